	.target	sm_90a

	.elftype	@"ET_EXEC"


//--------------------- .note.nv.tkinfo           --------------------------
	.section	.note.nv.tkinfo,"",@"SHT_NOTE"
	.sectionflags	@"SHF_NOTE_NV_TKINFO"
	.tkinfo
        /*0018*/ 	.word	0x00000002
        /*0030*/ 	.string	""
        /*0030*/ 	.string	"ptxas"
        /*0030*/ 	.string	"Cuda compilation tools, release 13.0, V13.0.88"
        /*0030*/ 	.string	"Build cuda_13.0.r13.0/compiler.36424714_0"
        /*0030*/ 	.string	"-arch sm_90a -m 64 "



//--------------------- .note.nv.cuinfo           --------------------------
	.section	.note.nv.cuinfo,"",@"SHT_NOTE"
	.sectionflags	@"SHF_NOTE_NV_CUINFO"
        /*0018*/ 	.short	0x0002
        /*001a*/ 	.short	0x005a
        /*001c*/ 	.short	0x0082
	.zero		2


//--------------------- .nv.info                  --------------------------
	.section	.nv.info,"",@"SHT_CUDA_INFO"
	.align	4


	//----- nvinfo : EIATTR_REGCOUNT
	.align		4
        /*0000*/ 	.byte	0x04, 0x2f
        /*0002*/ 	.short	(.L_23 - .L_22)
	.align		4
.L_22:
        /*0004*/ 	.word	index@(_ZN7cutlass13device_kernelIN5flash11enable_sm90INS1_16FlashAttnFwdSm90INS1_25CollectiveMainloopFwdSm90ILi2EN4cute5tupleIJNS5_1CILi1EEES8_S8_EEENS6_IJNS7_ILi128EEENS7_ILi80EEENS7_ILi256EEEEEELi256ENS_10bfloat16_tEfNS_4arch4Sm90ELb1ELb0ELb1ELb1ELb1ELb1ELb0ELb1ELb1ELb1ELb0ELb0EEENS1_21CollectiveEpilogueFwdINS6_IJSA_SC_SB_EEES9_SE_SG_Li256ELb1ELb1ELb0ELb0EEENS1_36VarlenDynamicPersistentTileSchedulerILi128ELi80ELi256ELi128ELb0ELb1ELb1ELb1ELb1ELb1EEEEEEEEEvNT_6ParamsE)
        /*0008*/ 	.word	0x000000a8


	//----- nvinfo : EIATTR_FRAME_SIZE
	.align		4
.L_23:
        /*000c*/ 	.byte	0x04, 0x11
        /*000e*/ 	.short	(.L_25 - .L_24)
	.align		4
.L_24:
        /*0010*/ 	.word	index@(_ZN7cutlass13device_kernelIN5flash11enable_sm90INS1_16FlashAttnFwdSm90INS1_25CollectiveMainloopFwdSm90ILi2EN4cute5tupleIJNS5_1CILi1EEES8_S8_EEENS6_IJNS7_ILi128EEENS7_ILi80EEENS7_ILi256EEEEEELi256ENS_10bfloat16_tEfNS_4arch4Sm90ELb1ELb0ELb1ELb1ELb1ELb1ELb0ELb1ELb1ELb1ELb0ELb0EEENS1_21CollectiveEpilogueFwdINS6_IJSA_SC_SB_EEES9_SE_SG_Li256ELb1ELb1ELb0ELb0EEENS1_36VarlenDynamicPersistentTileSchedulerILi128ELi80ELi256ELi128ELb0ELb1ELb1ELb1ELb1ELb1EEEEEEEEEvNT_6ParamsE)
        /*0014*/ 	.word	0x00000098


	//----- nvinfo : EIATTR_REGCOUNT
	.align		4
.L_25:
        /*0018*/ 	.byte	0x04, 0x2f
        /*001a*/ 	.short	(.L_27 - .L_26)
	.align		4
.L_26:
        /*001c*/ 	.word	index@(_ZN7cutlass13device_kernelIN5flash11enable_sm90INS1_16FlashAttnFwdSm90INS1_25CollectiveMainloopFwdSm90ILi2EN4cute5tupleIJNS5_1CILi1EEES8_S8_EEENS6_IJNS7_ILi128EEENS7_ILi80EEENS7_ILi256EEEEEELi256ENS_10bfloat16_tEfNS_4arch4Sm90ELb1ELb0ELb1ELb1ELb1ELb0ELb0ELb1ELb1ELb1ELb0ELb0EEENS1_21CollectiveEpilogueFwdINS6_IJSA_SC_SB_EEES9_SE_SG_Li256ELb1ELb1ELb0ELb0EEENS1_36VarlenDynamicPersistentTileSchedulerILi128ELi80ELi256ELi128ELb0ELb1ELb1ELb1ELb1ELb1EEEEEEEEEvNT_6ParamsE)
        /*0020*/ 	.word	0x000000a8


	//----- nvinfo : EIATTR_FRAME_SIZE
	.align		4
.L_27:
        /*0024*/ 	.byte	0x04, 0x11
        /*0026*/ 	.short	(.L_29 - .L_28)
	.align		4
.L_28:
        /*0028*/ 	.word	index@(_ZN7cutlass13device_kernelIN5flash11enable_sm90INS1_16FlashAttnFwdSm90INS1_25CollectiveMainloopFwdSm90ILi2EN4cute5tupleIJNS5_1CILi1EEES8_S8_EEENS6_IJNS7_ILi128EEENS7_ILi80EEENS7_ILi256EEEEEELi256ENS_10bfloat16_tEfNS_4arch4Sm90ELb1ELb0ELb1ELb1ELb1ELb0ELb0ELb1ELb1ELb1ELb0ELb0EEENS1_21CollectiveEpilogueFwdINS6_IJSA_SC_SB_EEES9_SE_SG_Li256ELb1ELb1ELb0ELb0EEENS1_36VarlenDynamicPersistentTileSchedulerILi128ELi80ELi256ELi128ELb0ELb1ELb1ELb1ELb1ELb1EEEEEEEEEvNT_6ParamsE)
        /*002c*/ 	.word	0x00000030


	//----- nvinfo : EIATTR_REGCOUNT
	.align		4
.L_29:
        /*0030*/ 	.byte	0x04, 0x2f
        /*0032*/ 	.short	(.L_31 - .L_30)
	.align		4
.L_30:
        /*0034*/ 	.word	index@(_ZN7cutlass13device_kernelIN5flash11enable_sm90INS1_16FlashAttnFwdSm90INS1_25CollectiveMainloopFwdSm90ILi2EN4cute5tupleIJNS5_1CILi1EEES8_S8_EEENS6_IJNS7_ILi128EEENS7_ILi80EEENS7_ILi256EEEEEELi256ENS_10bfloat16_tEfNS_4arch4Sm90ELb1ELb0ELb1ELb0ELb1ELb0ELb0ELb1ELb1ELb1ELb0ELb0EEENS1_21CollectiveEpilogueFwdINS6_IJSA_SC_SB_EEES9_SE_SG_Li256ELb0ELb1ELb0ELb0EEENS1_30DynamicPersistentTileSchedulerILi256ELi128ELb0ELb1ELb1EEEEEEEEEvNT_6ParamsE)
        /*0038*/ 	.word	0x000000a8


	//----- nvinfo : EIATTR_FRAME_SIZE
	.align		4
.L_31:
        /*003c*/ 	.byte	0x04, 0x11
        /*003e*/ 	.short	(.L_33 - .L_32)
	.align		4
.L_32:
        /*0040*/ 	.word	index@(_ZN7cutlass13device_kernelIN5flash11enable_sm90INS1_16FlashAttnFwdSm90INS1_25CollectiveMainloopFwdSm90ILi2EN4cute5tupleIJNS5_1CILi1EEES8_S8_EEENS6_IJNS7_ILi128EEENS7_ILi80EEENS7_ILi256EEEEEELi256ENS_10bfloat16_tEfNS_4arch4Sm90ELb1ELb0ELb1ELb0ELb1ELb0ELb0ELb1ELb1ELb1ELb0ELb0EEENS1_21CollectiveEpilogueFwdINS6_IJSA_SC_SB_EEES9_SE_SG_Li256ELb0ELb1ELb0ELb0EEENS1_30DynamicPersistentTileSchedulerILi256ELi128ELb0ELb1ELb1EEEEEEEEEvNT_6ParamsE)
        /*0044*/ 	.word	0x00000008


	//----- nvinfo : EIATTR_REGCOUNT
	.align		4
.L_33:
        /*0048*/ 	.byte	0x04, 0x2f
        /*004a*/ 	.short	(.L_35 - .L_34)
	.align		4
.L_34:
        /*004c*/ 	.word	index@(_ZN7cutlass13device_kernelIN5flash11enable_sm90INS1_16FlashAttnFwdSm90INS1_25CollectiveMainloopFwdSm90ILi2EN4cute5tupleIJNS5_1CILi1EEES8_S8_EEENS6_IJNS7_ILi128EEENS7_ILi64EEENS7_ILi256EEEEEELi256ENS_10bfloat16_tEfNS_4arch4Sm90ELb0ELb1ELb1ELb1ELb1ELb1ELb0ELb1ELb1ELb1ELb0ELb0EEENS1_21CollectiveEpilogueFwdINS6_IJSA_SC_SB_EEES9_SE_SG_Li256ELb1ELb1ELb0ELb0EEENS1_36VarlenDynamicPersistentTileSchedulerILi128ELi64ELi256ELi128ELb0ELb1ELb1ELb1ELb0ELb1EEEEEEEEEvNT_6ParamsE)
        /*0050*/ 	.word	0x000000a8


	//----- nvinfo : EIATTR_FRAME_SIZE
	.align		4
.L_35:
        /*0054*/ 	.byte	0x04, 0x11
        /*0056*/ 	.short	(.L_37 - .L_36)
	.align		4
.L_36:
        /*0058*/ 	.word	index@(_ZN7cutlass13device_kernelIN5flash11enable_sm90INS1_16FlashAttnFwdSm90INS1_25CollectiveMainloopFwdSm90ILi2EN4cute5tupleIJNS5_1CILi1EEES8_S8_EEENS6_IJNS7_ILi128EEENS7_ILi64EEENS7_ILi256EEEEEELi256ENS_10bfloat16_tEfNS_4arch4Sm90ELb0ELb1ELb1ELb1ELb1ELb1ELb0ELb1ELb1ELb1ELb0ELb0EEENS1_21CollectiveEpilogueFwdINS6_IJSA_SC_SB_EEES9_SE_SG_Li256ELb1ELb1ELb0ELb0EEENS1_36VarlenDynamicPersistentTileSchedulerILi128ELi64ELi256ELi128ELb0ELb1ELb1ELb1ELb0ELb1EEEEEEEEEvNT_6ParamsE)
        /*005c*/ 	.word	0x000000d8


	//----- nvinfo : EIATTR_REGCOUNT
	.align		4
.L_37:
        /*0060*/ 	.byte	0x04, 0x2f
        /*0062*/ 	.short	(.L_39 - .L_38)
	.align		4
.L_38:
        /*0064*/ 	.word	index@(_ZN7cutlass13device_kernelIN5flash11enable_sm90INS1_16FlashAttnFwdSm90INS1_25CollectiveMainloopFwdSm90ILi2EN4cute5tupleIJNS5_1CILi1EEES8_S8_EEENS6_IJNS7_ILi128EEENS7_ILi64EEENS7_ILi256EEEEEELi256ENS_10bfloat16_tEfNS_4arch4Sm90ELb0ELb1ELb1ELb1ELb1ELb0ELb0ELb1ELb1ELb1ELb0ELb0EEENS1_21CollectiveEpilogueFwdINS6_IJSA_SC_SB_EEES9_SE_SG_Li256ELb1ELb1ELb0ELb0EEENS1_36VarlenDynamicPersistentTileSchedulerILi128ELi64ELi256ELi128ELb0ELb1ELb1ELb1ELb0ELb1EEEEEEEEEvNT_6ParamsE)
        /*0068*/ 	.word	0x000000a8


	//----- nvinfo : EIATTR_FRAME_SIZE
	.align		4
.L_39:
        /*006c*/ 	.byte	0x04, 0x11
        /*006e*/ 	.short	(.L_41 - .L_40)
	.align		4
.L_40:
        /*0070*/ 	.word	index@(_ZN7cutlass13device_kernelIN5flash11enable_sm90INS1_16FlashAttnFwdSm90INS1_25CollectiveMainloopFwdSm90ILi2EN4cute5tupleIJNS5_1CILi1EEES8_S8_EEENS6_IJNS7_ILi128EEENS7_ILi64EEENS7_ILi256EEEEEELi256ENS_10bfloat16_tEfNS_4arch4Sm90ELb0ELb1ELb1ELb1ELb1ELb0ELb0ELb1ELb1ELb1ELb0ELb0EEENS1_21CollectiveEpilogueFwdINS6_IJSA_SC_SB_EEES9_SE_SG_Li256ELb1ELb1ELb0ELb0EEENS1_36VarlenDynamicPersistentTileSchedulerILi128ELi64ELi256ELi128ELb0ELb1ELb1ELb1ELb0ELb1EEEEEEEEEvNT_6ParamsE)
        /*0074*/ 	.word	0x00000028


	//----- nvinfo : EIATTR_REGCOUNT
	.align		4
.L_41:
        /*0078*/ 	.byte	0x04, 0x2f
        /*007a*/ 	.short	(.L_43 - .L_42)
	.align		4
.L_42:
        /*007c*/ 	.word	index@(_ZN7cutlass13device_kernelIN5flash11enable_sm90INS1_16FlashAttnFwdSm90INS1_25CollectiveMainloopFwdSm90ILi2EN4cute5tupleIJNS5_1CILi1EEES8_S8_EEENS6_IJNS7_ILi128EEENS7_ILi64EEENS7_ILi256EEEEEELi256ENS_10bfloat16_tEfNS_4arch4Sm90ELb0ELb1ELb1ELb0ELb1ELb0ELb0ELb1ELb1ELb1ELb0ELb0EEENS1_21CollectiveEpilogueFwdINS6_IJSA_SC_SB_EEES9_SE_SG_Li256ELb0ELb1ELb0ELb0EEENS1_30DynamicPersistentTileSchedulerILi256ELi128ELb0ELb1ELb1EEEEEEEEEvNT_6ParamsE)
        /*0080*/ 	.word	0x000000a8


	//----- nvinfo : EIATTR_FRAME_SIZE
	.align		4
.L_43:
        /*0084*/ 	.byte	0x04, 0x11
        /*0086*/ 	.short	(.L_45 - .L_44)
	.align		4
.L_44:
        /*0088*/ 	.word	index@(_ZN7cutlass13device_kernelIN5flash11enable_sm90INS1_16FlashAttnFwdSm90INS1_25CollectiveMainloopFwdSm90ILi2EN4cute5tupleIJNS5_1CILi1EEES8_S8_EEENS6_IJNS7_ILi128EEENS7_ILi64EEENS7_ILi256EEEEEELi256ENS_10bfloat16_tEfNS_4arch4Sm90ELb0ELb1ELb1ELb0ELb1ELb0ELb0ELb1ELb1ELb1ELb0ELb0EEENS1_21CollectiveEpilogueFwdINS6_IJSA_SC_SB_EEES9_SE_SG_Li256ELb0ELb1ELb0ELb0EEENS1_30DynamicPersistentTileSchedulerILi256ELi128ELb0ELb1ELb1EEEEEEEEEvNT_6ParamsE)
        /*008c*/ 	.word	0x00000008


	//----- nvinfo : EIATTR_REGCOUNT
	.align		4
.L_45:
        /*0090*/ 	.byte	0x04, 0x2f
        /*0092*/ 	.short	(.L_47 - .L_46)
	.align		4
.L_46:
        /*0094*/ 	.word	index@(_ZN7cutlass13device_kernelIN5flash11enable_sm90INS1_16FlashAttnFwdSm90INS1_25CollectiveMainloopFwdSm90ILi2EN4cute5tupleIJNS5_1CILi1EEES8_S8_EEENS6_IJNS7_ILi128EEENS7_ILi80EEENS7_ILi256EEEEEELi256ENS_10bfloat16_tEfNS_4arch4Sm90ELb0ELb0ELb1ELb1ELb1ELb1ELb0ELb1ELb1ELb1ELb0ELb0EEENS1_21CollectiveEpilogueFwdINS6_IJSA_SC_SB_EEES9_SE_SG_Li256ELb1ELb1ELb0ELb0EEENS1_36VarlenDynamicPersistentTileSchedulerILi128ELi80ELi256ELi128ELb0ELb1ELb1ELb0ELb1ELb1EEEEEEEEEvNT_6ParamsE)
        /*0098*/ 	.word	0x000000a8


	//----- nvinfo : EIATTR_FRAME_SIZE
	.align		4
.L_47:
        /*009c*/ 	.byte	0x04, 0x11
        /*009e*/ 	.short	(.L_49 - .L_48)
	.align		4
.L_48:
        /*00a0*/ 	.word	index@(_ZN7cutlass13device_kernelIN5flash11enable_sm90INS1_16FlashAttnFwdSm90INS1_25CollectiveMainloopFwdSm90ILi2EN4cute5tupleIJNS5_1CILi1EEES8_S8_EEENS6_IJNS7_ILi128EEENS7_ILi80EEENS7_ILi256EEEEEELi256ENS_10bfloat16_tEfNS_4arch4Sm90ELb0ELb0ELb1ELb1ELb1ELb1ELb0ELb1ELb1ELb1ELb0ELb0EEENS1_21CollectiveEpilogueFwdINS6_IJSA_SC_SB_EEES9_SE_SG_Li256ELb1ELb1ELb0ELb0EEENS1_36VarlenDynamicPersistentTileSchedulerILi128ELi80ELi256ELi128ELb0ELb1ELb1ELb0ELb1ELb1EEEEEEEEEvNT_6ParamsE)
        /*00a4*/ 	.word	0x00000080


	//----- nvinfo : EIATTR_REGCOUNT
	.align		4
.L_49:
        /*00a8*/ 	.byte	0x04, 0x2f
        /*00aa*/ 	.short	(.L_51 - .L_50)
	.align		4
.L_50:
        /*00ac*/ 	.word	index@(_ZN7cutlass13device_kernelIN5flash11enable_sm90INS1_16FlashAttnFwdSm90INS1_25CollectiveMainloopFwdSm90ILi2EN4cute5tupleIJNS5_1CILi1EEES8_S8_EEENS6_IJNS7_ILi128EEENS7_ILi80EEENS7_ILi256EEEEEELi256ENS_10bfloat16_tEfNS_4arch4Sm90ELb0ELb0ELb1ELb1ELb1ELb0ELb0ELb1ELb1ELb1ELb0ELb0EEENS1_21CollectiveEpilogueFwdINS6_IJSA_SC_SB_EEES9_SE_SG_Li256ELb1ELb1ELb0ELb0EEENS1_36VarlenDynamicPersistentTileSchedulerILi128ELi80ELi256ELi128ELb0ELb1ELb1ELb0ELb1ELb1EEEEEEEEEvNT_6ParamsE)
        /*00b0*/ 	.word	0x000000a8


	//----- nvinfo : EIATTR_FRAME_SIZE
	.align		4
.L_51:
        /*00b4*/ 	.byte	0x04, 0x11
        /*00b6*/ 	.short	(.L_53 - .L_52)
	.align		4
.L_52:
        /*00b8*/ 	.word	index@(_ZN7cutlass13device_kernelIN5flash11enable_sm90INS1_16FlashAttnFwdSm90INS1_25CollectiveMainloopFwdSm90ILi2EN4cute5tupleIJNS5_1CILi1EEES8_S8_EEENS6_IJNS7_ILi128EEENS7_ILi80EEENS7_ILi256EEEEEELi256ENS_10bfloat16_tEfNS_4arch4Sm90ELb0ELb0ELb1ELb1ELb1ELb0ELb0ELb1ELb1ELb1ELb0ELb0EEENS1_21CollectiveEpilogueFwdINS6_IJSA_SC_SB_EEES9_SE_SG_Li256ELb1ELb1ELb0ELb0EEENS1_36VarlenDynamicPersistentTileSchedulerILi128ELi80ELi256ELi128ELb0ELb1ELb1ELb0ELb1ELb1EEEEEEEEEvNT_6ParamsE)
        /*00bc*/ 	.word	0x00000028


	//----- nvinfo : EIATTR_REGCOUNT
	.align		4
.L_53:
        /*00c0*/ 	.byte	0x04, 0x2f
        /*00c2*/ 	.short	(.L_55 - .L_54)
	.align		4
.L_54:
        /*00c4*/ 	.word	index@(_ZN7cutlass13device_kernelIN5flash11enable_sm90INS1_16FlashAttnFwdSm90INS1_25CollectiveMainloopFwdSm90ILi2EN4cute5tupleIJNS5_1CILi1EEES8_S8_EEENS6_IJNS7_ILi128EEENS7_ILi80EEENS7_ILi256EEEEEELi256ENS_10bfloat16_tEfNS_4arch4Sm90ELb0ELb0ELb1ELb0ELb1ELb0ELb0ELb1ELb1ELb1ELb0ELb0EEENS1_21CollectiveEpilogueFwdINS6_IJSA_SC_SB_EEES9_SE_SG_Li256ELb0ELb1ELb0ELb0EEENS1_29StaticPersistentTileSchedulerILb0EEEEEEEEEvNT_6ParamsE)
        /*00c8*/ 	.word	0x000000a8


	//----- nvinfo : EIATTR_FRAME_SIZE
	.align		4
.L_55:
        /*00cc*/ 	.byte	0x04, 0x11
        /*00ce*/ 	.short	(.L_57 - .L_56)
	.align		4
.L_56:
        /*00d0*/ 	.word	index@(_ZN7cutlass13device_kernelIN5flash11enable_sm90INS1_16FlashAttnFwdSm90INS1_25CollectiveMainloopFwdSm90ILi2EN4cute5tupleIJNS5_1CILi1EEES8_S8_EEENS6_IJNS7_ILi128EEENS7_ILi80EEENS7_ILi256EEEEEELi256ENS_10bfloat16_tEfNS_4arch4Sm90ELb0ELb0ELb1ELb0ELb1ELb0ELb0ELb1ELb1ELb1ELb0ELb0EEENS1_21CollectiveEpilogueFwdINS6_IJSA_SC_SB_EEES9_SE_SG_Li256ELb0ELb1ELb0ELb0EEENS1_29StaticPersistentTileSchedulerILb0EEEEEEEEEvNT_6ParamsE)
        /*00d4*/ 	.word	0x00000010


	//----- nvinfo : EIATTR_MIN_STACK_SIZE
	.align		4
.L_57:
        /*00d8*/ 	.byte	0x04, 0x12
        /*00da*/ 	.short	(.L_59 - .L_58)
	.align		4
.L_58:
        /*00dc*/ 	.word	index@(_ZN7cutlass13device_kernelIN5flash11enable_sm90INS1_16FlashAttnFwdSm90INS1_25CollectiveMainloopFwdSm90ILi2EN4cute5tupleIJNS5_1CILi1EEES8_S8_EEENS6_IJNS7_ILi128EEENS7_ILi80EEENS7_ILi256EEEEEELi256ENS_10bfloat16_tEfNS_4arch4Sm90ELb0ELb0ELb1ELb0ELb1ELb0ELb0ELb1ELb1ELb1ELb0ELb0EEENS1_21CollectiveEpilogueFwdINS6_IJSA_SC_SB_EEES9_SE_SG_Li256ELb0ELb1ELb0ELb0EEENS1_29StaticPersistentTileSchedulerILb0EEEEEEEEEvNT_6ParamsE)
        /*00e0*/ 	.word	0x00000010


	//----- nvinfo : EIATTR_MIN_STACK_SIZE
	.align		4
.L_59:
        /*00e4*/ 	.byte	0x04, 0x12
        /*00e6*/ 	.short	(.L_61 - .L_60)
	.align		4
.L_60:
        /*00e8*/ 	.word	index@(_ZN7cutlass13device_kernelIN5flash11enable_sm90INS1_16FlashAttnFwdSm90INS1_25CollectiveMainloopFwdSm90ILi2EN4cute5tupleIJNS5_1CILi1EEES8_S8_EEENS6_IJNS7_ILi128EEENS7_ILi80EEENS7_ILi256EEEEEELi256ENS_10bfloat16_tEfNS_4arch4Sm90ELb0ELb0ELb1ELb1ELb1ELb0ELb0ELb1ELb1ELb1ELb0ELb0EEENS1_21CollectiveEpilogueFwdINS6_IJSA_SC_SB_EEES9_SE_SG_Li256ELb1ELb1ELb0ELb0EEENS1_36VarlenDynamicPersistentTileSchedulerILi128ELi80ELi256ELi128ELb0ELb1ELb1ELb0ELb1ELb1EEEEEEEEEvNT_6ParamsE)
        /*00ec*/ 	.word	0x00000028


	//----- nvinfo : EIATTR_MIN_STACK_SIZE
	.align		4
.L_61:
        /*00f0*/ 	.byte	0x04, 0x12
        /*00f2*/ 	.short	(.L_63 - .L_62)
	.align		4
.L_62:
        /*00f4*/ 	.word	index@(_ZN7cutlass13device_kernelIN5flash11enable_sm90INS1_16FlashAttnFwdSm90INS1_25CollectiveMainloopFwdSm90ILi2EN4cute5tupleIJNS5_1CILi1EEES8_S8_EEENS6_IJNS7_ILi128EEENS7_ILi80EEENS7_ILi256EEEEEELi256ENS_10bfloat16_tEfNS_4arch4Sm90ELb0ELb0ELb1ELb1ELb1ELb1ELb0ELb1ELb1ELb1ELb0ELb0EEENS1_21CollectiveEpilogueFwdINS6_IJSA_SC_SB_EEES9_SE_SG_Li256ELb1ELb1ELb0ELb0EEENS1_36VarlenDynamicPersistentTileSchedulerILi128ELi80ELi256ELi128ELb0ELb1ELb1ELb0ELb1ELb1EEEEEEEEEvNT_6ParamsE)
        /*00f8*/ 	.word	0x00000080


	//----- nvinfo : EIATTR_MIN_STACK_SIZE
	.align		4
.L_63:
        /*00fc*/ 	.byte	0x04, 0x12
        /*00fe*/ 	.short	(.L_65 - .L_64)
	.align		4
.L_64:
        /*0100*/ 	.word	index@(_ZN7cutlass13device_kernelIN5flash11enable_sm90INS1_16FlashAttnFwdSm90INS1_25CollectiveMainloopFwdSm90ILi2EN4cute5tupleIJNS5_1CILi1EEES8_S8_EEENS6_IJNS7_ILi128EEENS7_ILi64EEENS7_ILi256EEEEEELi256ENS_10bfloat16_tEfNS_4arch4Sm90ELb0ELb1ELb1ELb0ELb1ELb0ELb0ELb1ELb1ELb1ELb0ELb0EEENS1_21CollectiveEpilogueFwdINS6_IJSA_SC_SB_EEES9_SE_SG_Li256ELb0ELb1ELb0ELb0EEENS1_30DynamicPersistentTileSchedulerILi256ELi128ELb0ELb1ELb1EEEEEEEEEvNT_6ParamsE)
        /*0104*/ 	.word	0x00000008


	//----- nvinfo : EIATTR_MIN_STACK_SIZE
	.align		4
.L_65:
        /*0108*/ 	.byte	0x04, 0x12
        /*010a*/ 	.short	(.L_67 - .L_66)
	.align		4
.L_66:
        /*010c*/ 	.word	index@(_ZN7cutlass13device_kernelIN5flash11enable_sm90INS1_16FlashAttnFwdSm90INS1_25CollectiveMainloopFwdSm90ILi2EN4cute5tupleIJNS5_1CILi1EEES8_S8_EEENS6_IJNS7_ILi128EEENS7_ILi64EEENS7_ILi256EEEEEELi256ENS_10bfloat16_tEfNS_4arch4Sm90ELb0ELb1ELb1ELb1ELb1ELb0ELb0ELb1ELb1ELb1ELb0ELb0EEENS1_21CollectiveEpilogueFwdINS6_IJSA_SC_SB_EEES9_SE_SG_Li256ELb1ELb1ELb0ELb0EEENS1_36VarlenDynamicPersistentTileSchedulerILi128ELi64ELi256ELi128ELb0ELb1ELb1ELb1ELb0ELb1EEEEEEEEEvNT_6ParamsE)
        /*0110*/ 	.word	0x00000028


	//----- nvinfo : EIATTR_MIN_STACK_SIZE
	.align		4
.L_67:
        /*0114*/ 	.byte	0x04, 0x12
        /*0116*/ 	.short	(.L_69 - .L_68)
	.align		4
.L_68:
        /*0118*/ 	.word	index@(_ZN7cutlass13device_kernelIN5flash11enable_sm90INS1_16FlashAttnFwdSm90INS1_25CollectiveMainloopFwdSm90ILi2EN4cute5tupleIJNS5_1CILi1EEES8_S8_EEENS6_IJNS7_ILi128EEENS7_ILi64EEENS7_ILi256EEEEEELi256ENS_10bfloat16_tEfNS_4arch4Sm90ELb0ELb1ELb1ELb1ELb1ELb1ELb0ELb1ELb1ELb1ELb0ELb0EEENS1_21CollectiveEpilogueFwdINS6_IJSA_SC_SB_EEES9_SE_SG_Li256ELb1ELb1ELb0ELb0EEENS1_36VarlenDynamicPersistentTileSchedulerILi128ELi64ELi256ELi128ELb0ELb1ELb1ELb1ELb0ELb1EEEEEEEEEvNT_6ParamsE)
        /*011c*/ 	.word	0x000000d8


	//----- nvinfo : EIATTR_MIN_STACK_SIZE
	.align		4
.L_69:
        /*0120*/ 	.byte	0x04, 0x12
        /*0122*/ 	.short	(.L_71 - .L_70)
	.align		4
.L_70:
        /*0124*/ 	.word	index@(_ZN7cutlass13device_kernelIN5flash11enable_sm90INS1_16FlashAttnFwdSm90INS1_25CollectiveMainloopFwdSm90ILi2EN4cute5tupleIJNS5_1CILi1EEES8_S8_EEENS6_IJNS7_ILi128EEENS7_ILi80EEENS7_ILi256EEEEEELi256ENS_10bfloat16_tEfNS_4arch4Sm90ELb1ELb0ELb1ELb0ELb1ELb0ELb0ELb1ELb1ELb1ELb0ELb0EEENS1_21CollectiveEpilogueFwdINS6_IJSA_SC_SB_EEES9_SE_SG_Li256ELb0ELb1ELb0ELb0EEENS1_30DynamicPersistentTileSchedulerILi256ELi128ELb0ELb1ELb1EEEEEEEEEvNT_6ParamsE)
        /*0128*/ 	.word	0x00000008


	//----- nvinfo : EIATTR_MIN_STACK_SIZE
	.align		4
.L_71:
        /*012c*/ 	.byte	0x04, 0x12
        /*012e*/ 	.short	(.L_73 - .L_72)
	.align		4
.L_72:
        /*0130*/ 	.word	index@(_ZN7cutlass13device_kernelIN5flash11enable_sm90INS1_16FlashAttnFwdSm90INS1_25CollectiveMainloopFwdSm90ILi2EN4cute5tupleIJNS5_1CILi1EEES8_S8_EEENS6_IJNS7_ILi128EEENS7_ILi80EEENS7_ILi256EEEEEELi256ENS_10bfloat16_tEfNS_4arch4Sm90ELb1ELb0ELb1ELb1ELb1ELb0ELb0ELb1ELb1ELb1ELb0ELb0EEENS1_21CollectiveEpilogueFwdINS6_IJSA_SC_SB_EEES9_SE_SG_Li256ELb1ELb1ELb0ELb0EEENS1_36VarlenDynamicPersistentTileSchedulerILi128ELi80ELi256ELi128ELb0ELb1ELb1ELb1ELb1ELb1EEEEEEEEEvNT_6ParamsE)
        /*0134*/ 	.word	0x00000030


	//----- nvinfo : EIATTR_MIN_STACK_SIZE
	.align		4
.L_73:
        /*0138*/ 	.byte	0x04, 0x12
        /*013a*/ 	.short	(.L_75 - .L_74)
	.align		4
.L_74:
        /*013c*/ 	.word	index@(_ZN7cutlass13device_kernelIN5flash11enable_sm90INS1_16FlashAttnFwdSm90INS1_25CollectiveMainloopFwdSm90ILi2EN4cute5tupleIJNS5_1CILi1EEES8_S8_EEENS6_IJNS7_ILi128EEENS7_ILi80EEENS7_ILi256EEEEEELi256ENS_10bfloat16_tEfNS_4arch4Sm90ELb1ELb0ELb1ELb1ELb1ELb1ELb0ELb1ELb1ELb1ELb0ELb0EEENS1_21CollectiveEpilogueFwdINS6_IJSA_SC_SB_EEES9_SE_SG_Li256ELb1ELb1ELb0ELb0EEENS1_36VarlenDynamicPersistentTileSchedulerILi128ELi80ELi256ELi128ELb0ELb1ELb1ELb1ELb1ELb1EEEEEEEEEvNT_6ParamsE)
        /*0140*/ 	.word	0x00000098
.L_75:


//--------------------- .nv.compat                --------------------------
	.section	.nv.compat,"",@"SHT_CUDA_COMPAT_INFO"
	.align	4
        /*0000*/ 	.byte	0x02, 0x09, 0x01, 0x00, 0x02, 0x02, 0x04, 0x00, 0x02, 0x05, 0x05, 0x00, 0x03, 0x07, 0x01, 0x01
        /*0010*/ 	.byte	0x02, 0x03, 0x01, 0x00, 0x02, 0x06, 0x01, 0x00, 0x04, 0x0b, 0x08, 0x00, 0x00, 0x00, 0x00, 0x00
        /*0020*/ 	.byte	0x00, 0x00, 0x00, 0x00


//--------------------- .nv.info._ZN7cutlass13device_kernelIN5flash11enable_sm90INS1_16FlashAttnFwdSm90INS1_25CollectiveMainloopFwdSm90ILi2EN4cute5tupleIJNS5_1CILi1EEES8_S8_EEENS6_IJNS7_ILi128EEENS7_ILi80EEENS7_ILi256EEEEEELi256ENS_10bfloat16_tEfNS_4arch4Sm90ELb0ELb0ELb1ELb0ELb1ELb0ELb0ELb1ELb1ELb1ELb0ELb0EEENS1_21CollectiveEpilogueFwdINS6_IJSA_SC_SB_EEES9_SE_SG_Li256ELb0ELb1ELb0ELb0EEENS1_29StaticPersistentTileSchedulerILb0EEEEEEEEEvNT_6ParamsE --------------------------
	.section	.nv.info._ZN7cutlass13device_kernelIN5flash11enable_sm90INS1_16FlashAttnFwdSm90INS1_25CollectiveMainloopFwdSm90ILi2EN4cute5tupleIJNS5_1CILi1EEES8_S8_EEENS6_IJNS7_ILi128EEENS7_ILi80EEENS7_ILi256EEEEEELi256ENS_10bfloat16_tEfNS_4arch4Sm90ELb0ELb0ELb1ELb0ELb1ELb0ELb0ELb1ELb1ELb1ELb0ELb0EEENS1_21CollectiveEpilogueFwdINS6_IJSA_SC_SB_EEES9_SE_SG_Li256ELb0ELb1ELb0ELb0EEENS1_29StaticPersistentTileSchedulerILb0EEEEEEEEEvNT_6ParamsE,"",@"SHT_CUDA_INFO"
	.sectionflags	@""
	.align	4


	//----- nvinfo : EIATTR_CUDA_API_VERSION
	.align		4
        /*0000*/ 	.byte	0x04, 0x37
        /*0002*/ 	.short	(.L_77 - .L_76)
.L_76:
        /*0004*/ 	.word	0x00000082


	//----- nvinfo : EIATTR_KPARAM_INFO
	.align		4
.L_77:
        /*0008*/ 	.byte	0x04, 0x17
        /*000a*/ 	.short	(.L_79 - .L_78)
.L_78:
        /*000c*/ 	.word	0x00000000
        /*0010*/ 	.short	0x0000
        /*0012*/ 	.short	0x0070
        /*0014*/ 	.byte	0x00, 0xf0, 0x01, 0x28


	//----- nvinfo : EIATTR_SPARSE_MMA_MASK
	.align		4
.L_79:
        /*0018*/ 	.byte	0x03, 0x50
        /*001a*/ 	.short	0x0000


	//----- nvinfo : EIATTR_MAXREG_COUNT
	.align		4
        /*001c*/ 	.byte	0x03, 0x1b
        /*001e*/ 	.short	0x00a8


	//----- nvinfo : EIATTR_NUM_BARRIERS
	.align		4
        /*0020*/ 	.byte	0x02, 0x4c
        /*0022*/ 	.byte	0x09
	.zero		1


	//----- nvinfo : EIATTR_EXTERNS
	.align		4
        /*0024*/ 	.byte	0x04, 0x0f
        /*0026*/ 	.short	(.L_81 - .L_80)


	//   ....[0]....
	.align		4
.L_80:
        /*0028*/ 	.word	index@(__assertfail)


	//----- nvinfo : EIATTR_ANNOTATIONS
	.align		4
.L_81:
        /*002c*/ 	.byte	0x04, 0x55
        /*002e*/ 	.short	(.L_83 - .L_82)


	//   ....[0]....
.L_82:
        /*0030*/ 	.word	0x00000001
        /*0034*/ 	.byte	0xa0, 0x08, 0x00, 0x00, 0x01, 0x00, 0x00, 0x00, 0x50, 0x09, 0x00, 0x00, 0x01, 0x00, 0x00, 0x00
        /*0044*/ 	.byte	0x50, 0xcd, 0x00, 0x00, 0x01, 0x00, 0x00, 0x00, 0x30, 0xce, 0x00, 0x00, 0x01, 0x00, 0x00, 0x00
        /*0054*/ 	.byte	0x00, 0xd1, 0x00, 0x00, 0x01, 0x00, 0x00, 0x00, 0xb0, 0xd1, 0x00, 0x00, 0x01, 0x00, 0x00, 0x00
        /*0064*/ 	.byte	0x50, 0xd8, 0x00, 0x00, 0x01, 0x00, 0x00, 0x00, 0xf0, 0xe3, 0x00, 0x00, 0x01, 0x00, 0x00, 0x00
        /*0074*/ 	.byte	0x30, 0xec, 0x00, 0x00, 0x01, 0x00, 0x00, 0x00, 0x80, 0x03, 0x01, 0x00, 0x01, 0x00, 0x00, 0x00
        /*0084*/ 	.byte	0x30, 0x04, 0x01, 0x00, 0x01, 0x00, 0x00, 0x00, 0xb0, 0x05, 0x01, 0x00


	//----- nvinfo : EIATTR_MERCURY_ISA_VERSION
	.align		4
.L_83:
        /*0090*/ 	.byte	0x03, 0x5f
        /*0092*/ 	.short	0x0101


	//----- nvinfo : EIATTR_INT_WARP_WIDE_INSTR_OFFSETS
	.align		4
        /*0094*/ 	.byte	0x04, 0x31
        /*0096*/ 	.short	(.L_85 - .L_84)


	//   ....[0]....
.L_84:
        /*0098*/ 	.word	0x000000c0


	//   ....[1]....
        /*009c*/ 	.word	0x000000d0


	//   ....[2]....
        /*00a0*/ 	.word	0x00000170


	//----- nvinfo : EIATTR_COOP_GROUP_MASK_REGIDS
	.align		4
.L_85:
        /*00a4*/ 	.byte	0x04, 0x29
        /*00a6*/ 	.short	(.L_87 - .L_86)


	//   ....[0]....
.L_86:
        /*00a8*/ 	.word	0xffffffff


	//   ....[1]....
        /*00ac*/ 	.word	0xffffffff


	//   ....[2]....
        /*00b0*/ 	.word	0xffffffff


	//   ....[3]....
        /*00b4*/ 	.word	0xffffffff


	//   ....[4]....
        /*00b8*/ 	.word	0xffffffff


	//   ....[5]....
        /*00bc*/ 	.word	0xffffffff


	//   ....[6]....
        /*00c0*/ 	.word	0xffffffff


	//   ....[7]....
        /*00c4*/ 	.word	0xffffffff


	//   ....[8]....
        /*00c8*/ 	.word	0xffffffff


	//   ....[9]....
        /*00cc*/ 	.word	0xffffffff


	//   ....[10]....
        /*00d0*/ 	.word	0xffffffff


	//   ....[11]....
        /*00d4*/ 	.word	0xffffffff


	//   ....[12]....
        /*00d8*/ 	.word	0xffffffff


	//   ....[13]....
        /*00dc*/ 	.word	0xffffffff


	//   ....[14]....
        /*00e0*/ 	.word	0xffffffff


	//   ....[15]....
        /*00e4*/ 	.word	0xffffffff


	//   ....[16]....
        /*00e8*/ 	.word	0xffffffff


	//   ....[17]....
        /*00ec*/ 	.word	0xffffffff


	//   ....[18]....
        /*00f0*/ 	.word	0xffffffff


	//   ....[19]....
        /*00f4*/ 	.word	0xffffffff


	//   ....[20]....
        /*00f8*/ 	.word	0xffffffff


	//   ....[21]....
        /*00fc*/ 	.word	0xffffffff


	//   ....[22]....
        /*0100*/ 	.word	0xffffffff


	//   ....[23]....
        /*0104*/ 	.word	0xffffffff


	//   ....[24]....
        /*0108*/ 	.word	0xffffffff


	//   ....[25]....
        /*010c*/ 	.word	0xffffffff


	//   ....[26]....
        /*0110*/ 	.word	0xffffffff


	//   ....[27]....
        /*0114*/ 	.word	0xffffffff


	//   ....[28]....
        /*0118*/ 	.word	0xffffffff


	//   ....[29]....
        /*011c*/ 	.word	0xffffffff


	//   ....[30]....
        /*0120*/ 	.word	0xffffffff


	//   ....[31]....
        /*0124*/ 	.word	0xffffffff


	//   ....[32]....
        /*0128*/ 	.word	0xffffffff


	//   ....[33]....
        /*012c*/ 	.word	0xffffffff


	//   ....[34]....
        /*0130*/ 	.word	0xffffffff


	//   ....[35]....
        /*0134*/ 	.word	0xffffffff


	//   ....[36]....
        /*0138*/ 	.word	0xffffffff


	//   ....[37]....
        /*013c*/ 	.word	0xffffffff


	//   ....[38]....
        /*0140*/ 	.word	0xffffffff


	//   ....[39]....
        /*0144*/ 	.word	0xffffffff


	//   ....[40]....
        /*0148*/ 	.word	0xffffffff


	//   ....[41]....
        /*014c*/ 	.word	0xffffffff


	//   ....[42]....
        /*0150*/ 	.word	0xffffffff


	//   ....[43]....
        /*0154*/ 	.word	0xffffffff


	//   ....[44]....
        /*0158*/ 	.word	0xffffffff


	//   ....[45]....
        /*015c*/ 	.word	0xffffffff


	//   ....[46]....
        /*0160*/ 	.word	0xffffffff


	//   ....[47]....
        /*0164*/ 	.word	0xffffffff


	//   ....[48]....
        /*0168*/ 	.word	0xffffffff


	//   ....[49]....
        /*016c*/ 	.word	0xffffffff


	//   ....[50]....
        /*0170*/ 	.word	0xffffffff


	//   ....[51]....
        /*0174*/ 	.word	0xffffffff


	//   ....[52]....
        /*0178*/ 	.word	0xffffffff


	//   ....[53]....
        /*017c*/ 	.word	0xffffffff


	//   ....[54]....
        /*0180*/ 	.word	0xffffffff


	//   ....[55]....
        /*0184*/ 	.word	0xffffffff


	//   ....[56]....
        /*0188*/ 	.word	0xffffffff


	//   ....[57]....
        /*018c*/ 	.word	0xffffffff


	//   ....[58]....
        /*0190*/ 	.word	0xffffffff


	//   ....[59]....
        /*0194*/ 	.word	0xffffffff


	//   ....[60]....
        /*0198*/ 	.word	0xffffffff


	//   ....[61]....
        /*019c*/ 	.word	0xffffffff


	//   ....[62]....
        /*01a0*/ 	.word	0xffffffff


	//   ....[63]....
        /*01a4*/ 	.word	0xffffffff


	//   ....[64]....
        /*01a8*/ 	.word	0xffffffff


	//   ....[65]....
        /*01ac*/ 	.word	0xffffffff


	//   ....[66]....
        /*01b0*/ 	.word	0xffffffff


	//   ....[67]....
        /*01b4*/ 	.word	0xffffffff


	//   ....[68]....
        /*01b8*/ 	.word	0xffffffff


	//   ....[69]....
        /*01bc*/ 	.word	0xffffffff


	//   ....[70]....
        /*01c0*/ 	.word	0xffffffff


	//   ....[71]....
        /*01c4*/ 	.word	0xffffffff


	//   ....[72]....
        /*01c8*/ 	.word	0xffffffff


	//   ....[73]....
        /*01cc*/ 	.word	0xffffffff


	//   ....[74]....
        /*01d0*/ 	.word	0xffffffff


	//   ....[75]....
        /*01d4*/ 	.word	0xffffffff


	//   ....[76]....
        /*01d8*/ 	.word	0xffffffff


	//   ....[77]....
        /*01dc*/ 	.word	0xffffffff


	//   ....[78]....
        /*01e0*/ 	.word	0xffffffff


	//   ....[79]....
        /*01e4*/ 	.word	0xffffffff


	//   ....[80]....
        /*01e8*/ 	.word	0xffffffff


	//   ....[81]....
        /*01ec*/ 	.word	0xffffffff


	//   ....[82]....
        /*01f0*/ 	.word	0xffffffff


	//   ....[83]....
        /*01f4*/ 	.word	0xffffffff


	//   ....[84]....
        /*01f8*/ 	.word	0xffffffff


	//   ....[85]....
        /*01fc*/ 	.word	0xffffffff


	//   ....[86]....
        /*0200*/ 	.word	0xffffffff


	//   ....[87]....
        /*0204*/ 	.word	0xffffffff


	//   ....[88]....
        /*0208*/ 	.word	0x0500000f


	//   ....[89]....
        /*020c*/ 	.word	0x0500000f


	//   ....[90]....
        /*0210*/ 	.word	0x0500000f


	//   ....[91]....
        /*0214*/ 	.word	0x0500000f


	//   ....[92]....
        /*0218*/ 	.word	0x0500000f


	//   ....[93]....
        /*021c*/ 	.word	0x0500000f


	//   ....[94]....
        /*0220*/ 	.word	0x0500000f


	//   ....[95]....
        /*0224*/ 	.word	0x0500000f


	//   ....[96]....
        /*0228*/ 	.word	0x0500000f


	//   ....[97]....
        /*022c*/ 	.word	0x0500000f


	//   ....[98]....
        /*0230*/ 	.word	0x0500000f


	//   ....[99]....
        /*0234*/ 	.word	0x0500000f


	//   ....[100]....
        /*0238*/ 	.word	0x0500000f


	//   ....[101]....
        /*023c*/ 	.word	0x0500000f


	//   ....[102]....
        /*0240*/ 	.word	0x0500000f


	//   ....[103]....
        /*0244*/ 	.word	0x0500000f


	//   ....[104]....
        /*0248*/ 	.word	0x0500000f


	//   ....[105]....
        /*024c*/ 	.word	0x0500000f


	//   ....[106]....
        /*0250*/ 	.word	0x0500000f


	//   ....[107]....
        /*0254*/ 	.word	0x0500000f


	//   ....[108]....
        /*0258*/ 	.word	0x0500000f


	//   ....[109]....
        /*025c*/ 	.word	0x0500000f


	//   ....[110]....
        /*0260*/ 	.word	0x0500000f


	//   ....[111]....
        /*0264*/ 	.word	0x0500000f


	//   ....[112]....
        /*0268*/ 	.word	0x0500000f


	//   ....[113]....
        /*026c*/ 	.word	0x0500000f


	//   ....[114]....
        /*0270*/ 	.word	0x0500000f


	//   ....[115]....
        /*0274*/ 	.word	0x0500000f


	//   ....[116]....
        /*0278*/ 	.word	0x0500000f


	//   ....[117]....
        /*027c*/ 	.word	0x0500000f


	//   ....[118]....
        /*0280*/ 	.word	0x0500000f


	//   ....[119]....
        /*0284*/ 	.word	0x0500000f


	//   ....[120]....
        /*0288*/ 	.word	0x0500000f


	//   ....[121]....
        /*028c*/ 	.word	0x0500000f


	//   ....[122]....
        /*0290*/ 	.word	0x0500000f


	//   ....[123]....
        /*0294*/ 	.word	0x0500000f


	//   ....[124]....
        /*0298*/ 	.word	0x0500000f


	//   ....[125]....
        /*029c*/ 	.word	0x0500000f


	//   ....[126]....
        /*02a0*/ 	.word	0x0500000f


	//   ....[127]....
        /*02a4*/ 	.word	0x0500000f


	//   ....[128]....
        /*02a8*/ 	.word	0x0500000f


	//   ....[129]....
        /*02ac*/ 	.word	0x0500000f


	//   ....[130]....
        /*02b0*/ 	.word	0x0500000f


	//   ....[131]....
        /*02b4*/ 	.word	0x0500000f


	//   ....[132]....
        /*02b8*/ 	.word	0x0500000f


	//   ....[133]....
        /*02bc*/ 	.word	0x0500000f


	//   ....[134]....
        /*02c0*/ 	.word	0x0500000f


	//   ....[135]....
        /*02c4*/ 	.word	0x0500000f


	//   ....[136]....
        /*02c8*/ 	.word	0x0500000f


	//   ....[137]....
        /*02cc*/ 	.word	0x0500000f


	//   ....[138]....
        /*02d0*/ 	.word	0x0500000f


	//   ....[139]....
        /*02d4*/ 	.word	0x0500000f


	//   ....[140]....
        /*02d8*/ 	.word	0x0500000f


	//   ....[141]....
        /*02dc*/ 	.word	0x0500000f


	//   ....[142]....
        /*02e0*/ 	.word	0x0500000f


	//   ....[143]....
        /*02e4*/ 	.word	0x0500000f


	//   ....[144]....
        /*02e8*/ 	.word	0x0500000f


	//   ....[145]....
        /*02ec*/ 	.word	0x0500000f


	//----- nvinfo : EIATTR_COOP_GROUP_INSTR_OFFSETS
	.align		4
.L_87:
        /*02f0*/ 	.byte	0x04, 0x28
        /*02f2*/ 	.short	(.L_89 - .L_88)


	//   ....[0]....
.L_88:
        /*02f4*/ 	.word	0x00000070


	//   ....[1]....
        /*02f8*/ 	.word	0x000000b0


	//   ....[2]....
        /*02fc*/ 	.word	0x000002d0


	//   ....[3]....
        /*0300*/ 	.word	0x00000430


	//   ....[4]....
        /*0304*/ 	.word	0x00000550


	//   ....[5]....
        /*0308*/ 	.word	0x000006b0


	//   ....[6]....
        /*030c*/ 	.word	0x00000d40


	//   ....[7]....
        /*0310*/ 	.word	0x00004620


	//   ....[8]....
        /*0314*/ 	.word	0x000046a0


	//   ....[9]....
        /*0318*/ 	.word	0x00004a30


	//   ....[10]....
        /*031c*/ 	.word	0x00004ab0


	//   ....[11]....
        /*0320*/ 	.word	0x00008df0


	//   ....[12]....
        /*0324*/ 	.word	0x00008e10


	//   ....[13]....
        /*0328*/ 	.word	0x00008e30


	//   ....[14]....
        /*032c*/ 	.word	0x00008e50


	//   ....[15]....
        /*0330*/ 	.word	0x0000a210


	//   ....[16]....
        /*0334*/ 	.word	0x0000a250


	//   ....[17]....
        /*0338*/ 	.word	0x0000a2f0


	//   ....[18]....
        /*033c*/ 	.word	0x0000a310


	//   ....[19]....
        /*0340*/ 	.word	0x0000c050


	//   ....[20]....
        /*0344*/ 	.word	0x0000c080


	//   ....[21]....
        /*0348*/ 	.word	0x0000c1b0


	//   ....[22]....
        /*034c*/ 	.word	0x0000c1f0


	//   ....[23]....
        /*0350*/ 	.word	0x0000c680


	//   ....[24]....
        /*0354*/ 	.word	0x0000c6c0


	//   ....[25]....
        /*0358*/ 	.word	0x0000c830


	//   ....[26]....
        /*035c*/ 	.word	0x0000c850


	//   ....[27]....
        /*0360*/ 	.word	0x0000c980


	//   ....[28]....
        /*0364*/ 	.word	0x0000c9a0


	//   ....[29]....
        /*0368*/ 	.word	0x0000cae0


	//   ....[30]....
        /*036c*/ 	.word	0x0000cb10


	//   ....[31]....
        /*0370*/ 	.word	0x0000dd50


	//   ....[32]....
        /*0374*/ 	.word	0x0000dd80


	//   ....[33]....
        /*0378*/ 	.word	0x0000ddb0


	//   ....[34]....
        /*037c*/ 	.word	0x0000de10


	//   ....[35]....
        /*0380*/ 	.word	0x0000de70


	//   ....[36]....
        /*0384*/ 	.word	0x0000dec0


	//   ....[37]....
        /*0388*/ 	.word	0x0000df70


	//   ....[38]....
        /*038c*/ 	.word	0x0000df90


	//   ....[39]....
        /*0390*/ 	.word	0x0000e030


	//   ....[40]....
        /*0394*/ 	.word	0x0000e050


	//   ....[41]....
        /*0398*/ 	.word	0x0000e6e0


	//   ....[42]....
        /*039c*/ 	.word	0x0000e700


	//   ....[43]....
        /*03a0*/ 	.word	0x0000e730


	//   ....[44]....
        /*03a4*/ 	.word	0x0000e770


	//   ....[45]....
        /*03a8*/ 	.word	0x0000e800


	//   ....[46]....
        /*03ac*/ 	.word	0x0000e820


	//   ....[47]....
        /*03b0*/ 	.word	0x0000e8c0


	//   ....[48]....
        /*03b4*/ 	.word	0x0000e8e0


	//   ....[49]....
        /*03b8*/ 	.word	0x0000e980


	//   ....[50]....
        /*03bc*/ 	.word	0x0000e9b0


	//   ....[51]....
        /*03c0*/ 	.word	0x0000ea40


	//   ....[52]....
        /*03c4*/ 	.word	0x0000ea60


	//   ....[53]....
        /*03c8*/ 	.word	0x0000eb00


	//   ....[54]....
        /*03cc*/ 	.word	0x0000eb20


	//   ....[55]....
        /*03d0*/ 	.word	0x0000ebc0


	//   ....[56]....
        /*03d4*/ 	.word	0x0000ebe0


	//   ....[57]....
        /*03d8*/ 	.word	0x0000f260


	//   ....[58]....
        /*03dc*/ 	.word	0x0000f290


	//   ....[59]....
        /*03e0*/ 	.word	0x0000f2a0


	//   ....[60]....
        /*03e4*/ 	.word	0x0000f2c0


	//   ....[61]....
        /*03e8*/ 	.word	0x0000f330


	//   ....[62]....
        /*03ec*/ 	.word	0x0000f350


	//   ....[63]....
        /*03f0*/ 	.word	0x0000f3b0


	//   ....[64]....
        /*03f4*/ 	.word	0x0000f3d0


	//   ....[65]....
        /*03f8*/ 	.word	0x0000f430


	//   ....[66]....
        /*03fc*/ 	.word	0x0000f450


	//   ....[67]....
        /*0400*/ 	.word	0x0000f720


	//   ....[68]....
        /*0404*/ 	.word	0x0000f740


	//   ....[69]....
        /*0408*/ 	.word	0x0000f760


	//   ....[70]....
        /*040c*/ 	.word	0x0000f800


	//   ....[71]....
        /*0410*/ 	.word	0x0000f820


	//   ....[72]....
        /*0414*/ 	.word	0x0000f8c0


	//   ....[73]....
        /*0418*/ 	.word	0x0000f8e0


	//   ....[74]....
        /*041c*/ 	.word	0x0000f980


	//   ....[75]....
        /*0420*/ 	.word	0x0000f9a0


	//   ....[76]....
        /*0424*/ 	.word	0x0000f9b0


	//   ....[77]....
        /*0428*/ 	.word	0x0000feb0


	//   ....[78]....
        /*042c*/ 	.word	0x0000fed0


	//   ....[79]....
        /*0430*/ 	.word	0x0000fef0


	//   ....[80]....
        /*0434*/ 	.word	0x0000ff30


	//   ....[81]....
        /*0438*/ 	.word	0x0000ffc0


	//   ....[82]....
        /*043c*/ 	.word	0x0000fff0


	//   ....[83]....
        /*0440*/ 	.word	0x00010080


	//   ....[84]....
        /*0444*/ 	.word	0x000100b0


	//   ....[85]....
        /*0448*/ 	.word	0x000100c0


	//   ....[86]....
        /*044c*/ 	.word	0x00010150


	//   ....[87]....
        /*0450*/ 	.word	0x00010530


	//   ....[88]....
        /*0454*/ 	.word	0x00010a30


	//   ....[89]....
        /*0458*/ 	.word	0x00010b20


	//   ....[90]....
        /*045c*/ 	.word	0x00010bd0


	//   ....[91]....
        /*0460*/ 	.word	0x00010c90


	//   ....[92]....
        /*0464*/ 	.word	0x00010d60


	//   ....[93]....
        /*0468*/ 	.word	0x00010df0


	//   ....[94]....
        /*046c*/ 	.word	0x00010ed0


	//   ....[95]....
        /*0470*/ 	.word	0x00010f60


	//   ....[96]....
        /*0474*/ 	.word	0x00011040


	//   ....[97]....
        /*0478*/ 	.word	0x000110c0


	//   ....[98]....
        /*047c*/ 	.word	0x000111a0


	//   ....[99]....
        /*0480*/ 	.word	0x00011230


	//   ....[100]....
        /*0484*/ 	.word	0x000112a0


	//   ....[101]....
        /*0488*/ 	.word	0x00011320


	//   ....[102]....
        /*048c*/ 	.word	0x000113f0


	//   ....[103]....
        /*0490*/ 	.word	0x00011460


	//   ....[104]....
        /*0494*/ 	.word	0x00011560


	//   ....[105]....
        /*0498*/ 	.word	0x000115f0


	//   ....[106]....
        /*049c*/ 	.word	0x000116d0


	//   ....[107]....
        /*04a0*/ 	.word	0x00011750


	//   ....[108]....
        /*04a4*/ 	.word	0x00011840


	//   ....[109]....
        /*04a8*/ 	.word	0x000118b0


	//   ....[110]....
        /*04ac*/ 	.word	0x000119b0


	//   ....[111]....
        /*04b0*/ 	.word	0x00011a40


	//   ....[112]....
        /*04b4*/ 	.word	0x00011b20


	//   ....[113]....
        /*04b8*/ 	.word	0x00011ba0


	//   ....[114]....
        /*04bc*/ 	.word	0x00011c70


	//   ....[115]....
        /*04c0*/ 	.word	0x00011db0


	//   ....[116]....
        /*04c4*/ 	.word	0x00011e60


	//   ....[117]....
        /*04c8*/ 	.word	0x00011ec0


	//   ....[118]....
        /*04cc*/ 	.word	0x00011f90


	//   ....[119]....
        /*04d0*/ 	.word	0x00011ff0


	//   ....[120]....
        /*04d4*/ 	.word	0x000120c0


	//   ....[121]....
        /*04d8*/ 	.word	0x00012120


	//   ....[122]....
        /*04dc*/ 	.word	0x000121f0


	//   ....[123]....
        /*04e0*/ 	.word	0x00012250


	//   ....[124]....
        /*04e4*/ 	.word	0x00012320


	//   ....[125]....
        /*04e8*/ 	.word	0x00012400


	//   ....[126]....
        /*04ec*/ 	.word	0x000124a0


	//   ....[127]....
        /*04f0*/ 	.word	0x00012500


	//   ....[128]....
        /*04f4*/ 	.word	0x00012610


	//   ....[129]....
        /*04f8*/ 	.word	0x00012670


	//   ....[130]....
        /*04fc*/ 	.word	0x00012780


	//   ....[131]....
        /*0500*/ 	.word	0x000127e0


	//   ....[132]....
        /*0504*/ 	.word	0x000128f0


	//   ....[133]....
        /*0508*/ 	.word	0x00012950


	//   ....[134]....
        /*050c*/ 	.word	0x00012a10


	//   ....[135]....
        /*0510*/ 	.word	0x00012b70


	//   ....[136]....
        /*0514*/ 	.word	0x00012c10


	//   ....[137]....
        /*0518*/ 	.word	0x00012c70


	//   ....[138]....
        /*051c*/ 	.word	0x00012d40


	//   ....[139]....
        /*0520*/ 	.word	0x00012e20


	//   ....[140]....
        /*0524*/ 	.word	0x00012ee0


	//   ....[141]....
        /*0528*/ 	.word	0x00012fc0


	//   ....[142]....
        /*052c*/ 	.word	0x00013080


	//   ....[143]....
        /*0530*/ 	.word	0x00013160


	//   ....[144]....
        /*0534*/ 	.word	0x00013220


	//   ....[145]....
        /*0538*/ 	.word	0x000133b0


	//----- nvinfo : EIATTR_REG_RECONFIG
	.align		4
.L_89:
        /*053c*/ 	.byte	0x01, 0x54
	.zero		2


	//----- nvinfo : EIATTR_SYSCALL_OFFSETS
	.align		4
        /*0540*/ 	.byte	0x04, 0x46
        /*0542*/ 	.short	(.L_91 - .L_90)


	//   ....[0]....
.L_90:
        /*0544*/ 	.word	0x000010f0


	//   ....[1]....
        /*0548*/ 	.word	0x0000d540


	//   ....[2]....
        /*054c*/ 	.word	0x0000d680


	//   ....[3]....
        /*0550*/ 	.word	0x0000d770


	//   ....[4]....
        /*0554*/ 	.word	0x0000e3e0


	//----- nvinfo : EIATTR_MBARRIER_INSTR_OFFSETS
	.align		4
.L_91:
        /*0558*/ 	.byte	0x04, 0x39
        /*055a*/ 	.short	(.L_93 - .L_92)


	//   ....[0]....
.L_92:
        /*055c*/ 	.word	0x00000180
        /*0560*/ 	.word	0x000000ff
        /*0564*/ 	.word	0x00038800
        /*0568*/ 	.short	0x0100
        /*056a*/ 	.byte	0x08
	.zero		1


	//   ....[1]....
        /*056c*/ 	.word	0x00000190
        /*0570*/ 	.word	0x000000ff
        /*0574*/ 	.word	0x00038820
        /*0578*/ 	.short	0x0100
        /*057a*/ 	.byte	0x08
	.zero		1


	//   ....[2]....
        /*057c*/ 	.word	0x00000280
        /*0580*/ 	.word	0x000000ff
        /*0584*/ 	.word	0x00038830
        /*0588*/ 	.short	0x0100
        /*058a*/ 	.byte	0x08
	.zero		1


	//   ....[3]....
        /*058c*/ 	.word	0x00000290
        /*0590*/ 	.word	0x000000ff
        /*0594*/ 	.word	0x00038840
        /*0598*/ 	.short	0x0100
        /*059a*/ 	.byte	0x08
	.zero		1


	//   ....[4]....
        /*059c*/ 	.word	0x000002a0
        /*05a0*/ 	.word	0x000000ff
        /*05a4*/ 	.word	0x00038838
        /*05a8*/ 	.short	0x0100
        /*05aa*/ 	.byte	0x08
	.zero		1


	//   ....[5]....
        /*05ac*/ 	.word	0x000002b0
        /*05b0*/ 	.word	0x000000ff
        /*05b4*/ 	.word	0x00038848
        /*05b8*/ 	.short	0x0100
        /*05ba*/ 	.byte	0x08
	.zero		1


	//   ....[6]....
        /*05bc*/ 	.word	0x000003e0
        /*05c0*/ 	.word	0x000000ff
        /*05c4*/ 	.word	0x00038850
        /*05c8*/ 	.short	0x0100
        /*05ca*/ 	.byte	0x08
	.zero		1


	//   ....[7]....
        /*05cc*/ 	.word	0x000003f0
        /*05d0*/ 	.word	0x000000ff
        /*05d4*/ 	.word	0x00038860
        /*05d8*/ 	.short	0x0100
        /*05da*/ 	.byte	0x08
	.zero		1


	//   ....[8]....
        /*05dc*/ 	.word	0x00000400
        /*05e0*/ 	.word	0x000000ff
        /*05e4*/ 	.word	0x00038858
        /*05e8*/ 	.short	0x0100
        /*05ea*/ 	.byte	0x08
	.zero		1


	//   ....[9]....
        /*05ec*/ 	.word	0x00000410
        /*05f0*/ 	.word	0x000000ff
        /*05f4*/ 	.word	0x00038868
        /*05f8*/ 	.short	0x0100
        /*05fa*/ 	.byte	0x08
	.zero		1


	//   ....[10]....
        /*05fc*/ 	.word	0x00000500
        /*0600*/ 	.word	0x000000ff
        /*0604*/ 	.word	0x00038870
        /*0608*/ 	.short	0x0100
        /*060a*/ 	.byte	0x06
	.zero		1


	//   ....[11]....
        /*060c*/ 	.word	0x00000510
        /*0610*/ 	.word	0x000000ff
        /*0614*/ 	.word	0x00038880
        /*0618*/ 	.short	0x0100
        /*061a*/ 	.byte	0x06
	.zero		1


	//   ....[12]....
        /*061c*/ 	.word	0x00000520
        /*0620*/ 	.word	0x000000ff
        /*0624*/ 	.word	0x00038878
        /*0628*/ 	.short	0x0100
        /*062a*/ 	.byte	0x06
	.zero		1


	//   ....[13]....
        /*062c*/ 	.word	0x00000530
        /*0630*/ 	.word	0x000000ff
        /*0634*/ 	.word	0x00038888
        /*0638*/ 	.short	0x0100
        /*063a*/ 	.byte	0x06
	.zero		1


	//   ....[14]....
        /*063c*/ 	.word	0x00000660
        /*0640*/ 	.word	0x000000ff
        /*0644*/ 	.word	0x00038890
        /*0648*/ 	.short	0x0100
        /*064a*/ 	.byte	0x08
	.zero		1


	//   ....[15]....
        /*064c*/ 	.word	0x00000670
        /*0650*/ 	.word	0x000000ff
        /*0654*/ 	.word	0x000388a0
        /*0658*/ 	.short	0x0100
        /*065a*/ 	.byte	0x08
	.zero		1


	//   ....[16]....
        /*065c*/ 	.word	0x00000680
        /*0660*/ 	.word	0x000000ff
        /*0664*/ 	.word	0x00038898
        /*0668*/ 	.short	0x0100
        /*066a*/ 	.byte	0x08
	.zero		1


	//   ....[17]....
        /*066c*/ 	.word	0x00000690
        /*0670*/ 	.word	0x000000ff
        /*0674*/ 	.word	0x000388a8
        /*0678*/ 	.short	0x0100
        /*067a*/ 	.byte	0x08
	.zero		1


	//   ....[18]....
        /*067c*/ 	.word	0x000007d0
        /*0680*/ 	.word	0x000000ff
        /*0684*/ 	.word	0x000388b0
        /*0688*/ 	.short	0x0100
        /*068a*/ 	.byte	0x08
	.zero		1


	//   ....[19]....
        /*068c*/ 	.word	0x000007e0
        /*0690*/ 	.word	0x000000ff
        /*0694*/ 	.word	0x000388c0
        /*0698*/ 	.short	0x0100
        /*069a*/ 	.byte	0x08
	.zero		1


	//   ....[20]....
        /*069c*/ 	.word	0x000007f0
        /*06a0*/ 	.word	0x000000ff
        /*06a4*/ 	.word	0x000388b8
        /*06a8*/ 	.short	0x0100
        /*06aa*/ 	.byte	0x08
	.zero		1


	//   ....[21]....
        /*06ac*/ 	.word	0x00000800
        /*06b0*/ 	.word	0x000000ff
        /*06b4*/ 	.word	0x000388c8
        /*06b8*/ 	.short	0x0100
        /*06ba*/ 	.byte	0x08
	.zero		1


	//   ....[22]....
        /*06bc*/ 	.word	0x00001170
        /*06c0*/ 	.word	0x000000ff
        /*06c4*/ 	.word	0x00038800
        /*06c8*/ 	.short	0x010a
        /*06ca*/ 	.byte	0x28
	.zero		1


	//   ....[23]....
        /*06cc*/ 	.word	0x00001200
        /*06d0*/ 	.word	0x00000000
        /*06d4*/ 	.word	0x00038830
        /*06d8*/ 	.short	0x010a
        /*06da*/ 	.byte	0x3f
	.zero		1


	//   ....[24]....
        /*06dc*/ 	.word	0x00001250
        /*06e0*/ 	.word	0x00000000
        /*06e4*/ 	.word	0x00038830
        /*06e8*/ 	.short	0x010a
        /*06ea*/ 	.byte	0x3f
	.zero		1


	//   ....[25]....
        /*06ec*/ 	.word	0x00003d40
        /*06f0*/ 	.word	0x000000ff
        /*06f4*/ 	.word	0x00000000
        /*06f8*/ 	.short	0x0101
        /*06fa*/ 	.byte	0x04
	.zero		1


	//   ....[26]....
        /*06fc*/ 	.word	0x000059e0
        /*0700*/ 	.word	0x000000ff
        /*0704*/ 	.word	0x00038830
        /*0708*/ 	.short	0x010a
        /*070a*/ 	.byte	0x3d
	.zero		1


	//   ....[27]....
        /*070c*/ 	.word	0x00005a20
        /*0710*/ 	.word	0x000000ff
        /*0714*/ 	.word	0x00038830
        /*0718*/ 	.short	0x010a
        /*071a*/ 	.byte	0x3d
	.zero		1


	//   ....[28]....
        /*071c*/ 	.word	0x00008380
        /*0720*/ 	.word	0x000000ff
        /*0724*/ 	.word	0x00038850
        /*0728*/ 	.short	0x010a
        /*072a*/ 	.byte	0x04
	.zero		1


	//   ....[29]....
        /*072c*/ 	.word	0x000083c0
        /*0730*/ 	.word	0x000000ff
        /*0734*/ 	.word	0x00038850
        /*0738*/ 	.short	0x010a
        /*073a*/ 	.byte	0x04
	.zero		1


	//   ....[30]....
        /*073c*/ 	.word	0x000089e0
        /*0740*/ 	.word	0x000000ff
        /*0744*/ 	.word	0x00000000
        /*0748*/ 	.short	0x0101
        /*074a*/ 	.byte	0x3d
	.zero		1


	//   ....[31]....
        /*074c*/ 	.word	0x000097e0
        /*0750*/ 	.word	0x000000ff
        /*0754*/ 	.word	0x00000000
        /*0758*/ 	.short	0x0101
        /*075a*/ 	.byte	0x04
	.zero		1


	//   ....[32]....
        /*075c*/ 	.word	0x0000a160
        /*0760*/ 	.word	0x000000ff
        /*0764*/ 	.word	0x00038850
        /*0768*/ 	.short	0x010a
        /*076a*/ 	.byte	0x0c
	.zero		1


	//   ....[33]....
        /*076c*/ 	.word	0x0000a1a0
        /*0770*/ 	.word	0x000000ff
        /*0774*/ 	.word	0x00038850
        /*0778*/ 	.short	0x010a
        /*077a*/ 	.byte	0x0c
	.zero		1


	//   ....[34]....
        /*077c*/ 	.word	0x0000b0d0
        /*0780*/ 	.word	0x000000ff
        /*0784*/ 	.word	0x00000000
        /*0788*/ 	.short	0x0101
        /*078a*/ 	.byte	0x05
	.zero		1


	//   ....[35]....
        /*078c*/ 	.word	0x0000c6a0
        /*0790*/ 	.word	0x000000ff
        /*0794*/ 	.word	0x00000000
        /*0798*/ 	.short	0x0101
        /*079a*/ 	.byte	0x04
	.zero		1


	//   ....[36]....
        /*079c*/ 	.word	0x0000dbd0
        /*07a0*/ 	.word	0x00000000
        /*07a4*/ 	.word	0x00038840
        /*07a8*/ 	.short	0x010a
        /*07aa*/ 	.byte	0x3f
	.zero		1


	//   ....[37]....
        /*07ac*/ 	.word	0x0000e1c0
        /*07b0*/ 	.word	0x00000000
        /*07b4*/ 	.word	0x00038830
        /*07b8*/ 	.short	0x0107
        /*07ba*/ 	.byte	0x3f
	.zero		1


	//   ....[38]....
        /*07bc*/ 	.word	0x0000e280
        /*07c0*/ 	.word	0x00000000
        /*07c4*/ 	.word	0x00038830
        /*07c8*/ 	.short	0x0101
        /*07ca*/ 	.byte	0x3f
	.zero		1


	//   ....[39]....
        /*07cc*/ 	.word	0x0000ecf0
        /*07d0*/ 	.word	0x000000ff
        /*07d4*/ 	.word	0x00038800
        /*07d8*/ 	.short	0x0107
        /*07da*/ 	.byte	0x27
	.zero		1


	//   ....[40]....
        /*07dc*/ 	.word	0x0000ed50
        /*07e0*/ 	.word	0x000000ff
        /*07e4*/ 	.word	0x00038800
        /*07e8*/ 	.short	0x0101
        /*07ea*/ 	.byte	0x27
	.zero		1


	//   ....[41]....
        /*07ec*/ 	.word	0x0000ed70
        /*07f0*/ 	.word	0x000000ff
        /*07f4*/ 	.word	0x00038820
        /*07f8*/ 	.short	0x010a
        /*07fa*/ 	.byte	0x27
	.zero		1


	//   ....[42]....
        /*07fc*/ 	.word	0x0000f080
        /*0800*/ 	.word	0x00000007
        /*0804*/ 	.word	0x00038840
        /*0808*/ 	.short	0x010a
        /*080a*/ 	.byte	0x3f
	.zero		1


	//   ....[43]....
        /*080c*/ 	.word	0x0000f540
        /*0810*/ 	.word	0x00000007
        /*0814*/ 	.word	0x00038830
        /*0818*/ 	.short	0x0107
        /*081a*/ 	.byte	0x3f
	.zero		1


	//   ....[44]....
        /*081c*/ 	.word	0x0000f5f0
        /*0820*/ 	.word	0x00000007
        /*0824*/ 	.word	0x00038830
        /*0828*/ 	.short	0x0101
        /*082a*/ 	.byte	0x3f
	.zero		1


	//   ....[45]....
        /*082c*/ 	.word	0x0000f670
        /*0830*/ 	.word	0x00000007
        /*0834*/ 	.word	0x00038860
        /*0838*/ 	.short	0x010a
        /*083a*/ 	.byte	0x3f
	.zero		1


	//   ....[46]....
        /*083c*/ 	.word	0x0000fbf0
        /*0840*/ 	.word	0x00000007
        /*0844*/ 	.word	0x00038850
        /*0848*/ 	.short	0x0107
        /*084a*/ 	.byte	0x3f
	.zero		1


	//   ....[47]....
        /*084c*/ 	.word	0x0000fd10
        /*0850*/ 	.word	0x00000007
        /*0854*/ 	.word	0x00038850
        /*0858*/ 	.short	0x0101
        /*085a*/ 	.byte	0x3f
	.zero		1


	//   ....[48]....
        /*085c*/ 	.word	0x0000fdf0
        /*0860*/ 	.word	0x00000004
        /*0864*/ 	.word	0x00038860
        /*0868*/ 	.short	0x010a
        /*086a*/ 	.byte	0x3f
	.zero		1


	//   ....[49]....
        /*086c*/ 	.word	0x000102d0
        /*0870*/ 	.word	0x00000004
        /*0874*/ 	.word	0x00038850
        /*0878*/ 	.short	0x0107
        /*087a*/ 	.byte	0x3f
	.zero		1


	//   ....[50]....
        /*087c*/ 	.word	0x000103c0
        /*0880*/ 	.word	0x00000004
        /*0884*/ 	.word	0x00038850
        /*0888*/ 	.short	0x0101
        /*088a*/ 	.byte	0x3f
	.zero		1


	//   ....[51]....
        /*088c*/ 	.word	0x000104b0
        /*0890*/ 	.word	0x00000005
        /*0894*/ 	.word	0x00038820
        /*0898*/ 	.short	0x010a
        /*089a*/ 	.byte	0x3f
	.zero		1


	//   ....[52]....
        /*089c*/ 	.word	0x00010650
        /*08a0*/ 	.word	0x00000003
        /*08a4*/ 	.word	0x00038840
        /*08a8*/ 	.short	0x010a
        /*08aa*/ 	.byte	0x3f
	.zero		1


	//   ....[53]....
        /*08ac*/ 	.word	0x000106f0
        /*08b0*/ 	.word	0x00000005
        /*08b4*/ 	.word	0x00038840
        /*08b8*/ 	.short	0x010a
        /*08ba*/ 	.byte	0x3f
	.zero		1


	//   ....[54]....
        /*08bc*/ 	.word	0x00010730
        /*08c0*/ 	.word	0x00000003
        /*08c4*/ 	.word	0x00038860
        /*08c8*/ 	.short	0x010a
        /*08ca*/ 	.byte	0x3f
	.zero		1


	//   ....[55]....
        /*08cc*/ 	.word	0x00010770
        /*08d0*/ 	.word	0x00000005
        /*08d4*/ 	.word	0x00038860
        /*08d8*/ 	.short	0x010a
        /*08da*/ 	.byte	0x3f
	.zero		1


	//   ....[56]....
        /*08dc*/ 	.word	0x000107e0
        /*08e0*/ 	.word	0x00000003
        /*08e4*/ 	.word	0x00038800
        /*08e8*/ 	.short	0x010a
        /*08ea*/ 	.byte	0x3f
	.zero		1


	//   ....[57]....
        /*08ec*/ 	.word	0x00010830
        /*08f0*/ 	.word	0x00000000
        /*08f4*/ 	.word	0x00038830
        /*08f8*/ 	.short	0x010a
        /*08fa*/ 	.byte	0x3f
	.zero		1


	//   ....[58]....
        /*08fc*/ 	.word	0x00010890
        /*0900*/ 	.word	0x00000099
        /*0904*/ 	.word	0x00038830
        /*0908*/ 	.short	0x010a
        /*090a*/ 	.byte	0x3f
	.zero		1


	//   ....[59]....
        /*090c*/ 	.word	0x000108f0
        /*0910*/ 	.word	0x00000002
        /*0914*/ 	.word	0x00038850
        /*0918*/ 	.short	0x010a
        /*091a*/ 	.byte	0x3f
	.zero		1


	//   ....[60]....
        /*091c*/ 	.word	0x00010950
        /*0920*/ 	.word	0x00000007
        /*0924*/ 	.word	0x00038850
        /*0928*/ 	.short	0x010a
        /*092a*/ 	.byte	0x3f
	.zero		1


	//   ....[61]....
        /*092c*/ 	.word	0x00010a70
        /*0930*/ 	.word	0x00000000
        /*0934*/ 	.word	0x00038840
        /*0938*/ 	.short	0x010a
        /*093a*/ 	.byte	0x3f
	.zero		1


	//   ....[62]....
        /*093c*/ 	.word	0x00011cb0
        /*0940*/ 	.word	0x00000003
        /*0944*/ 	.word	0x00038820
        /*0948*/ 	.short	0x010a
        /*094a*/ 	.byte	0x3f
	.zero		1


	//   ....[63]....
        /*094c*/ 	.word	0x00011d00
        /*0950*/ 	.word	0x00000007
        /*0954*/ 	.word	0x00038840
        /*0958*/ 	.short	0x010a
        /*095a*/ 	.byte	0x3f
	.zero		1


	//   ....[64]....
        /*095c*/ 	.word	0x00012350
        /*0960*/ 	.word	0x00000007
        /*0964*/ 	.word	0x00038860
        /*0968*/ 	.short	0x010a
        /*096a*/ 	.byte	0x3f
	.zero		1


	//   ....[65]....
        /*096c*/ 	.word	0x00012ac0
        /*0970*/ 	.word	0x00000004
        /*0974*/ 	.word	0x00038860
        /*0978*/ 	.short	0x010a
        /*097a*/ 	.byte	0x3f
	.zero		1


	//   ....[66]....
        /*097c*/ 	.word	0x000132d0
        /*0980*/ 	.word	0x00000005
        /*0984*/ 	.word	0x00038820
        /*0988*/ 	.short	0x010a
        /*098a*/ 	.byte	0x3f
	.zero		1


	//   ....[67]....
        /*098c*/ 	.word	0x00013470
        /*0990*/ 	.word	0x00000003
        /*0994*/ 	.word	0x00038840
        /*0998*/ 	.short	0x010a
        /*099a*/ 	.byte	0x3f
	.zero		1


	//   ....[68]....
        /*099c*/ 	.word	0x000134c0
        /*09a0*/ 	.word	0x00000005
        /*09a4*/ 	.word	0x00038840
        /*09a8*/ 	.short	0x010a
        /*09aa*/ 	.byte	0x3f
	.zero		1


	//   ....[69]....
        /*09ac*/ 	.word	0x00013510
        /*09b0*/ 	.word	0x00000003
        /*09b4*/ 	.word	0x00038860
        /*09b8*/ 	.short	0x010a
        /*09ba*/ 	.byte	0x3f
	.zero		1


	//----- nvinfo : EIATTR_NUM_MBARRIERS
	.align		4
.L_93:
        /*09bc*/ 	.byte	0x03, 0x38
        /*09be*/ 	.short	0x0016


	//----- nvinfo : EIATTR_EXIT_INSTR_OFFSETS
	.align		4
        /*09c0*/ 	.byte	0x04, 0x1c
        /*09c2*/ 	.short	(.L_95 - .L_94)


	//   ....[0]....
.L_94:
        /*09c4*/ 	.word	0x00000940


	//   ....[1]....
        /*09c8*/ 	.word	0x0000ccb0


	//   ....[2]....
        /*09cc*/ 	.word	0x000107c0


	//----- nvinfo : EIATTR_MAX_THREADS
	.align		4
.L_95:
        /*09d0*/ 	.byte	0x04, 0x05
        /*09d2*/ 	.short	(.L_97 - .L_96)
.L_96:
        /*09d4*/ 	.word	0x00000180
        /*09d8*/ 	.word	0x00000001
        /*09dc*/ 	.word	0x00000001


	//----- nvinfo : EIATTR_CRS_STACK_SIZE
	.align		4
.L_97:
        /*09e0*/ 	.byte	0x04, 0x1e
        /*09e2*/ 	.short	(.L_99 - .L_98)
.L_98:
        /*09e4*/ 	.word	0x00000000


	//----- nvinfo : EIATTR_CBANK_PARAM_SIZE
	.align		4
.L_99:
        /*09e8*/ 	.byte	0x03, 0x19
        /*09ea*/ 	.short	0x0a70


	//----- nvinfo : EIATTR_PARAM_CBANK
	.align		4
        /*09ec*/ 	.byte	0x04, 0x0a
        /*09ee*/ 	.short	(.L_101 - .L_100)
	.align		4
.L_100:
        /*09f0*/ 	.word	index@(.nv.constant0._ZN7cutlass13device_kernelIN5flash11enable_sm90INS1_16FlashAttnFwdSm90INS1_25CollectiveMainloopFwdSm90ILi2EN4cute5tupleIJNS5_1CILi1EEES8_S8_EEENS6_IJNS7_ILi128EEENS7_ILi80EEENS7_ILi256EEEEEELi256ENS_10bfloat16_tEfNS_4arch4Sm90ELb0ELb0ELb1ELb0ELb1ELb0ELb0ELb1ELb1ELb1ELb0ELb0EEENS1_21CollectiveEpilogueFwdINS6_IJSA_SC_SB_EEES9_SE_SG_Li256ELb0ELb1ELb0ELb0EEENS1_29StaticPersistentTileSchedulerILb0EEEEEEEEEvNT_6ParamsE)
        /*09f4*/ 	.short	0x0210
        /*09f6*/ 	.short	0x0a70


	//----- nvinfo : EIATTR_SW_WAR
	.align		4
.L_101:
        /*09f8*/ 	.byte	0x04, 0x36
        /*09fa*/ 	.short	(.L_103 - .L_102)
.L_102:
        /*09fc*/ 	.word	0x00000008
.L_103:


//--------------------- .nv.info._ZN7cutlass13device_kernelIN5flash11enable_sm90INS1_16FlashAttnFwdSm90INS1_25CollectiveMainloopFwdSm90ILi2EN4cute5tupleIJNS5_1CILi1EEES8_S8_EEENS6_IJNS7_ILi128EEENS7_ILi80EEENS7_ILi256EEEEEELi256ENS_10bfloat16_tEfNS_4arch4Sm90ELb0ELb0ELb1ELb1ELb1ELb0ELb0ELb1ELb1ELb1ELb0ELb0EEENS1_21CollectiveEpilogueFwdINS6_IJSA_SC_SB_EEES9_SE_SG_Li256ELb1ELb1ELb0ELb0EEENS1_36VarlenDynamicPersistentTileSchedulerILi128ELi80ELi256ELi128ELb0ELb1ELb1ELb0ELb1ELb1EEEEEEEEEvNT_6ParamsE --------------------------
	.section	.nv.info._ZN7cutlass13device_kernelIN5flash11enable_sm90INS1_16FlashAttnFwdSm90INS1_25CollectiveMainloopFwdSm90ILi2EN4cute5tupleIJNS5_1CILi1EEES8_S8_EEENS6_IJNS7_ILi128EEENS7_ILi80EEENS7_ILi256EEEEEELi256ENS_10bfloat16_tEfNS_4arch4Sm90ELb0ELb0ELb1ELb1ELb1ELb0ELb0ELb1ELb1ELb1ELb0ELb0EEENS1_21CollectiveEpilogueFwdINS6_IJSA_SC_SB_EEES9_SE_SG_Li256ELb1ELb1ELb0ELb0EEENS1_36VarlenDynamicPersistentTileSchedulerILi128ELi80ELi256ELi128ELb0ELb1ELb1ELb0ELb1ELb1EEEEEEEEEvNT_6ParamsE,"",@"SHT_CUDA_INFO"
	.sectionflags	@""
	.align	4


	//----- nvinfo : EIATTR_CUDA_API_VERSION
	.align		4
        /*0000*/ 	.byte	0x04, 0x37
        /*0002*/ 	.short	(.L_105 - .L_104)
.L_104:
        /*0004*/ 	.word	0x00000082


	//----- nvinfo : EIATTR_KPARAM_INFO
	.align		4
.L_105:
        /*0008*/ 	.byte	0x04, 0x17
        /*000a*/ 	.short	(.L_107 - .L_106)
.L_106:
        /*000c*/ 	.word	0x00000000
        /*0010*/ 	.short	0x0000
        /*0012*/ 	.short	0x0070
        /*0014*/ 	.byte	0x00, 0xf0, 0x01, 0x2a


	//----- nvinfo : EIATTR_SPARSE_MMA_MASK
	.align		4
.L_107:
        /*0018*/ 	.byte	0x03, 0x50
        /*001a*/ 	.short	0x0000


	//----- nvinfo : EIATTR_MAXREG_COUNT
	.align		4
        /*001c*/ 	.byte	0x03, 0x1b
        /*001e*/ 	.short	0x00a8


	//----- nvinfo : EIATTR_NUM_BARRIERS
	.align		4
        /*0020*/ 	.byte	0x02, 0x4c
        /*0022*/ 	.byte	0x09
	.zero		1


	//----- nvinfo : EIATTR_EXTERNS
	.align		4
        /*0024*/ 	.byte	0x04, 0x0f
        /*0026*/ 	.short	(.L_109 - .L_108)


	//   ....[0]....
	.align		4
.L_108:
        /*0028*/ 	.word	index@(__assertfail)


	//----- nvinfo : EIATTR_ANNOTATIONS
	.align		4
.L_109:
        /*002c*/ 	.byte	0x04, 0x55
        /*002e*/ 	.short	(.L_111 - .L_110)


	//   ....[0]....
.L_110:
        /*0030*/ 	.word	0x00000001
        /*0034*/ 	.byte	0xa0, 0x08, 0x00, 0x00, 0x01, 0x00, 0x00, 0x00, 0xa0, 0x09, 0x00, 0x00, 0x01, 0x00, 0x00, 0x00
        /* <DEDUP_REMOVED lines=14> */
        /*0124*/ 	.byte	0x20, 0x37, 0x01, 0x00, 0x01, 0x00, 0x00, 0x00, 0xc0, 0x38, 0x01, 0x00


	//----- nvinfo : EIATTR_MERCURY_ISA_VERSION
	.align		4
.L_111:
        /*0130*/ 	.byte	0x03, 0x5f
        /*0132*/ 	.short	0x0101


	//----- nvinfo : EIATTR_UNUSED_LOAD_BYTE_OFFSET
	.align		4
        /*0134*/ 	.byte	0x04, 0x44
        /*0136*/ 	.short	(.L_113 - .L_112)


	//   ....[0]....
.L_112:
        /*0138*/ 	.word	0x00000950
        /*013c*/ 	.word	0x0000fff0


	//   ....[1]....
        /*0140*/ 	.word	0x0000b600
        /*0144*/ 	.word	0x0000fff0


	//----- nvinfo : EIATTR_INT_WARP_WIDE_INSTR_OFFSETS
	.align		4
.L_113:
        /*0148*/ 	.byte	0x04, 0x31
        /*014a*/ 	.short	(.L_115 - .L_114)


	//   ....[0]....
.L_114:
        /*014c*/ 	.word	0x000000c0


	//   ....[1]....
        /*0150*/ 	.word	0x000000d0


	//   ....[2]....
        /*0154*/ 	.word	0x00000170


	//   ....[3]....
        /*0158*/ 	.word	0x0000f590


	//   ....[4]....
        /*015c*/ 	.word	0x0000f620


	//   ....[5]....
        /*0160*/ 	.word	0x000125b0


	//   ....[6]....
        /*0164*/ 	.word	0x00012640


	//----- nvinfo : EIATTR_COOP_GROUP_MASK_REGIDS
	.align		4
.L_115:
        /*0168*/ 	.byte	0x04, 0x29
        /*016a*/ 	.short	(.L_117 - .L_116)


	//   ....[0]....
.L_116:
        /*016c*/ 	.word	0xffffffff


	//   ....[1]....
        /*0170*/ 	.word	0xffffffff


	//   ....[2]....
        /*0174*/ 	.word	0xffffffff


	//   ....[3]....
        /*0178*/ 	.word	0xffffffff


	//   ....[4]....
        /*017c*/ 	.word	0xffffffff


	//   ....[5]....
        /*0180*/ 	.word	0xffffffff


	//   ....[6]....
        /*0184*/ 	.word	0xffffffff


	//   ....[7]....
        /*0188*/ 	.word	0xffffffff


	//   ....[8]....
        /*018c*/ 	.word	0xffffffff


	//   ....[9]....
        /*0190*/ 	.word	0xffffffff


	//   ....[10]....
        /*0194*/ 	.word	0xffffffff


	//   ....[11]....
        /*0198*/ 	.word	0xffffffff


	//   ....[12]....
        /*019c*/ 	.word	0xffffffff


	//   ....[13]....
        /*01a0*/ 	.word	0xffffffff


	//   ....[14]....
        /*01a4*/ 	.word	0xffffffff


	//   ....[15]....
        /*01a8*/ 	.word	0xffffffff


	//   ....[16]....
        /*01ac*/ 	.word	0xffffffff


	//   ....[17]....
        /*01b0*/ 	.word	0xffffffff


	//   ....[18]....
        /*01b4*/ 	.word	0xffffffff


	//   ....[19]....
        /*01b8*/ 	.word	0xffffffff


	//   ....[20]....
        /*01bc*/ 	.word	0xffffffff


	//   ....[21]....
        /*01c0*/ 	.word	0xffffffff


	//   ....[22]....
        /*01c4*/ 	.word	0xffffffff


	//   ....[23]....
        /*01c8*/ 	.word	0xffffffff


	//   ....[24]....
        /*01cc*/ 	.word	0xffffffff


	//   ....[25]....
        /*01d0*/ 	.word	0xffffffff


	//   ....[26]....
        /*01d4*/ 	.word	0xffffffff


	//   ....[27]....
        /*01d8*/ 	.word	0xffffffff


	//   ....[28]....
        /*01dc*/ 	.word	0xffffffff


	//   ....[29]....
        /*01e0*/ 	.word	0xffffffff


	//   ....[30]....
        /*01e4*/ 	.word	0xffffffff


	//   ....[31]....
        /*01e8*/ 	.word	0xffffffff


	//   ....[32]....
        /*01ec*/ 	.word	0xffffffff


	//   ....[33]....
        /*01f0*/ 	.word	0xffffffff


	//   ....[34]....
        /*01f4*/ 	.word	0xffffffff


	//   ....[35]....
        /*01f8*/ 	.word	0xffffffff


	//   ....[36]....
        /*01fc*/ 	.word	0xffffffff


	//   ....[37]....
        /*0200*/ 	.word	0xffffffff


	//   ....[38]....
        /*0204*/ 	.word	0xffffffff


	//   ....[39]....
        /*0208*/ 	.word	0xffffffff


	//   ....[40]....
        /*020c*/ 	.word	0xffffffff


	//   ....[41]....
        /*0210*/ 	.word	0xffffffff


	//   ....[42]....
        /*0214*/ 	.word	0xffffffff


	//   ....[43]....
        /*0218*/ 	.word	0xffffffff


	//   ....[44]....
        /*021c*/ 	.word	0xffffffff


	//   ....[45]....
        /*0220*/ 	.word	0xffffffff


	//   ....[46]....
        /*0224*/ 	.word	0xffffffff


	//   ....[47]....
        /*0228*/ 	.word	0xffffffff


	//   ....[48]....
        /*022c*/ 	.word	0xffffffff


	//   ....[49]....
        /*0230*/ 	.word	0xffffffff


	//   ....[50]....
        /*0234*/ 	.word	0xffffffff


	//   ....[51]....
        /*0238*/ 	.word	0xffffffff


	//   ....[52]....
        /*023c*/ 	.word	0xffffffff


	//   ....[53]....
        /*0240*/ 	.word	0xffffffff


	//   ....[54]....
        /*0244*/ 	.word	0xffffffff


	//   ....[55]....
        /*0248*/ 	.word	0xffffffff


	//   ....[56]....
        /*024c*/ 	.word	0xffffffff


	//   ....[57]....
        /*0250*/ 	.word	0xffffffff


	//   ....[58]....
        /*0254*/ 	.word	0xffffffff


	//   ....[59]....
        /*0258*/ 	.word	0xffffffff


	//   ....[60]....
        /*025c*/ 	.word	0xffffffff


	//   ....[61]....
        /*0260*/ 	.word	0xffffffff


	//   ....[62]....
        /*0264*/ 	.word	0xffffffff


	//   ....[63]....
        /*0268*/ 	.word	0xffffffff


	//   ....[64]....
        /*026c*/ 	.word	0xffffffff


	//   ....[65]....
        /*0270*/ 	.word	0xffffffff


	//   ....[66]....
        /*0274*/ 	.word	0xffffffff


	//   ....[67]....
        /*0278*/ 	.word	0xffffffff


	//   ....[68]....
        /*027c*/ 	.word	0xffffffff


	//   ....[69]....
        /*0280*/ 	.word	0xffffffff


	//   ....[70]....
        /*0284*/ 	.word	0xffffffff


	//   ....[71]....
        /*0288*/ 	.word	0xffffffff


	//   ....[72]....
        /*028c*/ 	.word	0xffffffff


	//   ....[73]....
        /*0290*/ 	.word	0xffffffff


	//   ....[74]....
        /*0294*/ 	.word	0xffffffff


	//   ....[75]....
        /*0298*/ 	.word	0xffffffff


	//   ....[76]....
        /*029c*/ 	.word	0xffffffff


	//   ....[77]....
        /*02a0*/ 	.word	0xffffffff


	//   ....[78]....
        /*02a4*/ 	.word	0xffffffff


	//   ....[79]....
        /*02a8*/ 	.word	0xffffffff


	//   ....[80]....
        /*02ac*/ 	.word	0xffffffff


	//   ....[81]....
        /*02b0*/ 	.word	0xffffffff


	//   ....[82]....
        /*02b4*/ 	.word	0xffffffff


	//   ....[83]....
        /*02b8*/ 	.word	0xffffffff


	//   ....[84]....
        /*02bc*/ 	.word	0xffffffff


	//   ....[85]....
        /*02c0*/ 	.word	0xffffffff


	//   ....[86]....
        /*02c4*/ 	.word	0xffffffff


	//   ....[87]....
        /*02c8*/ 	.word	0xffffffff


	//   ....[88]....
        /*02cc*/ 	.word	0xffffffff


	//   ....[89]....
        /*02d0*/ 	.word	0xffffffff


	//   ....[90]....
        /*02d4*/ 	.word	0xffffffff


	//   ....[91]....
        /*02d8*/ 	.word	0xffffffff


	//   ....[92]....
        /*02dc*/ 	.word	0xffffffff


	//   ....[93]....
        /*02e0*/ 	.word	0xffffffff


	//   ....[94]....
        /*02e4*/ 	.word	0xffffffff


	//   ....[95]....
        /*02e8*/ 	.word	0xffffffff


	//   ....[96]....
        /*02ec*/ 	.word	0xffffffff


	//   ....[97]....
        /*02f0*/ 	.word	0xffffffff


	//   ....[98]....
        /*02f4*/ 	.word	0xffffffff


	//   ....[99]....
        /*02f8*/ 	.word	0xffffffff


	//   ....[100]....
        /*02fc*/ 	.word	0xffffffff


	//   ....[101]....
        /*0300*/ 	.word	0xffffffff


	//   ....[102]....
        /*0304*/ 	.word	0xffffffff


	//   ....[103]....
        /*0308*/ 	.word	0xffffffff


	//   ....[104]....
        /*030c*/ 	.word	0xffffffff


	//   ....[105]....
        /*0310*/ 	.word	0xffffffff


	//   ....[106]....
        /*0314*/ 	.word	0xffffffff


	//   ....[107]....
        /*0318*/ 	.word	0xffffffff


	//   ....[108]....
        /*031c*/ 	.word	0xffffffff


	//   ....[109]....
        /*0320*/ 	.word	0xffffffff


	//   ....[110]....
        /*0324*/ 	.word	0xffffffff


	//   ....[111]....
        /*0328*/ 	.word	0xffffffff


	//   ....[112]....
        /*032c*/ 	.word	0xffffffff


	//   ....[113]....
        /*0330*/ 	.word	0xffffffff


	//   ....[114]....
        /*0334*/ 	.word	0xffffffff


	//   ....[115]....
        /*0338*/ 	.word	0xffffffff


	//   ....[116]....
        /*033c*/ 	.word	0xffffffff


	//   ....[117]....
        /*0340*/ 	.word	0xffffffff


	//   ....[118]....
        /*0344*/ 	.word	0xffffffff


	//   ....[119]....
        /*0348*/ 	.word	0xffffffff


	//   ....[120]....
        /*034c*/ 	.word	0xffffffff


	//   ....[121]....
        /*0350*/ 	.word	0xffffffff


	//   ....[122]....
        /*0354*/ 	.word	0xffffffff


	//   ....[123]....
        /*0358*/ 	.word	0xffffffff


	//   ....[124]....
        /*035c*/ 	.word	0xffffffff


	//   ....[125]....
        /*0360*/ 	.word	0xffffffff


	//   ....[126]....
        /*0364*/ 	.word	0xffffffff


	//   ....[127]....
        /*0368*/ 	.word	0xffffffff


	//   ....[128]....
        /*036c*/ 	.word	0xffffffff


	//   ....[129]....
        /*0370*/ 	.word	0x0500000f


	//   ....[130]....
        /*0374*/ 	.word	0x0500000f


	//   ....[131]....
        /*0378*/ 	.word	0x0500000f


	//   ....[132]....
        /*037c*/ 	.word	0x0500000f


	//   ....[133]....
        /*0380*/ 	.word	0x0500000f


	//   ....[134]....
        /*0384*/ 	.word	0x0500000f


	//   ....[135]....
        /*0388*/ 	.word	0x0500000f


	//   ....[136]....
        /*038c*/ 	.word	0x0500000f


	//   ....[137]....
        /*0390*/ 	.word	0x0500000f


	//   ....[138]....
        /*0394*/ 	.word	0x0500000f


	//   ....[139]....
        /*0398*/ 	.word	0x0500000f


	//   ....[140]....
        /*039c*/ 	.word	0x0500000f


	//   ....[141]....
        /*03a0*/ 	.word	0x0500000f


	//   ....[142]....
        /*03a4*/ 	.word	0x0500000f


	//   ....[143]....
        /*03a8*/ 	.word	0x0500000f


	//   ....[144]....
        /*03ac*/ 	.word	0x0500000f


	//   ....[145]....
        /*03b0*/ 	.word	0x0500000f


	//   ....[146]....
        /*03b4*/ 	.word	0x0500000f


	//   ....[147]....
        /*03b8*/ 	.word	0x0500000f


	//   ....[148]....
        /*03bc*/ 	.word	0x0500000f


	//   ....[149]....
        /*03c0*/ 	.word	0x0500000f


	//   ....[150]....
        /*03c4*/ 	.word	0x0500000f


	//   ....[151]....
        /*03c8*/ 	.word	0x0500000f


	//   ....[152]....
        /*03cc*/ 	.word	0x0500000f


	//   ....[153]....
        /*03d0*/ 	.word	0x0500000f


	//   ....[154]....
        /*03d4*/ 	.word	0x0500000f


	//   ....[155]....
        /*03d8*/ 	.word	0x0500000f


	//   ....[156]....
        /*03dc*/ 	.word	0x0500000f


	//   ....[157]....
        /*03e0*/ 	.word	0x0500000f


	//   ....[158]....
        /*03e4*/ 	.word	0x0500000f


	//   ....[159]....
        /*03e8*/ 	.word	0x0500000f


	//   ....[160]....
        /*03ec*/ 	.word	0x0500000f


	//   ....[161]....
        /*03f0*/ 	.word	0x0500000f


	//   ....[162]....
        /*03f4*/ 	.word	0x0500000f


	//   ....[163]....
        /*03f8*/ 	.word	0x0500000f


	//   ....[164]....
        /*03fc*/ 	.word	0x0500000f


	//   ....[165]....
        /*0400*/ 	.word	0x0500000f


	//   ....[166]....
        /*0404*/ 	.word	0x0500000f


	//   ....[167]....
        /*0408*/ 	.word	0x0500000f


	//   ....[168]....
        /*040c*/ 	.word	0x0500000f


	//   ....[169]....
        /*0410*/ 	.word	0x0500000f


	//   ....[170]....
        /*0414*/ 	.word	0x0500000f


	//   ....[171]....
        /*0418*/ 	.word	0x0500000f


	//   ....[172]....
        /*041c*/ 	.word	0x0500000f


	//   ....[173]....
        /*0420*/ 	.word	0x0500000f


	//   ....[174]....
        /*0424*/ 	.word	0x0500000f


	//   ....[175]....
        /*0428*/ 	.word	0x0500000f


	//   ....[176]....
        /*042c*/ 	.word	0x0500000f


	//   ....[177]....
        /*0430*/ 	.word	0x0500000f


	//   ....[178]....
        /*0434*/ 	.word	0x0500000f


	//   ....[179]....
        /*0438*/ 	.word	0x0500000f


	//   ....[180]....
        /*043c*/ 	.word	0x0500000f


	//   ....[181]....
        /*0440*/ 	.word	0x0500000f


	//   ....[182]....
        /*0444*/ 	.word	0x0500000f


	//   ....[183]....
        /*0448*/ 	.word	0x0500000f


	//   ....[184]....
        /*044c*/ 	.word	0x0500000f


	//   ....[185]....
        /*0450*/ 	.word	0x0500000f


	//   ....[186]....
        /*0454*/ 	.word	0x0500000f


	//   ....[187]....
        /*0458*/ 	.word	0x0500000f


	//   ....[188]....
        /*045c*/ 	.word	0x0500000f


	//   ....[189]....
        /*0460*/ 	.word	0x0500000f


	//   ....[190]....
        /*0464*/ 	.word	0x0500000f


	//   ....[191]....
        /*0468*/ 	.word	0x0500000f


	//   ....[192]....
        /*046c*/ 	.word	0x0500000f


	//   ....[193]....
        /*0470*/ 	.word	0x0500000f


	//   ....[194]....
        /*0474*/ 	.word	0x0500000f


	//   ....[195]....
        /*0478*/ 	.word	0x0500000f


	//   ....[196]....
        /*047c*/ 	.word	0x0500000f


	//   ....[197]....
        /*0480*/ 	.word	0x0500000f


	//   ....[198]....
        /*0484*/ 	.word	0x0500000f


	//   ....[199]....
        /*0488*/ 	.word	0x0500000f


	//   ....[200]....
        /*048c*/ 	.word	0x0500000f


	//   ....[201]....
        /*0490*/ 	.word	0x0500000f


	//   ....[202]....
        /*0494*/ 	.word	0x0500000f


	//   ....[203]....
        /*0498*/ 	.word	0x0500000f


	//----- nvinfo : EIATTR_COOP_GROUP_INSTR_OFFSETS
	.align		4
.L_117:
        /*049c*/ 	.byte	0x04, 0x28
        /*049e*/ 	.short	(.L_119 - .L_118)


	//   ....[0]....
.L_118:
        /*04a0*/ 	.word	0x00000070


	//   ....[1]....
        /*04a4*/ 	.word	0x000000b0


	//   ....[2]....
        /*04a8*/ 	.word	0x000002d0


	//   ....[3]....
        /*04ac*/ 	.word	0x00000430


	//   ....[4]....
        /*04b0*/ 	.word	0x00000550


	//   ....[5]....
        /*04b4*/ 	.word	0x000006b0


	//   ....[6]....
        /*04b8*/ 	.word	0x000015f0


	//   ....[7]....
        /*04bc*/ 	.word	0x00004d30


	//   ....[8]....
        /*04c0*/ 	.word	0x00004db0


	//   ....[9]....
        /*04c4*/ 	.word	0x00005160


	//   ....[10]....
        /*04c8*/ 	.word	0x000051e0


	//   ....[11]....
        /*04cc*/ 	.word	0x000094f0


	//   ....[12]....
        /*04d0*/ 	.word	0x00009510


	//   ....[13]....
        /*04d4*/ 	.word	0x00009530


	//   ....[14]....
        /*04d8*/ 	.word	0x00009550


	//   ....[15]....
        /*04dc*/ 	.word	0x0000a8f0


	//   ....[16]....
        /*04e0*/ 	.word	0x0000a930


	//   ....[17]....
        /*04e4*/ 	.word	0x0000aa00


	//   ....[18]....
        /*04e8*/ 	.word	0x0000aa10


	//   ....[19]....
        /*04ec*/ 	.word	0x0000c780


	//   ....[20]....
        /*04f0*/ 	.word	0x0000c7c0


	//   ....[21]....
        /*04f4*/ 	.word	0x0000c830


	//   ....[22]....
        /*04f8*/ 	.word	0x0000c870


	//   ....[23]....
        /*04fc*/ 	.word	0x0000d0b0


	//   ....[24]....
        /*0500*/ 	.word	0x0000d0f0


	//   ....[25]....
        /*0504*/ 	.word	0x0000d260


	//   ....[26]....
        /*0508*/ 	.word	0x0000d280


	//   ....[27]....
        /*050c*/ 	.word	0x0000d3c0


	//   ....[28]....
        /*0510*/ 	.word	0x0000d3e0


	//   ....[29]....
        /*0514*/ 	.word	0x0000d530


	//   ....[30]....
        /*0518*/ 	.word	0x0000d550


	//   ....[31]....
        /*051c*/ 	.word	0x0000df90


	//   ....[32]....
        /*0520*/ 	.word	0x0000dfb0


	//   ....[33]....
        /*0524*/ 	.word	0x0000e0f0


	//   ....[34]....
        /*0528*/ 	.word	0x0000e110


	//   ....[35]....
        /*052c*/ 	.word	0x0000e250


	//   ....[36]....
        /*0530*/ 	.word	0x0000e270


	//   ....[37]....
        /*0534*/ 	.word	0x0000e3c0


	//   ....[38]....
        /*0538*/ 	.word	0x0000e3e0


	//   ....[39]....
        /*053c*/ 	.word	0x0000e5b0


	//   ....[40]....
        /*0540*/ 	.word	0x0000e780


	//   ....[41]....
        /*0544*/ 	.word	0x0000e7b0


	//   ....[42]....
        /*0548*/ 	.word	0x0000e7e0


	//   ....[43]....
        /*054c*/ 	.word	0x0000e810


	//   ....[44]....
        /*0550*/ 	.word	0x0000e840


	//   ....[45]....
        /*0554*/ 	.word	0x0000e870


	//   ....[46]....
        /*0558*/ 	.word	0x0000e9c0


	//   ....[47]....
        /*055c*/ 	.word	0x0000e9f0


	//   ....[48]....
        /*0560*/ 	.word	0x0000ea20


	//   ....[49]....
        /*0564*/ 	.word	0x0000ea50


	//   ....[50]....
        /*0568*/ 	.word	0x0000ea80


	//   ....[51]....
        /*056c*/ 	.word	0x0000eab0


	//   ....[52]....
        /*0570*/ 	.word	0x0000eb40


	//   ....[53]....
        /*0574*/ 	.word	0x0000eb70


	//   ....[54]....
        /*0578*/ 	.word	0x0000ebf0


	//   ....[55]....
        /*057c*/ 	.word	0x00010190


	//   ....[56]....
        /*0580*/ 	.word	0x000101d0


	//   ....[57]....
        /*0584*/ 	.word	0x00010200


	//   ....[58]....
        /*0588*/ 	.word	0x000102b0


	//   ....[59]....
        /*058c*/ 	.word	0x000102f0


	//   ....[60]....
        /*0590*/ 	.word	0x00010350


	//   ....[61]....
        /*0594*/ 	.word	0x00010390


	//   ....[62]....
        /*0598*/ 	.word	0x000103f0


	//   ....[63]....
        /*059c*/ 	.word	0x00010410


	//   ....[64]....
        /*05a0*/ 	.word	0x00010440


	//   ....[65]....
        /*05a4*/ 	.word	0x00010c40


	//   ....[66]....
        /*05a8*/ 	.word	0x00010c70


	//   ....[67]....
        /*05ac*/ 	.word	0x00010cd0


	//   ....[68]....
        /*05b0*/ 	.word	0x00010d30


	//   ....[69]....
        /*05b4*/ 	.word	0x00010d70


	//   ....[70]....
        /*05b8*/ 	.word	0x00010df0


	//   ....[71]....
        /*05bc*/ 	.word	0x00010e40


	//   ....[72]....
        /*05c0*/ 	.word	0x00010eb0


	//   ....[73]....
        /*05c4*/ 	.word	0x00010f00


	//   ....[74]....
        /*05c8*/ 	.word	0x00010f70


	//   ....[75]....
        /*05cc*/ 	.word	0x00010fb0


	//   ....[76]....
        /*05d0*/ 	.word	0x00011030


	//   ....[77]....
        /*05d4*/ 	.word	0x00011080


	//   ....[78]....
        /*05d8*/ 	.word	0x000110f0


	//   ....[79]....
        /*05dc*/ 	.word	0x00011140


	//   ....[80]....
        /*05e0*/ 	.word	0x00011190


	//   ....[81]....
        /*05e4*/ 	.word	0x00011950


	//   ....[82]....
        /*05e8*/ 	.word	0x00011980


	//   ....[83]....
        /*05ec*/ 	.word	0x000119b0


	//   ....[84]....
        /*05f0*/ 	.word	0x00011a70


	//   ....[85]....
        /*05f4*/ 	.word	0x00011aa0


	//   ....[86]....
        /*05f8*/ 	.word	0x00011af0


	//   ....[87]....
        /*05fc*/ 	.word	0x00011b20


	//   ....[88]....
        /*0600*/ 	.word	0x00011b70


	//   ....[89]....
        /*0604*/ 	.word	0x00011ba0


	//   ....[90]....
        /*0608*/ 	.word	0x00011c10


	//   ....[91]....
        /*060c*/ 	.word	0x00011ef0


	//   ....[92]....
        /*0610*/ 	.word	0x00011f10


	//   ....[93]....
        /*0614*/ 	.word	0x00011f20


	//   ....[94]....
        /*0618*/ 	.word	0x00011fd0


	//   ....[95]....
        /*061c*/ 	.word	0x00011fe0


	//   ....[96]....
        /*0620*/ 	.word	0x00012090


	//   ....[97]....
        /*0624*/ 	.word	0x000120a0


	//   ....[98]....
        /*0628*/ 	.word	0x00012150


	//   ....[99]....
        /*062c*/ 	.word	0x00012160


	//   ....[100]....
        /*0630*/ 	.word	0x00012170


	//   ....[101]....
        /*0634*/ 	.word	0x00012790


	//   ....[102]....
        /*0638*/ 	.word	0x000127d0


	//   ....[103]....
        /*063c*/ 	.word	0x00012810


	//   ....[104]....
        /*0640*/ 	.word	0x00012840


	//   ....[105]....
        /*0644*/ 	.word	0x00012860


	//   ....[106]....
        /*0648*/ 	.word	0x00012910


	//   ....[107]....
        /*064c*/ 	.word	0x000129c0


	//   ....[108]....
        /*0650*/ 	.word	0x000129f0


	//   ....[109]....
        /*0654*/ 	.word	0x00012a00


	//   ....[110]....
        /*0658*/ 	.word	0x00012a90


	//   ....[111]....
        /*065c*/ 	.word	0x00012ec0


	//   ....[112]....
        /*0660*/ 	.word	0x00012f10


	//   ....[113]....
        /*0664*/ 	.word	0x00012f40


	//   ....[114]....
        /*0668*/ 	.word	0x00012f50


	//   ....[115]....
        /*066c*/ 	.word	0x00012f80


	//   ....[116]....
        /*0670*/ 	.word	0x00012fb0


	//   ....[117]....
        /*0674*/ 	.word	0x00012fe0


	//   ....[118]....
        /*0678*/ 	.word	0x00013010


	//   ....[119]....
        /*067c*/ 	.word	0x00013190


	//   ....[120]....
        /*0680*/ 	.word	0x000131c0


	//   ....[121]....
        /*0684*/ 	.word	0x000131f0


	//   ....[122]....
        /*0688*/ 	.word	0x00013220


	//   ....[123]....
        /*068c*/ 	.word	0x00013250


	//   ....[124]....
        /*0690*/ 	.word	0x00013280


	//   ....[125]....
        /*0694*/ 	.word	0x00013340


	//   ....[126]....
        /*0698*/ 	.word	0x00013360


	//   ....[127]....
        /*069c*/ 	.word	0x000133d0


	//   ....[128]....
        /*06a0*/ 	.word	0x00013840


	//   ....[129]....
        /*06a4*/ 	.word	0x00013d30


	//   ....[130]....
        /*06a8*/ 	.word	0x00013e20


	//   ....[131]....
        /*06ac*/ 	.word	0x00013ef0


	//   ....[132]....
        /*06b0*/ 	.word	0x00013f60


	//   ....[133]....
        /*06b4*/ 	.word	0x00014000


	//   ....[134]....
        /*06b8*/ 	.word	0x000140e0


	//   ....[135]....
        /*06bc*/ 	.word	0x000141e0


	//   ....[136]....
        /*06c0*/ 	.word	0x00014250


	//   ....[137]....
        /*06c4*/ 	.word	0x00014340


	//   ....[138]....
        /*06c8*/ 	.word	0x000143b0


	//   ....[139]....
        /*06cc*/ 	.word	0x00014490


	//   ....[140]....
        /*06d0*/ 	.word	0x00014540


	//   ....[141]....
        /*06d4*/ 	.word	0x000145b0


	//   ....[142]....
        /*06d8*/ 	.word	0x00014630


	//   ....[143]....
        /*06dc*/ 	.word	0x00014700


	//   ....[144]....
        /*06e0*/ 	.word	0x00014780


	//   ....[145]....
        /*06e4*/ 	.word	0x00014870


	//   ....[146]....
        /*06e8*/ 	.word	0x000148f0


	//   ....[147]....
        /*06ec*/ 	.word	0x000149e0


	//   ....[148]....
        /*06f0*/ 	.word	0x00014a60


	//   ....[149]....
        /*06f4*/ 	.word	0x00014b50


	//   ....[150]....
        /*06f8*/ 	.word	0x00014bd0


	//   ....[151]....
        /*06fc*/ 	.word	0x00014cc0


	//   ....[152]....
        /*0700*/ 	.word	0x00014d40


	//   ....[153]....
        /*0704*/ 	.word	0x00014e30


	//   ....[154]....
        /*0708*/ 	.word	0x00014eb0


	//   ....[155]....
        /*070c*/ 	.word	0x00014f80


	//   ....[156]....
        /*0710*/ 	.word	0x000150b0


	//   ....[157]....
        /*0714*/ 	.word	0x00015180


	//   ....[158]....
        /*0718*/ 	.word	0x00015250


	//   ....[159]....
        /*071c*/ 	.word	0x00015330


	//   ....[160]....
        /*0720*/ 	.word	0x00015390


	//   ....[161]....
        /*0724*/ 	.word	0x00015470


	//   ....[162]....
        /*0728*/ 	.word	0x000154d0


	//   ....[163]....
        /*072c*/ 	.word	0x000155b0


	//   ....[164]....
        /*0730*/ 	.word	0x00015610


	//   ....[165]....
        /*0734*/ 	.word	0x00015720


	//   ....[166]....
        /*0738*/ 	.word	0x00015810


	//   ....[167]....
        /*073c*/ 	.word	0x000158b0


	//   ....[168]....
        /*0740*/ 	.word	0x00015910


	//   ....[169]....
        /*0744*/ 	.word	0x00015a30


	//   ....[170]....
        /*0748*/ 	.word	0x00015a90


	//   ....[171]....
        /*074c*/ 	.word	0x00015bb0


	//   ....[172]....
        /*0750*/ 	.word	0x00015c10


	//   ....[173]....
        /*0754*/ 	.word	0x00015d30


	//   ....[174]....
        /*0758*/ 	.word	0x00015d90


	//   ....[175]....
        /*075c*/ 	.word	0x00015e60


	//   ....[176]....
        /*0760*/ 	.word	0x00015fc0


	//   ....[177]....
        /*0764*/ 	.word	0x00016070


	//   ....[178]....
        /*0768*/ 	.word	0x000161c0


	//   ....[179]....
        /*076c*/ 	.word	0x00016270


	//   ....[180]....
        /*0770*/ 	.word	0x000162d0


	//   ....[181]....
        /*0774*/ 	.word	0x00016390


	//   ....[182]....
        /*0778*/ 	.word	0x00016470


	//   ....[183]....
        /*077c*/ 	.word	0x00016530


	//   ....[184]....
        /*0780*/ 	.word	0x00016610


	//   ....[185]....
        /*0784*/ 	.word	0x000166d0


	//   ....[186]....
        /*0788*/ 	.word	0x000167e0


	//   ....[187]....
        /*078c*/ 	.word	0x00016880


	//   ....[188]....
        /*0790*/ 	.word	0x000169a0


	//   ....[189]....
        /*0794*/ 	.word	0x00016a10


	//   ....[190]....
        /*0798*/ 	.word	0x00016a80


	//   ....[191]....
        /*079c*/ 	.word	0x00016af0


	//   ....[192]....
        /*07a0*/ 	.word	0x00016b60


	//   ....[193]....
        /*07a4*/ 	.word	0x00016be0


	//   ....[194]....
        /*07a8*/ 	.word	0x00016c70


	//   ....[195]....
        /*07ac*/ 	.word	0x00016d00


	//   ....[196]....
        /*07b0*/ 	.word	0x00016d70


	//   ....[197]....
        /*07b4*/ 	.word	0x00016de0


	//   ....[198]....
        /*07b8*/ 	.word	0x00016e50


	//   ....[199]....
        /*07bc*/ 	.word	0x00016ed0


	//   ....[200]....
        /*07c0*/ 	.word	0x00016f40


	//   ....[201]....
        /*07c4*/ 	.word	0x00016fe0


	//   ....[202]....
        /*07c8*/ 	.word	0x00017070


	//   ....[203]....
        /*07cc*/ 	.word	0x00017190


	//----- nvinfo : EIATTR_REG_RECONFIG
	.align		4
.L_119:
        /*07d0*/ 	.byte	0x01, 0x54
	.zero		2


	//----- nvinfo : EIATTR_SYSCALL_OFFSETS
	.align		4
        /*07d4*/ 	.byte	0x04, 0x46
        /*07d6*/ 	.short	(.L_121 - .L_120)


	//   ....[0]....
.L_120:
        /*07d8*/ 	.word	0x000017d0


	//   ....[1]....
        /*07dc*/ 	.word	0x0000f780


	//   ....[2]....
        /*07e0*/ 	.word	0x0000f8d0


	//   ....[3]....
        /*07e4*/ 	.word	0x0000f9c0


	//   ....[4]....
        /*07e8*/ 	.word	0x00010890


	//----- nvinfo : EIATTR_MBARRIER_INSTR_OFFSETS
	.align		4
.L_121:
        /*07ec*/ 	.byte	0x04, 0x39
        /*07ee*/ 	.short	(.L_123 - .L_122)


	//   ....[0]....
.L_122:
        /*07f0*/ 	.word	0x00000180
        /*07f4*/ 	.word	0x000000ff
        /*07f8*/ 	.word	0x00038800
        /*07fc*/ 	.short	0x0100
        /*07fe*/ 	.byte	0x08
	.zero		1


	//   ....[1]....
        /*0800*/ 	.word	0x00000190
        /*0804*/ 	.word	0x000000ff
        /*0808*/ 	.word	0x00038820
        /*080c*/ 	.short	0x0100
        /*080e*/ 	.byte	0x08
	.zero		1


	//   ....[2]....
        /*0810*/ 	.word	0x00000280
        /*0814*/ 	.word	0x000000ff
        /*0818*/ 	.word	0x00038830
        /*081c*/ 	.short	0x0100
        /*081e*/ 	.byte	0x08
	.zero		1


	//   ....[3]....
        /*0820*/ 	.word	0x00000290
        /*0824*/ 	.word	0x000000ff
        /*0828*/ 	.word	0x00038840
        /*082c*/ 	.short	0x0100
        /*082e*/ 	.byte	0x08
	.zero		1


	//   ....[4]....
        /*0830*/ 	.word	0x000002a0
        /*0834*/ 	.word	0x000000ff
        /*0838*/ 	.word	0x00038838
        /*083c*/ 	.short	0x0100
        /*083e*/ 	.byte	0x08
	.zero		1


	//   ....[5]....
        /*0840*/ 	.word	0x000002b0
        /*0844*/ 	.word	0x000000ff
        /*0848*/ 	.word	0x00038848
        /*084c*/ 	.short	0x0100
        /*084e*/ 	.byte	0x08
	.zero		1


	//   ....[6]....
        /*0850*/ 	.word	0x000003e0
        /*0854*/ 	.word	0x000000ff
        /*0858*/ 	.word	0x00038850
        /*085c*/ 	.short	0x0100
        /*085e*/ 	.byte	0x08
	.zero		1


	//   ....[7]....
        /*0860*/ 	.word	0x000003f0
        /*0864*/ 	.word	0x000000ff
        /*0868*/ 	.word	0x00038860
        /*086c*/ 	.short	0x0100
        /*086e*/ 	.byte	0x08
	.zero		1


	//   ....[8]....
        /*0870*/ 	.word	0x00000400
        /*0874*/ 	.word	0x000000ff
        /*0878*/ 	.word	0x00038858
        /*087c*/ 	.short	0x0100
        /*087e*/ 	.byte	0x08
	.zero		1


	//   ....[9]....
        /*0880*/ 	.word	0x00000410
        /*0884*/ 	.word	0x000000ff
        /*0888*/ 	.word	0x00038868
        /*088c*/ 	.short	0x0100
        /*088e*/ 	.byte	0x08
	.zero		1


	//   ....[10]....
        /*0890*/ 	.word	0x00000500
        /*0894*/ 	.word	0x000000ff
        /*0898*/ 	.word	0x00038870
        /*089c*/ 	.short	0x0100
        /*089e*/ 	.byte	0x06
	.zero		1


	//   ....[11]....
        /*08a0*/ 	.word	0x00000510
        /*08a4*/ 	.word	0x000000ff
        /*08a8*/ 	.word	0x00038880
        /*08ac*/ 	.short	0x0100
        /*08ae*/ 	.byte	0x06
	.zero		1


	//   ....[12]....
        /*08b0*/ 	.word	0x00000520
        /*08b4*/ 	.word	0x000000ff
        /*08b8*/ 	.word	0x00038878
        /*08bc*/ 	.short	0x0100
        /*08be*/ 	.byte	0x06
	.zero		1


	//   ....[13]....
        /*08c0*/ 	.word	0x00000530
        /*08c4*/ 	.word	0x000000ff
        /*08c8*/ 	.word	0x00038888
        /*08cc*/ 	.short	0x0100
        /*08ce*/ 	.byte	0x06
	.zero		1


	//   ....[14]....
        /*08d0*/ 	.word	0x00000660
        /*08d4*/ 	.word	0x000000ff
        /*08d8*/ 	.word	0x00038890
        /*08dc*/ 	.short	0x0100
        /*08de*/ 	.byte	0x08
	.zero		1


	//   ....[15]....
        /*08e0*/ 	.word	0x00000670
        /*08e4*/ 	.word	0x000000ff
        /*08e8*/ 	.word	0x000388a0
        /*08ec*/ 	.short	0x0100
        /*08ee*/ 	.byte	0x08
	.zero		1


	//   ....[16]....
        /*08f0*/ 	.word	0x00000680
        /*08f4*/ 	.word	0x000000ff
        /*08f8*/ 	.word	0x00038898
        /*08fc*/ 	.short	0x0100
        /*08fe*/ 	.byte	0x08
	.zero		1


	//   ....[17]....
        /*0900*/ 	.word	0x00000690
        /*0904*/ 	.word	0x000000ff
        /*0908*/ 	.word	0x000388a8
        /*090c*/ 	.short	0x0100
        /*090e*/ 	.byte	0x08
	.zero		1


	//   ....[18]....
        /*0910*/ 	.word	0x000007d0
        /*0914*/ 	.word	0x000000ff
        /*0918*/ 	.word	0x000388b0
        /*091c*/ 	.short	0x0100
        /*091e*/ 	.byte	0x08
	.zero		1


	//   ....[19]....
        /*0920*/ 	.word	0x000007e0
        /*0924*/ 	.word	0x000000ff
        /*0928*/ 	.word	0x000388c0
        /*092c*/ 	.short	0x0100
        /*092e*/ 	.byte	0x08
	.zero		1


	//   ....[20]....
        /*0930*/ 	.word	0x000007f0
        /*0934*/ 	.word	0x000000ff
        /*0938*/ 	.word	0x000388b8
        /*093c*/ 	.short	0x0100
        /*093e*/ 	.byte	0x08
	.zero		1


	//   ....[21]....
        /*0940*/ 	.word	0x00000800
        /*0944*/ 	.word	0x000000ff
        /*0948*/ 	.word	0x000388c8
        /*094c*/ 	.short	0x0100
        /*094e*/ 	.byte	0x08
	.zero		1


	//   ....[22]....
        /*0950*/ 	.word	0x00001870
        /*0954*/ 	.word	0x000000ff
        /*0958*/ 	.word	0x00038800
        /*095c*/ 	.short	0x010a
        /*095e*/ 	.byte	0x28
	.zero		1


	//   ....[23]....
        /*0960*/ 	.word	0x00001900
        /*0964*/ 	.word	0x00000000
        /*0968*/ 	.word	0x00038830
        /*096c*/ 	.short	0x010a
        /*096e*/ 	.byte	0x3f
	.zero		1


	//   ....[24]....
        /*0970*/ 	.word	0x00001950
        /*0974*/ 	.word	0x00000000
        /*0978*/ 	.word	0x00038830
        /*097c*/ 	.short	0x010a
        /*097e*/ 	.byte	0x3f
	.zero		1


	//   ....[25]....
        /*0980*/ 	.word	0x00004440
        /*0984*/ 	.word	0x000000ff
        /*0988*/ 	.word	0x00000000
        /*098c*/ 	.short	0x0101
        /*098e*/ 	.byte	0x04
	.zero		1


	//   ....[26]....
        /*0990*/ 	.word	0x000060e0
        /*0994*/ 	.word	0x000000ff
        /*0998*/ 	.word	0x00038830
        /*099c*/ 	.short	0x010a
        /*099e*/ 	.byte	0x3d
	.zero		1


	//   ....[27]....
        /*09a0*/ 	.word	0x00006120
        /*09a4*/ 	.word	0x000000ff
        /*09a8*/ 	.word	0x00038830
        /*09ac*/ 	.short	0x010a
        /*09ae*/ 	.byte	0x3d
	.zero		1


	//   ....[28]....
        /*09b0*/ 	.word	0x00008a80
        /*09b4*/ 	.word	0x000000ff
        /*09b8*/ 	.word	0x00038850
        /*09bc*/ 	.short	0x010a
        /*09be*/ 	.byte	0x04
	.zero		1


	//   ....[29]....
        /*09c0*/ 	.word	0x00008ac0
        /*09c4*/ 	.word	0x000000ff
        /*09c8*/ 	.word	0x00038850
        /*09cc*/ 	.short	0x010a
        /*09ce*/ 	.byte	0x04
	.zero		1


	//   ....[30]....
        /*09d0*/ 	.word	0x00009110
        /*09d4*/ 	.word	0x000000ff
        /*09d8*/ 	.word	0x00000000
        /*09dc*/ 	.short	0x0101
        /*09de*/ 	.byte	0x3d
	.zero		1


	//   ....[31]....
        /*09e0*/ 	.word	0x00009ef0
        /*09e4*/ 	.word	0x000000ff
        /*09e8*/ 	.word	0x00000000
        /*09ec*/ 	.short	0x0101
        /*09ee*/ 	.byte	0x04
	.zero		1


	//   ....[32]....
        /*09f0*/ 	.word	0x0000a860
        /*09f4*/ 	.word	0x000000ff
        /*09f8*/ 	.word	0x00038850
        /*09fc*/ 	.short	0x010a
        /*09fe*/ 	.byte	0x07
	.zero		1


	//   ....[33]....
        /*0a00*/ 	.word	0x0000a8a0
        /*0a04*/ 	.word	0x000000ff
        /*0a08*/ 	.word	0x00038850
        /*0a0c*/ 	.short	0x010a
        /*0a0e*/ 	.byte	0x07
	.zero		1


	//   ....[34]....
        /*0a10*/ 	.word	0x0000ada0
        /*0a14*/ 	.word	0x000000ff
        /*0a18*/ 	.word	0x00000000
        /*0a1c*/ 	.short	0x0101
        /*0a1e*/ 	.byte	0x04
	.zero		1


	//   ....[35]....
        /*0a20*/ 	.word	0x0000d0e0
        /*0a24*/ 	.word	0x000000ff
        /*0a28*/ 	.word	0x00000000
        /*0a2c*/ 	.short	0x0101
        /*0a2e*/ 	.byte	0x0a
	.zero		1


	//   ....[36]....
        /*0a30*/ 	.word	0x0000ffa0
        /*0a34*/ 	.word	0x00000005
        /*0a38*/ 	.word	0x00038840
        /*0a3c*/ 	.short	0x010a
        /*0a3e*/ 	.byte	0x3f
	.zero		1


	//   ....[37]....
        /*0a40*/ 	.word	0x000105b0
        /*0a44*/ 	.word	0x00000005
        /*0a48*/ 	.word	0x00038830
        /*0a4c*/ 	.short	0x0107
        /*0a4e*/ 	.byte	0x3f
	.zero		1


	//   ....[38]....
        /*0a50*/ 	.word	0x00010690
        /*0a54*/ 	.word	0x00000005
        /*0a58*/ 	.word	0x00038830
        /*0a5c*/ 	.short	0x0101
        /*0a5e*/ 	.byte	0x3f
	.zero		1


	//   ....[39]....
        /*0a60*/ 	.word	0x00011280
        /*0a64*/ 	.word	0x00000016
        /*0a68*/ 	.word	0x00038800
        /*0a6c*/ 	.short	0x0107
        /*0a6e*/ 	.byte	0x3f
	.zero		1


	//   ....[40]....
        /*0a70*/ 	.word	0x00011380
        /*0a74*/ 	.word	0x00000016
        /*0a78*/ 	.word	0x00038800
        /*0a7c*/ 	.short	0x0101
        /*0a7e*/ 	.byte	0x3f
	.zero		1


	//   ....[41]....
        /*0a80*/ 	.word	0x000113a0
        /*0a84*/ 	.word	0x00000016
        /*0a88*/ 	.word	0x00038820
        /*0a8c*/ 	.short	0x010a
        /*0a8e*/ 	.byte	0x3f
	.zero		1


	//   ....[42]....
        /*0a90*/ 	.word	0x000117a0
        /*0a94*/ 	.word	0x00000006
        /*0a98*/ 	.word	0x00038840
        /*0a9c*/ 	.short	0x010a
        /*0a9e*/ 	.byte	0x3f
	.zero		1


	//   ....[43]....
        /*0aa0*/ 	.word	0x00011d20
        /*0aa4*/ 	.word	0x00000006
        /*0aa8*/ 	.word	0x00038830
        /*0aac*/ 	.short	0x0107
        /*0aae*/ 	.byte	0x3f
	.zero		1


	//   ....[44]....
        /*0ab0*/ 	.word	0x00011dd0
        /*0ab4*/ 	.word	0x00000006
        /*0ab8*/ 	.word	0x00038830
        /*0abc*/ 	.short	0x0101
        /*0abe*/ 	.byte	0x3f
	.zero		1


	//   ....[45]....
        /*0ac0*/ 	.word	0x00011e30
        /*0ac4*/ 	.word	0x00000006
        /*0ac8*/ 	.word	0x00038860
        /*0acc*/ 	.short	0x010a
        /*0ace*/ 	.byte	0x3f
	.zero		1


	//   ....[46]....
        /*0ad0*/ 	.word	0x00012320
        /*0ad4*/ 	.word	0x00000006
        /*0ad8*/ 	.word	0x00038850
        /*0adc*/ 	.short	0x0107
        /*0ade*/ 	.byte	0x3f
	.zero		1


	//   ....[47]....
        /*0ae0*/ 	.word	0x000124e0
        /*0ae4*/ 	.word	0x00000006
        /*0ae8*/ 	.word	0x00038850
        /*0aec*/ 	.short	0x0101
        /*0aee*/ 	.byte	0x3f
	.zero		1


	//   ....[48]....
        /*0af0*/ 	.word	0x000126e0
        /*0af4*/ 	.word	0x00000004
        /*0af8*/ 	.word	0x00038860
        /*0afc*/ 	.short	0x010a
        /*0afe*/ 	.byte	0x3f
	.zero		1


	//   ....[49]....
        /*0b00*/ 	.word	0x00012c10
        /*0b04*/ 	.word	0x00000004
        /*0b08*/ 	.word	0x00038850
        /*0b0c*/ 	.short	0x0107
        /*0b0e*/ 	.byte	0x3f
	.zero		1


	//   ....[50]....
        /*0b10*/ 	.word	0x00012cc0
        /*0b14*/ 	.word	0x00000004
        /*0b18*/ 	.word	0x00038850
        /*0b1c*/ 	.short	0x0101
        /*0b1e*/ 	.byte	0x3f
	.zero		1


	//   ....[51]....
        /*0b20*/ 	.word	0x000137c0
        /*0b24*/ 	.word	0x00000004
        /*0b28*/ 	.word	0x00038820
        /*0b2c*/ 	.short	0x010a
        /*0b2e*/ 	.byte	0x3f
	.zero		1


	//   ....[52]....
        /*0b30*/ 	.word	0x00013960
        /*0b34*/ 	.word	0x00000005
        /*0b38*/ 	.word	0x00038840
        /*0b3c*/ 	.short	0x010a
        /*0b3e*/ 	.byte	0x3f
	.zero		1


	//   ....[53]....
        /*0b40*/ 	.word	0x00013a00
        /*0b44*/ 	.word	0x0000001b
        /*0b48*/ 	.word	0x00038840
        /*0b4c*/ 	.short	0x010a
        /*0b4e*/ 	.byte	0x3f
	.zero		1


	//   ....[54]....
        /*0b50*/ 	.word	0x00013a40
        /*0b54*/ 	.word	0x00000005
        /*0b58*/ 	.word	0x00038860
        /*0b5c*/ 	.short	0x010a
        /*0b5e*/ 	.byte	0x3f
	.zero		1


	//   ....[55]....
        /*0b60*/ 	.word	0x00013a80
        /*0b64*/ 	.word	0x0000001b
        /*0b68*/ 	.word	0x00038860
        /*0b6c*/ 	.short	0x010a
        /*0b6e*/ 	.byte	0x3f
	.zero		1


	//   ....[56]....
        /*0b70*/ 	.word	0x00013af0
        /*0b74*/ 	.word	0x00000003
        /*0b78*/ 	.word	0x00038800
        /*0b7c*/ 	.short	0x010a
        /*0b7e*/ 	.byte	0x3f
	.zero		1


	//   ....[57]....
        /*0b80*/ 	.word	0x00013b40
        /*0b84*/ 	.word	0x00000000
        /*0b88*/ 	.word	0x00038830
        /*0b8c*/ 	.short	0x010a
        /*0b8e*/ 	.byte	0x3f
	.zero		1


	//   ....[58]....
        /*0b90*/ 	.word	0x00013ba0
        /*0b94*/ 	.word	0x00000099
        /*0b98*/ 	.word	0x00038830
        /*0b9c*/ 	.short	0x010a
        /*0b9e*/ 	.byte	0x3f
	.zero		1


	//   ....[59]....
        /*0ba0*/ 	.word	0x00013c00
        /*0ba4*/ 	.word	0x00000002
        /*0ba8*/ 	.word	0x00038850
        /*0bac*/ 	.short	0x010a
        /*0bae*/ 	.byte	0x3f
	.zero		1


	//   ....[60]....
        /*0bb0*/ 	.word	0x00013c60
        /*0bb4*/ 	.word	0x00000007
        /*0bb8*/ 	.word	0x00038850
        /*0bbc*/ 	.short	0x010a
        /*0bbe*/ 	.byte	0x3f
	.zero		1


	//   ....[61]....
        /*0bc0*/ 	.word	0x00013d70
        /*0bc4*/ 	.word	0x00000005
        /*0bc8*/ 	.word	0x00038840
        /*0bcc*/ 	.short	0x010a
        /*0bce*/ 	.byte	0x3f
	.zero		1


	//   ....[62]....
        /*0bd0*/ 	.word	0x00014fb0
        /*0bd4*/ 	.word	0x00000016
        /*0bd8*/ 	.word	0x00038820
        /*0bdc*/ 	.short	0x010a
        /*0bde*/ 	.byte	0x3f
	.zero		1


	//   ....[63]....
        /*0be0*/ 	.word	0x00015000
        /*0be4*/ 	.word	0x00000006
        /*0be8*/ 	.word	0x00038840
        /*0bec*/ 	.short	0x010a
        /*0bee*/ 	.byte	0x3f
	.zero		1


	//   ....[64]....
        /*0bf0*/ 	.word	0x00015760
        /*0bf4*/ 	.word	0x00000006
        /*0bf8*/ 	.word	0x00038860
        /*0bfc*/ 	.short	0x010a
        /*0bfe*/ 	.byte	0x3f
	.zero		1


	//   ....[65]....
        /*0c00*/ 	.word	0x00015f10
        /*0c04*/ 	.word	0x00000004
        /*0c08*/ 	.word	0x00038860
        /*0c0c*/ 	.short	0x010a
        /*0c0e*/ 	.byte	0x3f
	.zero		1


	//   ....[66]....
        /*0c10*/ 	.word	0x000170b0
        /*0c14*/ 	.word	0x00000004
        /*0c18*/ 	.word	0x00038820
        /*0c1c*/ 	.short	0x010a
        /*0c1e*/ 	.byte	0x3f
	.zero		1


	//   ....[67]....
        /*0c20*/ 	.word	0x00017250
        /*0c24*/ 	.word	0x00000005
        /*0c28*/ 	.word	0x00038840
        /*0c2c*/ 	.short	0x010a
        /*0c2e*/ 	.byte	0x3f
	.zero		1


	//   ....[68]....
        /*0c30*/ 	.word	0x000172a0
        /*0c34*/ 	.word	0x0000001b
        /*0c38*/ 	.word	0x00038840
        /*0c3c*/ 	.short	0x010a
        /*0c3e*/ 	.byte	0x3f
	.zero		1


	//   ....[69]....
        /*0c40*/ 	.word	0x000172f0
        /*0c44*/ 	.word	0x00000005
        /*0c48*/ 	.word	0x00038860
        /*0c4c*/ 	.short	0x010a
        /*0c4e*/ 	.byte	0x3f
	.zero		1


	//----- nvinfo : EIATTR_NUM_MBARRIERS
	.align		4
.L_123:
        /*0c50*/ 	.byte	0x03, 0x38
        /*0c52*/ 	.short	0x0016


	//----- nvinfo : EIATTR_EXIT_INSTR_OFFSETS
	.align		4
        /*0c54*/ 	.byte	0x04, 0x1c
        /*0c56*/ 	.short	(.L_125 - .L_124)


	//   ....[0]....
.L_124:
        /*0c58*/ 	.word	0x00000990


	//   ....[1]....
        /*0c5c*/ 	.word	0x0000e560


	//   ....[2]....
        /*0c60*/ 	.word	0x00013ad0


	//----- nvinfo : EIATTR_MAX_THREADS
	.align		4
.L_125:
        /*0c64*/ 	.byte	0x04, 0x05
        /*0c66*/ 	.short	(.L_127 - .L_126)
.L_126:
        /*0c68*/ 	.word	0x00000180
        /*0c6c*/ 	.word	0x00000001
        /*0c70*/ 	.word	0x00000001


	//----- nvinfo : EIATTR_CRS_STACK_SIZE
	.align		4
.L_127:
        /*0c74*/ 	.byte	0x04, 0x1e
        /*0c76*/ 	.short	(.L_129 - .L_128)
.L_128:
        /*0c78*/ 	.word	0x00000000


	//----- nvinfo : EIATTR_CBANK_PARAM_SIZE
	.align		4
.L_129:
        /*0c7c*/ 	.byte	0x03, 0x19
        /*0c7e*/ 	.short	0x0af0


	//----- nvinfo : EIATTR_PARAM_CBANK
	.align		4
        /*0c80*/ 	.byte	0x04, 0x0a
        /*0c82*/ 	.short	(.L_131 - .L_130)
	.align		4
.L_130:
        /*0c84*/ 	.word	index@(.nv.constant0._ZN7cutlass13device_kernelIN5flash11enable_sm90INS1_16FlashAttnFwdSm90INS1_25CollectiveMainloopFwdSm90ILi2EN4cute5tupleIJNS5_1CILi1EEES8_S8_EEENS6_IJNS7_ILi128EEENS7_ILi80EEENS7_ILi256EEEEEELi256ENS_10bfloat16_tEfNS_4arch4Sm90ELb0ELb0ELb1ELb1ELb1ELb0ELb0ELb1ELb1ELb1ELb0ELb0EEENS1_21CollectiveEpilogueFwdINS6_IJSA_SC_SB_EEES9_SE_SG_Li256ELb1ELb1ELb0ELb0EEENS1_36VarlenDynamicPersistentTileSchedulerILi128ELi80ELi256ELi128ELb0ELb1ELb1ELb0ELb1ELb1EEEEEEEEEvNT_6ParamsE)
        /*0c88*/ 	.short	0x0210
        /*0c8a*/ 	.short	0x0af0


	//----- nvinfo : EIATTR_SW_WAR
	.align		4
.L_131:
        /*0c8c*/ 	.byte	0x04, 0x36
        /*0c8e*/ 	.short	(.L_133 - .L_132)
.L_132:
        /*0c90*/ 	.word	0x00000008
.L_133:


//--------------------- .nv.info._ZN7cutlass13device_kernelIN5flash11enable_sm90INS1_16FlashAttnFwdSm90INS1_25CollectiveMainloopFwdSm90ILi2EN4cute5tupleIJNS5_1CILi1EEES8_S8_EEENS6_IJNS7_ILi128EEENS7_ILi80EEENS7_ILi256EEEEEELi256ENS_10bfloat16_tEfNS_4arch4Sm90ELb0ELb0ELb1ELb1ELb1ELb1ELb0ELb1ELb1ELb1ELb0ELb0EEENS1_21CollectiveEpilogueFwdINS6_IJSA_SC_SB_EEES9_SE_SG_Li256ELb1ELb1ELb0ELb0EEENS1_36VarlenDynamicPersistentTileSchedulerILi128ELi80ELi256ELi128ELb0ELb1ELb1ELb0ELb1ELb1EEEEEEEEEvNT_6ParamsE --------------------------
	.section	.nv.info._ZN7cutlass13device_kernelIN5flash11enable_sm90INS1_16FlashAttnFwdSm90INS1_25CollectiveMainloopFwdSm90ILi2EN4cute5tupleIJNS5_1CILi1EEES8_S8_EEENS6_IJNS7_ILi128EEENS7_ILi80EEENS7_ILi256EEEEEELi256ENS_10bfloat16_tEfNS_4arch4Sm90ELb0ELb0ELb1ELb1ELb1ELb1ELb0ELb1ELb1ELb1ELb0ELb0EEENS1_21CollectiveEpilogueFwdINS6_IJSA_SC_SB_EEES9_SE_SG_Li256ELb1ELb1ELb0ELb0EEENS1_36VarlenDynamicPersistentTileSchedulerILi128ELi80ELi256ELi128ELb0ELb1ELb1ELb0ELb1ELb1EEEEEEEEEvNT_6ParamsE,"",@"SHT_CUDA_INFO"
	.sectionflags	@""
	.align	4


	//----- nvinfo : EIATTR_CUDA_API_VERSION
	.align		4
        /*0000*/ 	.byte	0x04, 0x37
        /*0002*/ 	.short	(.L_135 - .L_134)
.L_134:
        /*0004*/ 	.word	0x00000082


	//----- nvinfo : EIATTR_KPARAM_INFO
	.align		4
.L_135:
        /*0008*/ 	.byte	0x04, 0x17
        /*000a*/ 	.short	(.L_137 - .L_136)
.L_136:
        /*000c*/ 	.word	0x00000000
        /*0010*/ 	.short	0x0000
        /*0012*/ 	.short	0x0070
        /*0014*/ 	.byte	0x00, 0xf0, 0x01, 0x2a


	//----- nvinfo : EIATTR_SPARSE_MMA_MASK
	.align		4
.L_137:
        /*0018*/ 	.byte	0x03, 0x50
        /*001a*/ 	.short	0x0000


	//----- nvinfo : EIATTR_MAXREG_COUNT
	.align		4
        /*001c*/ 	.byte	0x03, 0x1b
        /*001e*/ 	.short	0x00a8


	//----- nvinfo : EIATTR_NUM_BARRIERS
	.align		4
        /*0020*/ 	.byte	0x02, 0x4c
        /*0022*/ 	.byte	0x10
	.zero		1


	//----- nvinfo : EIATTR_EXTERNS
	.align		4
        /*0024*/ 	.byte	0x04, 0x0f
        /*0026*/ 	.short	(.L_139 - .L_138)


	//   ....[0]....
	.align		4
.L_138:
        /*0028*/ 	.word	index@(__assertfail)


	//----- nvinfo : EIATTR_ANNOTATIONS
	.align		4
.L_139:
        /*002c*/ 	.byte	0x04, 0x55
        /*002e*/ 	.short	(.L_141 - .L_140)


	//   ....[0]....
.L_140:
        /* <DEDUP_REMOVED lines=50> */


	//----- nvinfo : EIATTR_MERCURY_ISA_VERSION
	.align		4
.L_141:
        /*0340*/ 	.byte	0x03, 0x5f
        /*0342*/ 	.short	0x0101


	//----- nvinfo : EIATTR_UNUSED_LOAD_BYTE_OFFSET
	.align		4
        /*0344*/ 	.byte	0x04, 0x44
        /*0346*/ 	.short	(.L_143 - .L_142)


	//   ....[0]....
.L_142:
        /*0348*/ 	.word	0x00000a30
        /*034c*/ 	.word	0x0000fff0


	//   ....[1]....
        /*0350*/ 	.word	0x0001e070
        /*0354*/ 	.word	0x0000fff0


	//----- nvinfo : EIATTR_INT_WARP_WIDE_INSTR_OFFSETS
	.align		4
.L_143:
        /*0358*/ 	.byte	0x04, 0x31
        /*035a*/ 	.short	(.L_145 - .L_144)


	//   ....[0]....
.L_144:
        /*035c*/ 	.word	0x00000130


	//   ....[1]....
        /*0360*/ 	.word	0x00000170


	//   ....[2]....
        /*0364*/ 	.word	0x000001e0


	//   ....[3]....
        /*0368*/ 	.word	0x00023a40


	//   ....[4]....
        /*036c*/ 	.word	0x00023ae0


	//   ....[5]....
        /*0370*/ 	.word	0x00026bb0


	//   ....[6]....
        /*0374*/ 	.word	0x00026c50


	//----- nvinfo : EIATTR_COOP_GROUP_MASK_REGIDS
	.align		4
.L_145:
        /*0378*/ 	.byte	0x04, 0x29
        /*037a*/ 	.short	(.L_147 - .L_146)


	//   ....[0]....
.L_146:
        /*037c*/ 	.word	0xffffffff


	//   ....[1]....
        /*0380*/ 	.word	0xffffffff


	//   ....[2]....
        /*0384*/ 	.word	0xffffffff


	//   ....[3]....
        /*0388*/ 	.word	0xffffffff


	//   ....[4]....
        /*038c*/ 	.word	0xffffffff


	//   ....[5]....
        /*0390*/ 	.word	0xffffffff


	//   ....[6]....
        /*0394*/ 	.word	0xffffffff


	//   ....[7]....
        /*0398*/ 	.word	0xffffffff


	//   ....[8]....
        /*039c*/ 	.word	0xffffffff


	//   ....[9]....
        /*03a0*/ 	.word	0xffffffff


	//   ....[10]....
        /*03a4*/ 	.word	0xffffffff


	//   ....[11]....
        /*03a8*/ 	.word	0xffffffff


	//   ....[12]....
        /*03ac*/ 	.word	0xffffffff


	//   ....[13]....
        /*03b0*/ 	.word	0xffffffff


	//   ....[14]....
        /*03b4*/ 	.word	0xffffffff


	//   ....[15]....
        /*03b8*/ 	.word	0xffffffff


	//   ....[16]....
        /*03bc*/ 	.word	0xffffffff


	//   ....[17]....
        /*03c0*/ 	.word	0xffffffff


	//   ....[18]....
        /*03c4*/ 	.word	0xffffffff


	//   ....[19]....
        /*03c8*/ 	.word	0xffffffff


	//   ....[20]....
        /*03cc*/ 	.word	0xffffffff


	//   ....[21]....
        /*03d0*/ 	.word	0xffffffff


	//   ....[22]....
        /*03d4*/ 	.word	0xffffffff


	//   ....[23]....
        /*03d8*/ 	.word	0xffffffff


	//   ....[24]....
        /*03dc*/ 	.word	0xffffffff


	//   ....[25]....
        /*03e0*/ 	.word	0xffffffff


	//   ....[26]....
        /*03e4*/ 	.word	0xffffffff


	//   ....[27]....
        /*03e8*/ 	.word	0xffffffff


	//   ....[28]....
        /*03ec*/ 	.word	0xffffffff


	//   ....[29]....
        /*03f0*/ 	.word	0xffffffff


	//   ....[30]....
        /*03f4*/ 	.word	0xffffffff


	//   ....[31]....
        /*03f8*/ 	.word	0xffffffff


	//   ....[32]....
        /*03fc*/ 	.word	0xffffffff


	//   ....[33]....
        /*0400*/ 	.word	0xffffffff


	//   ....[34]....
        /*0404*/ 	.word	0xffffffff


	//   ....[35]....
        /*0408*/ 	.word	0xffffffff


	//   ....[36]....
        /*040c*/ 	.word	0xffffffff


	//   ....[37]....
        /*0410*/ 	.word	0xffffffff


	//   ....[38]....
        /*0414*/ 	.word	0xffffffff


	//   ....[39]....
        /*0418*/ 	.word	0xffffffff


	//   ....[40]....
        /*041c*/ 	.word	0xffffffff


	//   ....[41]....
        /*0420*/ 	.word	0xffffffff


	//   ....[42]....
        /*0424*/ 	.word	0xffffffff


	//   ....[43]....
        /*0428*/ 	.word	0xffffffff


	//   ....[44]....
        /*042c*/ 	.word	0xffffffff


	//   ....[45]....
        /*0430*/ 	.word	0xffffffff


	//   ....[46]....
        /*0434*/ 	.word	0xffffffff


	//   ....[47]....
        /*0438*/ 	.word	0xffffffff


	//   ....[48]....
        /*043c*/ 	.word	0xffffffff


	//   ....[49]....
        /*0440*/ 	.word	0xffffffff


	//   ....[50]....
        /*0444*/ 	.word	0xffffffff


	//   ....[51]....
        /*0448*/ 	.word	0xffffffff


	//   ....[52]....
        /*044c*/ 	.word	0xffffffff


	//   ....[53]....
        /*0450*/ 	.word	0xffffffff


	//   ....[54]....
        /*0454*/ 	.word	0xffffffff


	//   ....[55]....
        /*0458*/ 	.word	0xffffffff


	//   ....[56]....
        /*045c*/ 	.word	0xffffffff


	//   ....[57]....
        /*0460*/ 	.word	0xffffffff


	//   ....[58]....
        /*0464*/ 	.word	0xffffffff


	//   ....[59]....
        /*0468*/ 	.word	0xffffffff


	//   ....[60]....
        /*046c*/ 	.word	0xffffffff


	//   ....[61]....
        /*0470*/ 	.word	0xffffffff


	//   ....[62]....
        /*0474*/ 	.word	0xffffffff


	//   ....[63]....
        /*0478*/ 	.word	0xffffffff


	//   ....[64]....
        /*047c*/ 	.word	0xffffffff


	//   ....[65]....
        /*0480*/ 	.word	0xffffffff


	//   ....[66]....
        /*0484*/ 	.word	0xffffffff


	//   ....[67]....
        /*0488*/ 	.word	0xffffffff


	//   ....[68]....
        /*048c*/ 	.word	0xffffffff


	//   ....[69]....
        /*0490*/ 	.word	0xffffffff


	//   ....[70]....
        /*0494*/ 	.word	0xffffffff


	//   ....[71]....
        /*0498*/ 	.word	0xffffffff


	//   ....[72]....
        /*049c*/ 	.word	0xffffffff


	//   ....[73]....
        /*04a0*/ 	.word	0xffffffff


	//   ....[74]....
        /*04a4*/ 	.word	0xffffffff


	//   ....[75]....
        /*04a8*/ 	.word	0xffffffff


	//   ....[76]....
        /*04ac*/ 	.word	0xffffffff


	//   ....[77]....
        /*04b0*/ 	.word	0xffffffff


	//   ....[78]....
        /*04b4*/ 	.word	0xffffffff


	//   ....[79]....
        /*04b8*/ 	.word	0xffffffff


	//   ....[80]....
        /*04bc*/ 	.word	0xffffffff


	//   ....[81]....
        /*04c0*/ 	.word	0xffffffff


	//   ....[82]....
        /*04c4*/ 	.word	0xffffffff


	//   ....[83]....
        /*04c8*/ 	.word	0xffffffff


	//   ....[84]....
        /*04cc*/ 	.word	0xffffffff


	//   ....[85]....
        /*04d0*/ 	.word	0xffffffff


	//   ....[86]....
        /*04d4*/ 	.word	0xffffffff


	//   ....[87]....
        /*04d8*/ 	.word	0xffffffff


	//   ....[88]....
        /*04dc*/ 	.word	0xffffffff


	//   ....[89]....
        /*04e0*/ 	.word	0xffffffff


	//   ....[90]....
        /*04e4*/ 	.word	0xffffffff


	//   ....[91]....
        /*04e8*/ 	.word	0xffffffff


	//   ....[92]....
        /*04ec*/ 	.word	0xffffffff


	//   ....[93]....
        /*04f0*/ 	.word	0xffffffff


	//   ....[94]....
        /*04f4*/ 	.word	0xffffffff


	//   ....[95]....
        /*04f8*/ 	.word	0xffffffff


	//   ....[96]....
        /*04fc*/ 	.word	0xffffffff


	//   ....[97]....
        /*0500*/ 	.word	0xffffffff


	//   ....[98]....
        /*0504*/ 	.word	0xffffffff


	//   ....[99]....
        /*0508*/ 	.word	0xffffffff


	//   ....[100]....
        /*050c*/ 	.word	0xffffffff


	//   ....[101]....
        /*0510*/ 	.word	0xffffffff


	//   ....[102]....
        /*0514*/ 	.word	0xffffffff


	//   ....[103]....
        /*0518*/ 	.word	0xffffffff


	//   ....[104]....
        /*051c*/ 	.word	0xffffffff


	//   ....[105]....
        /*0520*/ 	.word	0xffffffff


	//   ....[106]....
        /*0524*/ 	.word	0xffffffff


	//   ....[107]....
        /*0528*/ 	.word	0xffffffff


	//   ....[108]....
        /*052c*/ 	.word	0xffffffff


	//   ....[109]....
        /*0530*/ 	.word	0xffffffff


	//   ....[110]....
        /*0534*/ 	.word	0xffffffff


	//   ....[111]....
        /*0538*/ 	.word	0xffffffff


	//   ....[112]....
        /*053c*/ 	.word	0xffffffff


	//   ....[113]....
        /*0540*/ 	.word	0xffffffff


	//   ....[114]....
        /*0544*/ 	.word	0xffffffff


	//   ....[115]....
        /*0548*/ 	.word	0xffffffff


	//   ....[116]....
        /*054c*/ 	.word	0xffffffff


	//   ....[117]....
        /*0550*/ 	.word	0xffffffff


	//   ....[118]....
        /*0554*/ 	.word	0xffffffff


	//   ....[119]....
        /*0558*/ 	.word	0xffffffff


	//   ....[120]....
        /*055c*/ 	.word	0xffffffff


	//   ....[121]....
        /*0560*/ 	.word	0xffffffff


	//   ....[122]....
        /*0564*/ 	.word	0xffffffff


	//   ....[123]....
        /*0568*/ 	.word	0xffffffff


	//   ....[124]....
        /*056c*/ 	.word	0xffffffff


	//   ....[125]....
        /*0570*/ 	.word	0xffffffff


	//   ....[126]....
        /*0574*/ 	.word	0xffffffff


	//   ....[127]....
        /*0578*/ 	.word	0xffffffff


	//   ....[128]....
        /*057c*/ 	.word	0xffffffff


	//   ....[129]....
        /*0580*/ 	.word	0xffffffff


	//   ....[130]....
        /*0584*/ 	.word	0xffffffff


	//   ....[131]....
        /*0588*/ 	.word	0xffffffff


	//   ....[132]....
        /*058c*/ 	.word	0xffffffff


	//   ....[133]....
        /*0590*/ 	.word	0xffffffff


	//   ....[134]....
        /*0594*/ 	.word	0xffffffff


	//   ....[135]....
        /*0598*/ 	.word	0xffffffff


	//   ....[136]....
        /*059c*/ 	.word	0xffffffff


	//   ....[137]....
        /*05a0*/ 	.word	0xffffffff


	//   ....[138]....
        /*05a4*/ 	.word	0xffffffff


	//   ....[139]....
        /*05a8*/ 	.word	0xffffffff


	//   ....[140]....
        /*05ac*/ 	.word	0xffffffff


	//   ....[141]....
        /*05b0*/ 	.word	0xffffffff


	//   ....[142]....
        /*05b4*/ 	.word	0xffffffff


	//   ....[143]....
        /*05b8*/ 	.word	0xffffffff


	//   ....[144]....
        /*05bc*/ 	.word	0xffffffff


	//   ....[145]....
        /*05c0*/ 	.word	0xffffffff


	//   ....[146]....
        /*05c4*/ 	.word	0xffffffff


	//   ....[147]....
        /*05c8*/ 	.word	0xffffffff


	//   ....[148]....
        /*05cc*/ 	.word	0xffffffff


	//   ....[149]....
        /*05d0*/ 	.word	0xffffffff


	//   ....[150]....
        /*05d4*/ 	.word	0xffffffff


	//   ....[151]....
        /*05d8*/ 	.word	0xffffffff


	//   ....[152]....
        /*05dc*/ 	.word	0xffffffff


	//   ....[153]....
        /*05e0*/ 	.word	0xffffffff


	//   ....[154]....
        /*05e4*/ 	.word	0xffffffff


	//   ....[155]....
        /*05e8*/ 	.word	0xffffffff


	//   ....[156]....
        /*05ec*/ 	.word	0xffffffff


	//   ....[157]....
        /*05f0*/ 	.word	0xffffffff


	//   ....[158]....
        /*05f4*/ 	.word	0xffffffff


	//   ....[159]....
        /*05f8*/ 	.word	0xffffffff


	//   ....[160]....
        /*05fc*/ 	.word	0xffffffff


	//   ....[161]....
        /*0600*/ 	.word	0xffffffff


	//   ....[162]....
        /*0604*/ 	.word	0xffffffff


	//   ....[163]....
        /*0608*/ 	.word	0x0500000f


	//   ....[164]....
        /*060c*/ 	.word	0x0500000f


	//   ....[165]....
        /*0610*/ 	.word	0x0500000f


	//   ....[166]....
        /*0614*/ 	.word	0x0500000f


	//   ....[167]....
        /*0618*/ 	.word	0x0500000f


	//   ....[168]....
        /*061c*/ 	.word	0x0500000f


	//   ....[169]....
        /*0620*/ 	.word	0x0500000f


	//   ....[170]....
        /*0624*/ 	.word	0x0500000f


	//   ....[171]....
        /*0628*/ 	.word	0x0500000f


	//   ....[172]....
        /*062c*/ 	.word	0x0500000f


	//   ....[173]....
        /*0630*/ 	.word	0x0500000f


	//   ....[174]....
        /*0634*/ 	.word	0x0500000f


	//   ....[175]....
        /*0638*/ 	.word	0x0500000f


	//   ....[176]....
        /*063c*/ 	.word	0x0500000f


	//   ....[177]....
        /*0640*/ 	.word	0x0500000f


	//   ....[178]....
        /*0644*/ 	.word	0x0500000f


	//   ....[179]....
        /*0648*/ 	.word	0x0500000f


	//   ....[180]....
        /*064c*/ 	.word	0x0500000f


	//   ....[181]....
        /*0650*/ 	.word	0x0500000f


	//   ....[182]....
        /*0654*/ 	.word	0x0500000f


	//   ....[183]....
        /*0658*/ 	.word	0x0500000f


	//   ....[184]....
        /*065c*/ 	.word	0x0500000f


	//   ....[185]....
        /*0660*/ 	.word	0x0500000f


	//   ....[186]....
        /*0664*/ 	.word	0x0500000f


	//   ....[187]....
        /*0668*/ 	.word	0x0500000f


	//   ....[188]....
        /*066c*/ 	.word	0x0500000f


	//   ....[189]....
        /*0670*/ 	.word	0x0500000f


	//   ....[190]....
        /*0674*/ 	.word	0x0500000f


	//   ....[191]....
        /*0678*/ 	.word	0x0500000f


	//   ....[192]....
        /*067c*/ 	.word	0x0500000f


	//   ....[193]....
        /*0680*/ 	.word	0x0500000f


	//   ....[194]....
        /*0684*/ 	.word	0x0500000f


	//   ....[195]....
        /*0688*/ 	.word	0x0500000f


	//   ....[196]....
        /*068c*/ 	.word	0x0500000f


	//   ....[197]....
        /*0690*/ 	.word	0x0500000f


	//   ....[198]....
        /*0694*/ 	.word	0x0500000f


	//   ....[199]....
        /*0698*/ 	.word	0x0500000f


	//   ....[200]....
        /*069c*/ 	.word	0x0500000f


	//   ....[201]....
        /*06a0*/ 	.word	0x0500000f


	//   ....[202]....
        /*06a4*/ 	.word	0x0500000f


	//   ....[203]....
        /*06a8*/ 	.word	0x0500000f


	//   ....[204]....
        /*06ac*/ 	.word	0x0500000f


	//   ....[205]....
        /*06b0*/ 	.word	0x0500000f


	//   ....[206]....
        /*06b4*/ 	.word	0x0500000f


	//   ....[207]....
        /*06b8*/ 	.word	0x0500000f


	//   ....[208]....
        /*06bc*/ 	.word	0x0500000f


	//   ....[209]....
        /*06c0*/ 	.word	0x0500000f


	//   ....[210]....
        /*06c4*/ 	.word	0x0500000f


	//   ....[211]....
        /*06c8*/ 	.word	0x0500000f


	//   ....[212]....
        /*06cc*/ 	.word	0x0500000f


	//   ....[213]....
        /*06d0*/ 	.word	0x0500000f


	//   ....[214]....
        /*06d4*/ 	.word	0x0500000f


	//   ....[215]....
        /*06d8*/ 	.word	0x0500000f


	//   ....[216]....
        /*06dc*/ 	.word	0x0500000f


	//   ....[217]....
        /*06e0*/ 	.word	0x0500000f


	//   ....[218]....
        /*06e4*/ 	.word	0x0500000f


	//   ....[219]....
        /*06e8*/ 	.word	0x0500000f


	//   ....[220]....
        /*06ec*/ 	.word	0x0500000f


	//   ....[221]....
        /*06f0*/ 	.word	0x0500000f


	//   ....[222]....
        /*06f4*/ 	.word	0x0500000f


	//   ....[223]....
        /*06f8*/ 	.word	0x0500000f


	//   ....[224]....
        /*06fc*/ 	.word	0x0500000f


	//   ....[225]....
        /*0700*/ 	.word	0x0500000f


	//   ....[226]....
        /*0704*/ 	.word	0x0500000f


	//   ....[227]....
        /*0708*/ 	.word	0x0500000f


	//   ....[228]....
        /*070c*/ 	.word	0x0500000f


	//   ....[229]....
        /*0710*/ 	.word	0x0500000f


	//   ....[230]....
        /*0714*/ 	.word	0x0500000f


	//   ....[231]....
        /*0718*/ 	.word	0x0500000f


	//   ....[232]....
        /*071c*/ 	.word	0x0500000f


	//   ....[233]....
        /*0720*/ 	.word	0x0500000f


	//   ....[234]....
        /*0724*/ 	.word	0x0500000f


	//   ....[235]....
        /*0728*/ 	.word	0x0500000f


	//   ....[236]....
        /*072c*/ 	.word	0x0500000f


	//   ....[237]....
        /*0730*/ 	.word	0x0500000f


	//   ....[238]....
        /*0734*/ 	.word	0x0500000f


	//   ....[239]....
        /*0738*/ 	.word	0x0500000f


	//   ....[240]....
        /*073c*/ 	.word	0x0500000f


	//   ....[241]....
        /*0740*/ 	.word	0x0500000f


	//   ....[242]....
        /*0744*/ 	.word	0x0500000f


	//   ....[243]....
        /*0748*/ 	.word	0x0500000f


	//   ....[244]....
        /*074c*/ 	.word	0x0500000f


	//   ....[245]....
        /*0750*/ 	.word	0x0500000f


	//   ....[246]....
        /*0754*/ 	.word	0x0500000f


	//   ....[247]....
        /*0758*/ 	.word	0x0500000f


	//   ....[248]....
        /*075c*/ 	.word	0x0500000f


	//   ....[249]....
        /*0760*/ 	.word	0x0500000f


	//   ....[250]....
        /*0764*/ 	.word	0x0500000f


	//   ....[251]....
        /*0768*/ 	.word	0x0500000f


	//   ....[252]....
        /*076c*/ 	.word	0x0500000f


	//   ....[253]....
        /*0770*/ 	.word	0x0500000f


	//   ....[254]....
        /*0774*/ 	.word	0x0500000f


	//   ....[255]....
        /*0778*/ 	.word	0x0500000f


	//   ....[0]....
        /*077c*/ 	.word	0x0500000f


	//   ....[1]....
        /*0780*/ 	.word	0x0500000f


	//   ....[2]....
        /*0784*/ 	.word	0x0500000f


	//   ....[3]....
        /*0788*/ 	.word	0x0500000f


	//   ....[4]....
        /*078c*/ 	.word	0x0500000f


	//   ....[5]....
        /*0790*/ 	.word	0x0500000f


	//   ....[6]....
        /*0794*/ 	.word	0x0500000f


	//   ....[7]....
        /*0798*/ 	.word	0x0500000f


	//   ....[8]....
        /*079c*/ 	.word	0x0500000f


	//----- nvinfo : EIATTR_COOP_GROUP_INSTR_OFFSETS
	.align		4
.L_147:
        /*07a0*/ 	.byte	0x04, 0x28
        /*07a2*/ 	.short	(.L_149 - .L_148)


	//   ....[0]....
.L_148:
        /*07a4*/ 	.word	0x00000060


	//   ....[1]....
        /*07a8*/ 	.word	0x00000140


	//   ....[2]....
        /*07ac*/ 	.word	0x00000190


	//   ....[3]....
        /*07b0*/ 	.word	0x000003c0


	//   ....[4]....
        /*07b4*/ 	.word	0x00000520


	//   ....[5]....
        /*07b8*/ 	.word	0x00000640


	//   ....[6]....
        /*07bc*/ 	.word	0x000007a0


	//   ....[7]....
        /*07c0*/ 	.word	0x00003420


	//   ....[8]....
        /*07c4*/ 	.word	0x00003430


	//   ....[9]....
        /*07c8*/ 	.word	0x00004320


	//   ....[10]....
        /*07cc*/ 	.word	0x00004330


	//   ....[11]....
        /*07d0*/ 	.word	0x00005220


	//   ....[12]....
        /*07d4*/ 	.word	0x00005230


	//   ....[13]....
        /*07d8*/ 	.word	0x00006ec0


	//   ....[14]....
        /*07dc*/ 	.word	0x00006ed0


	//   ....[15]....
        /*07e0*/ 	.word	0x00007ed0


	//   ....[16]....
        /*07e4*/ 	.word	0x00007ee0


	//   ....[17]....
        /*07e8*/ 	.word	0x00008fd0


	//   ....[18]....
        /*07ec*/ 	.word	0x00008fe0


	//   ....[19]....
        /*07f0*/ 	.word	0x0000a2f0


	//   ....[20]....
        /*07f4*/ 	.word	0x0000a300


	//   ....[21]....
        /*07f8*/ 	.word	0x0000a4c0


	//   ....[22]....
        /*07fc*/ 	.word	0x0000a4d0


	//   ....[23]....
        /*0800*/ 	.word	0x0000a6a0


	//   ....[24]....
        /*0804*/ 	.word	0x0000a6b0


	//   ....[25]....
        /*0808*/ 	.word	0x0000ab20


	//   ....[26]....
        /*080c*/ 	.word	0x0000ab30


	//   ....[27]....
        /*0810*/ 	.word	0x0000acb0


	//   ....[28]....
        /*0814*/ 	.word	0x0000acd0


	//   ....[29]....
        /*0818*/ 	.word	0x0000ae60


	//   ....[30]....
        /*081c*/ 	.word	0x0000ae80


	//   ....[31]....
        /*0820*/ 	.word	0x0000b660


	//   ....[32]....
        /*0824*/ 	.word	0x0000bc80


	//   ....[33]....
        /*0828*/ 	.word	0x0000bc90


	//   ....[34]....
        /*082c*/ 	.word	0x0000bca0


	//   ....[35]....
        /*0830*/ 	.word	0x0000bcb0


	//   ....[36]....
        /*0834*/ 	.word	0x0000ef10


	//   ....[37]....
        /*0838*/ 	.word	0x0000ef20


	//   ....[38]....
        /*083c*/ 	.word	0x0000ef30


	//   ....[39]....
        /*0840*/ 	.word	0x0000ef40


	//   ....[40]....
        /*0844*/ 	.word	0x000169e0


	//   ....[41]....
        /*0848*/ 	.word	0x00016a60


	//   ....[42]....
        /*084c*/ 	.word	0x00016e80


	//   ....[43]....
        /*0850*/ 	.word	0x00016f10


	//   ....[44]....
        /*0854*/ 	.word	0x0001bf50


	//   ....[45]....
        /*0858*/ 	.word	0x0001bf60


	//   ....[46]....
        /*085c*/ 	.word	0x0001bf90


	//   ....[47]....
        /*0860*/ 	.word	0x0001bfa0


	//   ....[48]....
        /*0864*/ 	.word	0x0001d500


	//   ....[49]....
        /*0868*/ 	.word	0x0001d580


	//   ....[50]....
        /*086c*/ 	.word	0x0001d5a0


	//   ....[51]....
        /*0870*/ 	.word	0x0001d5b0


	//   ....[52]....
        /*0874*/ 	.word	0x0001f2d0


	//   ....[53]....
        /*0878*/ 	.word	0x0001f310


	//   ....[54]....
        /*087c*/ 	.word	0x0001f350


	//   ....[55]....
        /*0880*/ 	.word	0x0001f380


	//   ....[56]....
        /*0884*/ 	.word	0x0001fbf0


	//   ....[57]....
        /*0888*/ 	.word	0x0001fc10


	//   ....[58]....
        /*088c*/ 	.word	0x0001fd60


	//   ....[59]....
        /*0890*/ 	.word	0x0001fd80


	//   ....[60]....
        /*0894*/ 	.word	0x0001fed0


	//   ....[61]....
        /*0898*/ 	.word	0x0001fef0


	//   ....[62]....
        /*089c*/ 	.word	0x00020050


	//   ....[63]....
        /*08a0*/ 	.word	0x00020070


	//   ....[64]....
        /*08a4*/ 	.word	0x000209d0


	//   ....[65]....
        /*08a8*/ 	.word	0x000209f0


	//   ....[66]....
        /*08ac*/ 	.word	0x00020b40


	//   ....[67]....
        /*08b0*/ 	.word	0x00020b60


	//   ....[68]....
        /*08b4*/ 	.word	0x00020cb0


	//   ....[69]....
        /*08b8*/ 	.word	0x00020cd0


	//   ....[70]....
        /*08bc*/ 	.word	0x00020e30


	//   ....[71]....
        /*08c0*/ 	.word	0x00020e50


	//   ....[72]....
        /*08c4*/ 	.word	0x00021030


	//   ....[73]....
        /*08c8*/ 	.word	0x000211f0


	//   ....[74]....
        /*08cc*/ 	.word	0x00021220


	//   ....[75]....
        /*08d0*/ 	.word	0x00021250


	//   ....[76]....
        /*08d4*/ 	.word	0x00021280


	//   ....[77]....
        /*08d8*/ 	.word	0x000212b0


	//   ....[78]....
        /*08dc*/ 	.word	0x000212e0


	//   ....[79]....
        /*08e0*/ 	.word	0x00021460


	//   ....[80]....
        /*08e4*/ 	.word	0x00021490


	//   ....[81]....
        /*08e8*/ 	.word	0x000214c0


	//   ....[82]....
        /*08ec*/ 	.word	0x000214f0


	//   ....[83]....
        /*08f0*/ 	.word	0x00021520


	//   ....[84]....
        /*08f4*/ 	.word	0x00021550


	//   ....[85]....
        /*08f8*/ 	.word	0x000215e0


	//   ....[86]....
        /*08fc*/ 	.word	0x00021610


	//   ....[87]....
        /*0900*/ 	.word	0x00021690


	//   ....[88]....
        /*0904*/ 	.word	0x00022200


	//   ....[89]....
        /*0908*/ 	.word	0x00024660


	//   ....[90]....
        /*090c*/ 	.word	0x000246a0


	//   ....[91]....
        /*0910*/ 	.word	0x000246e0


	//   ....[92]....
        /*0914*/ 	.word	0x000247a0


	//   ....[93]....
        /*0918*/ 	.word	0x000247d0


	//   ....[94]....
        /*091c*/ 	.word	0x00024830


	//   ....[95]....
        /*0920*/ 	.word	0x00024870


	//   ....[96]....
        /*0924*/ 	.word	0x000248d0


	//   ....[97]....
        /*0928*/ 	.word	0x000248f0


	//   ....[98]....
        /*092c*/ 	.word	0x00024920


	//   ....[99]....
        /*0930*/ 	.word	0x00025180


	//   ....[100]....
        /*0934*/ 	.word	0x000251c0


	//   ....[101]....
        /*0938*/ 	.word	0x000251e0


	//   ....[102]....
        /*093c*/ 	.word	0x00025280


	//   ....[103]....
        /*0940*/ 	.word	0x00025290


	//   ....[104]....
        /*0944*/ 	.word	0x00025340


	//   ....[105]....
        /*0948*/ 	.word	0x00025350


	//   ....[106]....
        /*094c*/ 	.word	0x00025400


	//   ....[107]....
        /*0950*/ 	.word	0x00025410


	//   ....[108]....
        /*0954*/ 	.word	0x000254c0


	//   ....[109]....
        /*0958*/ 	.word	0x000254d0


	//   ....[110]....
        /*095c*/ 	.word	0x00025580


	//   ....[111]....
        /*0960*/ 	.word	0x00025590


	//   ....[112]....
        /*0964*/ 	.word	0x00025640


	//   ....[113]....
        /*0968*/ 	.word	0x00025650


	//   ....[114]....
        /*096c*/ 	.word	0x000256a0


	//   ....[115]....
        /*0970*/ 	.word	0x00025ee0


	//   ....[116]....
        /*0974*/ 	.word	0x00025f20


	//   ....[117]....
        /*0978*/ 	.word	0x00025f50


	//   ....[118]....
        /*097c*/ 	.word	0x00026010


	//   ....[119]....
        /*0980*/ 	.word	0x00026040


	//   ....[120]....
        /*0984*/ 	.word	0x00026090


	//   ....[121]....
        /*0988*/ 	.word	0x000260c0


	//   ....[122]....
        /*098c*/ 	.word	0x00026110


	//   ....[123]....
        /*0990*/ 	.word	0x00026140


	//   ....[124]....
        /*0994*/ 	.word	0x000261b0


	//   ....[125]....
        /*0998*/ 	.word	0x000264b0


	//   ....[126]....
        /*099c*/ 	.word	0x000264e0


	//   ....[127]....
        /*09a0*/ 	.word	0x000265a0


	//   ....[128]....
        /*09a4*/ 	.word	0x000265b0


	//   ....[129]....
        /*09a8*/ 	.word	0x00026660


	//   ....[130]....
        /*09ac*/ 	.word	0x00026670


	//   ....[131]....
        /*09b0*/ 	.word	0x00026720


	//   ....[132]....
        /*09b4*/ 	.word	0x00026730


	//   ....[133]....
        /*09b8*/ 	.word	0x00026740


	//   ....[134]....
        /*09bc*/ 	.word	0x000267f0


	//   ....[135]....
        /*09c0*/ 	.word	0x00026db0


	//   ....[136]....
        /*09c4*/ 	.word	0x00026df0


	//   ....[137]....
        /*09c8*/ 	.word	0x00026e90


	//   ....[138]....
        /*09cc*/ 	.word	0x00026ec0


	//   ....[139]....
        /*09d0*/ 	.word	0x00026f50


	//   ....[140]....
        /*09d4*/ 	.word	0x00026f80


	//   ....[141]....
        /*09d8*/ 	.word	0x00027010


	//   ....[142]....
        /*09dc*/ 	.word	0x00027040


	//   ....[143]....
        /*09e0*/ 	.word	0x00027050


	//   ....[144]....
        /*09e4*/ 	.word	0x000270e0


	//   ....[145]....
        /*09e8*/ 	.word	0x00027540


	//   ....[146]....
        /*09ec*/ 	.word	0x00027590


	//   ....[147]....
        /*09f0*/ 	.word	0x000275c0


	//   ....[148]....
        /*09f4*/ 	.word	0x000275d0


	//   ....[149]....
        /*09f8*/ 	.word	0x00027600


	//   ....[150]....
        /*09fc*/ 	.word	0x00027630


	//   ....[151]....
        /*0a00*/ 	.word	0x00027660


	//   ....[152]....
        /*0a04*/ 	.word	0x00027690


	//   ....[153]....
        /*0a08*/ 	.word	0x00027820


	//   ....[154]....
        /*0a0c*/ 	.word	0x00027850


	//   ....[155]....
        /*0a10*/ 	.word	0x00027880


	//   ....[156]....
        /*0a14*/ 	.word	0x000278b0


	//   ....[157]....
        /*0a18*/ 	.word	0x000278e0


	//   ....[158]....
        /*0a1c*/ 	.word	0x00027910


	//   ....[159]....
        /*0a20*/ 	.word	0x000279d0


	//   ....[160]....
        /*0a24*/ 	.word	0x000279f0


	//   ....[161]....
        /*0a28*/ 	.word	0x00027a60


	//   ....[162]....
        /*0a2c*/ 	.word	0x00027ed0


	//   ....[163]....
        /*0a30*/ 	.word	0x000281f0


	//   ....[164]....
        /*0a34*/ 	.word	0x00028280


	//   ....[165]....
        /*0a38*/ 	.word	0x00028320


	//   ....[166]....
        /*0a3c*/ 	.word	0x000283b0


	//   ....[167]....
        /*0a40*/ 	.word	0x00028450


	//   ....[168]....
        /*0a44*/ 	.word	0x000284e0


	//   ....[169]....
        /*0a48*/ 	.word	0x000285d0


	//   ....[170]....
        /*0a4c*/ 	.word	0x00028660


	//   ....[171]....
        /*0a50*/ 	.word	0x00028700


	//   ....[172]....
        /*0a54*/ 	.word	0x00028790


	//   ....[173]....
        /*0a58*/ 	.word	0x00028830


	//   ....[174]....
        /*0a5c*/ 	.word	0x000288c0


	//   ....[175]....
        /*0a60*/ 	.word	0x000289b0


	//   ....[176]....
        /*0a64*/ 	.word	0x00028a40


	//   ....[177]....
        /*0a68*/ 	.word	0x00028ae0


	//   ....[178]....
        /*0a6c*/ 	.word	0x00028b70


	//   ....[179]....
        /*0a70*/ 	.word	0x00028c10


	//   ....[180]....
        /*0a74*/ 	.word	0x00028ca0


	//   ....[181]....
        /*0a78*/ 	.word	0x00028d90


	//   ....[182]....
        /*0a7c*/ 	.word	0x00028e20


	//   ....[183]....
        /*0a80*/ 	.word	0x00028e70


	//   ....[184]....
        /*0a84*/ 	.word	0x00028ec0


	//   ....[185]....
        /*0a88*/ 	.word	0x00028fa0


	//   ....[186]....
        /*0a8c*/ 	.word	0x00029030


	//   ....[187]....
        /*0a90*/ 	.word	0x00029080


	//   ....[188]....
        /*0a94*/ 	.word	0x000290d0


	//   ....[189]....
        /*0a98*/ 	.word	0x00029330


	//   ....[190]....
        /*0a9c*/ 	.word	0x00029610


	//   ....[191]....
        /*0aa0*/ 	.word	0x00029700


	//   ....[192]....
        /*0aa4*/ 	.word	0x000297e0


	//   ....[193]....
        /*0aa8*/ 	.word	0x00029930


	//   ....[194]....
        /*0aac*/ 	.word	0x00029980


	//   ....[195]....
        /*0ab0*/ 	.word	0x00029a90


	//   ....[196]....
        /*0ab4*/ 	.word	0x00029af0


	//   ....[197]....
        /*0ab8*/ 	.word	0x00029c00


	//   ....[198]....
        /*0abc*/ 	.word	0x00029c60


	//   ....[199]....
        /*0ac0*/ 	.word	0x00029d60


	//   ....[200]....
        /*0ac4*/ 	.word	0x00029db0


	//   ....[201]....
        /*0ac8*/ 	.word	0x00029e60


	//   ....[202]....
        /*0acc*/ 	.word	0x00029ec0


	//   ....[203]....
        /*0ad0*/ 	.word	0x00029ff0


	//   ....[204]....
        /*0ad4*/ 	.word	0x0002a040


	//   ....[205]....
        /*0ad8*/ 	.word	0x0002a180


	//   ....[206]....
        /*0adc*/ 	.word	0x0002a1d0


	//   ....[207]....
        /*0ae0*/ 	.word	0x0002a310


	//   ....[208]....
        /*0ae4*/ 	.word	0x0002a360


	//   ....[209]....
        /*0ae8*/ 	.word	0x0002a4a0


	//   ....[210]....
        /*0aec*/ 	.word	0x0002a4f0


	//   ....[211]....
        /*0af0*/ 	.word	0x0002a630


	//   ....[212]....
        /*0af4*/ 	.word	0x0002a680


	//   ....[213]....
        /*0af8*/ 	.word	0x0002a7c0


	//   ....[214]....
        /*0afc*/ 	.word	0x0002a810


	//   ....[215]....
        /*0b00*/ 	.word	0x0002a930


	//   ....[216]....
        /*0b04*/ 	.word	0x0002a980


	//   ....[217]....
        /*0b08*/ 	.word	0x0002aab0


	//   ....[218]....
        /*0b0c*/ 	.word	0x0002ab80


	//   ....[219]....
        /*0b10*/ 	.word	0x0002acf0


	//   ....[220]....
        /*0b14*/ 	.word	0x0002ad40


	//   ....[221]....
        /*0b18*/ 	.word	0x0002ae40


	//   ....[222]....
        /*0b1c*/ 	.word	0x0002ae90


	//   ....[223]....
        /*0b20*/ 	.word	0x0002af90


	//   ....[224]....
        /*0b24*/ 	.word	0x0002afe0


	//   ....[225]....
        /*0b28*/ 	.word	0x0002b110


	//   ....[226]....
        /*0b2c*/ 	.word	0x0002b160


	//   ....[227]....
        /*0b30*/ 	.word	0x0002b250


	//   ....[228]....
        /*0b34*/ 	.word	0x0002b2f0


	//   ....[229]....
        /*0b38*/ 	.word	0x0002b430


	//   ....[230]....
        /*0b3c*/ 	.word	0x0002b480


	//   ....[231]....
        /*0b40*/ 	.word	0x0002b5c0


	//   ....[232]....
        /*0b44*/ 	.word	0x0002b610


	//   ....[233]....
        /*0b48*/ 	.word	0x0002b750


	//   ....[234]....
        /*0b4c*/ 	.word	0x0002b7a0


	//   ....[235]....
        /*0b50*/ 	.word	0x0002b8e0


	//   ....[236]....
        /*0b54*/ 	.word	0x0002b930


	//   ....[237]....
        /*0b58*/ 	.word	0x0002ba20


	//   ....[238]....
        /*0b5c*/ 	.word	0x0002bae0


	//   ....[239]....
        /*0b60*/ 	.word	0x0002bc80


	//   ....[240]....
        /*0b64*/ 	.word	0x0002bcd0


	//   ....[241]....
        /*0b68*/ 	.word	0x0002be00


	//   ....[242]....
        /*0b6c*/ 	.word	0x0002be50


	//   ....[243]....
        /*0b70*/ 	.word	0x0002bf80


	//   ....[244]....
        /*0b74*/ 	.word	0x0002bfd0


	//   ....[245]....
        /*0b78*/ 	.word	0x0002c100


	//   ....[246]....
        /*0b7c*/ 	.word	0x0002c150


	//   ....[247]....
        /*0b80*/ 	.word	0x0002c1e0


	//   ....[248]....
        /*0b84*/ 	.word	0x0002c280


	//   ....[249]....
        /*0b88*/ 	.word	0x0002c3b0


	//   ....[250]....
        /*0b8c*/ 	.word	0x0002c420


	//   ....[251]....
        /*0b90*/ 	.word	0x0002c490


	//   ....[252]....
        /*0b94*/ 	.word	0x0002c500


	//   ....[253]....
        /*0b98*/ 	.word	0x0002c570


	//   ....[254]....
        /*0b9c*/ 	.word	0x0002c5f0


	//   ....[255]....
        /*0ba0*/ 	.word	0x0002c680


	//   ....[0]....
        /*0ba4*/ 	.word	0x0002c710


	//   ....[1]....
        /*0ba8*/ 	.word	0x0002c780


	//   ....[2]....
        /*0bac*/ 	.word	0x0002c7f0


	//   ....[3]....
        /*0bb0*/ 	.word	0x0002c860


	//   ....[4]....
        /*0bb4*/ 	.word	0x0002c8e0


	//   ....[5]....
        /*0bb8*/ 	.word	0x0002c950


	//   ....[6]....
        /*0bbc*/ 	.word	0x0002c9f0


	//   ....[7]....
        /*0bc0*/ 	.word	0x0002ca80


	//   ....[8]....
        /*0bc4*/ 	.word	0x0002cba0


	//----- nvinfo : EIATTR_REG_RECONFIG
	.align		4
.L_149:
        /*0bc8*/ 	.byte	0x01, 0x54
	.zero		2


	//----- nvinfo : EIATTR_SYSCALL_OFFSETS
	.align		4
        /*0bcc*/ 	.byte	0x04, 0x46
        /*0bce*/ 	.short	(.L_151 - .L_150)


	//   ....[0]....
.L_150:
        /*0bd0*/ 	.word	0x00001690


	//   ....[1]....
        /*0bd4*/ 	.word	0x000017e0


	//   ....[2]....
        /*0bd8*/ 	.word	0x0000b800


	//   ....[3]....
        /*0bdc*/ 	.word	0x0000bb90


	//   ....[4]....
        /*0be0*/ 	.word	0x00023c40


	//   ....[5]....
        /*0be4*/ 	.word	0x00023d90


	//   ....[6]....
        /*0be8*/ 	.word	0x00023e80


	//   ....[7]....
        /*0bec*/ 	.word	0x00024db0


	//----- nvinfo : EIATTR_MBARRIER_INSTR_OFFSETS
	.align		4
.L_151:
        /*0bf0*/ 	.byte	0x04, 0x39
        /*0bf2*/ 	.short	(.L_153 - .L_152)


	//   ....[0]....
.L_152:
        /*0bf4*/ 	.word	0x00000270
        /*0bf8*/ 	.word	0x000000ff
        /*0bfc*/ 	.word	0x00038800
        /*0c00*/ 	.short	0x0100
        /*0c02*/ 	.byte	0x08
	.zero		1


	//   ....[1]....
        /*0c04*/ 	.word	0x00000280
        /*0c08*/ 	.word	0x000000ff
        /*0c0c*/ 	.word	0x00038820
        /*0c10*/ 	.short	0x0100
        /*0c12*/ 	.byte	0x08
	.zero		1


	//   ....[2]....
        /*0c14*/ 	.word	0x00000370
        /*0c18*/ 	.word	0x000000ff
        /*0c1c*/ 	.word	0x00038830
        /*0c20*/ 	.short	0x0100
        /*0c22*/ 	.byte	0x08
	.zero		1


	//   ....[3]....
        /*0c24*/ 	.word	0x00000380
        /*0c28*/ 	.word	0x000000ff
        /*0c2c*/ 	.word	0x00038840
        /*0c30*/ 	.short	0x0100
        /*0c32*/ 	.byte	0x08
	.zero		1


	//   ....[4]....
        /*0c34*/ 	.word	0x00000390
        /*0c38*/ 	.word	0x000000ff
        /*0c3c*/ 	.word	0x00038838
        /*0c40*/ 	.short	0x0100
        /*0c42*/ 	.byte	0x08
	.zero		1


	//   ....[5]....
        /*0c44*/ 	.word	0x000003a0
        /*0c48*/ 	.word	0x000000ff
        /*0c4c*/ 	.word	0x00038848
        /*0c50*/ 	.short	0x0100
        /*0c52*/ 	.byte	0x08
	.zero		1


	//   ....[6]....
        /*0c54*/ 	.word	0x000004d0
        /*0c58*/ 	.word	0x000000ff
        /*0c5c*/ 	.word	0x00038850
        /*0c60*/ 	.short	0x0100
        /*0c62*/ 	.byte	0x08
	.zero		1


	//   ....[7]....
        /*0c64*/ 	.word	0x000004e0
        /*0c68*/ 	.word	0x000000ff
        /*0c6c*/ 	.word	0x00038860
        /*0c70*/ 	.short	0x0100
        /*0c72*/ 	.byte	0x08
	.zero		1


	//   ....[8]....
        /*0c74*/ 	.word	0x000004f0
        /*0c78*/ 	.word	0x000000ff
        /*0c7c*/ 	.word	0x00038858
        /*0c80*/ 	.short	0x0100
        /*0c82*/ 	.byte	0x08
	.zero		1


	//   ....[9]....
        /*0c84*/ 	.word	0x00000500
        /*0c88*/ 	.word	0x000000ff
        /*0c8c*/ 	.word	0x00038868
        /*0c90*/ 	.short	0x0100
        /*0c92*/ 	.byte	0x08
	.zero		1


	//   ....[10]....
        /*0c94*/ 	.word	0x000005f0
        /*0c98*/ 	.word	0x000000ff
        /*0c9c*/ 	.word	0x00038870
        /*0ca0*/ 	.short	0x0100
        /*0ca2*/ 	.byte	0x06
	.zero		1


	//   ....[11]....
        /*0ca4*/ 	.word	0x00000600
        /*0ca8*/ 	.word	0x000000ff
        /*0cac*/ 	.word	0x00038880
        /*0cb0*/ 	.short	0x0100
        /*0cb2*/ 	.byte	0x06
	.zero		1


	//   ....[12]....
        /*0cb4*/ 	.word	0x00000610
        /*0cb8*/ 	.word	0x000000ff
        /*0cbc*/ 	.word	0x00038878
        /*0cc0*/ 	.short	0x0100
        /*0cc2*/ 	.byte	0x06
	.zero		1


	//   ....[13]....
        /*0cc4*/ 	.word	0x00000620
        /*0cc8*/ 	.word	0x000000ff
        /*0ccc*/ 	.word	0x00038888
        /*0cd0*/ 	.short	0x0100
        /*0cd2*/ 	.byte	0x06
	.zero		1


	//   ....[14]....
        /*0cd4*/ 	.word	0x00000750
        /*0cd8*/ 	.word	0x000000ff
        /*0cdc*/ 	.word	0x00038890
        /*0ce0*/ 	.short	0x0100
        /*0ce2*/ 	.byte	0x08
	.zero		1


	//   ....[15]....
        /*0ce4*/ 	.word	0x00000760
        /*0ce8*/ 	.word	0x000000ff
        /*0cec*/ 	.word	0x000388a0
        /*0cf0*/ 	.short	0x0100
        /*0cf2*/ 	.byte	0x08
	.zero		1


	//   ....[16]....
        /*0cf4*/ 	.word	0x00000770
        /*0cf8*/ 	.word	0x000000ff
        /*0cfc*/ 	.word	0x00038898
        /*0d00*/ 	.short	0x0100
        /*0d02*/ 	.byte	0x08
	.zero		1


	//   ....[17]....
        /*0d04*/ 	.word	0x00000780
        /*0d08*/ 	.word	0x000000ff
        /*0d0c*/ 	.word	0x000388a8
        /*0d10*/ 	.short	0x0100
        /*0d12*/ 	.byte	0x08
	.zero		1


	//   ....[18]....
        /*0d14*/ 	.word	0x000008b0
        /*0d18*/ 	.word	0x000000ff
        /*0d1c*/ 	.word	0x000388b0
        /*0d20*/ 	.short	0x0100
        /*0d22*/ 	.byte	0x08
	.zero		1


	//   ....[19]....
        /*0d24*/ 	.word	0x000008c0
        /*0d28*/ 	.word	0x000000ff
        /*0d2c*/ 	.word	0x000388c0
        /*0d30*/ 	.short	0x0100
        /*0d32*/ 	.byte	0x08
	.zero		1


	//   ....[20]....
        /*0d34*/ 	.word	0x000008d0
        /*0d38*/ 	.word	0x000000ff
        /*0d3c*/ 	.word	0x000388b8
        /*0d40*/ 	.short	0x0100
        /*0d42*/ 	.byte	0x08
	.zero		1


	//   ....[21]....
        /*0d44*/ 	.word	0x000008e0
        /*0d48*/ 	.word	0x000000ff
        /*0d4c*/ 	.word	0x000388c8
        /*0d50*/ 	.short	0x0100
        /*0d52*/ 	.byte	0x08
	.zero		1


	//   ....[22]....
        /*0d54*/ 	.word	0x000033d0
        /*0d58*/ 	.word	0x00000059
        /*0d5c*/ 	.word	0x00038890
        /*0d60*/ 	.short	0x010a
        /*0d62*/ 	.byte	0x3f
	.zero		1


	//   ....[23]....
        /*0d64*/ 	.word	0x00006e60
        /*0d68*/ 	.word	0x00000059
        /*0d6c*/ 	.word	0x00038890
        /*0d70*/ 	.short	0x010a
        /*0d72*/ 	.byte	0x3f
	.zero		1


	//   ....[24]....
        /*0d74*/ 	.word	0x0000a130
        /*0d78*/ 	.word	0x00000059
        /*0d7c*/ 	.word	0x00038890
        /*0d80*/ 	.short	0x010a
        /*0d82*/ 	.byte	0x3f
	.zero		1


	//   ....[25]....
        /*0d84*/ 	.word	0x0000a930
        /*0d88*/ 	.word	0x0000000b
        /*0d8c*/ 	.word	0x00000000
        /*0d90*/ 	.short	0x0101
        /*0d92*/ 	.byte	0x3f
	.zero		1


	//   ....[26]....
        /*0d94*/ 	.word	0x0000a970
        /*0d98*/ 	.word	0x00000059
        /*0d9c*/ 	.word	0x000388b0
        /*0da0*/ 	.short	0x010a
        /*0da2*/ 	.byte	0x3f
	.zero		1


	//   ....[27]....
        /*0da4*/ 	.word	0x0000b0c0
        /*0da8*/ 	.word	0x00000059
        /*0dac*/ 	.word	0x00000000
        /*0db0*/ 	.short	0x0101
        /*0db2*/ 	.byte	0x3f
	.zero		1


	//   ....[28]....
        /*0db4*/ 	.word	0x0000b890
        /*0db8*/ 	.word	0x00000016
        /*0dbc*/ 	.word	0x00038800
        /*0dc0*/ 	.short	0x010a
        /*0dc2*/ 	.byte	0x3f
	.zero		1


	//   ....[29]....
        /*0dc4*/ 	.word	0x0000b8e0
        /*0dc8*/ 	.word	0x00000016
        /*0dcc*/ 	.word	0x00038800
        /*0dd0*/ 	.short	0x010a
        /*0dd2*/ 	.byte	0x3f
	.zero		1


	//   ....[30]....
        /*0dd4*/ 	.word	0x0000c110
        /*0dd8*/ 	.word	0x00000016
        /*0ddc*/ 	.word	0x00038800
        /*0de0*/ 	.short	0x010a
        /*0de2*/ 	.byte	0x3f
	.zero		1


	//   ....[31]....
        /*0de4*/ 	.word	0x0000f2e0
        /*0de8*/ 	.word	0x00000016
        /*0dec*/ 	.word	0x00038800
        /*0df0*/ 	.short	0x010a
        /*0df2*/ 	.byte	0x3f
	.zero		1


	//   ....[32]....
        /*0df4*/ 	.word	0x00012940
        /*0df8*/ 	.word	0x00000000
        /*0dfc*/ 	.word	0x00038830
        /*0e00*/ 	.short	0x010a
        /*0e02*/ 	.byte	0x3f
	.zero		1


	//   ....[33]....
        /*0e04*/ 	.word	0x00012990
        /*0e08*/ 	.word	0x00000000
        /*0e0c*/ 	.word	0x00038830
        /*0e10*/ 	.short	0x010a
        /*0e12*/ 	.byte	0x3f
	.zero		1


	//   ....[34]....
        /*0e14*/ 	.word	0x00016a00
        /*0e18*/ 	.word	0x00000000
        /*0e1c*/ 	.word	0x00000000
        /*0e20*/ 	.short	0x0101
        /*0e22*/ 	.byte	0x3f
	.zero		1


	//   ....[35]....
        /*0e24*/ 	.word	0x00017cd0
        /*0e28*/ 	.word	0x00000009
        /*0e2c*/ 	.word	0x00038830
        /*0e30*/ 	.short	0x010a
        /*0e32*/ 	.byte	0x3f
	.zero		1


	//   ....[36]....
        /*0e34*/ 	.word	0x00017d60
        /*0e38*/ 	.word	0x00000009
        /*0e3c*/ 	.word	0x00038830
        /*0e40*/ 	.short	0x010a
        /*0e42*/ 	.byte	0x3f
	.zero		1


	//   ....[37]....
        /*0e44*/ 	.word	0x0001b470
        /*0e48*/ 	.word	0x00000006
        /*0e4c*/ 	.word	0x00038850
        /*0e50*/ 	.short	0x010a
        /*0e52*/ 	.byte	0x3f
	.zero		1


	//   ....[38]....
        /*0e54*/ 	.word	0x0001b4c0
        /*0e58*/ 	.word	0x00000006
        /*0e5c*/ 	.word	0x00038850
        /*0e60*/ 	.short	0x010a
        /*0e62*/ 	.byte	0x3f
	.zero		1


	//   ....[39]....
        /*0e64*/ 	.word	0x0001c2b0
        /*0e68*/ 	.word	0x000000a0
        /*0e6c*/ 	.word	0x00000000
        /*0e70*/ 	.short	0x0101
        /*0e72*/ 	.byte	0x3f
	.zero		1


	//   ....[40]....
        /*0e74*/ 	.word	0x0001c8d0
        /*0e78*/ 	.word	0x00000006
        /*0e7c*/ 	.word	0x00000000
        /*0e80*/ 	.short	0x0101
        /*0e82*/ 	.byte	0x3f
	.zero		1


	//   ....[41]....
        /*0e84*/ 	.word	0x0001d270
        /*0e88*/ 	.word	0x00000008
        /*0e8c*/ 	.word	0x00038850
        /*0e90*/ 	.short	0x010a
        /*0e92*/ 	.byte	0x3f
	.zero		1


	//   ....[42]....
        /*0e94*/ 	.word	0x0001d310
        /*0e98*/ 	.word	0x00000008
        /*0e9c*/ 	.word	0x00038850
        /*0ea0*/ 	.short	0x010a
        /*0ea2*/ 	.byte	0x3f
	.zero		1


	//   ....[43]....
        /*0ea4*/ 	.word	0x0001dfc0
        /*0ea8*/ 	.word	0x00000005
        /*0eac*/ 	.word	0x00000000
        /*0eb0*/ 	.short	0x0101
        /*0eb2*/ 	.byte	0x3f
	.zero		1


	//   ....[44]....
        /*0eb4*/ 	.word	0x0001fc00
        /*0eb8*/ 	.word	0x00000000
        /*0ebc*/ 	.word	0x00000000
        /*0ec0*/ 	.short	0x0101
        /*0ec2*/ 	.byte	0x3f
	.zero		1


	//   ....[45]....
        /*0ec4*/ 	.word	0x000222e0
        /*0ec8*/ 	.word	0x00000016
        /*0ecc*/ 	.word	0x00038820
        /*0ed0*/ 	.short	0x010a
        /*0ed2*/ 	.byte	0x3f
	.zero		1


	//   ....[46]....
        /*0ed4*/ 	.word	0x00022370
        /*0ed8*/ 	.word	0x00000009
        /*0edc*/ 	.word	0x000388a0
        /*0ee0*/ 	.short	0x010a
        /*0ee2*/ 	.byte	0x3f
	.zero		1


	//   ....[47]....
        /*0ee4*/ 	.word	0x000228c0
        /*0ee8*/ 	.word	0x00000009
        /*0eec*/ 	.word	0x000388c0
        /*0ef0*/ 	.short	0x010a
        /*0ef2*/ 	.byte	0x3f
	.zero		1


	//   ....[48]....
        /*0ef4*/ 	.word	0x00022ec0
        /*0ef8*/ 	.word	0x00000008
        /*0efc*/ 	.word	0x000388a0
        /*0f00*/ 	.short	0x010a
        /*0f02*/ 	.byte	0x3f
	.zero		1


	//   ....[49]....
        /*0f04*/ 	.word	0x00023400
        /*0f08*/ 	.word	0x00000008
        /*0f0c*/ 	.word	0x000388c0
        /*0f10*/ 	.short	0x010a
        /*0f12*/ 	.byte	0x3f
	.zero		1


	//   ....[50]....
        /*0f14*/ 	.word	0x00024470
        /*0f18*/ 	.word	0x00000005
        /*0f1c*/ 	.word	0x00038840
        /*0f20*/ 	.short	0x010a
        /*0f22*/ 	.byte	0x3f
	.zero		1


	//   ....[51]....
        /*0f24*/ 	.word	0x00024aa0
        /*0f28*/ 	.word	0x00000005
        /*0f2c*/ 	.word	0x00038830
        /*0f30*/ 	.short	0x0107
        /*0f32*/ 	.byte	0x3f
	.zero		1


	//   ....[52]....
        /*0f34*/ 	.word	0x00024b80
        /*0f38*/ 	.word	0x00000005
        /*0f3c*/ 	.word	0x00038830
        /*0f40*/ 	.short	0x0101
        /*0f42*/ 	.byte	0x3f
	.zero		1


	//   ....[53]....
        /*0f44*/ 	.word	0x000257e0
        /*0f48*/ 	.word	0x00000016
        /*0f4c*/ 	.word	0x00038800
        /*0f50*/ 	.short	0x0107
        /*0f52*/ 	.byte	0x3f
	.zero		1


	//   ....[54]....
        /*0f54*/ 	.word	0x000258e0
        /*0f58*/ 	.word	0x00000016
        /*0f5c*/ 	.word	0x00038800
        /*0f60*/ 	.short	0x0101
        /*0f62*/ 	.byte	0x3f
	.zero		1


	//   ....[55]....
        /*0f64*/ 	.word	0x00025900
        /*0f68*/ 	.word	0x00000016
        /*0f6c*/ 	.word	0x00038820
        /*0f70*/ 	.short	0x010a
        /*0f72*/ 	.byte	0x3f
	.zero		1


	//   ....[56]....
        /*0f74*/ 	.word	0x00025d30
        /*0f78*/ 	.word	0x00000006
        /*0f7c*/ 	.word	0x00038840
        /*0f80*/ 	.short	0x010a
        /*0f82*/ 	.byte	0x3f
	.zero		1


	//   ....[57]....
        /*0f84*/ 	.word	0x000262d0
        /*0f88*/ 	.word	0x00000006
        /*0f8c*/ 	.word	0x00038830
        /*0f90*/ 	.short	0x0107
        /*0f92*/ 	.byte	0x3f
	.zero		1


	//   ....[58]....
        /*0f94*/ 	.word	0x00026390
        /*0f98*/ 	.word	0x00000006
        /*0f9c*/ 	.word	0x00038830
        /*0fa0*/ 	.short	0x0101
        /*0fa2*/ 	.byte	0x3f
	.zero		1


	//   ....[59]....
        /*0fa4*/ 	.word	0x000263f0
        /*0fa8*/ 	.word	0x00000006
        /*0fac*/ 	.word	0x00038860
        /*0fb0*/ 	.short	0x010a
        /*0fb2*/ 	.byte	0x3f
	.zero		1


	//   ....[60]....
        /*0fb4*/ 	.word	0x00026900
        /*0fb8*/ 	.word	0x00000006
        /*0fbc*/ 	.word	0x00038850
        /*0fc0*/ 	.short	0x0107
        /*0fc2*/ 	.byte	0x3f
	.zero		1


	//   ....[61]....
        /*0fc4*/ 	.word	0x00026ae0
        /*0fc8*/ 	.word	0x00000006
        /*0fcc*/ 	.word	0x00038850
        /*0fd0*/ 	.short	0x0101
        /*0fd2*/ 	.byte	0x3f
	.zero		1


	//   ....[62]....
        /*0fd4*/ 	.word	0x00026d00
        /*0fd8*/ 	.word	0x00000004
        /*0fdc*/ 	.word	0x00038860
        /*0fe0*/ 	.short	0x010a
        /*0fe2*/ 	.byte	0x3f
	.zero		1


	//   ....[63]....
        /*0fe4*/ 	.word	0x00027270
        /*0fe8*/ 	.word	0x00000004
        /*0fec*/ 	.word	0x00038850
        /*0ff0*/ 	.short	0x0107
        /*0ff2*/ 	.byte	0x3f
	.zero		1


	//   ....[64]....
        /*0ff4*/ 	.word	0x00027330
        /*0ff8*/ 	.word	0x00000004
        /*0ffc*/ 	.word	0x00038850
        /*1000*/ 	.short	0x0101
        /*1002*/ 	.byte	0x3f
	.zero		1


	//   ....[65]....
        /*1004*/ 	.word	0x00027e50
        /*1008*/ 	.word	0x00000005
        /*100c*/ 	.word	0x00038820
        /*1010*/ 	.short	0x010a
        /*1012*/ 	.byte	0x3f
	.zero		1


	//   ....[66]....
        /*1014*/ 	.word	0x00027fc0
        /*1018*/ 	.word	0x00000003
        /*101c*/ 	.word	0x00038840
        /*1020*/ 	.short	0x010a
        /*1022*/ 	.byte	0x3f
	.zero		1


	//   ....[67]....
        /*1024*/ 	.word	0x00028060
        /*1028*/ 	.word	0x0000001b
        /*102c*/ 	.word	0x00038840
        /*1030*/ 	.short	0x010a
        /*1032*/ 	.byte	0x3f
	.zero		1


	//   ....[68]....
        /*1034*/ 	.word	0x000280a0
        /*1038*/ 	.word	0x00000003
        /*103c*/ 	.word	0x00038860
        /*1040*/ 	.short	0x010a
        /*1042*/ 	.byte	0x3f
	.zero		1


	//   ....[69]....
        /*1044*/ 	.word	0x000280e0
        /*1048*/ 	.word	0x0000001b
        /*104c*/ 	.word	0x00038860
        /*1050*/ 	.short	0x010a
        /*1052*/ 	.byte	0x3f
	.zero		1


	//   ....[70]....
        /*1054*/ 	.word	0x00028140
        /*1058*/ 	.word	0x00000059
        /*105c*/ 	.word	0x00038890
        /*1060*/ 	.short	0x010a
        /*1062*/ 	.byte	0x3f
	.zero		1


	//   ....[71]....
        /*1064*/ 	.word	0x00028520
        /*1068*/ 	.word	0x00000059
        /*106c*/ 	.word	0x00038890
        /*1070*/ 	.short	0x010a
        /*1072*/ 	.byte	0x3f
	.zero		1


	//   ....[72]....
        /*1074*/ 	.word	0x00028900
        /*1078*/ 	.word	0x00000059
        /*107c*/ 	.word	0x00038890
        /*1080*/ 	.short	0x010a
        /*1082*/ 	.byte	0x3f
	.zero		1


	//   ....[73]....
        /*1084*/ 	.word	0x00028ce0
        /*1088*/ 	.word	0x00000059
        /*108c*/ 	.word	0x000388b0
        /*1090*/ 	.short	0x010a
        /*1092*/ 	.byte	0x3f
	.zero		1


	//   ....[74]....
        /*1094*/ 	.word	0x00028ef0
        /*1098*/ 	.word	0x00000016
        /*109c*/ 	.word	0x00038800
        /*10a0*/ 	.short	0x010a
        /*10a2*/ 	.byte	0x3f
	.zero		1


	//   ....[75]....
        /*10a4*/ 	.word	0x00029110
        /*10a8*/ 	.word	0x00000016
        /*10ac*/ 	.word	0x00038800
        /*10b0*/ 	.short	0x010a
        /*10b2*/ 	.byte	0x3f
	.zero		1


	//   ....[76]....
        /*10b4*/ 	.word	0x00029160
        /*10b8*/ 	.word	0x00000000
        /*10bc*/ 	.word	0x00038830
        /*10c0*/ 	.short	0x010a
        /*10c2*/ 	.byte	0x3f
	.zero		1


	//   ....[77]....
        /*10c4*/ 	.word	0x000291b0
        /*10c8*/ 	.word	0x00000009
        /*10cc*/ 	.word	0x00038830
        /*10d0*/ 	.short	0x010a
        /*10d2*/ 	.byte	0x3f
	.zero		1


	//   ....[78]....
        /*10d4*/ 	.word	0x00029200
        /*10d8*/ 	.word	0x00000006
        /*10dc*/ 	.word	0x00038850
        /*10e0*/ 	.short	0x010a
        /*10e2*/ 	.byte	0x3f
	.zero		1


	//   ....[79]....
        /*10e4*/ 	.word	0x00029250
        /*10e8*/ 	.word	0x00000008
        /*10ec*/ 	.word	0x00038850
        /*10f0*/ 	.short	0x010a
        /*10f2*/ 	.byte	0x3f
	.zero		1


	//   ....[80]....
        /*10f4*/ 	.word	0x000293f0
        /*10f8*/ 	.word	0x00000016
        /*10fc*/ 	.word	0x00038820
        /*1100*/ 	.short	0x010a
        /*1102*/ 	.byte	0x3f
	.zero		1


	//   ....[81]....
        /*1104*/ 	.word	0x00029440
        /*1108*/ 	.word	0x00000009
        /*110c*/ 	.word	0x000388a0
        /*1110*/ 	.short	0x010a
        /*1112*/ 	.byte	0x3f
	.zero		1


	//   ....[82]....
        /*1114*/ 	.word	0x00029490
        /*1118*/ 	.word	0x00000009
        /*111c*/ 	.word	0x000388c0
        /*1120*/ 	.short	0x010a
        /*1122*/ 	.byte	0x3f
	.zero		1


	//   ....[83]....
        /*1124*/ 	.word	0x000294e0
        /*1128*/ 	.word	0x00000008
        /*112c*/ 	.word	0x000388a0
        /*1130*/ 	.short	0x010a
        /*1132*/ 	.byte	0x3f
	.zero		1


	//   ....[84]....
        /*1134*/ 	.word	0x00029530
        /*1138*/ 	.word	0x00000008
        /*113c*/ 	.word	0x000388c0
        /*1140*/ 	.short	0x010a
        /*1142*/ 	.byte	0x3f
	.zero		1


	//   ....[85]....
        /*1144*/ 	.word	0x00029650
        /*1148*/ 	.word	0x00000005
        /*114c*/ 	.word	0x00038840
        /*1150*/ 	.short	0x010a
        /*1152*/ 	.byte	0x3f
	.zero		1


	//   ....[86]....
        /*1154*/ 	.word	0x0002a9b0
        /*1158*/ 	.word	0x00000016
        /*115c*/ 	.word	0x00038820
        /*1160*/ 	.short	0x010a
        /*1162*/ 	.byte	0x3f
	.zero		1


	//   ....[87]....
        /*1164*/ 	.word	0x0002aa00
        /*1168*/ 	.word	0x00000006
        /*116c*/ 	.word	0x00038840
        /*1170*/ 	.short	0x010a
        /*1172*/ 	.byte	0x3f
	.zero		1


	//   ....[88]....
        /*1174*/ 	.word	0x0002b1a0
        /*1178*/ 	.word	0x00000006
        /*117c*/ 	.word	0x00038860
        /*1180*/ 	.short	0x010a
        /*1182*/ 	.byte	0x3f
	.zero		1


	//   ....[89]....
        /*1184*/ 	.word	0x0002b970
        /*1188*/ 	.word	0x00000004
        /*118c*/ 	.word	0x00038860
        /*1190*/ 	.short	0x010a
        /*1192*/ 	.byte	0x3f
	.zero		1


	//   ....[90]....
        /*1194*/ 	.word	0x0002cac0
        /*1198*/ 	.word	0x00000005
        /*119c*/ 	.word	0x00038820
        /*11a0*/ 	.short	0x010a
        /*11a2*/ 	.byte	0x3f
	.zero		1


	//   ....[91]....
        /*11a4*/ 	.word	0x0002cc60
        /*11a8*/ 	.word	0x00000003
        /*11ac*/ 	.word	0x00038840
        /*11b0*/ 	.short	0x010a
        /*11b2*/ 	.byte	0x3f
	.zero		1


	//   ....[92]....
        /*11b4*/ 	.word	0x0002ccb0
        /*11b8*/ 	.word	0x0000001b
        /*11bc*/ 	.word	0x00038840
        /*11c0*/ 	.short	0x010a
        /*11c2*/ 	.byte	0x3f
	.zero		1


	//   ....[93]....
        /*11c4*/ 	.word	0x0002cd00
        /*11c8*/ 	.word	0x00000003
        /*11cc*/ 	.word	0x00038860
        /*11d0*/ 	.short	0x010a
        /*11d2*/ 	.byte	0x3f
	.zero		1


	//----- nvinfo : EIATTR_NUM_MBARRIERS
	.align		4
.L_153:
        /*11d4*/ 	.byte	0x03, 0x38
        /*11d6*/ 	.short	0x0016


	//----- nvinfo : EIATTR_EXIT_INSTR_OFFSETS
	.align		4
        /*11d8*/ 	.byte	0x04, 0x1c
        /*11da*/ 	.short	(.L_155 - .L_154)


	//   ....[0]....
.L_154:
        /*11dc*/ 	.word	0x00028130


	//----- nvinfo : EIATTR_MAX_THREADS
	.align		4
.L_155:
        /*11e0*/ 	.byte	0x04, 0x05
        /*11e2*/ 	.short	(.L_157 - .L_156)
.L_156:
        /*11e4*/ 	.word	0x00000180
        /*11e8*/ 	.word	0x00000001
        /*11ec*/ 	.word	0x00000001


	//----- nvinfo : EIATTR_CRS_STACK_SIZE
	.align		4
.L_157:
        /*11f0*/ 	.byte	0x04, 0x1e
        /*11f2*/ 	.short	(.L_159 - .L_158)
.L_158:
        /*11f4*/ 	.word	0x00000000


	//----- nvinfo : EIATTR_CBANK_PARAM_SIZE
	.align		4
.L_159:
        /*11f8*/ 	.byte	0x03, 0x19
        /*11fa*/ 	.short	0x0af0


	//----- nvinfo : EIATTR_PARAM_CBANK
	.align		4
        /*11fc*/ 	.byte	0x04, 0x0a
        /*11fe*/ 	.short	(.L_161 - .L_160)
	.align		4
.L_160:
        /*1200*/ 	.word	index@(.nv.constant0._ZN7cutlass13device_kernelIN5flash11enable_sm90INS1_16FlashAttnFwdSm90INS1_25CollectiveMainloopFwdSm90ILi2EN4cute5tupleIJNS5_1CILi1EEES8_S8_EEENS6_IJNS7_ILi128EEENS7_ILi80EEENS7_ILi256EEEEEELi256ENS_10bfloat16_tEfNS_4arch4Sm90ELb0ELb0ELb1ELb1ELb1ELb1ELb0ELb1ELb1ELb1ELb0ELb0EEENS1_21CollectiveEpilogueFwdINS6_IJSA_SC_SB_EEES9_SE_SG_Li256ELb1ELb1ELb0ELb0EEENS1_36VarlenDynamicPersistentTileSchedulerILi128ELi80ELi256ELi128ELb0ELb1ELb1ELb0ELb1ELb1EEEEEEEEEvNT_6ParamsE)
        /*1204*/ 	.short	0x0210
        /*1206*/ 	.short	0x0af0


	//----- nvinfo : EIATTR_SW_WAR
	.align		4
.L_161:
        /*1208*/ 	.byte	0x04, 0x36
        /*120a*/ 	.short	(.L_163 - .L_162)
.L_162:
        /*120c*/ 	.word	0x00000008
.L_163:


//--------------------- .nv.info._ZN7cutlass13device_kernelIN5flash11enable_sm90INS1_16FlashAttnFwdSm90INS1_25CollectiveMainloopFwdSm90ILi2EN4cute5tupleIJNS5_1CILi1EEES8_S8_EEENS6_IJNS7_ILi128EEENS7_ILi64EEENS7_ILi256EEEEEELi256ENS_10bfloat16_tEfNS_4arch4Sm90ELb0ELb1ELb1ELb0ELb1ELb0ELb0ELb1ELb1ELb1ELb0ELb0EEENS1_21CollectiveEpilogueFwdINS6_IJSA_SC_SB_EEES9_SE_SG_Li256ELb0ELb1ELb0ELb0EEENS1_30DynamicPersistentTileSchedulerILi256ELi128ELb0ELb1ELb1EEEEEEEEEvNT_6ParamsE --------------------------
	.section	.nv.info._ZN7cutlass13device_kernelIN5flash11enable_sm90INS1_16FlashAttnFwdSm90INS1_25CollectiveMainloopFwdSm90ILi2EN4cute5tupleIJNS5_1CILi1EEES8_S8_EEENS6_IJNS7_ILi128EEENS7_ILi64EEENS7_ILi256EEEEEELi256ENS_10bfloat16_tEfNS_4arch4Sm90ELb0ELb1ELb1ELb0ELb1ELb0ELb0ELb1ELb1ELb1ELb0ELb0EEENS1_21CollectiveEpilogueFwdINS6_IJSA_SC_SB_EEES9_SE_SG_Li256ELb0ELb1ELb0ELb0EEENS1_30DynamicPersistentTileSchedulerILi256ELi128ELb0ELb1ELb1EEEEEEEEEvNT_6ParamsE,"",@"SHT_CUDA_INFO"
	.sectionflags	@""
	.align	4


	//----- nvinfo : EIATTR_CUDA_API_VERSION
	.align		4
        /*0000*/ 	.byte	0x04, 0x37
        /*0002*/ 	.short	(.L_165 - .L_164)
.L_164:
        /*0004*/ 	.word	0x00000082


	//----- nvinfo : EIATTR_KPARAM_INFO
	.align		4
.L_165:
        /*0008*/ 	.byte	0x04, 0x17
        /*000a*/ 	.short	(.L_167 - .L_166)
.L_166:
        /*000c*/ 	.word	0x00000000
        /*0010*/ 	.short	0x0000
        /*0012*/ 	.short	0x0070
        /*0014*/ 	.byte	0x00, 0xf0, 0x01, 0x2a


	//----- nvinfo : EIATTR_SPARSE_MMA_MASK
	.align		4
.L_167:
        /*0018*/ 	.byte	0x03, 0x50
        /*001a*/ 	.short	0x0000


	//----- nvinfo : EIATTR_MAXREG_COUNT
	.align		4
        /*001c*/ 	.byte	0x03, 0x1b
        /*001e*/ 	.short	0x00a8


	//----- nvinfo : EIATTR_NUM_BARRIERS
	.align		4
        /*0020*/ 	.byte	0x02, 0x4c
        /*0022*/ 	.byte	0x09
	.zero		1


	//----- nvinfo : EIATTR_EXTERNS
	.align		4
        /*0024*/ 	.byte	0x04, 0x0f
        /*0026*/ 	.short	(.L_169 - .L_168)


	//   ....[0]....
	.align		4
.L_168:
        /*0028*/ 	.word	index@(__assertfail)


	//----- nvinfo : EIATTR_ANNOTATIONS
	.align		4
.L_169:
        /*002c*/ 	.byte	0x04, 0x55
        /*002e*/ 	.short	(.L_171 - .L_170)


	//   ....[0]....
.L_170:
        /*0030*/ 	.word	0x00000001
        /*0034*/ 	.byte	0xa0, 0x08, 0x00, 0x00, 0x01, 0x00, 0x00, 0x00, 0x60, 0x09, 0x00, 0x00, 0x01, 0x00, 0x00, 0x00
        /*0044*/ 	.byte	0xd0, 0x05, 0x01, 0x00, 0x01, 0x00, 0x00, 0x00, 0x70, 0x06, 0x01, 0x00, 0x01, 0x00, 0x00, 0x00
        /*0054*/ 	.byte	0x20, 0x07, 0x01, 0x00, 0x01, 0x00, 0x00, 0x00, 0xf0, 0x2d, 0x01, 0x00, 0x01, 0x00, 0x00, 0x00
        /*0064*/ 	.byte	0x10, 0x2e, 0x01, 0x00, 0x01, 0x00, 0x00, 0x00, 0x00, 0x46, 0x01, 0x00, 0x01, 0x00, 0x00, 0x00
        /*0074*/ 	.byte	0xa0, 0x47, 0x01, 0x00


	//----- nvinfo : EIATTR_MERCURY_ISA_VERSION
	.align		4
.L_171:
        /*0078*/ 	.byte	0x03, 0x5f
        /*007a*/ 	.short	0x0101


	//----- nvinfo : EIATTR_INT_WARP_WIDE_INSTR_OFFSETS
	.align		4
        /*007c*/ 	.byte	0x04, 0x31
        /*007e*/ 	.short	(.L_173 - .L_172)


	//   ....[0]....
.L_172:
        /*0080*/ 	.word	0x000000c0


	//   ....[1]....
        /*0084*/ 	.word	0x000000d0


	//   ....[2]....
        /*0088*/ 	.word	0x00000170


	//   ....[3]....
        /*008c*/ 	.word	0x00011390


	//   ....[4]....
        /*0090*/ 	.word	0x00011420


	//   ....[5]....
        /*0094*/ 	.word	0x00013e00


	//   ....[6]....
        /*0098*/ 	.word	0x00013e90


	//----- nvinfo : EIATTR_COOP_GROUP_MASK_REGIDS
	.align		4
.L_173:
        /*009c*/ 	.byte	0x04, 0x29
        /*009e*/ 	.short	(.L_175 - .L_174)


	//   ....[0]....
.L_174:
        /*00a0*/ 	.word	0xffffffff


	//   ....[1]....
        /*00a4*/ 	.word	0xffffffff


	//   ....[2]....
        /*00a8*/ 	.word	0xffffffff


	//   ....[3]....
        /*00ac*/ 	.word	0xffffffff


	//   ....[4]....
        /*00b0*/ 	.word	0xffffffff


	//   ....[5]....
        /*00b4*/ 	.word	0xffffffff


	//   ....[6]....
        /*00b8*/ 	.word	0xffffffff


	//   ....[7]....
        /*00bc*/ 	.word	0xffffffff


	//   ....[8]....
        /*00c0*/ 	.word	0xffffffff


	//   ....[9]....
        /*00c4*/ 	.word	0xffffffff


	//   ....[10]....
        /*00c8*/ 	.word	0xffffffff


	//   ....[11]....
        /*00cc*/ 	.word	0xffffffff


	//   ....[12]....
        /*00d0*/ 	.word	0xffffffff


	//   ....[13]....
        /*00d4*/ 	.word	0xffffffff


	//   ....[14]....
        /*00d8*/ 	.word	0xffffffff


	//   ....[15]....
        /*00dc*/ 	.word	0xffffffff


	//   ....[16]....
        /*00e0*/ 	.word	0xffffffff


	//   ....[17]....
        /*00e4*/ 	.word	0xffffffff


	//   ....[18]....
        /*00e8*/ 	.word	0xffffffff


	//   ....[19]....
        /*00ec*/ 	.word	0xffffffff


	//   ....[20]....
        /*00f0*/ 	.word	0xffffffff


	//   ....[21]....
        /*00f4*/ 	.word	0xffffffff


	//   ....[22]....
        /*00f8*/ 	.word	0xffffffff


	//   ....[23]....
        /*00fc*/ 	.word	0xffffffff


	//   ....[24]....
        /*0100*/ 	.word	0xffffffff


	//   ....[25]....
        /*0104*/ 	.word	0xffffffff


	//   ....[26]....
        /*0108*/ 	.word	0xffffffff


	//   ....[27]....
        /*010c*/ 	.word	0xffffffff


	//   ....[28]....
        /*0110*/ 	.word	0xffffffff


	//   ....[29]....
        /*0114*/ 	.word	0xffffffff


	//   ....[30]....
        /*0118*/ 	.word	0xffffffff


	//   ....[31]....
        /*011c*/ 	.word	0xffffffff


	//   ....[32]....
        /*0120*/ 	.word	0xffffffff


	//   ....[33]....
        /*0124*/ 	.word	0xffffffff


	//   ....[34]....
        /*0128*/ 	.word	0xffffffff


	//   ....[35]....
        /*012c*/ 	.word	0xffffffff


	//   ....[36]....
        /*0130*/ 	.word	0xffffffff


	//   ....[37]....
        /*0134*/ 	.word	0xffffffff


	//   ....[38]....
        /*0138*/ 	.word	0xffffffff


	//   ....[39]....
        /*013c*/ 	.word	0xffffffff


	//   ....[40]....
        /*0140*/ 	.word	0xffffffff


	//   ....[41]....
        /*0144*/ 	.word	0xffffffff


	//   ....[42]....
        /*0148*/ 	.word	0xffffffff


	//   ....[43]....
        /*014c*/ 	.word	0xffffffff


	//   ....[44]....
        /*0150*/ 	.word	0xffffffff


	//   ....[45]....
        /*0154*/ 	.word	0xffffffff


	//   ....[46]....
        /*0158*/ 	.word	0xffffffff


	//   ....[47]....
        /*015c*/ 	.word	0xffffffff


	//   ....[48]....
        /*0160*/ 	.word	0xffffffff


	//   ....[49]....
        /*0164*/ 	.word	0xffffffff


	//   ....[50]....
        /*0168*/ 	.word	0xffffffff


	//   ....[51]....
        /*016c*/ 	.word	0xffffffff


	//   ....[52]....
        /*0170*/ 	.word	0xffffffff


	//   ....[53]....
        /*0174*/ 	.word	0xffffffff


	//   ....[54]....
        /*0178*/ 	.word	0xffffffff


	//   ....[55]....
        /*017c*/ 	.word	0xffffffff


	//   ....[56]....
        /*0180*/ 	.word	0xffffffff


	//   ....[57]....
        /*0184*/ 	.word	0xffffffff


	//   ....[58]....
        /*0188*/ 	.word	0xffffffff


	//   ....[59]....
        /*018c*/ 	.word	0xffffffff


	//   ....[60]....
        /*0190*/ 	.word	0xffffffff


	//   ....[61]....
        /*0194*/ 	.word	0xffffffff


	//   ....[62]....
        /*0198*/ 	.word	0xffffffff


	//   ....[63]....
        /*019c*/ 	.word	0xffffffff


	//   ....[64]....
        /*01a0*/ 	.word	0xffffffff


	//   ....[65]....
        /*01a4*/ 	.word	0xffffffff


	//   ....[66]....
        /*01a8*/ 	.word	0xffffffff


	//   ....[67]....
        /*01ac*/ 	.word	0xffffffff


	//   ....[68]....
        /*01b0*/ 	.word	0xffffffff


	//   ....[69]....
        /*01b4*/ 	.word	0xffffffff


	//   ....[70]....
        /*01b8*/ 	.word	0xffffffff


	//   ....[71]....
        /*01bc*/ 	.word	0xffffffff


	//   ....[72]....
        /*01c0*/ 	.word	0xffffffff


	//   ....[73]....
        /*01c4*/ 	.word	0xffffffff


	//   ....[74]....
        /*01c8*/ 	.word	0xffffffff


	//   ....[75]....
        /*01cc*/ 	.word	0xffffffff


	//   ....[76]....
        /*01d0*/ 	.word	0xffffffff


	//   ....[77]....
        /*01d4*/ 	.word	0xffffffff


	//   ....[78]....
        /*01d8*/ 	.word	0xffffffff


	//   ....[79]....
        /*01dc*/ 	.word	0xffffffff


	//   ....[80]....
        /*01e0*/ 	.word	0xffffffff


	//   ....[81]....
        /*01e4*/ 	.word	0xffffffff


	//   ....[82]....
        /*01e8*/ 	.word	0xffffffff


	//   ....[83]....
        /*01ec*/ 	.word	0xffffffff


	//   ....[84]....
        /*01f0*/ 	.word	0xffffffff


	//   ....[85]....
        /*01f4*/ 	.word	0xffffffff


	//   ....[86]....
        /*01f8*/ 	.word	0xffffffff


	//   ....[87]....
        /*01fc*/ 	.word	0xffffffff


	//   ....[88]....
        /*0200*/ 	.word	0xffffffff


	//   ....[89]....
        /*0204*/ 	.word	0xffffffff


	//   ....[90]....
        /*0208*/ 	.word	0xffffffff


	//   ....[91]....
        /*020c*/ 	.word	0xffffffff


	//   ....[92]....
        /*0210*/ 	.word	0xffffffff


	//   ....[93]....
        /*0214*/ 	.word	0xffffffff


	//   ....[94]....
        /*0218*/ 	.word	0xffffffff


	//   ....[95]....
        /*021c*/ 	.word	0xffffffff


	//   ....[96]....
        /*0220*/ 	.word	0xffffffff


	//   ....[97]....
        /*0224*/ 	.word	0xffffffff


	//   ....[98]....
        /*0228*/ 	.word	0xffffffff


	//   ....[99]....
        /*022c*/ 	.word	0xffffffff


	//   ....[100]....
        /*0230*/ 	.word	0xffffffff


	//   ....[101]....
        /*0234*/ 	.word	0xffffffff


	//   ....[102]....
        /*0238*/ 	.word	0xffffffff


	//   ....[103]....
        /*023c*/ 	.word	0xffffffff


	//   ....[104]....
        /*0240*/ 	.word	0x0500000f


	//   ....[105]....
        /*0244*/ 	.word	0x0500000f


	//   ....[106]....
        /*0248*/ 	.word	0x0500000f


	//   ....[107]....
        /*024c*/ 	.word	0x0500000f


	//   ....[108]....
        /*0250*/ 	.word	0x0500000f


	//   ....[109]....
        /*0254*/ 	.word	0x0500000f


	//   ....[110]....
        /*0258*/ 	.word	0x0500000f


	//   ....[111]....
        /*025c*/ 	.word	0x0500000f


	//   ....[112]....
        /*0260*/ 	.word	0x0500000f


	//   ....[113]....
        /*0264*/ 	.word	0x0500000f


	//   ....[114]....
        /*0268*/ 	.word	0x0500000f


	//   ....[115]....
        /*026c*/ 	.word	0x0500000f


	//   ....[116]....
        /*0270*/ 	.word	0x0500000f


	//   ....[117]....
        /*0274*/ 	.word	0x0500000f


	//   ....[118]....
        /*0278*/ 	.word	0x0500000f


	//   ....[119]....
        /*027c*/ 	.word	0x0500000f


	//   ....[120]....
        /*0280*/ 	.word	0x0500000f


	//   ....[121]....
        /*0284*/ 	.word	0x0500000f


	//   ....[122]....
        /*0288*/ 	.word	0x0500000f


	//   ....[123]....
        /*028c*/ 	.word	0x0500000f


	//   ....[124]....
        /*0290*/ 	.word	0x0500000f


	//   ....[125]....
        /*0294*/ 	.word	0x0500000f


	//   ....[126]....
        /*0298*/ 	.word	0x0500000f


	//   ....[127]....
        /*029c*/ 	.word	0x0500000f


	//   ....[128]....
        /*02a0*/ 	.word	0x0500000f


	//   ....[129]....
        /*02a4*/ 	.word	0x0500000f


	//   ....[130]....
        /*02a8*/ 	.word	0x0500000f


	//   ....[131]....
        /*02ac*/ 	.word	0x0500000f


	//   ....[132]....
        /*02b0*/ 	.word	0x0500000f


	//   ....[133]....
        /*02b4*/ 	.word	0x0500000f


	//   ....[134]....
        /*02b8*/ 	.word	0x0500000f


	//   ....[135]....
        /*02bc*/ 	.word	0x0500000f


	//   ....[136]....
        /*02c0*/ 	.word	0x0500000f


	//   ....[137]....
        /*02c4*/ 	.word	0x0500000f


	//   ....[138]....
        /*02c8*/ 	.word	0x0500000f


	//   ....[139]....
        /*02cc*/ 	.word	0x0500000f


	//   ....[140]....
        /*02d0*/ 	.word	0x0500000f


	//   ....[141]....
        /*02d4*/ 	.word	0x0500000f


	//   ....[142]....
        /*02d8*/ 	.word	0x0500000f


	//   ....[143]....
        /*02dc*/ 	.word	0x0500000f


	//   ....[144]....
        /*02e0*/ 	.word	0x0500000f


	//   ....[145]....
        /*02e4*/ 	.word	0x0500000f


	//   ....[146]....
        /*02e8*/ 	.word	0x0500000f


	//   ....[147]....
        /*02ec*/ 	.word	0x0500000f


	//   ....[148]....
        /*02f0*/ 	.word	0x0500000f


	//   ....[149]....
        /*02f4*/ 	.word	0x0500000f


	//   ....[150]....
        /*02f8*/ 	.word	0x0500000f


	//   ....[151]....
        /*02fc*/ 	.word	0x0500000f


	//   ....[152]....
        /*0300*/ 	.word	0x0500000f


	//   ....[153]....
        /*0304*/ 	.word	0x0500000f


	//   ....[154]....
        /*0308*/ 	.word	0x0500000f


	//----- nvinfo : EIATTR_COOP_GROUP_INSTR_OFFSETS
	.align		4
.L_175:
        /*030c*/ 	.byte	0x04, 0x28
        /*030e*/ 	.short	(.L_177 - .L_176)


	//   ....[0]....
.L_176:
        /*0310*/ 	.word	0x00000070


	//   ....[1]....
        /*0314*/ 	.word	0x000000b0


	//   ....[2]....
        /*0318*/ 	.word	0x000002d0


	//   ....[3]....
        /*031c*/ 	.word	0x00000430


	//   ....[4]....
        /*0320*/ 	.word	0x00000550


	//   ....[5]....
        /*0324*/ 	.word	0x000006b0


	//   ....[6]....
        /*0328*/ 	.word	0x000019e0


	//   ....[7]....
        /*032c*/ 	.word	0x000028d0


	//   ....[8]....
        /*0330*/ 	.word	0x00002e30


	//   ....[9]....
        /*0334*/ 	.word	0x00003890


	//   ....[10]....
        /*0338*/ 	.word	0x00003980


	//   ....[11]....
        /*033c*/ 	.word	0x00003c80


	//   ....[12]....
        /*0340*/ 	.word	0x00003cf0


	//   ....[13]....
        /*0344*/ 	.word	0x00005dd0


	//   ....[14]....
        /*0348*/ 	.word	0x000062a0


	//   ....[15]....
        /*034c*/ 	.word	0x00006990


	//   ....[16]....
        /*0350*/ 	.word	0x00006a90


	//   ....[17]....
        /*0354*/ 	.word	0x00006e40


	//   ....[18]....
        /*0358*/ 	.word	0x00006e90


	//   ....[19]....
        /*035c*/ 	.word	0x000090b0


	//   ....[20]....
        /*0360*/ 	.word	0x000090c0


	//   ....[21]....
        /*0364*/ 	.word	0x000090f0


	//   ....[22]....
        /*0368*/ 	.word	0x00009100


	//   ....[23]....
        /*036c*/ 	.word	0x0000aea0


	//   ....[24]....
        /*0370*/ 	.word	0x0000b360


	//   ....[25]....
        /*0374*/ 	.word	0x0000ba50


	//   ....[26]....
        /*0378*/ 	.word	0x0000bb50


	//   ....[27]....
        /*037c*/ 	.word	0x0000bee0


	//   ....[28]....
        /*0380*/ 	.word	0x0000bf50


	//   ....[29]....
        /*0384*/ 	.word	0x0000cf70


	//   ....[30]....
        /*0388*/ 	.word	0x0000cfa0


	//   ....[31]....
        /*038c*/ 	.word	0x0000d060


	//   ....[32]....
        /*0390*/ 	.word	0x0000d070


	//   ....[33]....
        /*0394*/ 	.word	0x0000ee00


	//   ....[34]....
        /*0398*/ 	.word	0x0000ee50


	//   ....[35]....
        /*039c*/ 	.word	0x0000eeb0


	//   ....[36]....
        /*03a0*/ 	.word	0x0000eee0


	//   ....[37]....
        /*03a4*/ 	.word	0x0000f3b0


	//   ....[38]....
        /*03a8*/ 	.word	0x0000f3f0


	//   ....[39]....
        /*03ac*/ 	.word	0x0000f530


	//   ....[40]....
        /*03b0*/ 	.word	0x0000f550


	//   ....[41]....
        /*03b4*/ 	.word	0x0000f690


	//   ....[42]....
        /*03b8*/ 	.word	0x0000f6b0


	//   ....[43]....
        /*03bc*/ 	.word	0x0000f800


	//   ....[44]....
        /*03c0*/ 	.word	0x0000f820


	//   ....[45]....
        /*03c4*/ 	.word	0x0000ffb0


	//   ....[46]....
        /*03c8*/ 	.word	0x0000ffc0


	//   ....[47]....
        /*03cc*/ 	.word	0x00010100


	//   ....[48]....
        /*03d0*/ 	.word	0x00010120


	//   ....[49]....
        /*03d4*/ 	.word	0x00010260


	//   ....[50]....
        /*03d8*/ 	.word	0x00010280


	//   ....[51]....
        /*03dc*/ 	.word	0x000103d0


	//   ....[52]....
        /*03e0*/ 	.word	0x000103f0


	//   ....[53]....
        /*03e4*/ 	.word	0x00010600


	//   ....[54]....
        /*03e8*/ 	.word	0x00011f10


	//   ....[55]....
        /*03ec*/ 	.word	0x00011f30


	//   ....[56]....
        /*03f0*/ 	.word	0x00011f40


	//   ....[57]....
        /*03f4*/ 	.word	0x00011f80


	//   ....[58]....
        /*03f8*/ 	.word	0x00012020


	//   ....[59]....
        /*03fc*/ 	.word	0x00012040


	//   ....[60]....
        /*0400*/ 	.word	0x000120e0


	//   ....[61]....
        /*0404*/ 	.word	0x00012100


	//   ....[62]....
        /*0408*/ 	.word	0x00012770


	//   ....[63]....
        /*040c*/ 	.word	0x00012790


	//   ....[64]....
        /*0410*/ 	.word	0x000127c0


	//   ....[65]....
        /*0414*/ 	.word	0x00012800


	//   ....[66]....
        /*0418*/ 	.word	0x00012890


	//   ....[67]....
        /*041c*/ 	.word	0x000128c0


	//   ....[68]....
        /*0420*/ 	.word	0x00012950


	//   ....[69]....
        /*0424*/ 	.word	0x00012980


	//   ....[70]....
        /*0428*/ 	.word	0x00012a10


	//   ....[71]....
        /*042c*/ 	.word	0x00012a30


	//   ....[72]....
        /*0430*/ 	.word	0x00012ad0


	//   ....[73]....
        /*0434*/ 	.word	0x00012b00


	//   ....[74]....
        /*0438*/ 	.word	0x00012b90


	//   ....[75]....
        /*043c*/ 	.word	0x00012bc0


	//   ....[76]....
        /*0440*/ 	.word	0x00012c50


	//   ....[77]....
        /*0444*/ 	.word	0x00012c70


	//   ....[78]....
        /*0448*/ 	.word	0x000133c0


	//   ....[79]....
        /*044c*/ 	.word	0x000133f0


	//   ....[80]....
        /*0450*/ 	.word	0x00013400


	//   ....[81]....
        /*0454*/ 	.word	0x00013420


	//   ....[82]....
        /*0458*/ 	.word	0x00013490


	//   ....[83]....
        /*045c*/ 	.word	0x000134b0


	//   ....[84]....
        /*0460*/ 	.word	0x00013510


	//   ....[85]....
        /*0464*/ 	.word	0x00013530


	//   ....[86]....
        /*0468*/ 	.word	0x00013800


	//   ....[87]....
        /*046c*/ 	.word	0x00013820


	//   ....[88]....
        /*0470*/ 	.word	0x00013840


	//   ....[89]....
        /*0474*/ 	.word	0x000138e0


	//   ....[90]....
        /*0478*/ 	.word	0x00013900


	//   ....[91]....
        /*047c*/ 	.word	0x000139a0


	//   ....[92]....
        /*0480*/ 	.word	0x000139c0


	//   ....[93]....
        /*0484*/ 	.word	0x000139d0


	//   ....[94]....
        /*0488*/ 	.word	0x00013ff0


	//   ....[95]....
        /*048c*/ 	.word	0x00014010


	//   ....[96]....
        /*0490*/ 	.word	0x00014020


	//   ....[97]....
        /*0494*/ 	.word	0x00014040


	//   ....[98]....
        /*0498*/ 	.word	0x00014100


	//   ....[99]....
        /*049c*/ 	.word	0x00014130


	//   ....[100]....
        /*04a0*/ 	.word	0x00014140


	//   ....[101]....
        /*04a4*/ 	.word	0x000141d0


	//   ....[102]....
        /*04a8*/ 	.word	0x00014540


	//   ....[103]....
        /*04ac*/ 	.word	0x00014720


	//   ....[104]....
        /*04b0*/ 	.word	0x00014d90


	//   ....[105]....
        /*04b4*/ 	.word	0x00014e70


	//   ....[106]....
        /*04b8*/ 	.word	0x00014f10


	//   ....[107]....
        /*04bc*/ 	.word	0x00014f90


	//   ....[108]....
        /*04c0*/ 	.word	0x00015060


	//   ....[109]....
        /*04c4*/ 	.word	0x000150f0


	//   ....[110]....
        /*04c8*/ 	.word	0x000151d0


	//   ....[111]....
        /*04cc*/ 	.word	0x00015260


	//   ....[112]....
        /*04d0*/ 	.word	0x00015330


	//   ....[113]....
        /*04d4*/ 	.word	0x000153c0


	//   ....[114]....
        /*04d8*/ 	.word	0x00015430


	//   ....[115]....
        /*04dc*/ 	.word	0x000154b0


	//   ....[116]....
        /*04e0*/ 	.word	0x00015580


	//   ....[117]....
        /*04e4*/ 	.word	0x000155f0


	//   ....[118]....
        /*04e8*/ 	.word	0x000156f0


	//   ....[119]....
        /*04ec*/ 	.word	0x00015770


	//   ....[120]....
        /*04f0*/ 	.word	0x00015860


	//   ....[121]....
        /*04f4*/ 	.word	0x000158d0


	//   ....[122]....
        /*04f8*/ 	.word	0x000159d0


	//   ....[123]....
        /*04fc*/ 	.word	0x00015a40


	//   ....[124]....
        /*0500*/ 	.word	0x00015b40


	//   ....[125]....
        /*0504*/ 	.word	0x00015bc0


	//   ....[126]....
        /*0508*/ 	.word	0x00015cb0


	//   ....[127]....
        /*050c*/ 	.word	0x00015d20


	//   ....[128]....
        /*0510*/ 	.word	0x00015e00


	//   ....[129]....
        /*0514*/ 	.word	0x00015f30


	//   ....[130]....
        /*0518*/ 	.word	0x00015fe0


	//   ....[131]....
        /*051c*/ 	.word	0x00016040


	//   ....[132]....
        /*0520*/ 	.word	0x00016110


	//   ....[133]....
        /*0524*/ 	.word	0x00016170


	//   ....[134]....
        /*0528*/ 	.word	0x00016240


	//   ....[135]....
        /*052c*/ 	.word	0x000162a0


	//   ....[136]....
        /*0530*/ 	.word	0x00016370


	//   ....[137]....
        /*0534*/ 	.word	0x00016450


	//   ....[138]....
        /*0538*/ 	.word	0x000164f0


	//   ....[139]....
        /*053c*/ 	.word	0x00016550


	//   ....[140]....
        /*0540*/ 	.word	0x00016660


	//   ....[141]....
        /*0544*/ 	.word	0x000166c0


	//   ....[142]....
        /*0548*/ 	.word	0x000167d0


	//   ....[143]....
        /*054c*/ 	.word	0x00016830


	//   ....[144]....
        /*0550*/ 	.word	0x000168f0


	//   ....[145]....
        /*0554*/ 	.word	0x00016a50


	//   ....[146]....
        /*0558*/ 	.word	0x00016af0


	//   ....[147]....
        /*055c*/ 	.word	0x00016b50


	//   ....[148]....
        /*0560*/ 	.word	0x00016c20


	//   ....[149]....
        /*0564*/ 	.word	0x00016d00


	//   ....[150]....
        /*0568*/ 	.word	0x00016dc0


	//   ....[151]....
        /*056c*/ 	.word	0x00016ea0


	//   ....[152]....
        /*0570*/ 	.word	0x00016f60


	//   ....[153]....
        /*0574*/ 	.word	0x00017070


	//   ....[154]....
        /*0578*/ 	.word	0x00017190


	//----- nvinfo : EIATTR_REG_RECONFIG
	.align		4
.L_177:
        /*057c*/ 	.byte	0x01, 0x54
	.zero		2


	//----- nvinfo : EIATTR_SYSCALL_OFFSETS
	.align		4
        /*0580*/ 	.byte	0x04, 0x46
        /*0582*/ 	.short	(.L_179 - .L_178)


	//   ....[0]....
.L_178:
        /*0584*/ 	.word	0x00001bc0


	//   ....[1]....
        /*0588*/ 	.word	0x00011580


	//   ....[2]....
        /*058c*/ 	.word	0x000116d0


	//   ....[3]....
        /*0590*/ 	.word	0x000117c0


	//   ....[4]....
        /*0594*/ 	.word	0x00012420


	//----- nvinfo : EIATTR_MBARRIER_INSTR_OFFSETS
	.align		4
.L_179:
        /*0598*/ 	.byte	0x04, 0x39
        /*059a*/ 	.short	(.L_181 - .L_180)


	//   ....[0]....
.L_180:
        /*059c*/ 	.word	0x00000180
        /*05a0*/ 	.word	0x000000ff
        /*05a4*/ 	.word	0x00030800
        /*05a8*/ 	.short	0x0100
        /*05aa*/ 	.byte	0x08
	.zero		1


	//   ....[1]....
        /*05ac*/ 	.word	0x00000190
        /*05b0*/ 	.word	0x000000ff
        /*05b4*/ 	.word	0x00030820
        /*05b8*/ 	.short	0x0100
        /*05ba*/ 	.byte	0x08
	.zero		1


	//   ....[2]....
        /*05bc*/ 	.word	0x00000280
        /*05c0*/ 	.word	0x000000ff
        /*05c4*/ 	.word	0x00030830
        /*05c8*/ 	.short	0x0100
        /*05ca*/ 	.byte	0x08
	.zero		1


	//   ....[3]....
        /*05cc*/ 	.word	0x00000290
        /*05d0*/ 	.word	0x000000ff
        /*05d4*/ 	.word	0x00030840
        /*05d8*/ 	.short	0x0100
        /*05da*/ 	.byte	0x08
	.zero		1


	//   ....[4]....
        /*05dc*/ 	.word	0x000002a0
        /*05e0*/ 	.word	0x000000ff
        /*05e4*/ 	.word	0x00030838
        /*05e8*/ 	.short	0x0100
        /*05ea*/ 	.byte	0x08
	.zero		1


	//   ....[5]....
        /*05ec*/ 	.word	0x000002b0
        /*05f0*/ 	.word	0x000000ff
        /*05f4*/ 	.word	0x00030848
        /*05f8*/ 	.short	0x0100
        /*05fa*/ 	.byte	0x08
	.zero		1


	//   ....[6]....
        /*05fc*/ 	.word	0x000003e0
        /*0600*/ 	.word	0x000000ff
        /*0604*/ 	.word	0x00030850
        /*0608*/ 	.short	0x0100
        /*060a*/ 	.byte	0x08
	.zero		1


	//   ....[7]....
        /*060c*/ 	.word	0x000003f0
        /*0610*/ 	.word	0x000000ff
        /*0614*/ 	.word	0x00030860
        /*0618*/ 	.short	0x0100
        /*061a*/ 	.byte	0x08
	.zero		1


	//   ....[8]....
        /*061c*/ 	.word	0x00000400
        /*0620*/ 	.word	0x000000ff
        /*0624*/ 	.word	0x00030858
        /*0628*/ 	.short	0x0100
        /*062a*/ 	.byte	0x08
	.zero		1


	//   ....[9]....
        /*062c*/ 	.word	0x00000410
        /*0630*/ 	.word	0x000000ff
        /*0634*/ 	.word	0x00030868
        /*0638*/ 	.short	0x0100
        /*063a*/ 	.byte	0x08
	.zero		1


	//   ....[10]....
        /*063c*/ 	.word	0x00000500
        /*0640*/ 	.word	0x000000ff
        /*0644*/ 	.word	0x00030870
        /*0648*/ 	.short	0x0100
        /*064a*/ 	.byte	0x06
	.zero		1


	//   ....[11]....
        /*064c*/ 	.word	0x00000510
        /*0650*/ 	.word	0x000000ff
        /*0654*/ 	.word	0x00030880
        /*0658*/ 	.short	0x0100
        /*065a*/ 	.byte	0x06
	.zero		1


	//   ....[12]....
        /*065c*/ 	.word	0x00000520
        /*0660*/ 	.word	0x000000ff
        /*0664*/ 	.word	0x00030878
        /*0668*/ 	.short	0x0100
        /*066a*/ 	.byte	0x06
	.zero		1


	//   ....[13]....
        /*066c*/ 	.word	0x00000530
        /*0670*/ 	.word	0x000000ff
        /*0674*/ 	.word	0x00030888
        /*0678*/ 	.short	0x0100
        /*067a*/ 	.byte	0x06
	.zero		1


	//   ....[14]....
        /*067c*/ 	.word	0x00000660
        /*0680*/ 	.word	0x000000ff
        /*0684*/ 	.word	0x00030890
        /*0688*/ 	.short	0x0100
        /*068a*/ 	.byte	0x08
	.zero		1


	//   ....[15]....
        /*068c*/ 	.word	0x00000670
        /*0690*/ 	.word	0x000000ff
        /*0694*/ 	.word	0x000308a0
        /*0698*/ 	.short	0x0100
        /*069a*/ 	.byte	0x08
	.zero		1


	//   ....[16]....
        /*069c*/ 	.word	0x00000680
        /*06a0*/ 	.word	0x000000ff
        /*06a4*/ 	.word	0x00030898
        /*06a8*/ 	.short	0x0100
        /*06aa*/ 	.byte	0x08
	.zero		1


	//   ....[17]....
        /*06ac*/ 	.word	0x00000690
        /*06b0*/ 	.word	0x000000ff
        /*06b4*/ 	.word	0x000308a8
        /*06b8*/ 	.short	0x0100
        /*06ba*/ 	.byte	0x08
	.zero		1


	//   ....[18]....
        /*06bc*/ 	.word	0x000007d0
        /*06c0*/ 	.word	0x000000ff
        /*06c4*/ 	.word	0x000308b0
        /*06c8*/ 	.short	0x0100
        /*06ca*/ 	.byte	0x08
	.zero		1


	//   ....[19]....
        /*06cc*/ 	.word	0x000007e0
        /*06d0*/ 	.word	0x000000ff
        /*06d4*/ 	.word	0x000308c0
        /*06d8*/ 	.short	0x0100
        /*06da*/ 	.byte	0x08
	.zero		1


	//   ....[20]....
        /*06dc*/ 	.word	0x000007f0
        /*06e0*/ 	.word	0x000000ff
        /*06e4*/ 	.word	0x000308b8
        /*06e8*/ 	.short	0x0100
        /*06ea*/ 	.byte	0x08
	.zero		1


	//   ....[21]....
        /*06ec*/ 	.word	0x00000800
        /*06f0*/ 	.word	0x000000ff
        /*06f4*/ 	.word	0x000308c8
        /*06f8*/ 	.short	0x0100
        /*06fa*/ 	.byte	0x08
	.zero		1


	//   ....[22]....
        /*06fc*/ 	.word	0x00001c60
        /*0700*/ 	.word	0x000000ff
        /*0704*/ 	.word	0x00030800
        /*0708*/ 	.short	0x010a
        /*070a*/ 	.byte	0x28
	.zero		1


	//   ....[23]....
        /*070c*/ 	.word	0x00001ce0
        /*0710*/ 	.word	0x00000003
        /*0714*/ 	.word	0x00030830
        /*0718*/ 	.short	0x010a
        /*071a*/ 	.byte	0x3f
	.zero		1


	//   ....[24]....
        /*071c*/ 	.word	0x00001d20
        /*0720*/ 	.word	0x00000003
        /*0724*/ 	.word	0x00030830
        /*0728*/ 	.short	0x010a
        /*072a*/ 	.byte	0x3f
	.zero		1


	//   ....[25]....
        /*072c*/ 	.word	0x000029c0
        /*0730*/ 	.word	0x000000ff
        /*0734*/ 	.word	0x00000000
        /*0738*/ 	.short	0x0101
        /*073a*/ 	.byte	0x04
	.zero		1


	//   ....[26]....
        /*073c*/ 	.word	0x00004a10
        /*0740*/ 	.word	0x000000ff
        /*0744*/ 	.word	0x00030830
        /*0748*/ 	.short	0x010a
        /*074a*/ 	.byte	0x07
	.zero		1


	//   ....[27]....
        /*074c*/ 	.word	0x00004a50
        /*0750*/ 	.word	0x000000ff
        /*0754*/ 	.word	0x00030830
        /*0758*/ 	.short	0x010a
        /*075a*/ 	.byte	0x07
	.zero		1


	//   ....[28]....
        /*075c*/ 	.word	0x000058f0
        /*0760*/ 	.word	0x000000ff
        /*0764*/ 	.word	0x00030850
        /*0768*/ 	.short	0x010a
        /*076a*/ 	.byte	0x06
	.zero		1


	//   ....[29]....
        /*076c*/ 	.word	0x00005930
        /*0770*/ 	.word	0x000000ff
        /*0774*/ 	.word	0x00030850
        /*0778*/ 	.short	0x010a
        /*077a*/ 	.byte	0x06
	.zero		1


	//   ....[30]....
        /*077c*/ 	.word	0x00005e70
        /*0780*/ 	.word	0x000000ff
        /*0784*/ 	.word	0x00000000
        /*0788*/ 	.short	0x0101
        /*078a*/ 	.byte	0x07
	.zero		1


	//   ....[31]....
        /*078c*/ 	.word	0x00007560
        /*0790*/ 	.word	0x000000ff
        /*0794*/ 	.word	0x00000000
        /*0798*/ 	.short	0x0101
        /*079a*/ 	.byte	0x06
	.zero		1


	//   ....[32]....
        /*079c*/ 	.word	0x00007940
        /*07a0*/ 	.word	0x000000ff
        /*07a4*/ 	.word	0x00030830
        /*07a8*/ 	.short	0x010a
        /*07aa*/ 	.byte	0x07
	.zero		1


	//   ....[33]....
        /*07ac*/ 	.word	0x00007980
        /*07b0*/ 	.word	0x000000ff
        /*07b4*/ 	.word	0x00030830
        /*07b8*/ 	.short	0x010a
        /*07ba*/ 	.byte	0x07
	.zero		1


	//   ....[34]....
        /*07bc*/ 	.word	0x00008820
        /*07c0*/ 	.word	0x000000ff
        /*07c4*/ 	.word	0x00030850
        /*07c8*/ 	.short	0x010a
        /*07ca*/ 	.byte	0x06
	.zero		1


	//   ....[35]....
        /*07cc*/ 	.word	0x00008860
        /*07d0*/ 	.word	0x000000ff
        /*07d4*/ 	.word	0x00030850
        /*07d8*/ 	.short	0x010a
        /*07da*/ 	.byte	0x06
	.zero		1


	//   ....[36]....
        /*07dc*/ 	.word	0x00008d90
        /*07e0*/ 	.word	0x000000ff
        /*07e4*/ 	.word	0x00000000
        /*07e8*/ 	.short	0x0101
        /*07ea*/ 	.byte	0x07
	.zero		1


	//   ....[37]....
        /*07ec*/ 	.word	0x00009940
        /*07f0*/ 	.word	0x000000ff
        /*07f4*/ 	.word	0x00000000
        /*07f8*/ 	.short	0x0101
        /*07fa*/ 	.byte	0x06
	.zero		1


	//   ....[38]....
        /*07fc*/ 	.word	0x00009ae0
        /*0800*/ 	.word	0x000000ff
        /*0804*/ 	.word	0x00030830
        /*0808*/ 	.short	0x010a
        /*080a*/ 	.byte	0x06
	.zero		1


	//   ....[39]....
        /*080c*/ 	.word	0x00009b20
        /*0810*/ 	.word	0x000000ff
        /*0814*/ 	.word	0x00030830
        /*0818*/ 	.short	0x010a
        /*081a*/ 	.byte	0x06
	.zero		1


	//   ....[40]....
        /*081c*/ 	.word	0x0000a9c0
        /*0820*/ 	.word	0x000000ff
        /*0824*/ 	.word	0x00030850
        /*0828*/ 	.short	0x010a
        /*082a*/ 	.byte	0x0b
	.zero		1


	//   ....[41]....
        /*082c*/ 	.word	0x0000aa00
        /*0830*/ 	.word	0x000000ff
        /*0834*/ 	.word	0x00030850
        /*0838*/ 	.short	0x010a
        /*083a*/ 	.byte	0x0b
	.zero		1


	//   ....[42]....
        /*083c*/ 	.word	0x0000af60
        /*0840*/ 	.word	0x000000ff
        /*0844*/ 	.word	0x00000000
        /*0848*/ 	.short	0x0101
        /*084a*/ 	.byte	0x04
	.zero		1


	//   ....[43]....
        /*084c*/ 	.word	0x0000c640
        /*0850*/ 	.word	0x000000ff
        /*0854*/ 	.word	0x00000000
        /*0858*/ 	.short	0x0101
        /*085a*/ 	.byte	0x0b
	.zero		1


	//   ....[44]....
        /*085c*/ 	.word	0x0000cee0
        /*0860*/ 	.word	0x000000ff
        /*0864*/ 	.word	0x00030850
        /*0868*/ 	.short	0x010a
        /*086a*/ 	.byte	0x05
	.zero		1


	//   ....[45]....
        /*086c*/ 	.word	0x0000cf20
        /*0870*/ 	.word	0x000000ff
        /*0874*/ 	.word	0x00030850
        /*0878*/ 	.short	0x010a
        /*087a*/ 	.byte	0x05
	.zero		1


	//   ....[46]....
        /*087c*/ 	.word	0x0000d4d0
        /*0880*/ 	.word	0x000000ff
        /*0884*/ 	.word	0x00000000
        /*0888*/ 	.short	0x0101
        /*088a*/ 	.byte	0x04
	.zero		1


	//   ....[47]....
        /*088c*/ 	.word	0x0000f3e0
        /*0890*/ 	.word	0x000000c4
        /*0894*/ 	.word	0x00000000
        /*0898*/ 	.short	0x0101
        /*089a*/ 	.byte	0x3f
	.zero		1


	//   ....[48]....
        /*089c*/ 	.word	0x00011d10
        /*08a0*/ 	.word	0x00000004
        /*08a4*/ 	.word	0x00030840
        /*08a8*/ 	.short	0x010a
        /*08aa*/ 	.byte	0x3f
	.zero		1


	//   ....[49]....
        /*08ac*/ 	.word	0x00012210
        /*08b0*/ 	.word	0x00000004
        /*08b4*/ 	.word	0x00030830
        /*08b8*/ 	.short	0x0107
        /*08ba*/ 	.byte	0x3f
	.zero		1


	//   ....[50]....
        /*08bc*/ 	.word	0x000122d0
        /*08c0*/ 	.word	0x00000004
        /*08c4*/ 	.word	0x00030830
        /*08c8*/ 	.short	0x0101
        /*08ca*/ 	.byte	0x3f
	.zero		1


	//   ....[51]....
        /*08cc*/ 	.word	0x00012d80
        /*08d0*/ 	.word	0x00000011
        /*08d4*/ 	.word	0x00030800
        /*08d8*/ 	.short	0x0107
        /*08da*/ 	.byte	0x3f
	.zero		1


	//   ....[52]....
        /*08dc*/ 	.word	0x00012e70
        /*08e0*/ 	.word	0x00000011
        /*08e4*/ 	.word	0x00030800
        /*08e8*/ 	.short	0x0101
        /*08ea*/ 	.byte	0x3f
	.zero		1


	//   ....[53]....
        /*08ec*/ 	.word	0x00012e90
        /*08f0*/ 	.word	0x00000011
        /*08f4*/ 	.word	0x00030820
        /*08f8*/ 	.short	0x010a
        /*08fa*/ 	.byte	0x3f
	.zero		1


	//   ....[54]....
        /*08fc*/ 	.word	0x000131e0
        /*0900*/ 	.word	0x00000007
        /*0904*/ 	.word	0x00030840
        /*0908*/ 	.short	0x010a
        /*090a*/ 	.byte	0x3f
	.zero		1


	//   ....[55]....
        /*090c*/ 	.word	0x00013620
        /*0910*/ 	.word	0x00000007
        /*0914*/ 	.word	0x00030830
        /*0918*/ 	.short	0x0107
        /*091a*/ 	.byte	0x3f
	.zero		1


	//   ....[56]....
        /*091c*/ 	.word	0x000136d0
        /*0920*/ 	.word	0x00000007
        /*0924*/ 	.word	0x00030830
        /*0928*/ 	.short	0x0101
        /*092a*/ 	.byte	0x3f
	.zero		1


	//   ....[57]....
        /*092c*/ 	.word	0x00013730
        /*0930*/ 	.word	0x00000007
        /*0934*/ 	.word	0x00030860
        /*0938*/ 	.short	0x010a
        /*093a*/ 	.byte	0x3f
	.zero		1


	//   ....[58]....
        /*093c*/ 	.word	0x00013be0
        /*0940*/ 	.word	0x00000007
        /*0944*/ 	.word	0x00030850
        /*0948*/ 	.short	0x0107
        /*094a*/ 	.byte	0x3f
	.zero		1


	//   ....[59]....
        /*094c*/ 	.word	0x00013d30
        /*0950*/ 	.word	0x00000007
        /*0954*/ 	.word	0x00030850
        /*0958*/ 	.short	0x0101
        /*095a*/ 	.byte	0x3f
	.zero		1


	//   ....[60]....
        /*095c*/ 	.word	0x00013f40
        /*0960*/ 	.word	0x00000004
        /*0964*/ 	.word	0x00030860
        /*0968*/ 	.short	0x010a
        /*096a*/ 	.byte	0x3f
	.zero		1


	//   ....[61]....
        /*096c*/ 	.word	0x00014350
        /*0970*/ 	.word	0x00000004
        /*0974*/ 	.word	0x00030850
        /*0978*/ 	.short	0x0107
        /*097a*/ 	.byte	0x3f
	.zero		1


	//   ....[62]....
        /*097c*/ 	.word	0x00014400
        /*0980*/ 	.word	0x00000004
        /*0984*/ 	.word	0x00030850
        /*0988*/ 	.short	0x0101
        /*098a*/ 	.byte	0x3f
	.zero		1


	//   ....[63]....
        /*098c*/ 	.word	0x000146a0
        /*0990*/ 	.word	0x00000005
        /*0994*/ 	.word	0x00030820
        /*0998*/ 	.short	0x010a
        /*099a*/ 	.byte	0x3f
	.zero		1


	//   ....[64]....
        /*099c*/ 	.word	0x00014840
        /*09a0*/ 	.word	0x00000003
        /*09a4*/ 	.word	0x00030840
        /*09a8*/ 	.short	0x010a
        /*09aa*/ 	.byte	0x3f
	.zero		1


	//   ....[65]....
        /*09ac*/ 	.word	0x000148e0
        /*09b0*/ 	.word	0x00000017
        /*09b4*/ 	.word	0x00030840
        /*09b8*/ 	.short	0x010a
        /*09ba*/ 	.byte	0x3f
	.zero		1


	//   ....[66]....
        /*09bc*/ 	.word	0x00014920
        /*09c0*/ 	.word	0x00000003
        /*09c4*/ 	.word	0x00030860
        /*09c8*/ 	.short	0x010a
        /*09ca*/ 	.byte	0x3f
	.zero		1


	//   ....[67]....
        /*09cc*/ 	.word	0x00014960
        /*09d0*/ 	.word	0x00000017
        /*09d4*/ 	.word	0x00030860
        /*09d8*/ 	.short	0x010a
        /*09da*/ 	.byte	0x3f
	.zero		1


	//   ....[68]....
        /*09dc*/ 	.word	0x000149d0
        /*09e0*/ 	.word	0x00000003
        /*09e4*/ 	.word	0x00030800
        /*09e8*/ 	.short	0x010a
        /*09ea*/ 	.byte	0x3f
	.zero		1


	//   ....[69]....
        /*09ec*/ 	.word	0x00014a20
        /*09f0*/ 	.word	0x00000003
        /*09f4*/ 	.word	0x00030830
        /*09f8*/ 	.short	0x010a
        /*09fa*/ 	.byte	0x3f
	.zero		1


	//   ....[70]....
        /*09fc*/ 	.word	0x00014a80
        /*0a00*/ 	.word	0x00000004
        /*0a04*/ 	.word	0x00030830
        /*0a08*/ 	.short	0x010a
        /*0a0a*/ 	.byte	0x3f
	.zero		1


	//   ....[71]....
        /*0a0c*/ 	.word	0x00014ae0
        /*0a10*/ 	.word	0x00000003
        /*0a14*/ 	.word	0x00030850
        /*0a18*/ 	.short	0x010a
        /*0a1a*/ 	.byte	0x3f
	.zero		1


	//   ....[72]....
        /*0a1c*/ 	.word	0x00014b40
        /*0a20*/ 	.word	0x00000004
        /*0a24*/ 	.word	0x00030830
        /*0a28*/ 	.short	0x010a
        /*0a2a*/ 	.byte	0x3f
	.zero		1


	//   ....[73]....
        /*0a2c*/ 	.word	0x00014ba0
        /*0a30*/ 	.word	0x00000003
        /*0a34*/ 	.word	0x00030850
        /*0a38*/ 	.short	0x010a
        /*0a3a*/ 	.byte	0x3f
	.zero		1


	//   ....[74]....
        /*0a3c*/ 	.word	0x00014c00
        /*0a40*/ 	.word	0x00000004
        /*0a44*/ 	.word	0x00030830
        /*0a48*/ 	.short	0x010a
        /*0a4a*/ 	.byte	0x3f
	.zero		1


	//   ....[75]....
        /*0a4c*/ 	.word	0x00014c60
        /*0a50*/ 	.word	0x00000003
        /*0a54*/ 	.word	0x00030850
        /*0a58*/ 	.short	0x010a
        /*0a5a*/ 	.byte	0x3f
	.zero		1


	//   ....[76]....
        /*0a5c*/ 	.word	0x00014cc0
        /*0a60*/ 	.word	0x00000007
        /*0a64*/ 	.word	0x00030850
        /*0a68*/ 	.short	0x010a
        /*0a6a*/ 	.byte	0x3f
	.zero		1


	//   ....[77]....
        /*0a6c*/ 	.word	0x00014dc0
        /*0a70*/ 	.word	0x00000004
        /*0a74*/ 	.word	0x00030840
        /*0a78*/ 	.short	0x010a
        /*0a7a*/ 	.byte	0x3f
	.zero		1


	//   ....[78]....
        /*0a7c*/ 	.word	0x00015e30
        /*0a80*/ 	.word	0x00000011
        /*0a84*/ 	.word	0x00030820
        /*0a88*/ 	.short	0x010a
        /*0a8a*/ 	.byte	0x3f
	.zero		1


	//   ....[79]....
        /*0a8c*/ 	.word	0x00015e80
        /*0a90*/ 	.word	0x00000007
        /*0a94*/ 	.word	0x00030840
        /*0a98*/ 	.short	0x010a
        /*0a9a*/ 	.byte	0x3f
	.zero		1


	//   ....[80]....
        /*0a9c*/ 	.word	0x000163a0
        /*0aa0*/ 	.word	0x00000007
        /*0aa4*/ 	.word	0x00030860
        /*0aa8*/ 	.short	0x010a
        /*0aaa*/ 	.byte	0x3f
	.zero		1


	//   ....[81]....
        /*0aac*/ 	.word	0x000169a0
        /*0ab0*/ 	.word	0x00000004
        /*0ab4*/ 	.word	0x00030860
        /*0ab8*/ 	.short	0x010a
        /*0aba*/ 	.byte	0x3f
	.zero		1


	//   ....[82]....
        /*0abc*/ 	.word	0x000170b0
        /*0ac0*/ 	.word	0x00000005
        /*0ac4*/ 	.word	0x00030820
        /*0ac8*/ 	.short	0x010a
        /*0aca*/ 	.byte	0x3f
	.zero		1


	//   ....[83]....
        /*0acc*/ 	.word	0x00017250
        /*0ad0*/ 	.word	0x00000003
        /*0ad4*/ 	.word	0x00030840
        /*0ad8*/ 	.short	0x010a
        /*0ada*/ 	.byte	0x3f
	.zero		1


	//   ....[84]....
        /*0adc*/ 	.word	0x000172a0
        /*0ae0*/ 	.word	0x00000017
        /*0ae4*/ 	.word	0x00030840
        /*0ae8*/ 	.short	0x010a
        /*0aea*/ 	.byte	0x3f
	.zero		1


	//   ....[85]....
        /*0aec*/ 	.word	0x000172f0
        /*0af0*/ 	.word	0x00000003
        /*0af4*/ 	.word	0x00030860
        /*0af8*/ 	.short	0x010a
        /*0afa*/ 	.byte	0x3f
	.zero		1


	//----- nvinfo : EIATTR_NUM_MBARRIERS
	.align		4
.L_181:
        /*0afc*/ 	.byte	0x03, 0x38
        /*0afe*/ 	.short	0x0016


	//----- nvinfo : EIATTR_EXIT_INSTR_OFFSETS
	.align		4
        /*0b00*/ 	.byte	0x04, 0x1c
        /*0b02*/ 	.short	(.L_183 - .L_182)


	//   ....[0]....
.L_182:
        /*0b04*/ 	.word	0x00000950


	//   ....[1]....
        /*0b08*/ 	.word	0x00010570


	//   ....[2]....
        /*0b0c*/ 	.word	0x000149b0


	//----- nvinfo : EIATTR_MAX_THREADS
	.align		4
.L_183:
        /*0b10*/ 	.byte	0x04, 0x05
        /*0b12*/ 	.short	(.L_185 - .L_184)
.L_184:
        /*0b14*/ 	.word	0x00000180
        /*0b18*/ 	.word	0x00000001
        /*0b1c*/ 	.word	0x00000001


	//----- nvinfo : EIATTR_CRS_STACK_SIZE
	.align		4
.L_185:
        /*0b20*/ 	.byte	0x04, 0x1e
        /*0b22*/ 	.short	(.L_187 - .L_186)
.L_186:
        /*0b24*/ 	.word	0x00000000


	//----- nvinfo : EIATTR_CBANK_PARAM_SIZE
	.align		4
.L_187:
        /*0b28*/ 	.byte	0x03, 0x19
        /*0b2a*/ 	.short	0x0af0


	//----- nvinfo : EIATTR_PARAM_CBANK
	.align		4
        /*0b2c*/ 	.byte	0x04, 0x0a
        /*0b2e*/ 	.short	(.L_189 - .L_188)
	.align		4
.L_188:
        /*0b30*/ 	.word	index@(.nv.constant0._ZN7cutlass13device_kernelIN5flash11enable_sm90INS1_16FlashAttnFwdSm90INS1_25CollectiveMainloopFwdSm90ILi2EN4cute5tupleIJNS5_1CILi1EEES8_S8_EEENS6_IJNS7_ILi128EEENS7_ILi64EEENS7_ILi256EEEEEELi256ENS_10bfloat16_tEfNS_4arch4Sm90ELb0ELb1ELb1ELb0ELb1ELb0ELb0ELb1ELb1ELb1ELb0ELb0EEENS1_21CollectiveEpilogueFwdINS6_IJSA_SC_SB_EEES9_SE_SG_Li256ELb0ELb1ELb0ELb0EEENS1_30DynamicPersistentTileSchedulerILi256ELi128ELb0ELb1ELb1EEEEEEEEEvNT_6ParamsE)
        /*0b34*/ 	.short	0x0210
        /*0b36*/ 	.short	0x0af0


	//----- nvinfo : EIATTR_SW_WAR
	.align		4
.L_189:
        /*0b38*/ 	.byte	0x04, 0x36
        /*0b3a*/ 	.short	(.L_191 - .L_190)
.L_190:
        /*0b3c*/ 	.word	0x00000008
.L_191:


//--------------------- .nv.info._ZN7cutlass13device_kernelIN5flash11enable_sm90INS1_16FlashAttnFwdSm90INS1_25CollectiveMainloopFwdSm90ILi2EN4cute5tupleIJNS5_1CILi1EEES8_S8_EEENS6_IJNS7_ILi128EEENS7_ILi64EEENS7_ILi256EEEEEELi256ENS_10bfloat16_tEfNS_4arch4Sm90ELb0ELb1ELb1ELb1ELb1ELb0ELb0ELb1ELb1ELb1ELb0ELb0EEENS1_21CollectiveEpilogueFwdINS6_IJSA_SC_SB_EEES9_SE_SG_Li256ELb1ELb1ELb0ELb0EEENS1_36VarlenDynamicPersistentTileSchedulerILi128ELi64ELi256ELi128ELb0ELb1ELb1ELb1ELb0ELb1EEEEEEEEEvNT_6ParamsE --------------------------
	.section	.nv.info._ZN7cutlass13device_kernelIN5flash11enable_sm90INS1_16FlashAttnFwdSm90INS1_25CollectiveMainloopFwdSm90ILi2EN4cute5tupleIJNS5_1CILi1EEES8_S8_EEENS6_IJNS7_ILi128EEENS7_ILi64EEENS7_ILi256EEEEEELi256ENS_10bfloat16_tEfNS_4arch4Sm90ELb0ELb1ELb1ELb1ELb1ELb0ELb0ELb1ELb1ELb1ELb0ELb0EEENS1_21CollectiveEpilogueFwdINS6_IJSA_SC_SB_EEES9_SE_SG_Li256ELb1ELb1ELb0ELb0EEENS1_36VarlenDynamicPersistentTileSchedulerILi128ELi64ELi256ELi128ELb0ELb1ELb1ELb1ELb0ELb1EEEEEEEEEvNT_6ParamsE,"",@"SHT_CUDA_INFO"
	.sectionflags	@""
	.align	4


	//----- nvinfo : EIATTR_CUDA_API_VERSION
	.align		4
        /*0000*/ 	.byte	0x04, 0x37
        /*0002*/ 	.short	(.L_193 - .L_192)
.L_192:
        /*0004*/ 	.word	0x00000082


	//----- nvinfo : EIATTR_KPARAM_INFO
	.align		4
.L_193:
        /*0008*/ 	.byte	0x04, 0x17
        /*000a*/ 	.short	(.L_195 - .L_194)
.L_194:
        /*000c*/ 	.word	0x00000000
        /*0010*/ 	.short	0x0000
        /*0012*/ 	.short	0x0070
        /*0014*/ 	.byte	0x00, 0xf0, 0x01, 0x2a


	//----- nvinfo : EIATTR_SPARSE_MMA_MASK
	.align		4
.L_195:
        /*0018*/ 	.byte	0x03, 0x50
        /*001a*/ 	.short	0x0000


	//----- nvinfo : EIATTR_MAXREG_COUNT
	.align		4
        /*001c*/ 	.byte	0x03, 0x1b
        /*001e*/ 	.short	0x00a8


	//----- nvinfo : EIATTR_NUM_BARRIERS
	.align		4
        /*0020*/ 	.byte	0x02, 0x4c
        /*0022*/ 	.byte	0x09
	.zero		1


	//----- nvinfo : EIATTR_EXTERNS
	.align		4
        /*0024*/ 	.byte	0x04, 0x0f
        /*0026*/ 	.short	(.L_197 - .L_196)


	//   ....[0]....
	.align		4
.L_196:
        /*0028*/ 	.word	index@(__assertfail)


	//----- nvinfo : EIATTR_ANNOTATIONS
	.align		4
.L_197:
        /*002c*/ 	.byte	0x04, 0x55
        /*002e*/ 	.short	(.L_199 - .L_198)


	//   ....[0]....
.L_198:
        /* <DEDUP_REMOVED lines=13> */


	//----- nvinfo : EIATTR_MERCURY_ISA_VERSION
	.align		4
.L_199:
        /*00f0*/ 	.byte	0x03, 0x5f
        /*00f2*/ 	.short	0x0101


	//----- nvinfo : EIATTR_UNUSED_LOAD_BYTE_OFFSET
	.align		4
        /*00f4*/ 	.byte	0x04, 0x44
        /*00f6*/ 	.short	(.L_201 - .L_200)


	//   ....[0]....
.L_200:
        /*00f8*/ 	.word	0x00000950
        /*00fc*/ 	.word	0x0000fff0


	//   ....[1]....
        /*0100*/ 	.word	0x0000dd70
        /*0104*/ 	.word	0x0000fff0


	//----- nvinfo : EIATTR_INT_WARP_WIDE_INSTR_OFFSETS
	.align		4
.L_201:
        /*0108*/ 	.byte	0x04, 0x31
        /*010a*/ 	.short	(.L_203 - .L_202)


	//   ....[0]....
.L_202:
        /*010c*/ 	.word	0x000000c0


	//   ....[1]....
        /*0110*/ 	.word	0x000000d0


	//   ....[2]....
        /*0114*/ 	.word	0x00000170


	//   ....[3]....
        /*0118*/ 	.word	0x00012150


	//   ....[4]....
        /*011c*/ 	.word	0x000121e0


	//   ....[5]....
        /*0120*/ 	.word	0x00014f30


	//   ....[6]....
        /*0124*/ 	.word	0x00014fc0


	//----- nvinfo : EIATTR_COOP_GROUP_MASK_REGIDS
	.align		4
.L_203:
        /*0128*/ 	.byte	0x04, 0x29
        /*012a*/ 	.short	(.L_205 - .L_204)


	//   ....[0]....
.L_204:
        /*012c*/ 	.word	0xffffffff


	//   ....[1]....
        /*0130*/ 	.word	0xffffffff


	//   ....[2]....
        /*0134*/ 	.word	0xffffffff


	//   ....[3]....
        /*0138*/ 	.word	0xffffffff


	//   ....[4]....
        /*013c*/ 	.word	0xffffffff


	//   ....[5]....
        /*0140*/ 	.word	0xffffffff


	//   ....[6]....
        /*0144*/ 	.word	0xffffffff


	//   ....[7]....
        /*0148*/ 	.word	0xffffffff


	//   ....[8]....
        /*014c*/ 	.word	0xffffffff


	//   ....[9]....
        /*0150*/ 	.word	0xffffffff


	//   ....[10]....
        /*0154*/ 	.word	0xffffffff


	//   ....[11]....
        /*0158*/ 	.word	0xffffffff


	//   ....[12]....
        /*015c*/ 	.word	0xffffffff


	//   ....[13]....
        /*0160*/ 	.word	0xffffffff


	//   ....[14]....
        /*0164*/ 	.word	0xffffffff


	//   ....[15]....
        /*0168*/ 	.word	0xffffffff


	//   ....[16]....
        /*016c*/ 	.word	0xffffffff


	//   ....[17]....
        /*0170*/ 	.word	0xffffffff


	//   ....[18]....
        /*0174*/ 	.word	0xffffffff


	//   ....[19]....
        /*0178*/ 	.word	0xffffffff


	//   ....[20]....
        /*017c*/ 	.word	0xffffffff


	//   ....[21]....
        /*0180*/ 	.word	0xffffffff


	//   ....[22]....
        /*0184*/ 	.word	0xffffffff


	//   ....[23]....
        /*0188*/ 	.word	0xffffffff


	//   ....[24]....
        /*018c*/ 	.word	0xffffffff


	//   ....[25]....
        /*0190*/ 	.word	0xffffffff


	//   ....[26]....
        /*0194*/ 	.word	0xffffffff


	//   ....[27]....
        /*0198*/ 	.word	0xffffffff


	//   ....[28]....
        /*019c*/ 	.word	0xffffffff


	//   ....[29]....
        /*01a0*/ 	.word	0xffffffff


	//   ....[30]....
        /*01a4*/ 	.word	0xffffffff


	//   ....[31]....
        /*01a8*/ 	.word	0xffffffff


	//   ....[32]....
        /*01ac*/ 	.word	0xffffffff


	//   ....[33]....
        /*01b0*/ 	.word	0xffffffff


	//   ....[34]....
        /*01b4*/ 	.word	0xffffffff


	//   ....[35]....
        /*01b8*/ 	.word	0xffffffff


	//   ....[36]....
        /*01bc*/ 	.word	0xffffffff


	//   ....[37]....
        /*01c0*/ 	.word	0xffffffff


	//   ....[38]....
        /*01c4*/ 	.word	0xffffffff


	//   ....[39]....
        /*01c8*/ 	.word	0xffffffff


	//   ....[40]....
        /*01cc*/ 	.word	0xffffffff


	//   ....[41]....
        /*01d0*/ 	.word	0xffffffff


	//   ....[42]....
        /*01d4*/ 	.word	0xffffffff


	//   ....[43]....
        /*01d8*/ 	.word	0xffffffff


	//   ....[44]....
        /*01dc*/ 	.word	0xffffffff


	//   ....[45]....
        /*01e0*/ 	.word	0xffffffff


	//   ....[46]....
        /*01e4*/ 	.word	0xffffffff


	//   ....[47]....
        /*01e8*/ 	.word	0xffffffff


	//   ....[48]....
        /*01ec*/ 	.word	0xffffffff


	//   ....[49]....
        /*01f0*/ 	.word	0xffffffff


	//   ....[50]....
        /*01f4*/ 	.word	0xffffffff


	//   ....[51]....
        /*01f8*/ 	.word	0xffffffff


	//   ....[52]....
        /*01fc*/ 	.word	0xffffffff


	//   ....[53]....
        /*0200*/ 	.word	0xffffffff


	//   ....[54]....
        /*0204*/ 	.word	0xffffffff


	//   ....[55]....
        /*0208*/ 	.word	0xffffffff


	//   ....[56]....
        /*020c*/ 	.word	0xffffffff


	//   ....[57]....
        /*0210*/ 	.word	0xffffffff


	//   ....[58]....
        /*0214*/ 	.word	0xffffffff


	//   ....[59]....
        /*0218*/ 	.word	0xffffffff


	//   ....[60]....
        /*021c*/ 	.word	0xffffffff


	//   ....[61]....
        /*0220*/ 	.word	0xffffffff


	//   ....[62]....
        /*0224*/ 	.word	0xffffffff


	//   ....[63]....
        /*0228*/ 	.word	0xffffffff


	//   ....[64]....
        /*022c*/ 	.word	0xffffffff


	//   ....[65]....
        /*0230*/ 	.word	0xffffffff


	//   ....[66]....
        /*0234*/ 	.word	0xffffffff


	//   ....[67]....
        /*0238*/ 	.word	0xffffffff


	//   ....[68]....
        /*023c*/ 	.word	0xffffffff


	//   ....[69]....
        /*0240*/ 	.word	0xffffffff


	//   ....[70]....
        /*0244*/ 	.word	0xffffffff


	//   ....[71]....
        /*0248*/ 	.word	0xffffffff


	//   ....[72]....
        /*024c*/ 	.word	0xffffffff


	//   ....[73]....
        /*0250*/ 	.word	0xffffffff


	//   ....[74]....
        /*0254*/ 	.word	0xffffffff


	//   ....[75]....
        /*0258*/ 	.word	0xffffffff


	//   ....[76]....
        /*025c*/ 	.word	0xffffffff


	//   ....[77]....
        /*0260*/ 	.word	0xffffffff


	//   ....[78]....
        /*0264*/ 	.word	0xffffffff


	//   ....[79]....
        /*0268*/ 	.word	0xffffffff


	//   ....[80]....
        /*026c*/ 	.word	0xffffffff


	//   ....[81]....
        /*0270*/ 	.word	0xffffffff


	//   ....[82]....
        /*0274*/ 	.word	0xffffffff


	//   ....[83]....
        /*0278*/ 	.word	0xffffffff


	//   ....[84]....
        /*027c*/ 	.word	0xffffffff


	//   ....[85]....
        /*0280*/ 	.word	0xffffffff


	//   ....[86]....
        /*0284*/ 	.word	0xffffffff


	//   ....[87]....
        /*0288*/ 	.word	0xffffffff


	//   ....[88]....
        /*028c*/ 	.word	0xffffffff


	//   ....[89]....
        /*0290*/ 	.word	0xffffffff


	//   ....[90]....
        /*0294*/ 	.word	0xffffffff


	//   ....[91]....
        /*0298*/ 	.word	0xffffffff


	//   ....[92]....
        /*029c*/ 	.word	0xffffffff


	//   ....[93]....
        /*02a0*/ 	.word	0xffffffff


	//   ....[94]....
        /*02a4*/ 	.word	0xffffffff


	//   ....[95]....
        /*02a8*/ 	.word	0xffffffff


	//   ....[96]....
        /*02ac*/ 	.word	0xffffffff


	//   ....[97]....
        /*02b0*/ 	.word	0xffffffff


	//   ....[98]....
        /*02b4*/ 	.word	0xffffffff


	//   ....[99]....
        /*02b8*/ 	.word	0xffffffff


	//   ....[100]....
        /*02bc*/ 	.word	0xffffffff


	//   ....[101]....
        /*02c0*/ 	.word	0xffffffff


	//   ....[102]....
        /*02c4*/ 	.word	0xffffffff


	//   ....[103]....
        /*02c8*/ 	.word	0xffffffff


	//   ....[104]....
        /*02cc*/ 	.word	0xffffffff


	//   ....[105]....
        /*02d0*/ 	.word	0xffffffff


	//   ....[106]....
        /*02d4*/ 	.word	0xffffffff


	//   ....[107]....
        /*02d8*/ 	.word	0xffffffff


	//   ....[108]....
        /*02dc*/ 	.word	0xffffffff


	//   ....[109]....
        /*02e0*/ 	.word	0xffffffff


	//   ....[110]....
        /*02e4*/ 	.word	0xffffffff


	//   ....[111]....
        /*02e8*/ 	.word	0xffffffff


	//   ....[112]....
        /*02ec*/ 	.word	0xffffffff


	//   ....[113]....
        /*02f0*/ 	.word	0xffffffff


	//   ....[114]....
        /*02f4*/ 	.word	0xffffffff


	//   ....[115]....
        /*02f8*/ 	.word	0xffffffff


	//   ....[116]....
        /*02fc*/ 	.word	0xffffffff


	//   ....[117]....
        /*0300*/ 	.word	0xffffffff


	//   ....[118]....
        /*0304*/ 	.word	0xffffffff


	//   ....[119]....
        /*0308*/ 	.word	0xffffffff


	//   ....[120]....
        /*030c*/ 	.word	0xffffffff


	//   ....[121]....
        /*0310*/ 	.word	0xffffffff


	//   ....[122]....
        /*0314*/ 	.word	0xffffffff


	//   ....[123]....
        /*0318*/ 	.word	0xffffffff


	//   ....[124]....
        /*031c*/ 	.word	0xffffffff


	//   ....[125]....
        /*0320*/ 	.word	0xffffffff


	//   ....[126]....
        /*0324*/ 	.word	0xffffffff


	//   ....[127]....
        /*0328*/ 	.word	0xffffffff


	//   ....[128]....
        /*032c*/ 	.word	0xffffffff


	//   ....[129]....
        /*0330*/ 	.word	0xffffffff


	//   ....[130]....
        /*0334*/ 	.word	0xffffffff


	//   ....[131]....
        /*0338*/ 	.word	0xffffffff


	//   ....[132]....
        /*033c*/ 	.word	0xffffffff


	//   ....[133]....
        /*0340*/ 	.word	0xffffffff


	//   ....[134]....
        /*0344*/ 	.word	0xffffffff


	//   ....[135]....
        /*0348*/ 	.word	0x0500000f


	//   ....[136]....
        /*034c*/ 	.word	0x0500000f


	//   ....[137]....
        /*0350*/ 	.word	0x0500000f


	//   ....[138]....
        /*0354*/ 	.word	0x0500000f


	//   ....[139]....
        /*0358*/ 	.word	0x0500000f


	//   ....[140]....
        /*035c*/ 	.word	0x0500000f


	//   ....[141]....
        /*0360*/ 	.word	0x0500000f


	//   ....[142]....
        /*0364*/ 	.word	0x0500000f


	//   ....[143]....
        /*0368*/ 	.word	0x0500000f


	//   ....[144]....
        /*036c*/ 	.word	0x0500000f


	//   ....[145]....
        /*0370*/ 	.word	0x0500000f


	//   ....[146]....
        /*0374*/ 	.word	0x0500000f


	//   ....[147]....
        /*0378*/ 	.word	0x0500000f


	//   ....[148]....
        /*037c*/ 	.word	0x0500000f


	//   ....[149]....
        /*0380*/ 	.word	0x0500000f


	//   ....[150]....
        /*0384*/ 	.word	0x0500000f


	//   ....[151]....
        /*0388*/ 	.word	0x0500000f


	//   ....[152]....
        /*038c*/ 	.word	0x0500000f


	//   ....[153]....
        /*0390*/ 	.word	0x0500000f


	//   ....[154]....
        /*0394*/ 	.word	0x0500000f


	//   ....[155]....
        /*0398*/ 	.word	0x0500000f


	//   ....[156]....
        /*039c*/ 	.word	0x0500000f


	//   ....[157]....
        /*03a0*/ 	.word	0x0500000f


	//   ....[158]....
        /*03a4*/ 	.word	0x0500000f


	//   ....[159]....
        /*03a8*/ 	.word	0x0500000f


	//   ....[160]....
        /*03ac*/ 	.word	0x0500000f


	//   ....[161]....
        /*03b0*/ 	.word	0x0500000f


	//   ....[162]....
        /*03b4*/ 	.word	0x0500000f


	//   ....[163]....
        /*03b8*/ 	.word	0x0500000f


	//   ....[164]....
        /*03bc*/ 	.word	0x0500000f


	//   ....[165]....
        /*03c0*/ 	.word	0x0500000f


	//   ....[166]....
        /*03c4*/ 	.word	0x0500000f


	//   ....[167]....
        /*03c8*/ 	.word	0x0500000f


	//   ....[168]....
        /*03cc*/ 	.word	0x0500000f


	//   ....[169]....
        /*03d0*/ 	.word	0x0500000f


	//   ....[170]....
        /*03d4*/ 	.word	0x0500000f


	//   ....[171]....
        /*03d8*/ 	.word	0x0500000f


	//   ....[172]....
        /*03dc*/ 	.word	0x0500000f


	//   ....[173]....
        /*03e0*/ 	.word	0x0500000f


	//   ....[174]....
        /*03e4*/ 	.word	0x0500000f


	//   ....[175]....
        /*03e8*/ 	.word	0x0500000f


	//   ....[176]....
        /*03ec*/ 	.word	0x0500000f


	//   ....[177]....
        /*03f0*/ 	.word	0x0500000f


	//   ....[178]....
        /*03f4*/ 	.word	0x0500000f


	//   ....[179]....
        /*03f8*/ 	.word	0x0500000f


	//   ....[180]....
        /*03fc*/ 	.word	0x0500000f


	//   ....[181]....
        /*0400*/ 	.word	0x0500000f


	//   ....[182]....
        /*0404*/ 	.word	0x0500000f


	//   ....[183]....
        /*0408*/ 	.word	0x0500000f


	//   ....[184]....
        /*040c*/ 	.word	0x0500000f


	//   ....[185]....
        /*0410*/ 	.word	0x0500000f


	//   ....[186]....
        /*0414*/ 	.word	0x0500000f


	//   ....[187]....
        /*0418*/ 	.word	0x0500000f


	//   ....[188]....
        /*041c*/ 	.word	0x0500000f


	//   ....[189]....
        /*0420*/ 	.word	0x0500000f


	//   ....[190]....
        /*0424*/ 	.word	0x0500000f


	//   ....[191]....
        /*0428*/ 	.word	0x0500000f


	//   ....[192]....
        /*042c*/ 	.word	0x0500000f


	//   ....[193]....
        /*0430*/ 	.word	0x0500000f


	//   ....[194]....
        /*0434*/ 	.word	0x0500000f


	//   ....[195]....
        /*0438*/ 	.word	0x0500000f


	//   ....[196]....
        /*043c*/ 	.word	0x0500000f


	//   ....[197]....
        /*0440*/ 	.word	0x0500000f


	//   ....[198]....
        /*0444*/ 	.word	0x0500000f


	//   ....[199]....
        /*0448*/ 	.word	0x0500000f


	//   ....[200]....
        /*044c*/ 	.word	0x0500000f


	//   ....[201]....
        /*0450*/ 	.word	0x0500000f


	//----- nvinfo : EIATTR_COOP_GROUP_INSTR_OFFSETS
	.align		4
.L_205:
        /*0454*/ 	.byte	0x04, 0x28
        /*0456*/ 	.short	(.L_207 - .L_206)


	//   ....[0]....
.L_206:
        /*0458*/ 	.word	0x00000070


	//   ....[1]....
        /*045c*/ 	.word	0x000000b0


	//   ....[2]....
        /*0460*/ 	.word	0x000002d0


	//   ....[3]....
        /*0464*/ 	.word	0x00000430


	//   ....[4]....
        /*0468*/ 	.word	0x00000550


	//   ....[5]....
        /*046c*/ 	.word	0x000006b0


	//   ....[6]....
        /*0470*/ 	.word	0x00001b70


	//   ....[7]....
        /*0474*/ 	.word	0x00002a70


	//   ....[8]....
        /*0478*/ 	.word	0x00002fb0


	//   ....[9]....
        /*047c*/ 	.word	0x000039e0


	//   ....[10]....
        /*0480*/ 	.word	0x00003ae0


	//   ....[11]....
        /*0484*/ 	.word	0x00003e00


	//   ....[12]....
        /*0488*/ 	.word	0x00003ea0


	//   ....[13]....
        /*048c*/ 	.word	0x00005f50


	//   ....[14]....
        /*0490*/ 	.word	0x00006400


	//   ....[15]....
        /*0494*/ 	.word	0x00006af0


	//   ....[16]....
        /*0498*/ 	.word	0x00006bf0


	//   ....[17]....
        /*049c*/ 	.word	0x00006f90


	//   ....[18]....
        /*04a0*/ 	.word	0x00007000


	//   ....[19]....
        /*04a4*/ 	.word	0x00009230


	//   ....[20]....
        /*04a8*/ 	.word	0x00009240


	//   ....[21]....
        /*04ac*/ 	.word	0x00009270


	//   ....[22]....
        /*04b0*/ 	.word	0x00009280


	//   ....[23]....
        /*04b4*/ 	.word	0x0000b020


	//   ....[24]....
        /*04b8*/ 	.word	0x0000b4d0


	//   ....[25]....
        /*04bc*/ 	.word	0x0000bbc0


	//   ....[26]....
        /*04c0*/ 	.word	0x0000bcc0


	//   ....[27]....
        /*04c4*/ 	.word	0x0000c060


	//   ....[28]....
        /*04c8*/ 	.word	0x0000c0d0


	//   ....[29]....
        /*04cc*/ 	.word	0x0000d0e0


	//   ....[30]....
        /*04d0*/ 	.word	0x0000d120


	//   ....[31]....
        /*04d4*/ 	.word	0x0000d200


	//   ....[32]....
        /*04d8*/ 	.word	0x0000d210


	//   ....[33]....
        /*04dc*/ 	.word	0x0000ee70


	//   ....[34]....
        /*04e0*/ 	.word	0x0000eeb0


	//   ....[35]....
        /*04e4*/ 	.word	0x0000eef0


	//   ....[36]....
        /*04e8*/ 	.word	0x0000ef20


	//   ....[37]....
        /*04ec*/ 	.word	0x0000f780


	//   ....[38]....
        /*04f0*/ 	.word	0x0000f7c0


	//   ....[39]....
        /*04f4*/ 	.word	0x0000f900


	//   ....[40]....
        /*04f8*/ 	.word	0x0000f920


	//   ....[41]....
        /*04fc*/ 	.word	0x0000fa60


	//   ....[42]....
        /*0500*/ 	.word	0x0000fa80


	//   ....[43]....
        /*0504*/ 	.word	0x0000fbd0


	//   ....[44]....
        /*0508*/ 	.word	0x0000fbf0


	//   ....[45]....
        /*050c*/ 	.word	0x00010590


	//   ....[46]....
        /*0510*/ 	.word	0x000105b0


	//   ....[47]....
        /*0514*/ 	.word	0x000106f0


	//   ....[48]....
        /*0518*/ 	.word	0x00010710


	//   ....[49]....
        /*051c*/ 	.word	0x00010850


	//   ....[50]....
        /*0520*/ 	.word	0x00010870


	//   ....[51]....
        /*0524*/ 	.word	0x000109c0


	//   ....[52]....
        /*0528*/ 	.word	0x000109e0


	//   ....[53]....
        /*052c*/ 	.word	0x00010bc0


	//   ....[54]....
        /*0530*/ 	.word	0x00010d70


	//   ....[55]....
        /*0534*/ 	.word	0x00010da0


	//   ....[56]....
        /*0538*/ 	.word	0x00010dd0


	//   ....[57]....
        /*053c*/ 	.word	0x00010e00


	//   ....[58]....
        /*0540*/ 	.word	0x00010e30


	//   ....[59]....
        /*0544*/ 	.word	0x00010e60


	//   ....[60]....
        /*0548*/ 	.word	0x00010fb0


	//   ....[61]....
        /*054c*/ 	.word	0x00010fe0


	//   ....[62]....
        /*0550*/ 	.word	0x00011010


	//   ....[63]....
        /*0554*/ 	.word	0x00011040


	//   ....[64]....
        /*0558*/ 	.word	0x00011070


	//   ....[65]....
        /*055c*/ 	.word	0x000110a0


	//   ....[66]....
        /*0560*/ 	.word	0x00011130


	//   ....[67]....
        /*0564*/ 	.word	0x00011190


	//   ....[68]....
        /*0568*/ 	.word	0x00011220


	//   ....[69]....
        /*056c*/ 	.word	0x00012da0


	//   ....[70]....
        /*0570*/ 	.word	0x00012dc0


	//   ....[71]....
        /*0574*/ 	.word	0x00012dd0


	//   ....[72]....
        /*0578*/ 	.word	0x00012e80


	//   ....[73]....
        /*057c*/ 	.word	0x00012ec0


	//   ....[74]....
        /*0580*/ 	.word	0x00012f20


	//   ....[75]....
        /*0584*/ 	.word	0x00012f60


	//   ....[76]....
        /*0588*/ 	.word	0x00012fb0


	//   ....[77]....
        /*058c*/ 	.word	0x000136e0


	//   ....[78]....
        /*0590*/ 	.word	0x00013710


	//   ....[79]....
        /*0594*/ 	.word	0x00013730


	//   ....[80]....
        /*0598*/ 	.word	0x000137d0


	//   ....[81]....
        /*059c*/ 	.word	0x000137e0


	//   ....[82]....
        /*05a0*/ 	.word	0x00013890


	//   ....[83]....
        /*05a4*/ 	.word	0x000138a0


	//   ....[84]....
        /*05a8*/ 	.word	0x00013950


	//   ....[85]....
        /*05ac*/ 	.word	0x00013960


	//   ....[86]....
        /*05b0*/ 	.word	0x00013a10


	//   ....[87]....
        /*05b4*/ 	.word	0x00013a20


	//   ....[88]....
        /*05b8*/ 	.word	0x00013ad0


	//   ....[89]....
        /*05bc*/ 	.word	0x00013ae0


	//   ....[90]....
        /*05c0*/ 	.word	0x00013b90


	//   ....[91]....
        /*05c4*/ 	.word	0x00013ba0


	//   ....[92]....
        /*05c8*/ 	.word	0x00013be0


	//   ....[93]....
        /*05cc*/ 	.word	0x000143f0


	//   ....[94]....
        /*05d0*/ 	.word	0x00014430


	//   ....[95]....
        /*05d4*/ 	.word	0x00014450


	//   ....[96]....
        /*05d8*/ 	.word	0x00014510


	//   ....[97]....
        /*05dc*/ 	.word	0x00014540


	//   ....[98]....
        /*05e0*/ 	.word	0x00014590


	//   ....[99]....
        /*05e4*/ 	.word	0x000145c0


	//   ....[100]....
        /*05e8*/ 	.word	0x00014630


	//   ....[101]....
        /*05ec*/ 	.word	0x00014910


	//   ....[102]....
        /*05f0*/ 	.word	0x00014930


	//   ....[103]....
        /*05f4*/ 	.word	0x000149f0


	//   ....[104]....
        /*05f8*/ 	.word	0x00014a00


	//   ....[105]....
        /*05fc*/ 	.word	0x00014ab0


	//   ....[106]....
        /*0600*/ 	.word	0x00014ac0


	//   ....[107]....
        /*0604*/ 	.word	0x00014ad0


	//   ....[108]....
        /*0608*/ 	.word	0x00014b80


	//   ....[109]....
        /*060c*/ 	.word	0x00015110


	//   ....[110]....
        /*0610*/ 	.word	0x00015150


	//   ....[111]....
        /*0614*/ 	.word	0x00015190


	//   ....[112]....
        /*0618*/ 	.word	0x000151d0


	//   ....[113]....
        /*061c*/ 	.word	0x00015280


	//   ....[114]....
        /*0620*/ 	.word	0x000152b0


	//   ....[115]....
        /*0624*/ 	.word	0x000152c0


	//   ....[116]....
        /*0628*/ 	.word	0x00015350


	//   ....[117]....
        /*062c*/ 	.word	0x00015780


	//   ....[118]....
        /*0630*/ 	.word	0x000157b0


	//   ....[119]....
        /*0634*/ 	.word	0x000157e0


	//   ....[120]....
        /*0638*/ 	.word	0x00015810


	//   ....[121]....
        /*063c*/ 	.word	0x00015840


	//   ....[122]....
        /*0640*/ 	.word	0x00015870


	//   ....[123]....
        /*0644*/ 	.word	0x000158a0


	//   ....[124]....
        /*0648*/ 	.word	0x000158d0


	//   ....[125]....
        /*064c*/ 	.word	0x00015a50


	//   ....[126]....
        /*0650*/ 	.word	0x00015a80


	//   ....[127]....
        /*0654*/ 	.word	0x00015ab0


	//   ....[128]....
        /*0658*/ 	.word	0x00015ae0


	//   ....[129]....
        /*065c*/ 	.word	0x00015b10


	//   ....[130]....
        /*0660*/ 	.word	0x00015b40


	//   ....[131]....
        /*0664*/ 	.word	0x00015c00


	//   ....[132]....
        /*0668*/ 	.word	0x00015c20


	//   ....[133]....
        /*066c*/ 	.word	0x00015c90


	//   ....[134]....
        /*0670*/ 	.word	0x00016330


	//   ....[135]....
        /*0674*/ 	.word	0x000169b0


	//   ....[136]....
        /*0678*/ 	.word	0x00016aa0


	//   ....[137]....
        /*067c*/ 	.word	0x00016b40


	//   ....[138]....
        /*0680*/ 	.word	0x00016ba0


	//   ....[139]....
        /*0684*/ 	.word	0x00016c40


	//   ....[140]....
        /*0688*/ 	.word	0x00016d20


	//   ....[141]....
        /*068c*/ 	.word	0x00016e20


	//   ....[142]....
        /*0690*/ 	.word	0x00016e90


	//   ....[143]....
        /*0694*/ 	.word	0x00016f70


	//   ....[144]....
        /*0698*/ 	.word	0x00017020


	//   ....[145]....
        /*069c*/ 	.word	0x00017080


	//   ....[146]....
        /*06a0*/ 	.word	0x000170e0


	//   ....[147]....
        /*06a4*/ 	.word	0x000171f0


	//   ....[148]....
        /*06a8*/ 	.word	0x00017250


	//   ....[149]....
        /*06ac*/ 	.word	0x00017370


	//   ....[150]....
        /*06b0*/ 	.word	0x000173d0


	//   ....[151]....
        /*06b4*/ 	.word	0x000174f0


	//   ....[152]....
        /*06b8*/ 	.word	0x00017550


	//   ....[153]....
        /*06bc*/ 	.word	0x00017670


	//   ....[154]....
        /*06c0*/ 	.word	0x000176d0


	//   ....[155]....
        /*06c4*/ 	.word	0x000177f0


	//   ....[156]....
        /*06c8*/ 	.word	0x00017850


	//   ....[157]....
        /*06cc*/ 	.word	0x00017970


	//   ....[158]....
        /*06d0*/ 	.word	0x000179d0


	//   ....[159]....
        /*06d4*/ 	.word	0x00017ad0


	//   ....[160]....
        /*06d8*/ 	.word	0x00017c00


	//   ....[161]....
        /*06dc*/ 	.word	0x00017cc0


	//   ....[162]....
        /*06e0*/ 	.word	0x00017da0


	//   ....[163]....
        /*06e4*/ 	.word	0x00017e80


	//   ....[164]....
        /*06e8*/ 	.word	0x00017ee0


	//   ....[165]....
        /*06ec*/ 	.word	0x00017fc0


	//   ....[166]....
        /*06f0*/ 	.word	0x00018020


	//   ....[167]....
        /*06f4*/ 	.word	0x00018130


	//   ....[168]....
        /*06f8*/ 	.word	0x00018220


	//   ....[169]....
        /*06fc*/ 	.word	0x000182c0


	//   ....[170]....
        /*0700*/ 	.word	0x00018320


	//   ....[171]....
        /*0704*/ 	.word	0x00018440


	//   ....[172]....
        /*0708*/ 	.word	0x000184a0


	//   ....[173]....
        /*070c*/ 	.word	0x000185c0


	//   ....[174]....
        /*0710*/ 	.word	0x00018620


	//   ....[175]....
        /*0714*/ 	.word	0x000186f0


	//   ....[176]....
        /*0718*/ 	.word	0x00018860


	//   ....[177]....
        /*071c*/ 	.word	0x00018910


	//   ....[178]....
        /*0720*/ 	.word	0x00018a60


	//   ....[179]....
        /*0724*/ 	.word	0x00018b10


	//   ....[180]....
        /*0728*/ 	.word	0x00018b70


	//   ....[181]....
        /*072c*/ 	.word	0x00018c30


	//   ....[182]....
        /*0730*/ 	.word	0x00018d10


	//   ....[183]....
        /*0734*/ 	.word	0x00018dd0


	//   ....[184]....
        /*0738*/ 	.word	0x00018ee0


	//   ....[185]....
        /*073c*/ 	.word	0x00018f80


	//   ....[186]....
        /*0740*/ 	.word	0x000190a0


	//   ....[187]....
        /*0744*/ 	.word	0x00019110


	//   ....[188]....
        /*0748*/ 	.word	0x00019180


	//   ....[189]....
        /*074c*/ 	.word	0x000191f0


	//   ....[190]....
        /*0750*/ 	.word	0x00019260


	//   ....[191]....
        /*0754*/ 	.word	0x000192e0


	//   ....[192]....
        /*0758*/ 	.word	0x00019370


	//   ....[193]....
        /*075c*/ 	.word	0x00019400


	//   ....[194]....
        /*0760*/ 	.word	0x00019470


	//   ....[195]....
        /*0764*/ 	.word	0x000194e0


	//   ....[196]....
        /*0768*/ 	.word	0x00019550


	//   ....[197]....
        /*076c*/ 	.word	0x000195d0


	//   ....[198]....
        /*0770*/ 	.word	0x00019640


	//   ....[199]....
        /*0774*/ 	.word	0x000196e0


	//   ....[200]....
        /*0778*/ 	.word	0x00019770


	//   ....[201]....
        /*077c*/ 	.word	0x00019890


	//----- nvinfo : EIATTR_REG_RECONFIG
	.align		4
.L_207:
        /*0780*/ 	.byte	0x01, 0x54
	.zero		2


	//----- nvinfo : EIATTR_SYSCALL_OFFSETS
	.align		4
        /*0784*/ 	.byte	0x04, 0x46
        /*0786*/ 	.short	(.L_209 - .L_208)


	//   ....[0]....
.L_208:
        /*0788*/ 	.word	0x00001d50


	//   ....[1]....
        /*078c*/ 	.word	0x00012340


	//   ....[2]....
        /*0790*/ 	.word	0x00012490


	//   ....[3]....
        /*0794*/ 	.word	0x00012580


	//   ....[4]....
        /*0798*/ 	.word	0x00013300


	//----- nvinfo : EIATTR_MBARRIER_INSTR_OFFSETS
	.align		4
.L_209:
        /*079c*/ 	.byte	0x04, 0x39
        /*079e*/ 	.short	(.L_211 - .L_210)


	//   ....[0]....
.L_210:
        /*07a0*/ 	.word	0x00000180
        /*07a4*/ 	.word	0x000000ff
        /*07a8*/ 	.word	0x00030800
        /*07ac*/ 	.short	0x0100
        /*07ae*/ 	.byte	0x08
	.zero		1


	//   ....[1]....
        /*07b0*/ 	.word	0x00000190
        /*07b4*/ 	.word	0x000000ff
        /*07b8*/ 	.word	0x00030820
        /*07bc*/ 	.short	0x0100
        /*07be*/ 	.byte	0x08
	.zero		1


	//   ....[2]....
        /*07c0*/ 	.word	0x00000280
        /*07c4*/ 	.word	0x000000ff
        /*07c8*/ 	.word	0x00030830
        /*07cc*/ 	.short	0x0100
        /*07ce*/ 	.byte	0x08
	.zero		1


	//   ....[3]....
        /*07d0*/ 	.word	0x00000290
        /*07d4*/ 	.word	0x000000ff
        /*07d8*/ 	.word	0x00030840
        /*07dc*/ 	.short	0x0100
        /*07de*/ 	.byte	0x08
	.zero		1


	//   ....[4]....
        /*07e0*/ 	.word	0x000002a0
        /*07e4*/ 	.word	0x000000ff
        /*07e8*/ 	.word	0x00030838
        /*07ec*/ 	.short	0x0100
        /*07ee*/ 	.byte	0x08
	.zero		1


	//   ....[5]....
        /*07f0*/ 	.word	0x000002b0
        /*07f4*/ 	.word	0x000000ff
        /*07f8*/ 	.word	0x00030848
        /*07fc*/ 	.short	0x0100
        /*07fe*/ 	.byte	0x08
	.zero		1


	//   ....[6]....
        /*0800*/ 	.word	0x000003e0
        /*0804*/ 	.word	0x000000ff
        /*0808*/ 	.word	0x00030850
        /*080c*/ 	.short	0x0100
        /*080e*/ 	.byte	0x08
	.zero		1


	//   ....[7]....
        /*0810*/ 	.word	0x000003f0
        /*0814*/ 	.word	0x000000ff
        /*0818*/ 	.word	0x00030860
        /*081c*/ 	.short	0x0100
        /*081e*/ 	.byte	0x08
	.zero		1


	//   ....[8]....
        /*0820*/ 	.word	0x00000400
        /*0824*/ 	.word	0x000000ff
        /*0828*/ 	.word	0x00030858
        /*082c*/ 	.short	0x0100
        /*082e*/ 	.byte	0x08
	.zero		1


	//   ....[9]....
        /*0830*/ 	.word	0x00000410
        /*0834*/ 	.word	0x000000ff
        /*0838*/ 	.word	0x00030868
        /*083c*/ 	.short	0x0100
        /*083e*/ 	.byte	0x08
	.zero		1


	//   ....[10]....
        /*0840*/ 	.word	0x00000500
        /*0844*/ 	.word	0x000000ff
        /*0848*/ 	.word	0x00030870
        /*084c*/ 	.short	0x0100
        /*084e*/ 	.byte	0x06
	.zero		1


	//   ....[11]....
        /*0850*/ 	.word	0x00000510
        /*0854*/ 	.word	0x000000ff
        /*0858*/ 	.word	0x00030880
        /*085c*/ 	.short	0x0100
        /*085e*/ 	.byte	0x06
	.zero		1


	//   ....[12]....
        /*0860*/ 	.word	0x00000520
        /*0864*/ 	.word	0x000000ff
        /*0868*/ 	.word	0x00030878
        /*086c*/ 	.short	0x0100
        /*086e*/ 	.byte	0x06
	.zero		1


	//   ....[13]....
        /*0870*/ 	.word	0x00000530
        /*0874*/ 	.word	0x000000ff
        /*0878*/ 	.word	0x00030888
        /*087c*/ 	.short	0x0100
        /*087e*/ 	.byte	0x06
	.zero		1


	//   ....[14]....
        /*0880*/ 	.word	0x00000660
        /*0884*/ 	.word	0x000000ff
        /*0888*/ 	.word	0x00030890
        /*088c*/ 	.short	0x0100
        /*088e*/ 	.byte	0x08
	.zero		1


	//   ....[15]....
        /*0890*/ 	.word	0x00000670
        /*0894*/ 	.word	0x000000ff
        /*0898*/ 	.word	0x000308a0
        /*089c*/ 	.short	0x0100
        /*089e*/ 	.byte	0x08
	.zero		1


	//   ....[16]....
        /*08a0*/ 	.word	0x00000680
        /*08a4*/ 	.word	0x000000ff
        /*08a8*/ 	.word	0x00030898
        /*08ac*/ 	.short	0x0100
        /*08ae*/ 	.byte	0x08
	.zero		1


	//   ....[17]....
        /*08b0*/ 	.word	0x00000690
        /*08b4*/ 	.word	0x000000ff
        /*08b8*/ 	.word	0x000308a8
        /*08bc*/ 	.short	0x0100
        /*08be*/ 	.byte	0x08
	.zero		1


	//   ....[18]....
        /*08c0*/ 	.word	0x000007d0
        /*08c4*/ 	.word	0x000000ff
        /*08c8*/ 	.word	0x000308b0
        /*08cc*/ 	.short	0x0100
        /*08ce*/ 	.byte	0x08
	.zero		1


	//   ....[19]....
        /*08d0*/ 	.word	0x000007e0
        /*08d4*/ 	.word	0x000000ff
        /*08d8*/ 	.word	0x000308c0
        /*08dc*/ 	.short	0x0100
        /*08de*/ 	.byte	0x08
	.zero		1


	//   ....[20]....
        /*08e0*/ 	.word	0x000007f0
        /*08e4*/ 	.word	0x000000ff
        /*08e8*/ 	.word	0x000308b8
        /*08ec*/ 	.short	0x0100
        /*08ee*/ 	.byte	0x08
	.zero		1


	//   ....[21]....
        /*08f0*/ 	.word	0x00000800
        /*08f4*/ 	.word	0x000000ff
        /*08f8*/ 	.word	0x000308c8
        /*08fc*/ 	.short	0x0100
        /*08fe*/ 	.byte	0x08
	.zero		1


	//   ....[22]....
        /*0900*/ 	.word	0x00001df0
        /*0904*/ 	.word	0x000000ff
        /*0908*/ 	.word	0x00030800
        /*090c*/ 	.short	0x010a
        /*090e*/ 	.byte	0x28
	.zero		1


	//   ....[23]....
        /*0910*/ 	.word	0x00001e70
        /*0914*/ 	.word	0x00000003
        /*0918*/ 	.word	0x00030830
        /*091c*/ 	.short	0x010a
        /*091e*/ 	.byte	0x3f
	.zero		1


	//   ....[24]....
        /*0920*/ 	.word	0x00001eb0
        /*0924*/ 	.word	0x00000003
        /*0928*/ 	.word	0x00030830
        /*092c*/ 	.short	0x010a
        /*092e*/ 	.byte	0x3f
	.zero		1


	//   ....[25]....
        /*0930*/ 	.word	0x00002b50
        /*0934*/ 	.word	0x000000ff
        /*0938*/ 	.word	0x00000000
        /*093c*/ 	.short	0x0101
        /*093e*/ 	.byte	0x04
	.zero		1


	//   ....[26]....
        /*0940*/ 	.word	0x00004b80
        /*0944*/ 	.word	0x000000ff
        /*0948*/ 	.word	0x00030830
        /*094c*/ 	.short	0x010a
        /*094e*/ 	.byte	0x07
	.zero		1


	//   ....[27]....
        /*0950*/ 	.word	0x00004bc0
        /*0954*/ 	.word	0x000000ff
        /*0958*/ 	.word	0x00030830
        /*095c*/ 	.short	0x010a
        /*095e*/ 	.byte	0x07
	.zero		1


	//   ....[28]....
        /*0960*/ 	.word	0x00005a70
        /*0964*/ 	.word	0x000000ff
        /*0968*/ 	.word	0x00030850
        /*096c*/ 	.short	0x010a
        /*096e*/ 	.byte	0x0e
	.zero		1


	//   ....[29]....
        /*0970*/ 	.word	0x00005ab0
        /*0974*/ 	.word	0x000000ff
        /*0978*/ 	.word	0x00030850
        /*097c*/ 	.short	0x010a
        /*097e*/ 	.byte	0x0e
	.zero		1


	//   ....[30]....
        /*0980*/ 	.word	0x00005fe0
        /*0984*/ 	.word	0x000000ff
        /*0988*/ 	.word	0x00000000
        /*098c*/ 	.short	0x0101
        /*098e*/ 	.byte	0x07
	.zero		1


	//   ....[31]....
        /*0990*/ 	.word	0x000076d0
        /*0994*/ 	.word	0x000000ff
        /*0998*/ 	.word	0x00000000
        /*099c*/ 	.short	0x0101
        /*099e*/ 	.byte	0x0e
	.zero		1


	//   ....[32]....
        /*09a0*/ 	.word	0x00007ab0
        /*09a4*/ 	.word	0x000000ff
        /*09a8*/ 	.word	0x00030830
        /*09ac*/ 	.short	0x010a
        /*09ae*/ 	.byte	0x07
	.zero		1


	//   ....[33]....
        /*09b0*/ 	.word	0x00007af0
        /*09b4*/ 	.word	0x000000ff
        /*09b8*/ 	.word	0x00030830
        /*09bc*/ 	.short	0x010a
        /*09be*/ 	.byte	0x07
	.zero		1


	//   ....[34]....
        /*09c0*/ 	.word	0x000089a0
        /*09c4*/ 	.word	0x000000ff
        /*09c8*/ 	.word	0x00030850
        /*09cc*/ 	.short	0x010a
        /*09ce*/ 	.byte	0x0e
	.zero		1


	//   ....[35]....
        /*09d0*/ 	.word	0x000089e0
        /*09d4*/ 	.word	0x000000ff
        /*09d8*/ 	.word	0x00030850
        /*09dc*/ 	.short	0x010a
        /*09de*/ 	.byte	0x0e
	.zero		1


	//   ....[36]....
        /*09e0*/ 	.word	0x00008f10
        /*09e4*/ 	.word	0x000000ff
        /*09e8*/ 	.word	0x00000000
        /*09ec*/ 	.short	0x0101
        /*09ee*/ 	.byte	0x07
	.zero		1


	//   ....[37]....
        /*09f0*/ 	.word	0x00009ac0
        /*09f4*/ 	.word	0x000000ff
        /*09f8*/ 	.word	0x00000000
        /*09fc*/ 	.short	0x0101
        /*09fe*/ 	.byte	0x0e
	.zero		1


	//   ....[38]....
        /*0a00*/ 	.word	0x00009c50
        /*0a04*/ 	.word	0x000000ff
        /*0a08*/ 	.word	0x00030830
        /*0a0c*/ 	.short	0x010a
        /*0a0e*/ 	.byte	0x06
	.zero		1


	//   ....[39]....
        /*0a10*/ 	.word	0x00009c90
        /*0a14*/ 	.word	0x000000ff
        /*0a18*/ 	.word	0x00030830
        /*0a1c*/ 	.short	0x010a
        /*0a1e*/ 	.byte	0x06
	.zero		1


	//   ....[40]....
        /*0a20*/ 	.word	0x0000ab40
        /*0a24*/ 	.word	0x000000ff
        /*0a28*/ 	.word	0x00030850
        /*0a2c*/ 	.short	0x010a
        /*0a2e*/ 	.byte	0x0a
	.zero		1


	//   ....[41]....
        /*0a30*/ 	.word	0x0000ab80
        /*0a34*/ 	.word	0x000000ff
        /*0a38*/ 	.word	0x00030850
        /*0a3c*/ 	.short	0x010a
        /*0a3e*/ 	.byte	0x0a
	.zero		1


	//   ....[42]....
        /*0a40*/ 	.word	0x0000b0d0
        /*0a44*/ 	.word	0x000000ff
        /*0a48*/ 	.word	0x00000000
        /*0a4c*/ 	.short	0x0101
        /*0a4e*/ 	.byte	0x04
	.zero		1


	//   ....[43]....
        /*0a50*/ 	.word	0x0000c7b0
        /*0a54*/ 	.word	0x000000ff
        /*0a58*/ 	.word	0x00000000
        /*0a5c*/ 	.short	0x0101
        /*0a5e*/ 	.byte	0x0a
	.zero		1


	//   ....[44]....
        /*0a60*/ 	.word	0x0000d050
        /*0a64*/ 	.word	0x000000ff
        /*0a68*/ 	.word	0x00030850
        /*0a6c*/ 	.short	0x010a
        /*0a6e*/ 	.byte	0x05
	.zero		1


	//   ....[45]....
        /*0a70*/ 	.word	0x0000d090
        /*0a74*/ 	.word	0x000000ff
        /*0a78*/ 	.word	0x00030850
        /*0a7c*/ 	.short	0x010a
        /*0a7e*/ 	.byte	0x05
	.zero		1


	//   ....[46]....
        /*0a80*/ 	.word	0x0000d660
        /*0a84*/ 	.word	0x000000ff
        /*0a88*/ 	.word	0x00000000
        /*0a8c*/ 	.short	0x0101
        /*0a8e*/ 	.byte	0x04
	.zero		1


	//   ....[47]....
        /*0a90*/ 	.word	0x0000f7b0
        /*0a94*/ 	.word	0x00000016
        /*0a98*/ 	.word	0x00000000
        /*0a9c*/ 	.short	0x0101
        /*0a9e*/ 	.byte	0x3f
	.zero		1


	//   ....[48]....
        /*0aa0*/ 	.word	0x00012b70
        /*0aa4*/ 	.word	0x00000006
        /*0aa8*/ 	.word	0x00030840
        /*0aac*/ 	.short	0x010a
        /*0aae*/ 	.byte	0x3f
	.zero		1


	//   ....[49]....
        /*0ab0*/ 	.word	0x00013080
        /*0ab4*/ 	.word	0x00000006
        /*0ab8*/ 	.word	0x00030830
        /*0abc*/ 	.short	0x0107
        /*0abe*/ 	.byte	0x3f
	.zero		1


	//   ....[50]....
        /*0ac0*/ 	.word	0x00013130
        /*0ac4*/ 	.word	0x00000006
        /*0ac8*/ 	.word	0x00030830
        /*0acc*/ 	.short	0x0101
        /*0ace*/ 	.byte	0x3f
	.zero		1


	//   ....[51]....
        /*0ad0*/ 	.word	0x00013d20
        /*0ad4*/ 	.word	0x00000016
        /*0ad8*/ 	.word	0x00030800
        /*0adc*/ 	.short	0x0107
        /*0ade*/ 	.byte	0x3f
	.zero		1


	//   ....[52]....
        /*0ae0*/ 	.word	0x00013e40
        /*0ae4*/ 	.word	0x00000016
        /*0ae8*/ 	.word	0x00030800
        /*0aec*/ 	.short	0x0101
        /*0aee*/ 	.byte	0x3f
	.zero		1


	//   ....[53]....
        /*0af0*/ 	.word	0x00013e60
        /*0af4*/ 	.word	0x00000016
        /*0af8*/ 	.word	0x00030820
        /*0afc*/ 	.short	0x010a
        /*0afe*/ 	.byte	0x3f
	.zero		1


	//   ....[54]....
        /*0b00*/ 	.word	0x00014240
        /*0b04*/ 	.word	0x00000007
        /*0b08*/ 	.word	0x00030840
        /*0b0c*/ 	.short	0x010a
        /*0b0e*/ 	.byte	0x3f
	.zero		1


	//   ....[55]....
        /*0b10*/ 	.word	0x00014740
        /*0b14*/ 	.word	0x00000007
        /*0b18*/ 	.word	0x00030830
        /*0b1c*/ 	.short	0x0107
        /*0b1e*/ 	.byte	0x3f
	.zero		1


	//   ....[56]....
        /*0b20*/ 	.word	0x000147f0
        /*0b24*/ 	.word	0x00000007
        /*0b28*/ 	.word	0x00030830
        /*0b2c*/ 	.short	0x0101
        /*0b2e*/ 	.byte	0x3f
	.zero		1


	//   ....[57]....
        /*0b30*/ 	.word	0x00014850
        /*0b34*/ 	.word	0x00000007
        /*0b38*/ 	.word	0x00030860
        /*0b3c*/ 	.short	0x010a
        /*0b3e*/ 	.byte	0x3f
	.zero		1


	//   ....[58]....
        /*0b40*/ 	.word	0x00014d00
        /*0b44*/ 	.word	0x00000007
        /*0b48*/ 	.word	0x00030850
        /*0b4c*/ 	.short	0x0107
        /*0b4e*/ 	.byte	0x3f
	.zero		1


	//   ....[59]....
        /*0b50*/ 	.word	0x00014e50
        /*0b54*/ 	.word	0x00000007
        /*0b58*/ 	.word	0x00030850
        /*0b5c*/ 	.short	0x0101
        /*0b5e*/ 	.byte	0x3f
	.zero		1


	//   ....[60]....
        /*0b60*/ 	.word	0x00015060
        /*0b64*/ 	.word	0x00000000
        /*0b68*/ 	.word	0x00030860
        /*0b6c*/ 	.short	0x010a
        /*0b6e*/ 	.byte	0x3f
	.zero		1


	//   ....[61]....
        /*0b70*/ 	.word	0x000154d0
        /*0b74*/ 	.word	0x00000000
        /*0b78*/ 	.word	0x00030850
        /*0b7c*/ 	.short	0x0107
        /*0b7e*/ 	.byte	0x3f
	.zero		1


	//   ....[62]....
        /*0b80*/ 	.word	0x00015580
        /*0b84*/ 	.word	0x00000000
        /*0b88*/ 	.word	0x00030850
        /*0b8c*/ 	.short	0x0101
        /*0b8e*/ 	.byte	0x3f
	.zero		1


	//   ....[63]....
        /*0b90*/ 	.word	0x000162b0
        /*0b94*/ 	.word	0x00000004
        /*0b98*/ 	.word	0x00030820
        /*0b9c*/ 	.short	0x010a
        /*0b9e*/ 	.byte	0x3f
	.zero		1


	//   ....[64]....
        /*0ba0*/ 	.word	0x00016450
        /*0ba4*/ 	.word	0x00000005
        /*0ba8*/ 	.word	0x00030840
        /*0bac*/ 	.short	0x010a
        /*0bae*/ 	.byte	0x3f
	.zero		1


	//   ....[65]....
        /*0bb0*/ 	.word	0x000164f0
        /*0bb4*/ 	.word	0x00000019
        /*0bb8*/ 	.word	0x00030840
        /*0bbc*/ 	.short	0x010a
        /*0bbe*/ 	.byte	0x3f
	.zero		1


	//   ....[66]....
        /*0bc0*/ 	.word	0x00016530
        /*0bc4*/ 	.word	0x00000005
        /*0bc8*/ 	.word	0x00030860
        /*0bcc*/ 	.short	0x010a
        /*0bce*/ 	.byte	0x3f
	.zero		1


	//   ....[67]....
        /*0bd0*/ 	.word	0x00016570
        /*0bd4*/ 	.word	0x00000019
        /*0bd8*/ 	.word	0x00030860
        /*0bdc*/ 	.short	0x010a
        /*0bde*/ 	.byte	0x3f
	.zero		1


	//   ....[68]....
        /*0be0*/ 	.word	0x000165e0
        /*0be4*/ 	.word	0x00000003
        /*0be8*/ 	.word	0x00030800
        /*0bec*/ 	.short	0x010a
        /*0bee*/ 	.byte	0x3f
	.zero		1


	//   ....[69]....
        /*0bf0*/ 	.word	0x00016630
        /*0bf4*/ 	.word	0x00000003
        /*0bf8*/ 	.word	0x00030830
        /*0bfc*/ 	.short	0x010a
        /*0bfe*/ 	.byte	0x3f
	.zero		1


	//   ....[70]....
        /*0c00*/ 	.word	0x00016690
        /*0c04*/ 	.word	0x00000004
        /*0c08*/ 	.word	0x00030830
        /*0c0c*/ 	.short	0x010a
        /*0c0e*/ 	.byte	0x3f
	.zero		1


	//   ....[71]....
        /*0c10*/ 	.word	0x000166f0
        /*0c14*/ 	.word	0x00000003
        /*0c18*/ 	.word	0x00030850
        /*0c1c*/ 	.short	0x010a
        /*0c1e*/ 	.byte	0x3f
	.zero		1


	//   ....[72]....
        /*0c20*/ 	.word	0x00016750
        /*0c24*/ 	.word	0x00000004
        /*0c28*/ 	.word	0x00030830
        /*0c2c*/ 	.short	0x010a
        /*0c2e*/ 	.byte	0x3f
	.zero		1


	//   ....[73]....
        /*0c30*/ 	.word	0x000167b0
        /*0c34*/ 	.word	0x00000003
        /*0c38*/ 	.word	0x00030850
        /*0c3c*/ 	.short	0x010a
        /*0c3e*/ 	.byte	0x3f
	.zero		1


	//   ....[74]....
        /*0c40*/ 	.word	0x00016810
        /*0c44*/ 	.word	0x00000004
        /*0c48*/ 	.word	0x00030830
        /*0c4c*/ 	.short	0x010a
        /*0c4e*/ 	.byte	0x3f
	.zero		1


	//   ....[75]....
        /*0c50*/ 	.word	0x00016870
        /*0c54*/ 	.word	0x00000003
        /*0c58*/ 	.word	0x00030850
        /*0c5c*/ 	.short	0x010a
        /*0c5e*/ 	.byte	0x3f
	.zero		1


	//   ....[76]....
        /*0c60*/ 	.word	0x000168d0
        /*0c64*/ 	.word	0x00000007
        /*0c68*/ 	.word	0x00030850
        /*0c6c*/ 	.short	0x010a
        /*0c6e*/ 	.byte	0x3f
	.zero		1


	//   ....[77]....
        /*0c70*/ 	.word	0x000169f0
        /*0c74*/ 	.word	0x00000006
        /*0c78*/ 	.word	0x00030840
        /*0c7c*/ 	.short	0x010a
        /*0c7e*/ 	.byte	0x3f
	.zero		1


	//   ....[78]....
        /*0c80*/ 	.word	0x00017b00
        /*0c84*/ 	.word	0x00000016
        /*0c88*/ 	.word	0x00030820
        /*0c8c*/ 	.short	0x010a
        /*0c8e*/ 	.byte	0x3f
	.zero		1


	//   ....[79]....
        /*0c90*/ 	.word	0x00017b50
        /*0c94*/ 	.word	0x00000007
        /*0c98*/ 	.word	0x00030840
        /*0c9c*/ 	.short	0x010a
        /*0c9e*/ 	.byte	0x3f
	.zero		1


	//   ....[80]....
        /*0ca0*/ 	.word	0x00018170
        /*0ca4*/ 	.word	0x00000007
        /*0ca8*/ 	.word	0x00030860
        /*0cac*/ 	.short	0x010a
        /*0cae*/ 	.byte	0x3f
	.zero		1


	//   ....[81]....
        /*0cb0*/ 	.word	0x000187b0
        /*0cb4*/ 	.word	0x00000000
        /*0cb8*/ 	.word	0x00030860
        /*0cbc*/ 	.short	0x010a
        /*0cbe*/ 	.byte	0x3f
	.zero		1


	//   ....[82]....
        /*0cc0*/ 	.word	0x000197b0
        /*0cc4*/ 	.word	0x00000004
        /*0cc8*/ 	.word	0x00030820
        /*0ccc*/ 	.short	0x010a
        /*0cce*/ 	.byte	0x3f
	.zero		1


	//   ....[83]....
        /*0cd0*/ 	.word	0x00019950
        /*0cd4*/ 	.word	0x00000005
        /*0cd8*/ 	.word	0x00030840
        /*0cdc*/ 	.short	0x010a
        /*0cde*/ 	.byte	0x3f
	.zero		1


	//   ....[84]....
        /*0ce0*/ 	.word	0x000199a0
        /*0ce4*/ 	.word	0x00000019
        /*0ce8*/ 	.word	0x00030840
        /*0cec*/ 	.short	0x010a
        /*0cee*/ 	.byte	0x3f
	.zero		1


	//   ....[85]....
        /*0cf0*/ 	.word	0x000199f0
        /*0cf4*/ 	.word	0x00000005
        /*0cf8*/ 	.word	0x00030860
        /*0cfc*/ 	.short	0x010a
        /*0cfe*/ 	.byte	0x3f
	.zero		1


	//----- nvinfo : EIATTR_NUM_MBARRIERS
	.align		4
.L_211:
        /*0d00*/ 	.byte	0x03, 0x38
        /*0d02*/ 	.short	0x0016


	//----- nvinfo : EIATTR_EXIT_INSTR_OFFSETS
	.align		4
        /*0d04*/ 	.byte	0x04, 0x1c
        /*0d06*/ 	.short	(.L_213 - .L_212)


	//   ....[0]....
.L_212:
        /*0d08*/ 	.word	0x00000990


	//   ....[1]....
        /*0d0c*/ 	.word	0x00010b60


	//   ....[2]....
        /*0d10*/ 	.word	0x000165c0


	//----- nvinfo : EIATTR_MAX_THREADS
	.align		4
.L_213:
        /*0d14*/ 	.byte	0x04, 0x05
        /*0d16*/ 	.short	(.L_215 - .L_214)
.L_214:
        /*0d18*/ 	.word	0x00000180
        /*0d1c*/ 	.word	0x00000001
        /*0d20*/ 	.word	0x00000001


	//----- nvinfo : EIATTR_CRS_STACK_SIZE
	.align		4
.L_215:
        /*0d24*/ 	.byte	0x04, 0x1e
        /*0d26*/ 	.short	(.L_217 - .L_216)
.L_216:
        /*0d28*/ 	.word	0x00000000


	//----- nvinfo : EIATTR_CBANK_PARAM_SIZE
	.align		4
.L_217:
        /*0d2c*/ 	.byte	0x03, 0x19
        /*0d2e*/ 	.short	0x0af0


	//----- nvinfo : EIATTR_PARAM_CBANK
	.align		4
        /*0d30*/ 	.byte	0x04, 0x0a
        /*0d32*/ 	.short	(.L_219 - .L_218)
	.align		4
.L_218:
        /*0d34*/ 	.word	index@(.nv.constant0._ZN7cutlass13device_kernelIN5flash11enable_sm90INS1_16FlashAttnFwdSm90INS1_25CollectiveMainloopFwdSm90ILi2EN4cute5tupleIJNS5_1CILi1EEES8_S8_EEENS6_IJNS7_ILi128EEENS7_ILi64EEENS7_ILi256EEEEEELi256ENS_10bfloat16_tEfNS_4arch4Sm90ELb0ELb1ELb1ELb1ELb1ELb0ELb0ELb1ELb1ELb1ELb0ELb0EEENS1_21CollectiveEpilogueFwdINS6_IJSA_SC_SB_EEES9_SE_SG_Li256ELb1ELb1ELb0ELb0EEENS1_36VarlenDynamicPersistentTileSchedulerILi128ELi64ELi256ELi128ELb0ELb1ELb1ELb1ELb0ELb1EEEEEEEEEvNT_6ParamsE)
        /*0d38*/ 	.short	0x0210
        /*0d3a*/ 	.short	0x0af0


	//----- nvinfo : EIATTR_SW_WAR
	.align		4
.L_219:
        /*0d3c*/ 	.byte	0x04, 0x36
        /*0d3e*/ 	.short	(.L_221 - .L_220)
.L_220:
        /*0d40*/ 	.word	0x00000008
.L_221:


//--------------------- .nv.info._ZN7cutlass13device_kernelIN5flash11enable_sm90INS1_16FlashAttnFwdSm90INS1_25CollectiveMainloopFwdSm90ILi2EN4cute5tupleIJNS5_1CILi1EEES8_S8_EEENS6_IJNS7_ILi128EEENS7_ILi64EEENS7_ILi256EEEEEELi256ENS_10bfloat16_tEfNS_4arch4Sm90ELb0ELb1ELb1ELb1ELb1ELb1ELb0ELb1ELb1ELb1ELb0ELb0EEENS1_21CollectiveEpilogueFwdINS6_IJSA_SC_SB_EEES9_SE_SG_Li256ELb1ELb1ELb0ELb0EEENS1_36VarlenDynamicPersistentTileSchedulerILi128ELi64ELi256ELi128ELb0ELb1ELb1ELb1ELb0ELb1EEEEEEEEEvNT_6ParamsE --------------------------
	.section	.nv.info._ZN7cutlass13device_kernelIN5flash11enable_sm90INS1_16FlashAttnFwdSm90INS1_25CollectiveMainloopFwdSm90ILi2EN4cute5tupleIJNS5_1CILi1EEES8_S8_EEENS6_IJNS7_ILi128EEENS7_ILi64EEENS7_ILi256EEEEEELi256ENS_10bfloat16_tEfNS_4arch4Sm90ELb0ELb1ELb1ELb1ELb1ELb1ELb0ELb1ELb1ELb1ELb0ELb0EEENS1_21CollectiveEpilogueFwdINS6_IJSA_SC_SB_EEES9_SE_SG_Li256ELb1ELb1ELb0ELb0EEENS1_36VarlenDynamicPersistentTileSchedulerILi128ELi64ELi256ELi128ELb0ELb1ELb1ELb1ELb0ELb1EEEEEEEEEvNT_6ParamsE,"",@"SHT_CUDA_INFO"
	.sectionflags	@""
	.align	4


	//----- nvinfo : EIATTR_CUDA_API_VERSION
	.align		4
        /*0000*/ 	.byte	0x04, 0x37
        /*0002*/ 	.short	(.L_223 - .L_222)
.L_222:
        /*0004*/ 	.word	0x00000082


	//----- nvinfo : EIATTR_KPARAM_INFO
	.align		4
.L_223:
        /*0008*/ 	.byte	0x04, 0x17
        /*000a*/ 	.short	(.L_225 - .L_224)
.L_224:
        /*000c*/ 	.word	0x00000000
        /*0010*/ 	.short	0x0000
        /*0012*/ 	.short	0x0070
        /*0014*/ 	.byte	0x00, 0xf0, 0x01, 0x2a


	//----- nvinfo : EIATTR_SPARSE_MMA_MASK
	.align		4
.L_225:
        /*0018*/ 	.byte	0x03, 0x50
        /*001a*/ 	.short	0x0000


	//----- nvinfo : EIATTR_MAXREG_COUNT
	.align		4
        /*001c*/ 	.byte	0x03, 0x1b
        /*001e*/ 	.short	0x00a8


	//----- nvinfo : EIATTR_NUM_BARRIERS
	.align		4
        /*0020*/ 	.byte	0x02, 0x4c
        /*0022*/ 	.byte	0x10
	.zero		1


	//----- nvinfo : EIATTR_EXTERNS
	.align		4
        /*0024*/ 	.byte	0x04, 0x0f
        /*0026*/ 	.short	(.L_227 - .L_226)


	//   ....[0]....
	.align		4
.L_226:
        /*0028*/ 	.word	index@(__assertfail)


	//----- nvinfo : EIATTR_ANNOTATIONS
	.align		4
.L_227:
        /*002c*/ 	.byte	0x04, 0x55
        /*002e*/ 	.short	(.L_229 - .L_228)


	//   ....[0]....
.L_228:
        /* <DEDUP_REMOVED lines=115> */
        /*0754*/ 	.byte	0x70, 0xaa, 0x02, 0x00


	//----- nvinfo : EIATTR_MERCURY_ISA_VERSION
	.align		4
.L_229:
        /*0758*/ 	.byte	0x03, 0x5f
        /*075a*/ 	.short	0x0101


	//----- nvinfo : EIATTR_UNUSED_LOAD_BYTE_OFFSET
	.align		4
        /*075c*/ 	.byte	0x04, 0x44
        /*075e*/ 	.short	(.L_231 - .L_230)


	//   ....[0]....
.L_230:
        /*0760*/ 	.word	0x00000a30
        /*0764*/ 	.word	0x0000fff0


	//   ....[1]....
        /*0768*/ 	.word	0x000205e0
        /*076c*/ 	.word	0x0000fff0


	//----- nvinfo : EIATTR_INT_WARP_WIDE_INSTR_OFFSETS
	.align		4
.L_231:
        /*0770*/ 	.byte	0x04, 0x31
        /*0772*/ 	.short	(.L_233 - .L_232)


	//   ....[0]....
.L_232:
        /*0774*/ 	.word	0x00000120


	//   ....[1]....
        /*0778*/ 	.word	0x00000160


	//   ....[2]....
        /*077c*/ 	.word	0x00000220


	//   ....[3]....
        /*0780*/ 	.word	0x000266a0


	//   ....[4]....
        /*0784*/ 	.word	0x00026730


	//   ....[5]....
        /*0788*/ 	.word	0x000295c0


	//   ....[6]....
        /*078c*/ 	.word	0x00029650


	//----- nvinfo : EIATTR_COOP_GROUP_MASK_REGIDS
	.align		4
.L_233:
        /*0790*/ 	.byte	0x04, 0x29
        /*0792*/ 	.short	(.L_235 - .L_234)


	//   ....[0]....
.L_234:
        /*0794*/ 	.word	0xffffffff


	//   ....[1]....
        /*0798*/ 	.word	0xffffffff


	//   ....[2]....
        /*079c*/ 	.word	0xffffffff


	//   ....[3]....
        /*07a0*/ 	.word	0xffffffff


	//   ....[4]....
        /*07a4*/ 	.word	0xffffffff


	//   ....[5]....
        /*07a8*/ 	.word	0xffffffff


	//   ....[6]....
        /*07ac*/ 	.word	0xffffffff


	//   ....[7]....
        /*07b0*/ 	.word	0xffffffff


	//   ....[8]....
        /*07b4*/ 	.word	0xffffffff


	//   ....[9]....
        /*07b8*/ 	.word	0xffffffff


	//   ....[10]....
        /*07bc*/ 	.word	0xffffffff


	//   ....[11]....
        /*07c0*/ 	.word	0xffffffff


	//   ....[12]....
        /*07c4*/ 	.word	0xffffffff


	//   ....[13]....
        /*07c8*/ 	.word	0xffffffff


	//   ....[14]....
        /*07cc*/ 	.word	0xffffffff


	//   ....[15]....
        /*07d0*/ 	.word	0xffffffff


	//   ....[16]....
        /*07d4*/ 	.word	0xffffffff


	//   ....[17]....
        /*07d8*/ 	.word	0xffffffff


	//   ....[18]....
        /*07dc*/ 	.word	0xffffffff


	//   ....[19]....
        /*07e0*/ 	.word	0xffffffff


	//   ....[20]....
        /*07e4*/ 	.word	0xffffffff


	//   ....[21]....
        /*07e8*/ 	.word	0xffffffff


	//   ....[22]....
        /*07ec*/ 	.word	0xffffffff


	//   ....[23]....
        /*07f0*/ 	.word	0xffffffff


	//   ....[24]....
        /*07f4*/ 	.word	0xffffffff


	//   ....[25]....
        /*07f8*/ 	.word	0xffffffff


	//   ....[26]....
        /*07fc*/ 	.word	0xffffffff


	//   ....[27]....
        /*0800*/ 	.word	0xffffffff


	//   ....[28]....
        /*0804*/ 	.word	0xffffffff


	//   ....[29]....
        /*0808*/ 	.word	0xffffffff


	//   ....[30]....
        /*080c*/ 	.word	0xffffffff


	//   ....[31]....
        /*0810*/ 	.word	0xffffffff


	//   ....[32]....
        /*0814*/ 	.word	0xffffffff


	//   ....[33]....
        /*0818*/ 	.word	0xffffffff


	//   ....[34]....
        /*081c*/ 	.word	0xffffffff


	//   ....[35]....
        /*0820*/ 	.word	0xffffffff


	//   ....[36]....
        /*0824*/ 	.word	0xffffffff


	//   ....[37]....
        /*0828*/ 	.word	0xffffffff


	//   ....[38]....
        /*082c*/ 	.word	0xffffffff


	//   ....[39]....
        /*0830*/ 	.word	0xffffffff


	//   ....[40]....
        /*0834*/ 	.word	0xffffffff


	//   ....[41]....
        /*0838*/ 	.word	0xffffffff


	//   ....[42]....
        /*083c*/ 	.word	0xffffffff


	//   ....[43]....
        /*0840*/ 	.word	0xffffffff


	//   ....[44]....
        /*0844*/ 	.word	0xffffffff


	//   ....[45]....
        /*0848*/ 	.word	0xffffffff


	//   ....[46]....
        /*084c*/ 	.word	0xffffffff


	//   ....[47]....
        /*0850*/ 	.word	0xffffffff


	//   ....[48]....
        /*0854*/ 	.word	0xffffffff


	//   ....[49]....
        /*0858*/ 	.word	0xffffffff


	//   ....[50]....
        /*085c*/ 	.word	0xffffffff


	//   ....[51]....
        /*0860*/ 	.word	0xffffffff


	//   ....[52]....
        /*0864*/ 	.word	0xffffffff


	//   ....[53]....
        /*0868*/ 	.word	0xffffffff


	//   ....[54]....
        /*086c*/ 	.word	0xffffffff


	//   ....[55]....
        /*0870*/ 	.word	0xffffffff


	//   ....[56]....
        /*0874*/ 	.word	0xffffffff


	//   ....[57]....
        /*0878*/ 	.word	0xffffffff


	//   ....[58]....
        /*087c*/ 	.word	0xffffffff


	//   ....[59]....
        /*0880*/ 	.word	0xffffffff


	//   ....[60]....
        /*0884*/ 	.word	0xffffffff


	//   ....[61]....
        /*0888*/ 	.word	0xffffffff


	//   ....[62]....
        /*088c*/ 	.word	0xffffffff


	//   ....[63]....
        /*0890*/ 	.word	0xffffffff


	//   ....[64]....
        /*0894*/ 	.word	0xffffffff


	//   ....[65]....
        /*0898*/ 	.word	0xffffffff


	//   ....[66]....
        /*089c*/ 	.word	0xffffffff


	//   ....[67]....
        /*08a0*/ 	.word	0xffffffff


	//   ....[68]....
        /*08a4*/ 	.word	0xffffffff


	//   ....[69]....
        /*08a8*/ 	.word	0xffffffff


	//   ....[70]....
        /*08ac*/ 	.word	0xffffffff


	//   ....[71]....
        /*08b0*/ 	.word	0xffffffff


	//   ....[72]....
        /*08b4*/ 	.word	0xffffffff


	//   ....[73]....
        /*08b8*/ 	.word	0xffffffff


	//   ....[74]....
        /*08bc*/ 	.word	0xffffffff


	//   ....[75]....
        /*08c0*/ 	.word	0xffffffff


	//   ....[76]....
        /*08c4*/ 	.word	0xffffffff


	//   ....[77]....
        /*08c8*/ 	.word	0xffffffff


	//   ....[78]....
        /*08cc*/ 	.word	0xffffffff


	//   ....[79]....
        /*08d0*/ 	.word	0xffffffff


	//   ....[80]....
        /*08d4*/ 	.word	0xffffffff


	//   ....[81]....
        /*08d8*/ 	.word	0xffffffff


	//   ....[82]....
        /*08dc*/ 	.word	0xffffffff


	//   ....[83]....
        /*08e0*/ 	.word	0xffffffff


	//   ....[84]....
        /*08e4*/ 	.word	0xffffffff


	//   ....[85]....
        /*08e8*/ 	.word	0xffffffff


	//   ....[86]....
        /*08ec*/ 	.word	0xffffffff


	//   ....[87]....
        /*08f0*/ 	.word	0xffffffff


	//   ....[88]....
        /*08f4*/ 	.word	0xffffffff


	//   ....[89]....
        /*08f8*/ 	.word	0xffffffff


	//   ....[90]....
        /*08fc*/ 	.word	0xffffffff


	//   ....[91]....
        /*0900*/ 	.word	0xffffffff


	//   ....[92]....
        /*0904*/ 	.word	0xffffffff


	//   ....[93]....
        /*0908*/ 	.word	0xffffffff


	//   ....[94]....
        /*090c*/ 	.word	0xffffffff


	//   ....[95]....
        /*0910*/ 	.word	0xffffffff


	//   ....[96]....
        /*0914*/ 	.word	0xffffffff


	//   ....[97]....
        /*0918*/ 	.word	0xffffffff


	//   ....[98]....
        /*091c*/ 	.word	0xffffffff


	//   ....[99]....
        /*0920*/ 	.word	0xffffffff


	//   ....[100]....
        /*0924*/ 	.word	0xffffffff


	//   ....[101]....
        /*0928*/ 	.word	0xffffffff


	//   ....[102]....
        /*092c*/ 	.word	0xffffffff


	//   ....[103]....
        /*0930*/ 	.word	0xffffffff


	//   ....[104]....
        /*0934*/ 	.word	0xffffffff


	//   ....[105]....
        /*0938*/ 	.word	0xffffffff


	//   ....[106]....
        /*093c*/ 	.word	0xffffffff


	//   ....[107]....
        /*0940*/ 	.word	0xffffffff


	//   ....[108]....
        /*0944*/ 	.word	0xffffffff


	//   ....[109]....
        /*0948*/ 	.word	0xffffffff


	//   ....[110]....
        /*094c*/ 	.word	0xffffffff


	//   ....[111]....
        /*0950*/ 	.word	0xffffffff


	//   ....[112]....
        /*0954*/ 	.word	0xffffffff


	//   ....[113]....
        /*0958*/ 	.word	0xffffffff


	//   ....[114]....
        /*095c*/ 	.word	0xffffffff


	//   ....[115]....
        /*0960*/ 	.word	0xffffffff


	//   ....[116]....
        /*0964*/ 	.word	0xffffffff


	//   ....[117]....
        /*0968*/ 	.word	0xffffffff


	//   ....[118]....
        /*096c*/ 	.word	0xffffffff


	//   ....[119]....
        /*0970*/ 	.word	0xffffffff


	//   ....[120]....
        /*0974*/ 	.word	0xffffffff


	//   ....[121]....
        /*0978*/ 	.word	0xffffffff


	//   ....[122]....
        /*097c*/ 	.word	0xffffffff


	//   ....[123]....
        /*0980*/ 	.word	0xffffffff


	//   ....[124]....
        /*0984*/ 	.word	0xffffffff


	//   ....[125]....
        /*0988*/ 	.word	0xffffffff


	//   ....[126]....
        /*098c*/ 	.word	0xffffffff


	//   ....[127]....
        /*0990*/ 	.word	0xffffffff


	//   ....[128]....
        /*0994*/ 	.word	0xffffffff


	//   ....[129]....
        /*0998*/ 	.word	0xffffffff


	//   ....[130]....
        /*099c*/ 	.word	0xffffffff


	//   ....[131]....
        /*09a0*/ 	.word	0xffffffff


	//   ....[132]....
        /*09a4*/ 	.word	0xffffffff


	//   ....[133]....
        /*09a8*/ 	.word	0xffffffff


	//   ....[134]....
        /*09ac*/ 	.word	0xffffffff


	//   ....[135]....
        /*09b0*/ 	.word	0xffffffff


	//   ....[136]....
        /*09b4*/ 	.word	0xffffffff


	//   ....[137]....
        /*09b8*/ 	.word	0xffffffff


	//   ....[138]....
        /*09bc*/ 	.word	0xffffffff


	//   ....[139]....
        /*09c0*/ 	.word	0xffffffff


	//   ....[140]....
        /*09c4*/ 	.word	0xffffffff


	//   ....[141]....
        /*09c8*/ 	.word	0xffffffff


	//   ....[142]....
        /*09cc*/ 	.word	0xffffffff


	//   ....[143]....
        /*09d0*/ 	.word	0xffffffff


	//   ....[144]....
        /*09d4*/ 	.word	0xffffffff


	//   ....[145]....
        /*09d8*/ 	.word	0xffffffff


	//   ....[146]....
        /*09dc*/ 	.word	0xffffffff


	//   ....[147]....
        /*09e0*/ 	.word	0xffffffff


	//   ....[148]....
        /*09e4*/ 	.word	0xffffffff


	//   ....[149]....
        /*09e8*/ 	.word	0xffffffff


	//   ....[150]....
        /*09ec*/ 	.word	0xffffffff


	//   ....[151]....
        /*09f0*/ 	.word	0xffffffff


	//   ....[152]....
        /*09f4*/ 	.word	0xffffffff


	//   ....[153]....
        /*09f8*/ 	.word	0xffffffff


	//   ....[154]....
        /*09fc*/ 	.word	0xffffffff


	//   ....[155]....
        /*0a00*/ 	.word	0xffffffff


	//   ....[156]....
        /*0a04*/ 	.word	0xffffffff


	//   ....[157]....
        /*0a08*/ 	.word	0xffffffff


	//   ....[158]....
        /*0a0c*/ 	.word	0xffffffff


	//   ....[159]....
        /*0a10*/ 	.word	0xffffffff


	//   ....[160]....
        /*0a14*/ 	.word	0xffffffff


	//   ....[161]....
        /*0a18*/ 	.word	0xffffffff


	//   ....[162]....
        /*0a1c*/ 	.word	0xffffffff


	//   ....[163]....
        /*0a20*/ 	.word	0xffffffff


	//   ....[164]....
        /*0a24*/ 	.word	0xffffffff


	//   ....[165]....
        /*0a28*/ 	.word	0xffffffff


	//   ....[166]....
        /*0a2c*/ 	.word	0xffffffff


	//   ....[167]....
        /*0a30*/ 	.word	0xffffffff


	//   ....[168]....
        /*0a34*/ 	.word	0xffffffff


	//   ....[169]....
        /*0a38*/ 	.word	0xffffffff


	//   ....[170]....
        /*0a3c*/ 	.word	0xffffffff


	//   ....[171]....
        /*0a40*/ 	.word	0xffffffff


	//   ....[172]....
        /*0a44*/ 	.word	0xffffffff


	//   ....[173]....
        /*0a48*/ 	.word	0xffffffff


	//   ....[174]....
        /*0a4c*/ 	.word	0xffffffff


	//   ....[175]....
        /*0a50*/ 	.word	0xffffffff


	//   ....[176]....
        /*0a54*/ 	.word	0xffffffff


	//   ....[177]....
        /*0a58*/ 	.word	0xffffffff


	//   ....[178]....
        /*0a5c*/ 	.word	0xffffffff


	//   ....[179]....
        /*0a60*/ 	.word	0xffffffff


	//   ....[180]....
        /*0a64*/ 	.word	0xffffffff


	//   ....[181]....
        /*0a68*/ 	.word	0xffffffff


	//   ....[182]....
        /*0a6c*/ 	.word	0xffffffff


	//   ....[183]....
        /*0a70*/ 	.word	0xffffffff


	//   ....[184]....
        /*0a74*/ 	.word	0xffffffff


	//   ....[185]....
        /*0a78*/ 	.word	0x0500000f


	//   ....[186]....
        /*0a7c*/ 	.word	0x0500000f


	//   ....[187]....
        /*0a80*/ 	.word	0x0500000f


	//   ....[188]....
        /*0a84*/ 	.word	0x0500000f


	//   ....[189]....
        /*0a88*/ 	.word	0x0500000f


	//   ....[190]....
        /*0a8c*/ 	.word	0x0500000f


	//   ....[191]....
        /*0a90*/ 	.word	0x0500000f


	//   ....[192]....
        /*0a94*/ 	.word	0x0500000f


	//   ....[193]....
        /*0a98*/ 	.word	0x0500000f


	//   ....[194]....
        /*0a9c*/ 	.word	0x0500000f


	//   ....[195]....
        /*0aa0*/ 	.word	0x0500000f


	//   ....[196]....
        /*0aa4*/ 	.word	0x0500000f


	//   ....[197]....
        /*0aa8*/ 	.word	0x0500000f


	//   ....[198]....
        /*0aac*/ 	.word	0x0500000f


	//   ....[199]....
        /*0ab0*/ 	.word	0x0500000f


	//   ....[200]....
        /*0ab4*/ 	.word	0x0500000f


	//   ....[201]....
        /*0ab8*/ 	.word	0x0500000f


	//   ....[202]....
        /*0abc*/ 	.word	0x0500000f


	//   ....[203]....
        /*0ac0*/ 	.word	0x0500000f


	//   ....[204]....
        /*0ac4*/ 	.word	0x0500000f


	//   ....[205]....
        /*0ac8*/ 	.word	0x0500000f


	//   ....[206]....
        /*0acc*/ 	.word	0x0500000f


	//   ....[207]....
        /*0ad0*/ 	.word	0x0500000f


	//   ....[208]....
        /*0ad4*/ 	.word	0x0500000f


	//   ....[209]....
        /*0ad8*/ 	.word	0x0500000f


	//   ....[210]....
        /*0adc*/ 	.word	0x0500000f


	//   ....[211]....
        /*0ae0*/ 	.word	0x0500000f


	//   ....[212]....
        /*0ae4*/ 	.word	0x0500000f


	//   ....[213]....
        /*0ae8*/ 	.word	0x0500000f


	//   ....[214]....
        /*0aec*/ 	.word	0x0500000f


	//   ....[215]....
        /*0af0*/ 	.word	0x0500000f


	//   ....[216]....
        /*0af4*/ 	.word	0x0500000f


	//   ....[217]....
        /*0af8*/ 	.word	0x0500000f


	//   ....[218]....
        /*0afc*/ 	.word	0x0500000f


	//   ....[219]....
        /*0b00*/ 	.word	0x0500000f


	//   ....[220]....
        /*0b04*/ 	.word	0x0500000f


	//   ....[221]....
        /*0b08*/ 	.word	0x0500000f


	//   ....[222]....
        /*0b0c*/ 	.word	0x0500000f


	//   ....[223]....
        /*0b10*/ 	.word	0x0500000f


	//   ....[224]....
        /*0b14*/ 	.word	0x0500000f


	//   ....[225]....
        /*0b18*/ 	.word	0x0500000f


	//   ....[226]....
        /*0b1c*/ 	.word	0x0500000f


	//   ....[227]....
        /*0b20*/ 	.word	0x0500000f


	//   ....[228]....
        /*0b24*/ 	.word	0x0500000f


	//   ....[229]....
        /*0b28*/ 	.word	0x0500000f


	//   ....[230]....
        /*0b2c*/ 	.word	0x0500000f


	//   ....[231]....
        /*0b30*/ 	.word	0x0500000f


	//   ....[232]....
        /*0b34*/ 	.word	0x0500000f


	//   ....[233]....
        /*0b38*/ 	.word	0x0500000f


	//   ....[234]....
        /*0b3c*/ 	.word	0x0500000f


	//   ....[235]....
        /*0b40*/ 	.word	0x0500000f


	//   ....[236]....
        /*0b44*/ 	.word	0x0500000f


	//   ....[237]....
        /*0b48*/ 	.word	0x0500000f


	//   ....[238]....
        /*0b4c*/ 	.word	0x0500000f


	//   ....[239]....
        /*0b50*/ 	.word	0x0500000f


	//   ....[240]....
        /*0b54*/ 	.word	0x0500000f


	//   ....[241]....
        /*0b58*/ 	.word	0x0500000f


	//   ....[242]....
        /*0b5c*/ 	.word	0x0500000f


	//   ....[243]....
        /*0b60*/ 	.word	0x0500000f


	//   ....[244]....
        /*0b64*/ 	.word	0x0500000f


	//   ....[245]....
        /*0b68*/ 	.word	0x0500000f


	//   ....[246]....
        /*0b6c*/ 	.word	0x0500000f


	//   ....[247]....
        /*0b70*/ 	.word	0x0500000f


	//   ....[248]....
        /*0b74*/ 	.word	0x0500000f


	//   ....[249]....
        /*0b78*/ 	.word	0x0500000f


	//   ....[250]....
        /*0b7c*/ 	.word	0x0500000f


	//   ....[251]....
        /*0b80*/ 	.word	0x0500000f


	//   ....[252]....
        /*0b84*/ 	.word	0x0500000f


	//   ....[253]....
        /*0b88*/ 	.word	0x0500000f


	//   ....[254]....
        /*0b8c*/ 	.word	0x0500000f


	//   ....[255]....
        /*0b90*/ 	.word	0x0500000f


	//   ....[0]....
        /*0b94*/ 	.word	0x0500000f


	//   ....[1]....
        /*0b98*/ 	.word	0x0500000f


	//   ....[2]....
        /*0b9c*/ 	.word	0x0500000f


	//   ....[3]....
        /*0ba0*/ 	.word	0x0500000f


	//   ....[4]....
        /*0ba4*/ 	.word	0x0500000f


	//   ....[5]....
        /*0ba8*/ 	.word	0x0500000f


	//   ....[6]....
        /*0bac*/ 	.word	0x0500000f


	//   ....[7]....
        /*0bb0*/ 	.word	0x0500000f


	//   ....[8]....
        /*0bb4*/ 	.word	0x0500000f


	//   ....[9]....
        /*0bb8*/ 	.word	0x0500000f


	//   ....[10]....
        /*0bbc*/ 	.word	0x0500000f


	//   ....[11]....
        /*0bc0*/ 	.word	0x0500000f


	//   ....[12]....
        /*0bc4*/ 	.word	0x0500000f


	//   ....[13]....
        /*0bc8*/ 	.word	0x0500000f


	//   ....[14]....
        /*0bcc*/ 	.word	0x0500000f


	//   ....[15]....
        /*0bd0*/ 	.word	0x0500000f


	//   ....[16]....
        /*0bd4*/ 	.word	0x0500000f


	//   ....[17]....
        /*0bd8*/ 	.word	0x0500000f


	//   ....[18]....
        /*0bdc*/ 	.word	0x0500000f


	//   ....[19]....
        /*0be0*/ 	.word	0x0500000f


	//   ....[20]....
        /*0be4*/ 	.word	0x0500000f


	//   ....[21]....
        /*0be8*/ 	.word	0x0500000f


	//   ....[22]....
        /*0bec*/ 	.word	0x0500000f


	//   ....[23]....
        /*0bf0*/ 	.word	0x0500000f


	//   ....[24]....
        /*0bf4*/ 	.word	0x0500000f


	//   ....[25]....
        /*0bf8*/ 	.word	0x0500000f


	//   ....[26]....
        /*0bfc*/ 	.word	0x0500000f


	//   ....[27]....
        /*0c00*/ 	.word	0x0500000f


	//   ....[28]....
        /*0c04*/ 	.word	0x0500000f


	//   ....[29]....
        /*0c08*/ 	.word	0x0500000f


	//   ....[30]....
        /*0c0c*/ 	.word	0x0500000f


	//   ....[31]....
        /*0c10*/ 	.word	0x0500000f


	//   ....[32]....
        /*0c14*/ 	.word	0x0500000f


	//   ....[33]....
        /*0c18*/ 	.word	0x0500000f


	//   ....[34]....
        /*0c1c*/ 	.word	0x0500000f


	//   ....[35]....
        /*0c20*/ 	.word	0x0500000f


	//   ....[36]....
        /*0c24*/ 	.word	0x0500000f


	//   ....[37]....
        /*0c28*/ 	.word	0x0500000f


	//   ....[38]....
        /*0c2c*/ 	.word	0x0500000f


	//   ....[39]....
        /*0c30*/ 	.word	0x0500000f


	//   ....[40]....
        /*0c34*/ 	.word	0x0500000f


	//----- nvinfo : EIATTR_COOP_GROUP_INSTR_OFFSETS
	.align		4
.L_235:
        /*0c38*/ 	.byte	0x04, 0x28
        /*0c3a*/ 	.short	(.L_237 - .L_236)


	//   ....[0]....
.L_236:
        /*0c3c*/ 	.word	0x00000060


	//   ....[1]....
        /*0c40*/ 	.word	0x00000130


	//   ....[2]....
        /*0c44*/ 	.word	0x00000230


	//   ....[3]....
        /*0c48*/ 	.word	0x000003a0


	//   ....[4]....
        /*0c4c*/ 	.word	0x00000500


	//   ....[5]....
        /*0c50*/ 	.word	0x00000620


	//   ....[6]....
        /*0c54*/ 	.word	0x00000780


	//   ....[7]....
        /*0c58*/ 	.word	0x00003660


	//   ....[8]....
        /*0c5c*/ 	.word	0x00003670


	//   ....[9]....
        /*0c60*/ 	.word	0x00004510


	//   ....[10]....
        /*0c64*/ 	.word	0x00004520


	//   ....[11]....
        /*0c68*/ 	.word	0x00005d30


	//   ....[12]....
        /*0c6c*/ 	.word	0x00005d40


	//   ....[13]....
        /*0c70*/ 	.word	0x00006d70


	//   ....[14]....
        /*0c74*/ 	.word	0x00006d80


	//   ....[15]....
        /*0c78*/ 	.word	0x00007fd0


	//   ....[16]....
        /*0c7c*/ 	.word	0x00007fe0


	//   ....[17]....
        /*0c80*/ 	.word	0x00008190


	//   ....[18]....
        /*0c84*/ 	.word	0x000081a0


	//   ....[19]....
        /*0c88*/ 	.word	0x000085d0


	//   ....[20]....
        /*0c8c*/ 	.word	0x000085e0


	//   ....[21]....
        /*0c90*/ 	.word	0x00008790


	//   ....[22]....
        /*0c94*/ 	.word	0x000087b0


	//   ....[23]....
        /*0c98*/ 	.word	0x00009370


	//   ....[24]....
        /*0c9c*/ 	.word	0x00009b40


	//   ....[25]....
        /*0ca0*/ 	.word	0x00009b50


	//   ....[26]....
        /*0ca4*/ 	.word	0x00009b60


	//   ....[27]....
        /*0ca8*/ 	.word	0x00009b70


	//   ....[28]....
        /*0cac*/ 	.word	0x0000a120


	//   ....[29]....
        /*0cb0*/ 	.word	0x0000a130


	//   ....[30]....
        /*0cb4*/ 	.word	0x0000a140


	//   ....[31]....
        /*0cb8*/ 	.word	0x0000a150


	//   ....[32]....
        /*0cbc*/ 	.word	0x0000a6e0


	//   ....[33]....
        /*0cc0*/ 	.word	0x0000a6f0


	//   ....[34]....
        /*0cc4*/ 	.word	0x0000a700


	//   ....[35]....
        /*0cc8*/ 	.word	0x0000a710


	//   ....[36]....
        /*0ccc*/ 	.word	0x0000acc0


	//   ....[37]....
        /*0cd0*/ 	.word	0x0000acd0


	//   ....[38]....
        /*0cd4*/ 	.word	0x0000ace0


	//   ....[39]....
        /*0cd8*/ 	.word	0x0000acf0


	//   ....[40]....
        /*0cdc*/ 	.word	0x0000e7d0


	//   ....[41]....
        /*0ce0*/ 	.word	0x0000e7e0


	//   ....[42]....
        /*0ce4*/ 	.word	0x0000e7f0


	//   ....[43]....
        /*0ce8*/ 	.word	0x0000e800


	//   ....[44]....
        /*0cec*/ 	.word	0x0000ecc0


	//   ....[45]....
        /*0cf0*/ 	.word	0x0000ecd0


	//   ....[46]....
        /*0cf4*/ 	.word	0x0000ece0


	//   ....[47]....
        /*0cf8*/ 	.word	0x0000ecf0


	//   ....[48]....
        /*0cfc*/ 	.word	0x0000f190


	//   ....[49]....
        /*0d00*/ 	.word	0x0000f1a0


	//   ....[50]....
        /*0d04*/ 	.word	0x0000f1b0


	//   ....[51]....
        /*0d08*/ 	.word	0x0000f1c0


	//   ....[52]....
        /*0d0c*/ 	.word	0x0000f680


	//   ....[53]....
        /*0d10*/ 	.word	0x0000f690


	//   ....[54]....
        /*0d14*/ 	.word	0x0000f6a0


	//   ....[55]....
        /*0d18*/ 	.word	0x0000f6b0


	//   ....[56]....
        /*0d1c*/ 	.word	0x000145c0


	//   ....[57]....
        /*0d20*/ 	.word	0x00014ac0


	//   ....[58]....
        /*0d24*/ 	.word	0x00015300


	//   ....[59]....
        /*0d28*/ 	.word	0x00015340


	//   ....[60]....
        /*0d2c*/ 	.word	0x00015690


	//   ....[61]....
        /*0d30*/ 	.word	0x00015760


	//   ....[62]....
        /*0d34*/ 	.word	0x00017c40


	//   ....[63]....
        /*0d38*/ 	.word	0x00018030


	//   ....[64]....
        /*0d3c*/ 	.word	0x00018710


	//   ....[65]....
        /*0d40*/ 	.word	0x000188a0


	//   ....[66]....
        /*0d44*/ 	.word	0x00018d00


	//   ....[67]....
        /*0d48*/ 	.word	0x00018d60


	//   ....[68]....
        /*0d4c*/ 	.word	0x0001b290


	//   ....[69]....
        /*0d50*/ 	.word	0x0001b2f0


	//   ....[70]....
        /*0d54*/ 	.word	0x0001b4c0


	//   ....[71]....
        /*0d58*/ 	.word	0x0001b500


	//   ....[72]....
        /*0d5c*/ 	.word	0x0001d760


	//   ....[73]....
        /*0d60*/ 	.word	0x0001dbb0


	//   ....[74]....
        /*0d64*/ 	.word	0x0001e320


	//   ....[75]....
        /*0d68*/ 	.word	0x0001e420


	//   ....[76]....
        /*0d6c*/ 	.word	0x0001e890


	//   ....[77]....
        /*0d70*/ 	.word	0x0001e8f0


	//   ....[78]....
        /*0d74*/ 	.word	0x0001fa80


	//   ....[79]....
        /*0d78*/ 	.word	0x0001faa0


	//   ....[80]....
        /*0d7c*/ 	.word	0x0001fb80


	//   ....[81]....
        /*0d80*/ 	.word	0x0001fba0


	//   ....[82]....
        /*0d84*/ 	.word	0x00021640


	//   ....[83]....
        /*0d88*/ 	.word	0x00021680


	//   ....[84]....
        /*0d8c*/ 	.word	0x00021750


	//   ....[85]....
        /*0d90*/ 	.word	0x00021780


	//   ....[86]....
        /*0d94*/ 	.word	0x00021f90


	//   ....[87]....
        /*0d98*/ 	.word	0x00021fc0


	//   ....[88]....
        /*0d9c*/ 	.word	0x00022100


	//   ....[89]....
        /*0da0*/ 	.word	0x00022120


	//   ....[90]....
        /*0da4*/ 	.word	0x00022260


	//   ....[91]....
        /*0da8*/ 	.word	0x00022280


	//   ....[92]....
        /*0dac*/ 	.word	0x000223d0


	//   ....[93]....
        /*0db0*/ 	.word	0x000223f0


	//   ....[94]....
        /*0db4*/ 	.word	0x00022cf0


	//   ....[95]....
        /*0db8*/ 	.word	0x00022d00


	//   ....[96]....
        /*0dbc*/ 	.word	0x00022e40


	//   ....[97]....
        /*0dc0*/ 	.word	0x00022e60


	//   ....[98]....
        /*0dc4*/ 	.word	0x00022fa0


	//   ....[99]....
        /*0dc8*/ 	.word	0x00022fc0


	//   ....[100]....
        /*0dcc*/ 	.word	0x00023110


	//   ....[101]....
        /*0dd0*/ 	.word	0x00023130


	//   ....[102]....
        /*0dd4*/ 	.word	0x00023300


	//   ....[103]....
        /*0dd8*/ 	.word	0x000234b0


	//   ....[104]....
        /*0ddc*/ 	.word	0x000234e0


	//   ....[105]....
        /*0de0*/ 	.word	0x00023510


	//   ....[106]....
        /*0de4*/ 	.word	0x00023540


	//   ....[107]....
        /*0de8*/ 	.word	0x00023570


	//   ....[108]....
        /*0dec*/ 	.word	0x000235a0


	//   ....[109]....
        /*0df0*/ 	.word	0x00023710


	//   ....[110]....
        /*0df4*/ 	.word	0x00023740


	//   ....[111]....
        /*0df8*/ 	.word	0x00023770


	//   ....[112]....
        /*0dfc*/ 	.word	0x000237a0


	//   ....[113]....
        /*0e00*/ 	.word	0x000237d0


	//   ....[114]....
        /*0e04*/ 	.word	0x00023800


	//   ....[115]....
        /*0e08*/ 	.word	0x00023890


	//   ....[116]....
        /*0e0c*/ 	.word	0x000238f0


	//   ....[117]....
        /*0e10*/ 	.word	0x00023980


	//   ....[118]....
        /*0e14*/ 	.word	0x00024a20


	//   ....[119]....
        /*0e18*/ 	.word	0x00027310


	//   ....[120]....
        /*0e1c*/ 	.word	0x00027330


	//   ....[121]....
        /*0e20*/ 	.word	0x00027340


	//   ....[122]....
        /*0e24*/ 	.word	0x000273f0


	//   ....[123]....
        /*0e28*/ 	.word	0x00027430


	//   ....[124]....
        /*0e2c*/ 	.word	0x00027490


	//   ....[125]....
        /*0e30*/ 	.word	0x000274b0


	//   ....[126]....
        /*0e34*/ 	.word	0x000274e0


	//   ....[127]....
        /*0e38*/ 	.word	0x00027cc0


	//   ....[128]....
        /*0e3c*/ 	.word	0x00027cf0


	//   ....[129]....
        /*0e40*/ 	.word	0x00027d20


	//   ....[130]....
        /*0e44*/ 	.word	0x00027de0


	//   ....[131]....
        /*0e48*/ 	.word	0x00027df0


	//   ....[132]....
        /*0e4c*/ 	.word	0x00027eb0


	//   ....[133]....
        /*0e50*/ 	.word	0x00027ec0


	//   ....[134]....
        /*0e54*/ 	.word	0x00027f80


	//   ....[135]....
        /*0e58*/ 	.word	0x00027f90


	//   ....[136]....
        /*0e5c*/ 	.word	0x00028050


	//   ....[137]....
        /*0e60*/ 	.word	0x00028060


	//   ....[138]....
        /*0e64*/ 	.word	0x00028120


	//   ....[139]....
        /*0e68*/ 	.word	0x00028130


	//   ....[140]....
        /*0e6c*/ 	.word	0x000281e0


	//   ....[141]....
        /*0e70*/ 	.word	0x000281f0


	//   ....[142]....
        /*0e74*/ 	.word	0x00028200


	//   ....[143]....
        /*0e78*/ 	.word	0x00028a60


	//   ....[144]....
        /*0e7c*/ 	.word	0x00028a90


	//   ....[145]....
        /*0e80*/ 	.word	0x00028ac0


	//   ....[146]....
        /*0e84*/ 	.word	0x00028b80


	//   ....[147]....
        /*0e88*/ 	.word	0x00028bb0


	//   ....[148]....
        /*0e8c*/ 	.word	0x00028c00


	//   ....[149]....
        /*0e90*/ 	.word	0x00028c30


	//   ....[150]....
        /*0e94*/ 	.word	0x00028ca0


	//   ....[151]....
        /*0e98*/ 	.word	0x00028f90


	//   ....[152]....
        /*0e9c*/ 	.word	0x00028fb0


	//   ....[153]....
        /*0ea0*/ 	.word	0x00029070


	//   ....[154]....
        /*0ea4*/ 	.word	0x00029080


	//   ....[155]....
        /*0ea8*/ 	.word	0x00029130


	//   ....[156]....
        /*0eac*/ 	.word	0x00029140


	//   ....[157]....
        /*0eb0*/ 	.word	0x00029150


	//   ....[158]....
        /*0eb4*/ 	.word	0x00029200


	//   ....[159]....
        /*0eb8*/ 	.word	0x000297b0


	//   ....[160]....
        /*0ebc*/ 	.word	0x000297f0


	//   ....[161]....
        /*0ec0*/ 	.word	0x00029880


	//   ....[162]....
        /*0ec4*/ 	.word	0x000298b0


	//   ....[163]....
        /*0ec8*/ 	.word	0x00029940


	//   ....[164]....
        /*0ecc*/ 	.word	0x00029970


	//   ....[165]....
        /*0ed0*/ 	.word	0x00029980


	//   ....[166]....
        /*0ed4*/ 	.word	0x00029a10


	//   ....[167]....
        /*0ed8*/ 	.word	0x00029e50


	//   ....[168]....
        /*0edc*/ 	.word	0x00029ea0


	//   ....[169]....
        /*0ee0*/ 	.word	0x00029ed0


	//   ....[170]....
        /*0ee4*/ 	.word	0x00029f00


	//   ....[171]....
        /*0ee8*/ 	.word	0x00029f10


	//   ....[172]....
        /*0eec*/ 	.word	0x00029f40


	//   ....[173]....
        /*0ef0*/ 	.word	0x00029f70


	//   ....[174]....
        /*0ef4*/ 	.word	0x00029fa0


	//   ....[175]....
        /*0ef8*/ 	.word	0x0002a120


	//   ....[176]....
        /*0efc*/ 	.word	0x0002a150


	//   ....[177]....
        /*0f00*/ 	.word	0x0002a180


	//   ....[178]....
        /*0f04*/ 	.word	0x0002a1b0


	//   ....[179]....
        /*0f08*/ 	.word	0x0002a1e0


	//   ....[180]....
        /*0f0c*/ 	.word	0x0002a210


	//   ....[181]....
        /*0f10*/ 	.word	0x0002a2d0


	//   ....[182]....
        /*0f14*/ 	.word	0x0002a2f0


	//   ....[183]....
        /*0f18*/ 	.word	0x0002a360


	//   ....[184]....
        /*0f1c*/ 	.word	0x0002aa00


	//   ....[185]....
        /*0f20*/ 	.word	0x0002ad20


	//   ....[186]....
        /*0f24*/ 	.word	0x0002adb0


	//   ....[187]....
        /*0f28*/ 	.word	0x0002ae50


	//   ....[188]....
        /*0f2c*/ 	.word	0x0002aee0


	//   ....[189]....
        /*0f30*/ 	.word	0x0002afd0


	//   ....[190]....
        /*0f34*/ 	.word	0x0002b060


	//   ....[191]....
        /*0f38*/ 	.word	0x0002b100


	//   ....[192]....
        /*0f3c*/ 	.word	0x0002b190


	//   ....[193]....
        /*0f40*/ 	.word	0x0002b280


	//   ....[194]....
        /*0f44*/ 	.word	0x0002b310


	//   ....[195]....
        /*0f48*/ 	.word	0x0002b3b0


	//   ....[196]....
        /*0f4c*/ 	.word	0x0002b440


	//   ....[197]....
        /*0f50*/ 	.word	0x0002b530


	//   ....[198]....
        /*0f54*/ 	.word	0x0002b5c0


	//   ....[199]....
        /*0f58*/ 	.word	0x0002b610


	//   ....[200]....
        /*0f5c*/ 	.word	0x0002b660


	//   ....[201]....
        /*0f60*/ 	.word	0x0002b6f0


	//   ....[202]....
        /*0f64*/ 	.word	0x0002b780


	//   ....[203]....
        /*0f68*/ 	.word	0x0002b7d0


	//   ....[204]....
        /*0f6c*/ 	.word	0x0002b820


	//   ....[205]....
        /*0f70*/ 	.word	0x0002b8b0


	//   ....[206]....
        /*0f74*/ 	.word	0x0002b940


	//   ....[207]....
        /*0f78*/ 	.word	0x0002b990


	//   ....[208]....
        /*0f7c*/ 	.word	0x0002b9e0


	//   ....[209]....
        /*0f80*/ 	.word	0x0002ba70


	//   ....[210]....
        /*0f84*/ 	.word	0x0002bb00


	//   ....[211]....
        /*0f88*/ 	.word	0x0002bb50


	//   ....[212]....
        /*0f8c*/ 	.word	0x0002bba0


	//   ....[213]....
        /*0f90*/ 	.word	0x0002bc90


	//   ....[214]....
        /*0f94*/ 	.word	0x0002bd20


	//   ....[215]....
        /*0f98*/ 	.word	0x0002bd70


	//   ....[216]....
        /*0f9c*/ 	.word	0x0002bdc0


	//   ....[217]....
        /*0fa0*/ 	.word	0x0002be50


	//   ....[218]....
        /*0fa4*/ 	.word	0x0002bee0


	//   ....[219]....
        /*0fa8*/ 	.word	0x0002bf30


	//   ....[220]....
        /*0fac*/ 	.word	0x0002bf80


	//   ....[221]....
        /*0fb0*/ 	.word	0x0002c010


	//   ....[222]....
        /*0fb4*/ 	.word	0x0002c0a0


	//   ....[223]....
        /*0fb8*/ 	.word	0x0002c0f0


	//   ....[224]....
        /*0fbc*/ 	.word	0x0002c140


	//   ....[225]....
        /*0fc0*/ 	.word	0x0002c1d0


	//   ....[226]....
        /*0fc4*/ 	.word	0x0002c260


	//   ....[227]....
        /*0fc8*/ 	.word	0x0002c2b0


	//   ....[228]....
        /*0fcc*/ 	.word	0x0002c300


	//   ....[229]....
        /*0fd0*/ 	.word	0x0002c6a0


	//   ....[230]....
        /*0fd4*/ 	.word	0x0002c980


	//   ....[231]....
        /*0fd8*/ 	.word	0x0002ca70


	//   ....[232]....
        /*0fdc*/ 	.word	0x0002cb10


	//   ....[233]....
        /*0fe0*/ 	.word	0x0002cb70


	//   ....[234]....
        /*0fe4*/ 	.word	0x0002cc10


	//   ....[235]....
        /*0fe8*/ 	.word	0x0002ccf0


	//   ....[236]....
        /*0fec*/ 	.word	0x0002cdf0


	//   ....[237]....
        /*0ff0*/ 	.word	0x0002ce60


	//   ....[238]....
        /*0ff4*/ 	.word	0x0002cf40


	//   ....[239]....
        /*0ff8*/ 	.word	0x0002cff0


	//   ....[240]....
        /*0ffc*/ 	.word	0x0002d060


	//   ....[241]....
        /*1000*/ 	.word	0x0002d0c0


	//   ....[242]....
        /*1004*/ 	.word	0x0002d1e0


	//   ....[243]....
        /*1008*/ 	.word	0x0002d240


	//   ....[244]....
        /*100c*/ 	.word	0x0002d370


	//   ....[245]....
        /*1010*/ 	.word	0x0002d3d0


	//   ....[246]....
        /*1014*/ 	.word	0x0002d500


	//   ....[247]....
        /*1018*/ 	.word	0x0002d560


	//   ....[248]....
        /*101c*/ 	.word	0x0002d690


	//   ....[249]....
        /*1020*/ 	.word	0x0002d6f0


	//   ....[250]....
        /*1024*/ 	.word	0x0002d820


	//   ....[251]....
        /*1028*/ 	.word	0x0002d880


	//   ....[252]....
        /*102c*/ 	.word	0x0002d9b0


	//   ....[253]....
        /*1030*/ 	.word	0x0002da10


	//   ....[254]....
        /*1034*/ 	.word	0x0002db20


	//   ....[255]....
        /*1038*/ 	.word	0x0002dc50


	//   ....[0]....
        /*103c*/ 	.word	0x0002dd20


	//   ....[1]....
        /*1040*/ 	.word	0x0002ddf0


	//   ....[2]....
        /*1044*/ 	.word	0x0002ded0


	//   ....[3]....
        /*1048*/ 	.word	0x0002df30


	//   ....[4]....
        /*104c*/ 	.word	0x0002e010


	//   ....[5]....
        /*1050*/ 	.word	0x0002e070


	//   ....[6]....
        /*1054*/ 	.word	0x0002e180


	//   ....[7]....
        /*1058*/ 	.word	0x0002e270


	//   ....[8]....
        /*105c*/ 	.word	0x0002e310


	//   ....[9]....
        /*1060*/ 	.word	0x0002e370


	//   ....[10]....
        /*1064*/ 	.word	0x0002e490


	//   ....[11]....
        /*1068*/ 	.word	0x0002e4f0


	//   ....[12]....
        /*106c*/ 	.word	0x0002e610


	//   ....[13]....
        /*1070*/ 	.word	0x0002e670


	//   ....[14]....
        /*1074*/ 	.word	0x0002e740


	//   ....[15]....
        /*1078*/ 	.word	0x0002e8b0


	//   ....[16]....
        /*107c*/ 	.word	0x0002e970


	//   ....[17]....
        /*1080*/ 	.word	0x0002ead0


	//   ....[18]....
        /*1084*/ 	.word	0x0002eb80


	//   ....[19]....
        /*1088*/ 	.word	0x0002ebe0


	//   ....[20]....
        /*108c*/ 	.word	0x0002eca0


	//   ....[21]....
        /*1090*/ 	.word	0x0002ed80


	//   ....[22]....
        /*1094*/ 	.word	0x0002ee40


	//   ....[23]....
        /*1098*/ 	.word	0x0002ef50


	//   ....[24]....
        /*109c*/ 	.word	0x0002eff0


	//   ....[25]....
        /*10a0*/ 	.word	0x0002f110


	//   ....[26]....
        /*10a4*/ 	.word	0x0002f180


	//   ....[27]....
        /*10a8*/ 	.word	0x0002f1f0


	//   ....[28]....
        /*10ac*/ 	.word	0x0002f260


	//   ....[29]....
        /*10b0*/ 	.word	0x0002f2d0


	//   ....[30]....
        /*10b4*/ 	.word	0x0002f350


	//   ....[31]....
        /*10b8*/ 	.word	0x0002f3e0


	//   ....[32]....
        /*10bc*/ 	.word	0x0002f470


	//   ....[33]....
        /*10c0*/ 	.word	0x0002f4e0


	//   ....[34]....
        /*10c4*/ 	.word	0x0002f550


	//   ....[35]....
        /*10c8*/ 	.word	0x0002f5c0


	//   ....[36]....
        /*10cc*/ 	.word	0x0002f640


	//   ....[37]....
        /*10d0*/ 	.word	0x0002f6b0


	//   ....[38]....
        /*10d4*/ 	.word	0x0002f750


	//   ....[39]....
        /*10d8*/ 	.word	0x0002f7e0


	//   ....[40]....
        /*10dc*/ 	.word	0x0002f900


	//----- nvinfo : EIATTR_REG_RECONFIG
	.align		4
.L_237:
        /*10e0*/ 	.byte	0x01, 0x54
	.zero		2


	//----- nvinfo : EIATTR_SYSCALL_OFFSETS
	.align		4
        /*10e4*/ 	.byte	0x04, 0x46
        /*10e6*/ 	.short	(.L_239 - .L_238)


	//   ....[0]....
.L_238:
        /*10e8*/ 	.word	0x00001f10


	//   ....[1]....
        /*10ec*/ 	.word	0x00002060


	//   ....[2]....
        /*10f0*/ 	.word	0x00009510


	//   ....[3]....
        /*10f4*/ 	.word	0x00009830


	//   ....[4]....
        /*10f8*/ 	.word	0x00026890


	//   ....[5]....
        /*10fc*/ 	.word	0x000269e0


	//   ....[6]....
        /*1100*/ 	.word	0x00026ad0


	//   ....[7]....
        /*1104*/ 	.word	0x00027900


	//----- nvinfo : EIATTR_MBARRIER_INSTR_OFFSETS
	.align		4
.L_239:
        /*1108*/ 	.byte	0x04, 0x39
        /*110a*/ 	.short	(.L_241 - .L_240)


	//   ....[0]....
.L_240:
        /*110c*/ 	.word	0x00000250
        /*1110*/ 	.word	0x000000ff
        /*1114*/ 	.word	0x00030800
        /*1118*/ 	.short	0x0100
        /*111a*/ 	.byte	0x08
	.zero		1


	//   ....[1]....
        /*111c*/ 	.word	0x00000260
        /*1120*/ 	.word	0x000000ff
        /*1124*/ 	.word	0x00030820
        /*1128*/ 	.short	0x0100
        /*112a*/ 	.byte	0x08
	.zero		1


	//   ....[2]....
        /*112c*/ 	.word	0x00000350
        /*1130*/ 	.word	0x000000ff
        /*1134*/ 	.word	0x00030830
        /*1138*/ 	.short	0x0100
        /*113a*/ 	.byte	0x08
	.zero		1


	//   ....[3]....
        /*113c*/ 	.word	0x00000360
        /*1140*/ 	.word	0x000000ff
        /*1144*/ 	.word	0x00030840
        /*1148*/ 	.short	0x0100
        /*114a*/ 	.byte	0x08
	.zero		1


	//   ....[4]....
        /*114c*/ 	.word	0x00000370
        /*1150*/ 	.word	0x000000ff
        /*1154*/ 	.word	0x00030838
        /*1158*/ 	.short	0x0100
        /*115a*/ 	.byte	0x08
	.zero		1


	//   ....[5]....
        /*115c*/ 	.word	0x00000380
        /*1160*/ 	.word	0x000000ff
        /*1164*/ 	.word	0x00030848
        /*1168*/ 	.short	0x0100
        /*116a*/ 	.byte	0x08
	.zero		1


	//   ....[6]....
        /*116c*/ 	.word	0x000004b0
        /*1170*/ 	.word	0x000000ff
        /*1174*/ 	.word	0x00030850
        /*1178*/ 	.short	0x0100
        /*117a*/ 	.byte	0x08
	.zero		1


	//   ....[7]....
        /*117c*/ 	.word	0x000004c0
        /*1180*/ 	.word	0x000000ff
        /*1184*/ 	.word	0x00030860
        /*1188*/ 	.short	0x0100
        /*118a*/ 	.byte	0x08
	.zero		1


	//   ....[8]....
        /*118c*/ 	.word	0x000004d0
        /*1190*/ 	.word	0x000000ff
        /*1194*/ 	.word	0x00030858
        /*1198*/ 	.short	0x0100
        /*119a*/ 	.byte	0x08
	.zero		1


	//   ....[9]....
        /*119c*/ 	.word	0x000004e0
        /*11a0*/ 	.word	0x000000ff
        /*11a4*/ 	.word	0x00030868
        /*11a8*/ 	.short	0x0100
        /*11aa*/ 	.byte	0x08
	.zero		1


	//   ....[10]....
        /*11ac*/ 	.word	0x000005d0
        /*11b0*/ 	.word	0x000000ff
        /*11b4*/ 	.word	0x00030870
        /*11b8*/ 	.short	0x0100
        /*11ba*/ 	.byte	0x06
	.zero		1


	//   ....[11]....
        /*11bc*/ 	.word	0x000005e0
        /*11c0*/ 	.word	0x000000ff
        /*11c4*/ 	.word	0x00030880
        /*11c8*/ 	.short	0x0100
        /*11ca*/ 	.byte	0x06
	.zero		1


	//   ....[12]....
        /*11cc*/ 	.word	0x000005f0
        /*11d0*/ 	.word	0x000000ff
        /*11d4*/ 	.word	0x00030878
        /*11d8*/ 	.short	0x0100
        /*11da*/ 	.byte	0x06
	.zero		1


	//   ....[13]....
        /*11dc*/ 	.word	0x00000600
        /*11e0*/ 	.word	0x000000ff
        /*11e4*/ 	.word	0x00030888
        /*11e8*/ 	.short	0x0100
        /*11ea*/ 	.byte	0x06
	.zero		1


	//   ....[14]....
        /*11ec*/ 	.word	0x00000730
        /*11f0*/ 	.word	0x000000ff
        /*11f4*/ 	.word	0x00030890
        /*11f8*/ 	.short	0x0100
        /*11fa*/ 	.byte	0x08
	.zero		1


	//   ....[15]....
        /*11fc*/ 	.word	0x00000740
        /*1200*/ 	.word	0x000000ff
        /*1204*/ 	.word	0x000308a0
        /*1208*/ 	.short	0x0100
        /*120a*/ 	.byte	0x08
	.zero		1


	//   ....[16]....
        /*120c*/ 	.word	0x00000750
        /*1210*/ 	.word	0x000000ff
        /*1214*/ 	.word	0x00030898
        /*1218*/ 	.short	0x0100
        /*121a*/ 	.byte	0x08
	.zero		1


	//   ....[17]....
        /*121c*/ 	.word	0x00000760
        /*1220*/ 	.word	0x000000ff
        /*1224*/ 	.word	0x000308a8
        /*1228*/ 	.short	0x0100
        /*122a*/ 	.byte	0x08
	.zero		1


	//   ....[18]....
        /*122c*/ 	.word	0x00000890
        /*1230*/ 	.word	0x000000ff
        /*1234*/ 	.word	0x000308b0
        /*1238*/ 	.short	0x0100
        /*123a*/ 	.byte	0x08
	.zero		1


	//   ....[19]....
        /*123c*/ 	.word	0x000008a0
        /*1240*/ 	.word	0x000000ff
        /*1244*/ 	.word	0x000308c0
        /*1248*/ 	.short	0x0100
        /*124a*/ 	.byte	0x08
	.zero		1


	//   ....[20]....
        /*124c*/ 	.word	0x000008b0
        /*1250*/ 	.word	0x000000ff
        /*1254*/ 	.word	0x000308b8
        /*1258*/ 	.short	0x0100
        /*125a*/ 	.byte	0x08
	.zero		1


	//   ....[21]....
        /*125c*/ 	.word	0x000008c0
        /*1260*/ 	.word	0x000000ff
        /*1264*/ 	.word	0x000308c8
        /*1268*/ 	.short	0x0100
        /*126a*/ 	.byte	0x08
	.zero		1


	//   ....[22]....
        /*126c*/ 	.word	0x00003610
        /*1270*/ 	.word	0x0000005a
        /*1274*/ 	.word	0x00030890
        /*1278*/ 	.short	0x010a
        /*127a*/ 	.byte	0x3f
	.zero		1


	//   ....[23]....
        /*127c*/ 	.word	0x00005cd0
        /*1280*/ 	.word	0x0000005a
        /*1284*/ 	.word	0x00030890
        /*1288*/ 	.short	0x010a
        /*128a*/ 	.byte	0x3f
	.zero		1


	//   ....[24]....
        /*128c*/ 	.word	0x00007e00
        /*1290*/ 	.word	0x0000005a
        /*1294*/ 	.word	0x00030890
        /*1298*/ 	.short	0x010a
        /*129a*/ 	.byte	0x3f
	.zero		1


	//   ....[25]....
        /*129c*/ 	.word	0x00008410
        /*12a0*/ 	.word	0x0000000b
        /*12a4*/ 	.word	0x00000000
        /*12a8*/ 	.short	0x0101
        /*12aa*/ 	.byte	0x3f
	.zero		1


	//   ....[26]....
        /*12ac*/ 	.word	0x00008450
        /*12b0*/ 	.word	0x0000005a
        /*12b4*/ 	.word	0x000308b0
        /*12b8*/ 	.short	0x010a
        /*12ba*/ 	.byte	0x3f
	.zero		1


	//   ....[27]....
        /*12bc*/ 	.word	0x00008a10
        /*12c0*/ 	.word	0x0000005a
        /*12c4*/ 	.word	0x00000000
        /*12c8*/ 	.short	0x0101
        /*12ca*/ 	.byte	0x3f
	.zero		1


	//   ....[28]....
        /*12cc*/ 	.word	0x000095b0
        /*12d0*/ 	.word	0x00000012
        /*12d4*/ 	.word	0x00030800
        /*12d8*/ 	.short	0x010a
        /*12da*/ 	.byte	0x3f
	.zero		1


	//   ....[29]....
        /*12dc*/ 	.word	0x00009600
        /*12e0*/ 	.word	0x00000012
        /*12e4*/ 	.word	0x00030800
        /*12e8*/ 	.short	0x010a
        /*12ea*/ 	.byte	0x3f
	.zero		1


	//   ....[30]....
        /*12ec*/ 	.word	0x0000b0d0
        /*12f0*/ 	.word	0x00000012
        /*12f4*/ 	.word	0x00030800
        /*12f8*/ 	.short	0x010a
        /*12fa*/ 	.byte	0x3f
	.zero		1


	//   ....[31]....
        /*12fc*/ 	.word	0x0000f990
        /*1300*/ 	.word	0x00000012
        /*1304*/ 	.word	0x00030800
        /*1308*/ 	.short	0x010a
        /*130a*/ 	.byte	0x3f
	.zero		1


	//   ....[32]....
        /*130c*/ 	.word	0x000134b0
        /*1310*/ 	.word	0x0000003a
        /*1314*/ 	.word	0x00030830
        /*1318*/ 	.short	0x010a
        /*131a*/ 	.byte	0x3f
	.zero		1


	//   ....[33]....
        /*131c*/ 	.word	0x00013560
        /*1320*/ 	.word	0x0000003a
        /*1324*/ 	.word	0x00030830
        /*1328*/ 	.short	0x010a
        /*132a*/ 	.byte	0x3f
	.zero		1


	//   ....[34]....
        /*132c*/ 	.word	0x00014620
        /*1330*/ 	.word	0x0000001b
        /*1334*/ 	.word	0x00000000
        /*1338*/ 	.short	0x0101
        /*133a*/ 	.byte	0x3f
	.zero		1


	//   ....[35]....
        /*133c*/ 	.word	0x00016390
        /*1340*/ 	.word	0x00000002
        /*1344*/ 	.word	0x00030830
        /*1348*/ 	.short	0x010a
        /*134a*/ 	.byte	0x3f
	.zero		1


	//   ....[36]....
        /*134c*/ 	.word	0x00016420
        /*1350*/ 	.word	0x00000002
        /*1354*/ 	.word	0x00030830
        /*1358*/ 	.short	0x010a
        /*135a*/ 	.byte	0x3f
	.zero		1


	//   ....[37]....
        /*135c*/ 	.word	0x00017600
        /*1360*/ 	.word	0x000000cb
        /*1364*/ 	.word	0x00030850
        /*1368*/ 	.short	0x010a
        /*136a*/ 	.byte	0x3f
	.zero		1


	//   ....[38]....
        /*136c*/ 	.word	0x00017650
        /*1370*/ 	.word	0x000000cb
        /*1374*/ 	.word	0x00030850
        /*1378*/ 	.short	0x010a
        /*137a*/ 	.byte	0x3f
	.zero		1


	//   ....[39]....
        /*137c*/ 	.word	0x00017be0
        /*1380*/ 	.word	0x00000002
        /*1384*/ 	.word	0x00000000
        /*1388*/ 	.short	0x0101
        /*138a*/ 	.byte	0x3f
	.zero		1


	//   ....[40]....
        /*138c*/ 	.word	0x00019360
        /*1390*/ 	.word	0x000000cb
        /*1394*/ 	.word	0x00000000
        /*1398*/ 	.short	0x0101
        /*139a*/ 	.byte	0x3f
	.zero		1


	//   ....[41]....
        /*139c*/ 	.word	0x000198e0
        /*13a0*/ 	.word	0x000000de
        /*13a4*/ 	.word	0x00030830
        /*13a8*/ 	.short	0x010a
        /*13aa*/ 	.byte	0x3f
	.zero		1


	//   ....[42]....
        /*13ac*/ 	.word	0x00019970
        /*13b0*/ 	.word	0x000000de
        /*13b4*/ 	.word	0x00030830
        /*13b8*/ 	.short	0x010a
        /*13ba*/ 	.byte	0x3f
	.zero		1


	//   ....[43]....
        /*13bc*/ 	.word	0x0001ab60
        /*13c0*/ 	.word	0x0000000d
        /*13c4*/ 	.word	0x00030850
        /*13c8*/ 	.short	0x010a
        /*13ca*/ 	.byte	0x3f
	.zero		1


	//   ....[44]....
        /*13cc*/ 	.word	0x0001abb0
        /*13d0*/ 	.word	0x0000000d
        /*13d4*/ 	.word	0x00030850
        /*13d8*/ 	.short	0x010a
        /*13da*/ 	.byte	0x3f
	.zero		1


	//   ....[45]....
        /*13dc*/ 	.word	0x0001b4f0
        /*13e0*/ 	.word	0x000000de
        /*13e4*/ 	.word	0x00000000
        /*13e8*/ 	.short	0x0101
        /*13ea*/ 	.byte	0x3f
	.zero		1


	//   ....[46]....
        /*13ec*/ 	.word	0x0001bc70
        /*13f0*/ 	.word	0x0000000d
        /*13f4*/ 	.word	0x00000000
        /*13f8*/ 	.short	0x0101
        /*13fa*/ 	.byte	0x3f
	.zero		1


	//   ....[47]....
        /*13fc*/ 	.word	0x0001bee0
        /*1400*/ 	.word	0x00000004
        /*1404*/ 	.word	0x00030830
        /*1408*/ 	.short	0x010a
        /*140a*/ 	.byte	0x3f
	.zero		1


	//   ....[48]....
        /*140c*/ 	.word	0x0001bf70
        /*1410*/ 	.word	0x00000004
        /*1414*/ 	.word	0x00030830
        /*1418*/ 	.short	0x010a
        /*141a*/ 	.byte	0x3f
	.zero		1


	//   ....[49]....
        /*141c*/ 	.word	0x0001d170
        /*1420*/ 	.word	0x000000de
        /*1424*/ 	.word	0x00030850
        /*1428*/ 	.short	0x010a
        /*142a*/ 	.byte	0x3f
	.zero		1


	//   ....[50]....
        /*142c*/ 	.word	0x0001d1c0
        /*1430*/ 	.word	0x000000de
        /*1434*/ 	.word	0x00030850
        /*1438*/ 	.short	0x010a
        /*143a*/ 	.byte	0x3f
	.zero		1


	//   ....[51]....
        /*143c*/ 	.word	0x0001d6e0
        /*1440*/ 	.word	0x00000004
        /*1444*/ 	.word	0x00000000
        /*1448*/ 	.short	0x0101
        /*144a*/ 	.byte	0x3f
	.zero		1


	//   ....[52]....
        /*144c*/ 	.word	0x0001eef0
        /*1450*/ 	.word	0x000000de
        /*1454*/ 	.word	0x00000000
        /*1458*/ 	.short	0x0101
        /*145a*/ 	.byte	0x3f
	.zero		1


	//   ....[53]....
        /*145c*/ 	.word	0x0001f870
        /*1460*/ 	.word	0x0000000c
        /*1464*/ 	.word	0x00030850
        /*1468*/ 	.short	0x010a
        /*146a*/ 	.byte	0x3f
	.zero		1


	//   ....[54]....
        /*146c*/ 	.word	0x0001f910
        /*1470*/ 	.word	0x0000000c
        /*1474*/ 	.word	0x00030850
        /*1478*/ 	.short	0x010a
        /*147a*/ 	.byte	0x3f
	.zero		1


	//   ....[55]....
        /*147c*/ 	.word	0x00020530
        /*1480*/ 	.word	0x00000004
        /*1484*/ 	.word	0x00000000
        /*1488*/ 	.short	0x0101
        /*148a*/ 	.byte	0x3f
	.zero		1


	//   ....[56]....
        /*148c*/ 	.word	0x00021fa0
        /*1490*/ 	.word	0x00000000
        /*1494*/ 	.word	0x00000000
        /*1498*/ 	.short	0x0101
        /*149a*/ 	.byte	0x3f
	.zero		1


	//   ....[57]....
        /*149c*/ 	.word	0x00024b00
        /*14a0*/ 	.word	0x00000017
        /*14a4*/ 	.word	0x00030820
        /*14a8*/ 	.short	0x010a
        /*14aa*/ 	.byte	0x3f
	.zero		1


	//   ....[58]....
        /*14ac*/ 	.word	0x00024b90
        /*14b0*/ 	.word	0x0000000d
        /*14b4*/ 	.word	0x000308a0
        /*14b8*/ 	.short	0x010a
        /*14ba*/ 	.byte	0x3f
	.zero		1


	//   ....[59]....
        /*14bc*/ 	.word	0x000250f0
        /*14c0*/ 	.word	0x0000000d
        /*14c4*/ 	.word	0x000308c0
        /*14c8*/ 	.short	0x010a
        /*14ca*/ 	.byte	0x3f
	.zero		1


	//   ....[60]....
        /*14cc*/ 	.word	0x00025700
        /*14d0*/ 	.word	0x00000006
        /*14d4*/ 	.word	0x000308a0
        /*14d8*/ 	.short	0x010a
        /*14da*/ 	.byte	0x3f
	.zero		1


	//   ....[61]....
        /*14dc*/ 	.word	0x00025c40
        /*14e0*/ 	.word	0x00000006
        /*14e4*/ 	.word	0x000308c0
        /*14e8*/ 	.short	0x010a
        /*14ea*/ 	.byte	0x3f
	.zero		1


	//   ....[62]....
        /*14ec*/ 	.word	0x000270d0
        /*14f0*/ 	.word	0x00000004
        /*14f4*/ 	.word	0x00030840
        /*14f8*/ 	.short	0x010a
        /*14fa*/ 	.byte	0x3f
	.zero		1


	//   ....[63]....
        /*14fc*/ 	.word	0x000275f0
        /*1500*/ 	.word	0x00000004
        /*1504*/ 	.word	0x00030830
        /*1508*/ 	.short	0x0107
        /*150a*/ 	.byte	0x3f
	.zero		1


	//   ....[64]....
        /*150c*/ 	.word	0x000276b0
        /*1510*/ 	.word	0x00000004
        /*1514*/ 	.word	0x00030830
        /*1518*/ 	.short	0x0101
        /*151a*/ 	.byte	0x3f
	.zero		1


	//   ....[65]....
        /*151c*/ 	.word	0x00028380
        /*1520*/ 	.word	0x00000017
        /*1524*/ 	.word	0x00030800
        /*1528*/ 	.short	0x0107
        /*152a*/ 	.byte	0x3f
	.zero		1


	//   ....[66]....
        /*152c*/ 	.word	0x000284a0
        /*1530*/ 	.word	0x00000017
        /*1534*/ 	.word	0x00030800
        /*1538*/ 	.short	0x0101
        /*153a*/ 	.byte	0x3f
	.zero		1


	//   ....[67]....
        /*153c*/ 	.word	0x000284c0
        /*1540*/ 	.word	0x00000017
        /*1544*/ 	.word	0x00030820
        /*1548*/ 	.short	0x010a
        /*154a*/ 	.byte	0x3f
	.zero		1


	//   ....[68]....
        /*154c*/ 	.word	0x000288b0
        /*1550*/ 	.word	0x00000007
        /*1554*/ 	.word	0x00030840
        /*1558*/ 	.short	0x010a
        /*155a*/ 	.byte	0x3f
	.zero		1


	//   ....[69]....
        /*155c*/ 	.word	0x00028db0
        /*1560*/ 	.word	0x00000007
        /*1564*/ 	.word	0x00030830
        /*1568*/ 	.short	0x0107
        /*156a*/ 	.byte	0x3f
	.zero		1


	//   ....[70]....
        /*156c*/ 	.word	0x00028e70
        /*1570*/ 	.word	0x00000007
        /*1574*/ 	.word	0x00030830
        /*1578*/ 	.short	0x0101
        /*157a*/ 	.byte	0x3f
	.zero		1


	//   ....[71]....
        /*157c*/ 	.word	0x00028ed0
        /*1580*/ 	.word	0x00000007
        /*1584*/ 	.word	0x00030860
        /*1588*/ 	.short	0x010a
        /*158a*/ 	.byte	0x3f
	.zero		1


	//   ....[72]....
        /*158c*/ 	.word	0x00029380
        /*1590*/ 	.word	0x00000007
        /*1594*/ 	.word	0x00030850
        /*1598*/ 	.short	0x0107
        /*159a*/ 	.byte	0x3f
	.zero		1


	//   ....[73]....
        /*159c*/ 	.word	0x000294e0
        /*15a0*/ 	.word	0x00000007
        /*15a4*/ 	.word	0x00030850
        /*15a8*/ 	.short	0x0101
        /*15aa*/ 	.byte	0x3f
	.zero		1


	//   ....[74]....
        /*15ac*/ 	.word	0x00029700
        /*15b0*/ 	.word	0x00000004
        /*15b4*/ 	.word	0x00030860
        /*15b8*/ 	.short	0x010a
        /*15ba*/ 	.byte	0x3f
	.zero		1


	//   ....[75]....
        /*15bc*/ 	.word	0x00029b90
        /*15c0*/ 	.word	0x00000004
        /*15c4*/ 	.word	0x00030850
        /*15c8*/ 	.short	0x0107
        /*15ca*/ 	.byte	0x3f
	.zero		1


	//   ....[76]....
        /*15cc*/ 	.word	0x00029c50
        /*15d0*/ 	.word	0x00000004
        /*15d4*/ 	.word	0x00030850
        /*15d8*/ 	.short	0x0101
        /*15da*/ 	.byte	0x3f
	.zero		1


	//   ....[77]....
        /*15dc*/ 	.word	0x0002a980
        /*15e0*/ 	.word	0x00000005
        /*15e4*/ 	.word	0x00030820
        /*15e8*/ 	.short	0x010a
        /*15ea*/ 	.byte	0x3f
	.zero		1


	//   ....[78]....
        /*15ec*/ 	.word	0x0002aaf0
        /*15f0*/ 	.word	0x00000003
        /*15f4*/ 	.word	0x00030840
        /*15f8*/ 	.short	0x010a
        /*15fa*/ 	.byte	0x3f
	.zero		1


	//   ....[79]....
        /*15fc*/ 	.word	0x0002ab90
        /*1600*/ 	.word	0x00000019
        /*1604*/ 	.word	0x00030840
        /*1608*/ 	.short	0x010a
        /*160a*/ 	.byte	0x3f
	.zero		1


	//   ....[80]....
        /*160c*/ 	.word	0x0002abd0
        /*1610*/ 	.word	0x00000003
        /*1614*/ 	.word	0x00030860
        /*1618*/ 	.short	0x010a
        /*161a*/ 	.byte	0x3f
	.zero		1


	//   ....[81]....
        /*161c*/ 	.word	0x0002ac10
        /*1620*/ 	.word	0x00000019
        /*1624*/ 	.word	0x00030860
        /*1628*/ 	.short	0x010a
        /*162a*/ 	.byte	0x3f
	.zero		1


	//   ....[82]....
        /*162c*/ 	.word	0x0002ac70
        /*1630*/ 	.word	0x0000005a
        /*1634*/ 	.word	0x00030890
        /*1638*/ 	.short	0x010a
        /*163a*/ 	.byte	0x3f
	.zero		1


	//   ....[83]....
        /*163c*/ 	.word	0x0002af20
        /*1640*/ 	.word	0x0000005a
        /*1644*/ 	.word	0x00030890
        /*1648*/ 	.short	0x010a
        /*164a*/ 	.byte	0x3f
	.zero		1


	//   ....[84]....
        /*164c*/ 	.word	0x0002b1d0
        /*1650*/ 	.word	0x0000005a
        /*1654*/ 	.word	0x00030890
        /*1658*/ 	.short	0x010a
        /*165a*/ 	.byte	0x3f
	.zero		1


	//   ....[85]....
        /*165c*/ 	.word	0x0002b480
        /*1660*/ 	.word	0x0000005a
        /*1664*/ 	.word	0x000308b0
        /*1668*/ 	.short	0x010a
        /*166a*/ 	.byte	0x3f
	.zero		1


	//   ....[86]....
        /*166c*/ 	.word	0x0002bbe0
        /*1670*/ 	.word	0x00000012
        /*1674*/ 	.word	0x00030800
        /*1678*/ 	.short	0x010a
        /*167a*/ 	.byte	0x3f
	.zero		1


	//   ....[87]....
        /*167c*/ 	.word	0x0002c340
        /*1680*/ 	.word	0x00000012
        /*1684*/ 	.word	0x00030800
        /*1688*/ 	.short	0x010a
        /*168a*/ 	.byte	0x3f
	.zero		1


	//   ....[88]....
        /*168c*/ 	.word	0x0002c390
        /*1690*/ 	.word	0x0000003a
        /*1694*/ 	.word	0x00030830
        /*1698*/ 	.short	0x010a
        /*169a*/ 	.byte	0x3f
	.zero		1


	//   ....[89]....
        /*169c*/ 	.word	0x0002c3e0
        /*16a0*/ 	.word	0x00000002
        /*16a4*/ 	.word	0x00030830
        /*16a8*/ 	.short	0x010a
        /*16aa*/ 	.byte	0x3f
	.zero		1


	//   ....[90]....
        /*16ac*/ 	.word	0x0002c430
        /*16b0*/ 	.word	0x000000cb
        /*16b4*/ 	.word	0x00030850
        /*16b8*/ 	.short	0x010a
        /*16ba*/ 	.byte	0x3f
	.zero		1


	//   ....[91]....
        /*16bc*/ 	.word	0x0002c480
        /*16c0*/ 	.word	0x000000de
        /*16c4*/ 	.word	0x00030830
        /*16c8*/ 	.short	0x010a
        /*16ca*/ 	.byte	0x3f
	.zero		1


	//   ....[92]....
        /*16cc*/ 	.word	0x0002c4d0
        /*16d0*/ 	.word	0x0000000d
        /*16d4*/ 	.word	0x00030850
        /*16d8*/ 	.short	0x010a
        /*16da*/ 	.byte	0x3f
	.zero		1


	//   ....[93]....
        /*16dc*/ 	.word	0x0002c520
        /*16e0*/ 	.word	0x00000004
        /*16e4*/ 	.word	0x00030830
        /*16e8*/ 	.short	0x010a
        /*16ea*/ 	.byte	0x3f
	.zero		1


	//   ....[94]....
        /*16ec*/ 	.word	0x0002c570
        /*16f0*/ 	.word	0x000000de
        /*16f4*/ 	.word	0x00030850
        /*16f8*/ 	.short	0x010a
        /*16fa*/ 	.byte	0x3f
	.zero		1


	//   ....[95]....
        /*16fc*/ 	.word	0x0002c5c0
        /*1700*/ 	.word	0x0000000c
        /*1704*/ 	.word	0x00030850
        /*1708*/ 	.short	0x010a
        /*170a*/ 	.byte	0x3f
	.zero		1


	//   ....[96]....
        /*170c*/ 	.word	0x0002c760
        /*1710*/ 	.word	0x00000017
        /*1714*/ 	.word	0x00030820
        /*1718*/ 	.short	0x010a
        /*171a*/ 	.byte	0x3f
	.zero		1


	//   ....[97]....
        /*171c*/ 	.word	0x0002c7b0
        /*1720*/ 	.word	0x0000000d
        /*1724*/ 	.word	0x000308a0
        /*1728*/ 	.short	0x010a
        /*172a*/ 	.byte	0x3f
	.zero		1


	//   ....[98]....
        /*172c*/ 	.word	0x0002c800
        /*1730*/ 	.word	0x0000000d
        /*1734*/ 	.word	0x000308c0
        /*1738*/ 	.short	0x010a
        /*173a*/ 	.byte	0x3f
	.zero		1


	//   ....[99]....
        /*173c*/ 	.word	0x0002c850
        /*1740*/ 	.word	0x00000006
        /*1744*/ 	.word	0x000308a0
        /*1748*/ 	.short	0x010a
        /*174a*/ 	.byte	0x3f
	.zero		1


	//   ....[100]....
        /*174c*/ 	.word	0x0002c8a0
        /*1750*/ 	.word	0x00000006
        /*1754*/ 	.word	0x000308c0
        /*1758*/ 	.short	0x010a
        /*175a*/ 	.byte	0x3f
	.zero		1


	//   ....[101]....
        /*175c*/ 	.word	0x0002c9c0
        /*1760*/ 	.word	0x00000004
        /*1764*/ 	.word	0x00030840
        /*1768*/ 	.short	0x010a
        /*176a*/ 	.byte	0x3f
	.zero		1


	//   ....[102]....
        /*176c*/ 	.word	0x0002db50
        /*1770*/ 	.word	0x00000017
        /*1774*/ 	.word	0x00030820
        /*1778*/ 	.short	0x010a
        /*177a*/ 	.byte	0x3f
	.zero		1


	//   ....[103]....
        /*177c*/ 	.word	0x0002dba0
        /*1780*/ 	.word	0x00000007
        /*1784*/ 	.word	0x00030840
        /*1788*/ 	.short	0x010a
        /*178a*/ 	.byte	0x3f
	.zero		1


	//   ....[104]....
        /*178c*/ 	.word	0x0002e1c0
        /*1790*/ 	.word	0x00000007
        /*1794*/ 	.word	0x00030860
        /*1798*/ 	.short	0x010a
        /*179a*/ 	.byte	0x3f
	.zero		1


	//   ....[105]....
        /*179c*/ 	.word	0x0002e800
        /*17a0*/ 	.word	0x00000004
        /*17a4*/ 	.word	0x00030860
        /*17a8*/ 	.short	0x010a
        /*17aa*/ 	.byte	0x3f
	.zero		1


	//   ....[106]....
        /*17ac*/ 	.word	0x0002f820
        /*17b0*/ 	.word	0x00000005
        /*17b4*/ 	.word	0x00030820
        /*17b8*/ 	.short	0x010a
        /*17ba*/ 	.byte	0x3f
	.zero		1


	//   ....[107]....
        /*17bc*/ 	.word	0x0002f9c0
        /*17c0*/ 	.word	0x00000003
        /*17c4*/ 	.word	0x00030840
        /*17c8*/ 	.short	0x010a
        /*17ca*/ 	.byte	0x3f
	.zero		1


	//   ....[108]....
        /*17cc*/ 	.word	0x0002fa10
        /*17d0*/ 	.word	0x00000019
        /*17d4*/ 	.word	0x00030840
        /*17d8*/ 	.short	0x010a
        /*17da*/ 	.byte	0x3f
	.zero		1


	//   ....[109]....
        /*17dc*/ 	.word	0x0002fa60
        /*17e0*/ 	.word	0x00000003
        /*17e4*/ 	.word	0x00030860
        /*17e8*/ 	.short	0x010a
        /*17ea*/ 	.byte	0x3f
	.zero		1


	//----- nvinfo : EIATTR_NUM_MBARRIERS
	.align		4
.L_241:
        /*17ec*/ 	.byte	0x03, 0x38
        /*17ee*/ 	.short	0x0016


	//----- nvinfo : EIATTR_EXIT_INSTR_OFFSETS
	.align		4
        /*17f0*/ 	.byte	0x04, 0x1c
        /*17f2*/ 	.short	(.L_243 - .L_242)


	//   ....[0]....
.L_242:
        /*17f4*/ 	.word	0x0002ac60


	//----- nvinfo : EIATTR_MAX_THREADS
	.align		4
.L_243:
        /*17f8*/ 	.byte	0x04, 0x05
        /*17fa*/ 	.short	(.L_245 - .L_244)
.L_244:
        /*17fc*/ 	.word	0x00000180
        /*1800*/ 	.word	0x00000001
        /*1804*/ 	.word	0x00000001


	//----- nvinfo : EIATTR_CRS_STACK_SIZE
	.align		4
.L_245:
        /*1808*/ 	.byte	0x04, 0x1e
        /*180a*/ 	.short	(.L_247 - .L_246)
.L_246:
        /*180c*/ 	.word	0x00000000


	//----- nvinfo : EIATTR_CBANK_PARAM_SIZE
	.align		4
.L_247:
        /*1810*/ 	.byte	0x03, 0x19
        /*1812*/ 	.short	0x0af0


	//----- nvinfo : EIATTR_PARAM_CBANK
	.align		4
        /*1814*/ 	.byte	0x04, 0x0a
        /*1816*/ 	.short	(.L_249 - .L_248)
	.align		4
.L_248:
        /*1818*/ 	.word	index@(.nv.constant0._ZN7cutlass13device_kernelIN5flash11enable_sm90INS1_16FlashAttnFwdSm90INS1_25CollectiveMainloopFwdSm90ILi2EN4cute5tupleIJNS5_1CILi1EEES8_S8_EEENS6_IJNS7_ILi128EEENS7_ILi64EEENS7_ILi256EEEEEELi256ENS_10bfloat16_tEfNS_4arch4Sm90ELb0ELb1ELb1ELb1ELb1ELb1ELb0ELb1ELb1ELb1ELb0ELb0EEENS1_21CollectiveEpilogueFwdINS6_IJSA_SC_SB_EEES9_SE_SG_Li256ELb1ELb1ELb0ELb0EEENS1_36VarlenDynamicPersistentTileSchedulerILi128ELi64ELi256ELi128ELb0ELb1ELb1ELb1ELb0ELb1EEEEEEEEEvNT_6ParamsE)
        /*181c*/ 	.short	0x0210
        /*181e*/ 	.short	0x0af0


	//----- nvinfo : EIATTR_SW_WAR
	.align		4
.L_249:
        /*1820*/ 	.byte	0x04, 0x36
        /*1822*/ 	.short	(.L_251 - .L_250)
.L_250:
        /*1824*/ 	.word	0x00000008
.L_251:


//--------------------- .nv.info._ZN7cutlass13device_kernelIN5flash11enable_sm90INS1_16FlashAttnFwdSm90INS1_25CollectiveMainloopFwdSm90ILi2EN4cute5tupleIJNS5_1CILi1EEES8_S8_EEENS6_IJNS7_ILi128EEENS7_ILi80EEENS7_ILi256EEEEEELi256ENS_10bfloat16_tEfNS_4arch4Sm90ELb1ELb0ELb1ELb0ELb1ELb0ELb0ELb1ELb1ELb1ELb0ELb0EEENS1_21CollectiveEpilogueFwdINS6_IJSA_SC_SB_EEES9_SE_SG_Li256ELb0ELb1ELb0ELb0EEENS1_30DynamicPersistentTileSchedulerILi256ELi128ELb0ELb1ELb1EEEEEEEEEvNT_6ParamsE --------------------------
	.section	.nv.info._ZN7cutlass13device_kernelIN5flash11enable_sm90INS1_16FlashAttnFwdSm90INS1_25CollectiveMainloopFwdSm90ILi2EN4cute5tupleIJNS5_1CILi1EEES8_S8_EEENS6_IJNS7_ILi128EEENS7_ILi80EEENS7_ILi256EEEEEELi256ENS_10bfloat16_tEfNS_4arch4Sm90ELb1ELb0ELb1ELb0ELb1ELb0ELb0ELb1ELb1ELb1ELb0ELb0EEENS1_21CollectiveEpilogueFwdINS6_IJSA_SC_SB_EEES9_SE_SG_Li256ELb0ELb1ELb0ELb0EEENS1_30DynamicPersistentTileSchedulerILi256ELi128ELb0ELb1ELb1EEEEEEEEEvNT_6ParamsE,"",@"SHT_CUDA_INFO"
	.sectionflags	@""
	.align	4


	//----- nvinfo : EIATTR_CUDA_API_VERSION
	.align		4
        /*0000*/ 	.byte	0x04, 0x37
        /*0002*/ 	.short	(.L_253 - .L_252)
.L_252:
        /*0004*/ 	.word	0x00000082


	//----- nvinfo : EIATTR_KPARAM_INFO
	.align		4
.L_253:
        /*0008*/ 	.byte	0x04, 0x17
        /*000a*/ 	.short	(.L_255 - .L_254)
.L_254:
        /*000c*/ 	.word	0x00000000
        /*0010*/ 	.short	0x0000
        /*0012*/ 	.short	0x0070
        /*0014*/ 	.byte	0x00, 0xf0, 0x01, 0x2a


	//----- nvinfo : EIATTR_SPARSE_MMA_MASK
	.align		4
.L_255:
        /*0018*/ 	.byte	0x03, 0x50
        /*001a*/ 	.short	0x0000


	//----- nvinfo : EIATTR_MAXREG_COUNT
	.align		4
        /*001c*/ 	.byte	0x03, 0x1b
        /*001e*/ 	.short	0x00a8


	//----- nvinfo : EIATTR_NUM_BARRIERS
	.align		4
        /*0020*/ 	.byte	0x02, 0x4c
        /*0022*/ 	.byte	0x09
	.zero		1


	//----- nvinfo : EIATTR_EXTERNS
	.align		4
        /*0024*/ 	.byte	0x04, 0x0f
        /*0026*/ 	.short	(.L_257 - .L_256)


	//   ....[0]....
	.align		4
.L_256:
        /*0028*/ 	.word	index@(__assertfail)


	//----- nvinfo : EIATTR_ANNOTATIONS
	.align		4
.L_257:
        /*002c*/ 	.byte	0x04, 0x55
        /*002e*/ 	.short	(.L_259 - .L_258)


	//   ....[0]....
.L_258:
        /*0030*/ 	.word	0x00000001
        /*0034*/ 	.byte	0xa0, 0x08, 0x00, 0x00, 0x01, 0x00, 0x00, 0x00, 0x60, 0x09, 0x00, 0x00, 0x01, 0x00, 0x00, 0x00
        /*0044*/ 	.byte	0xc0, 0x0c, 0x00, 0x00, 0x01, 0x00, 0x00, 0x00, 0x70, 0x18, 0x00, 0x00, 0x01, 0x00, 0x00, 0x00
        /*0054*/ 	.byte	0x40, 0x20, 0x01, 0x00, 0x01, 0x00, 0x00, 0x00, 0xe0, 0x20, 0x01, 0x00, 0x01, 0x00, 0x00, 0x00
        /*0064*/ 	.byte	0x60, 0x21, 0x01, 0x00, 0x01, 0x00, 0x00, 0x00, 0x20, 0x46, 0x01, 0x00, 0x01, 0x00, 0x00, 0x00
        /*0074*/ 	.byte	0x40, 0x46, 0x01, 0x00, 0x01, 0x00, 0x00, 0x00, 0x30, 0x60, 0x01, 0x00, 0x01, 0x00, 0x00, 0x00
        /*0084*/ 	.byte	0xd0, 0x61, 0x01, 0x00


	//----- nvinfo : EIATTR_MERCURY_ISA_VERSION
	.align		4
.L_259:
        /*0088*/ 	.byte	0x03, 0x5f
        /*008a*/ 	.short	0x0101


	//----- nvinfo : EIATTR_INT_WARP_WIDE_INSTR_OFFSETS
	.align		4
        /*008c*/ 	.byte	0x04, 0x31
        /*008e*/ 	.short	(.L_261 - .L_260)


	//   ....[0]....
.L_260:
        /*0090*/ 	.word	0x000000c0


	//   ....[1]....
        /*0094*/ 	.word	0x000000d0


	//   ....[2]....
        /*0098*/ 	.word	0x00000170


	//   ....[3]....
        /*009c*/ 	.word	0x00012a70


	//   ....[4]....
        /*00a0*/ 	.word	0x00012b00


	//   ....[5]....
        /*00a4*/ 	.word	0x00015770


	//   ....[6]....
        /*00a8*/ 	.word	0x00015800


	//----- nvinfo : EIATTR_COOP_GROUP_MASK_REGIDS
	.align		4
.L_261:
        /*00ac*/ 	.byte	0x04, 0x29
        /*00ae*/ 	.short	(.L_263 - .L_262)


	//   ....[0]....
.L_262:
        /*00b0*/ 	.word	0xffffffff


	//   ....[1]....
        /*00b4*/ 	.word	0xffffffff


	//   ....[2]....
        /*00b8*/ 	.word	0xffffffff


	//   ....[3]....
        /*00bc*/ 	.word	0xffffffff


	//   ....[4]....
        /*00c0*/ 	.word	0xffffffff


	//   ....[5]....
        /*00c4*/ 	.word	0xffffffff


	//   ....[6]....
        /*00c8*/ 	.word	0xffffffff


	//   ....[7]....
        /*00cc*/ 	.word	0xffffffff


	//   ....[8]....
        /*00d0*/ 	.word	0xffffffff


	//   ....[9]....
        /*00d4*/ 	.word	0xffffffff


	//   ....[10]....
        /*00d8*/ 	.word	0xffffffff


	//   ....[11]....
        /*00dc*/ 	.word	0xffffffff


	//   ....[12]....
        /*00e0*/ 	.word	0xffffffff


	//   ....[13]....
        /*00e4*/ 	.word	0xffffffff


	//   ....[14]....
        /*00e8*/ 	.word	0xffffffff


	//   ....[15]....
        /*00ec*/ 	.word	0xffffffff


	//   ....[16]....
        /*00f0*/ 	.word	0xffffffff


	//   ....[17]....
        /*00f4*/ 	.word	0xffffffff


	//   ....[18]....
        /*00f8*/ 	.word	0xffffffff


	//   ....[19]....
        /*00fc*/ 	.word	0xffffffff


	//   ....[20]....
        /*0100*/ 	.word	0xffffffff


	//   ....[21]....
        /*0104*/ 	.word	0xffffffff


	//   ....[22]....
        /*0108*/ 	.word	0xffffffff


	//   ....[23]....
        /*010c*/ 	.word	0xffffffff


	//   ....[24]....
        /*0110*/ 	.word	0xffffffff


	//   ....[25]....
        /*0114*/ 	.word	0xffffffff


	//   ....[26]....
        /*0118*/ 	.word	0xffffffff


	//   ....[27]....
        /*011c*/ 	.word	0xffffffff


	//   ....[28]....
        /*0120*/ 	.word	0xffffffff


	//   ....[29]....
        /*0124*/ 	.word	0xffffffff


	//   ....[30]....
        /*0128*/ 	.word	0xffffffff


	//   ....[31]....
        /*012c*/ 	.word	0xffffffff


	//   ....[32]....
        /*0130*/ 	.word	0xffffffff


	//   ....[33]....
        /*0134*/ 	.word	0xffffffff


	//   ....[34]....
        /*0138*/ 	.word	0xffffffff


	//   ....[35]....
        /*013c*/ 	.word	0xffffffff


	//   ....[36]....
        /*0140*/ 	.word	0xffffffff


	//   ....[37]....
        /*0144*/ 	.word	0xffffffff


	//   ....[38]....
        /*0148*/ 	.word	0xffffffff


	//   ....[39]....
        /*014c*/ 	.word	0xffffffff


	//   ....[40]....
        /*0150*/ 	.word	0xffffffff


	//   ....[41]....
        /*0154*/ 	.word	0xffffffff


	//   ....[42]....
        /*0158*/ 	.word	0xffffffff


	//   ....[43]....
        /*015c*/ 	.word	0xffffffff


	//   ....[44]....
        /*0160*/ 	.word	0xffffffff


	//   ....[45]....
        /*0164*/ 	.word	0xffffffff


	//   ....[46]....
        /*0168*/ 	.word	0xffffffff


	//   ....[47]....
        /*016c*/ 	.word	0xffffffff


	//   ....[48]....
        /*0170*/ 	.word	0xffffffff


	//   ....[49]....
        /*0174*/ 	.word	0xffffffff


	//   ....[50]....
        /*0178*/ 	.word	0xffffffff


	//   ....[51]....
        /*017c*/ 	.word	0xffffffff


	//   ....[52]....
        /*0180*/ 	.word	0xffffffff


	//   ....[53]....
        /*0184*/ 	.word	0xffffffff


	//   ....[54]....
        /*0188*/ 	.word	0xffffffff


	//   ....[55]....
        /*018c*/ 	.word	0xffffffff


	//   ....[56]....
        /*0190*/ 	.word	0xffffffff


	//   ....[57]....
        /*0194*/ 	.word	0xffffffff


	//   ....[58]....
        /*0198*/ 	.word	0xffffffff


	//   ....[59]....
        /*019c*/ 	.word	0xffffffff


	//   ....[60]....
        /*01a0*/ 	.word	0xffffffff


	//   ....[61]....
        /*01a4*/ 	.word	0xffffffff


	//   ....[62]....
        /*01a8*/ 	.word	0xffffffff


	//   ....[63]....
        /*01ac*/ 	.word	0xffffffff


	//   ....[64]....
        /*01b0*/ 	.word	0xffffffff


	//   ....[65]....
        /*01b4*/ 	.word	0xffffffff


	//   ....[66]....
        /*01b8*/ 	.word	0xffffffff


	//   ....[67]....
        /*01bc*/ 	.word	0xffffffff


	//   ....[68]....
        /*01c0*/ 	.word	0xffffffff


	//   ....[69]....
        /*01c4*/ 	.word	0xffffffff


	//   ....[70]....
        /*01c8*/ 	.word	0xffffffff


	//   ....[71]....
        /*01cc*/ 	.word	0xffffffff


	//   ....[72]....
        /*01d0*/ 	.word	0xffffffff


	//   ....[73]....
        /*01d4*/ 	.word	0xffffffff


	//   ....[74]....
        /*01d8*/ 	.word	0xffffffff


	//   ....[75]....
        /*01dc*/ 	.word	0xffffffff


	//   ....[76]....
        /*01e0*/ 	.word	0xffffffff


	//   ....[77]....
        /*01e4*/ 	.word	0xffffffff


	//   ....[78]....
        /*01e8*/ 	.word	0xffffffff


	//   ....[79]....
        /*01ec*/ 	.word	0xffffffff


	//   ....[80]....
        /*01f0*/ 	.word	0xffffffff


	//   ....[81]....
        /*01f4*/ 	.word	0xffffffff


	//   ....[82]....
        /*01f8*/ 	.word	0xffffffff


	//   ....[83]....
        /*01fc*/ 	.word	0xffffffff


	//   ....[84]....
        /*0200*/ 	.word	0xffffffff


	//   ....[85]....
        /*0204*/ 	.word	0xffffffff


	//   ....[86]....
        /*0208*/ 	.word	0xffffffff


	//   ....[87]....
        /*020c*/ 	.word	0xffffffff


	//   ....[88]....
        /*0210*/ 	.word	0xffffffff


	//   ....[89]....
        /*0214*/ 	.word	0xffffffff


	//   ....[90]....
        /*0218*/ 	.word	0xffffffff


	//   ....[91]....
        /*021c*/ 	.word	0xffffffff


	//   ....[92]....
        /*0220*/ 	.word	0xffffffff


	//   ....[93]....
        /*0224*/ 	.word	0xffffffff


	//   ....[94]....
        /*0228*/ 	.word	0xffffffff


	//   ....[95]....
        /*022c*/ 	.word	0xffffffff


	//   ....[96]....
        /*0230*/ 	.word	0xffffffff


	//   ....[97]....
        /*0234*/ 	.word	0xffffffff


	//   ....[98]....
        /*0238*/ 	.word	0xffffffff


	//   ....[99]....
        /*023c*/ 	.word	0xffffffff


	//   ....[100]....
        /*0240*/ 	.word	0xffffffff


	//   ....[101]....
        /*0244*/ 	.word	0xffffffff


	//   ....[102]....
        /*0248*/ 	.word	0xffffffff


	//   ....[103]....
        /*024c*/ 	.word	0xffffffff


	//   ....[104]....
        /*0250*/ 	.word	0xffffffff


	//   ....[105]....
        /*0254*/ 	.word	0xffffffff


	//   ....[106]....
        /*0258*/ 	.word	0x0500000f


	//   ....[107]....
        /*025c*/ 	.word	0x0500000f


	//   ....[108]....
        /*0260*/ 	.word	0x0500000f


	//   ....[109]....
        /*0264*/ 	.word	0x0500000f


	//   ....[110]....
        /*0268*/ 	.word	0x0500000f


	//   ....[111]....
        /*026c*/ 	.word	0x0500000f


	//   ....[112]....
        /*0270*/ 	.word	0x0500000f


	//   ....[113]....
        /*0274*/ 	.word	0x0500000f


	//   ....[114]....
        /*0278*/ 	.word	0x0500000f


	//   ....[115]....
        /*027c*/ 	.word	0x0500000f


	//   ....[116]....
        /*0280*/ 	.word	0x0500000f


	//   ....[117]....
        /*0284*/ 	.word	0x0500000f


	//   ....[118]....
        /*0288*/ 	.word	0x0500000f


	//   ....[119]....
        /*028c*/ 	.word	0x0500000f


	//   ....[120]....
        /*0290*/ 	.word	0x0500000f


	//   ....[121]....
        /*0294*/ 	.word	0x0500000f


	//   ....[122]....
        /*0298*/ 	.word	0x0500000f


	//   ....[123]....
        /*029c*/ 	.word	0x0500000f


	//   ....[124]....
        /*02a0*/ 	.word	0x0500000f


	//   ....[125]....
        /*02a4*/ 	.word	0x0500000f


	//   ....[126]....
        /*02a8*/ 	.word	0x0500000f


	//   ....[127]....
        /*02ac*/ 	.word	0x0500000f


	//   ....[128]....
        /*02b0*/ 	.word	0x0500000f


	//   ....[129]....
        /*02b4*/ 	.word	0x0500000f


	//   ....[130]....
        /*02b8*/ 	.word	0x0500000f


	//   ....[131]....
        /*02bc*/ 	.word	0x0500000f


	//   ....[132]....
        /*02c0*/ 	.word	0x0500000f


	//   ....[133]....
        /*02c4*/ 	.word	0x0500000f


	//   ....[134]....
        /*02c8*/ 	.word	0x0500000f


	//   ....[135]....
        /*02cc*/ 	.word	0x0500000f


	//   ....[136]....
        /*02d0*/ 	.word	0x0500000f


	//   ....[137]....
        /*02d4*/ 	.word	0x0500000f


	//   ....[138]....
        /*02d8*/ 	.word	0x0500000f


	//   ....[139]....
        /*02dc*/ 	.word	0x0500000f


	//   ....[140]....
        /*02e0*/ 	.word	0x0500000f


	//   ....[141]....
        /*02e4*/ 	.word	0x0500000f


	//   ....[142]....
        /*02e8*/ 	.word	0x0500000f


	//   ....[143]....
        /*02ec*/ 	.word	0x0500000f


	//   ....[144]....
        /*02f0*/ 	.word	0x0500000f


	//   ....[145]....
        /*02f4*/ 	.word	0x0500000f


	//   ....[146]....
        /*02f8*/ 	.word	0x0500000f


	//   ....[147]....
        /*02fc*/ 	.word	0x0500000f


	//   ....[148]....
        /*0300*/ 	.word	0x0500000f


	//   ....[149]....
        /*0304*/ 	.word	0x0500000f


	//   ....[150]....
        /*0308*/ 	.word	0x0500000f


	//   ....[151]....
        /*030c*/ 	.word	0x0500000f


	//   ....[152]....
        /*0310*/ 	.word	0x0500000f


	//   ....[153]....
        /*0314*/ 	.word	0x0500000f


	//   ....[154]....
        /*0318*/ 	.word	0x0500000f


	//   ....[155]....
        /*031c*/ 	.word	0x0500000f


	//   ....[156]....
        /*0320*/ 	.word	0x0500000f


	//   ....[157]....
        /*0324*/ 	.word	0x0500000f


	//   ....[158]....
        /*0328*/ 	.word	0x0500000f


	//   ....[159]....
        /*032c*/ 	.word	0x0500000f


	//   ....[160]....
        /*0330*/ 	.word	0x0500000f


	//   ....[161]....
        /*0334*/ 	.word	0x0500000f


	//   ....[162]....
        /*0338*/ 	.word	0x0500000f


	//   ....[163]....
        /*033c*/ 	.word	0x0500000f


	//   ....[164]....
        /*0340*/ 	.word	0x0500000f


	//----- nvinfo : EIATTR_COOP_GROUP_INSTR_OFFSETS
	.align		4
.L_263:
        /*0344*/ 	.byte	0x04, 0x28
        /*0346*/ 	.short	(.L_265 - .L_264)


	//   ....[0]....
.L_264:
        /*0348*/ 	.word	0x00000070


	//   ....[1]....
        /*034c*/ 	.word	0x000000b0


	//   ....[2]....
        /*0350*/ 	.word	0x000002d0


	//   ....[3]....
        /*0354*/ 	.word	0x00000430


	//   ....[4]....
        /*0358*/ 	.word	0x00000550


	//   ....[5]....
        /*035c*/ 	.word	0x000006b0


	//   ....[6]....
        /*0360*/ 	.word	0x00001670


	//   ....[7]....
        /*0364*/ 	.word	0x000040f0


	//   ....[8]....
        /*0368*/ 	.word	0x000041b0


	//   ....[9]....
        /*036c*/ 	.word	0x00004c30


	//   ....[10]....
        /*0370*/ 	.word	0x00004cb0


	//   ....[11]....
        /*0374*/ 	.word	0x000052c0


	//   ....[12]....
        /*0378*/ 	.word	0x00005370


	//   ....[13]....
        /*037c*/ 	.word	0x00008820


	//   ....[14]....
        /*0380*/ 	.word	0x00008e80


	//   ....[15]....
        /*0384*/ 	.word	0x00008ea0


	//   ....[16]....
        /*0388*/ 	.word	0x00008f30


	//   ....[17]....
        /*038c*/ 	.word	0x000095b0


	//   ....[18]....
        /*0390*/ 	.word	0x00009610


	//   ....[19]....
        /*0394*/ 	.word	0x0000d460


	//   ....[20]....
        /*0398*/ 	.word	0x0000d490


	//   ....[21]....
        /*039c*/ 	.word	0x0000d4b0


	//   ....[22]....
        /*03a0*/ 	.word	0x0000d4d0


	//   ....[23]....
        /*03a4*/ 	.word	0x0000e830


	//   ....[24]....
        /*03a8*/ 	.word	0x0000e860


	//   ....[25]....
        /*03ac*/ 	.word	0x0000e900


	//   ....[26]....
        /*03b0*/ 	.word	0x0000e960


	//   ....[27]....
        /*03b4*/ 	.word	0x00010570


	//   ....[28]....
        /*03b8*/ 	.word	0x000105a0


	//   ....[29]....
        /*03bc*/ 	.word	0x000105d0


	//   ....[30]....
        /*03c0*/ 	.word	0x00010630


	//   ....[31]....
        /*03c4*/ 	.word	0x00010d50


	//   ....[32]....
        /*03c8*/ 	.word	0x00010d90


	//   ....[33]....
        /*03cc*/ 	.word	0x00010f20


	//   ....[34]....
        /*03d0*/ 	.word	0x00010f40


	//   ....[35]....
        /*03d4*/ 	.word	0x00011080


	//   ....[36]....
        /*03d8*/ 	.word	0x000110a0


	//   ....[37]....
        /*03dc*/ 	.word	0x000111f0


	//   ....[38]....
        /*03e0*/ 	.word	0x00011210


	//   ....[39]....
        /*03e4*/ 	.word	0x000119f0


	//   ....[40]....
        /*03e8*/ 	.word	0x00011a20


	//   ....[41]....
        /*03ec*/ 	.word	0x00011b70


	//   ....[42]....
        /*03f0*/ 	.word	0x00011b90


	//   ....[43]....
        /*03f4*/ 	.word	0x00011cd0


	//   ....[44]....
        /*03f8*/ 	.word	0x00011cf0


	//   ....[45]....
        /*03fc*/ 	.word	0x00011e40


	//   ....[46]....
        /*0400*/ 	.word	0x00011e60


	//   ....[47]....
        /*0404*/ 	.word	0x00012070


	//   ....[48]....
        /*0408*/ 	.word	0x000135b0


	//   ....[49]....
        /*040c*/ 	.word	0x000135f0


	//   ....[50]....
        /*0410*/ 	.word	0x00013620


	//   ....[51]....
        /*0414*/ 	.word	0x00013660


	//   ....[52]....
        /*0418*/ 	.word	0x00013700


	//   ....[53]....
        /*041c*/ 	.word	0x00013720


	//   ....[54]....
        /*0420*/ 	.word	0x000137c0


	//   ....[55]....
        /*0424*/ 	.word	0x000137e0


	//   ....[56]....
        /*0428*/ 	.word	0x00013880


	//   ....[57]....
        /*042c*/ 	.word	0x000138a0


	//   ....[58]....
        /*0430*/ 	.word	0x00013f90


	//   ....[59]....
        /*0434*/ 	.word	0x00013fb0


	//   ....[60]....
        /*0438*/ 	.word	0x00013fd0


	//   ....[61]....
        /*043c*/ 	.word	0x00014030


	//   ....[62]....
        /*0440*/ 	.word	0x000140c0


	//   ....[63]....
        /*0444*/ 	.word	0x000140f0


	//   ....[64]....
        /*0448*/ 	.word	0x00014180


	//   ....[65]....
        /*044c*/ 	.word	0x000141a0


	//   ....[66]....
        /*0450*/ 	.word	0x00014240


	//   ....[67]....
        /*0454*/ 	.word	0x00014270


	//   ....[68]....
        /*0458*/ 	.word	0x00014300


	//   ....[69]....
        /*045c*/ 	.word	0x00014330


	//   ....[70]....
        /*0460*/ 	.word	0x000143c0


	//   ....[71]....
        /*0464*/ 	.word	0x000143e0


	//   ....[72]....
        /*0468*/ 	.word	0x00014480


	//   ....[73]....
        /*046c*/ 	.word	0x000144a0


	//   ....[74]....
        /*0470*/ 	.word	0x00014bf0


	//   ....[75]....
        /*0474*/ 	.word	0x00014c20


	//   ....[76]....
        /*0478*/ 	.word	0x00014c30


	//   ....[77]....
        /*047c*/ 	.word	0x00014c50


	//   ....[78]....
        /*0480*/ 	.word	0x00014cc0


	//   ....[79]....
        /*0484*/ 	.word	0x00014ce0


	//   ....[80]....
        /*0488*/ 	.word	0x00014d40


	//   ....[81]....
        /*048c*/ 	.word	0x00014d60


	//   ....[82]....
        /*0490*/ 	.word	0x00014dc0


	//   ....[83]....
        /*0494*/ 	.word	0x00014de0


	//   ....[84]....
        /*0498*/ 	.word	0x000150b0


	//   ....[85]....
        /*049c*/ 	.word	0x000150d0


	//   ....[86]....
        /*04a0*/ 	.word	0x000150f0


	//   ....[87]....
        /*04a4*/ 	.word	0x00015190


	//   ....[88]....
        /*04a8*/ 	.word	0x000151b0


	//   ....[89]....
        /*04ac*/ 	.word	0x00015250


	//   ....[90]....
        /*04b0*/ 	.word	0x00015270


	//   ....[91]....
        /*04b4*/ 	.word	0x00015310


	//   ....[92]....
        /*04b8*/ 	.word	0x00015330


	//   ....[93]....
        /*04bc*/ 	.word	0x00015340


	//   ....[94]....
        /*04c0*/ 	.word	0x00015960


	//   ....[95]....
        /*04c4*/ 	.word	0x00015980


	//   ....[96]....
        /*04c8*/ 	.word	0x00015990


	//   ....[97]....
        /*04cc*/ 	.word	0x000159b0


	//   ....[98]....
        /*04d0*/ 	.word	0x00015a70


	//   ....[99]....
        /*04d4*/ 	.word	0x00015aa0


	//   ....[100]....
        /*04d8*/ 	.word	0x00015b30


	//   ....[101]....
        /*04dc*/ 	.word	0x00015b60


	//   ....[102]....
        /*04e0*/ 	.word	0x00015b70


	//   ....[103]....
        /*04e4*/ 	.word	0x00015c00


	//   ....[104]....
        /*04e8*/ 	.word	0x00015f70


	//   ....[105]....
        /*04ec*/ 	.word	0x00016150


	//   ....[106]....
        /*04f0*/ 	.word	0x00016720


	//   ....[107]....
        /*04f4*/ 	.word	0x00016800


	//   ....[108]....
        /*04f8*/ 	.word	0x000168d0


	//   ....[109]....
        /*04fc*/ 	.word	0x00016960


	//   ....[110]....
        /*0500*/ 	.word	0x00016a30


	//   ....[111]....
        /*0504*/ 	.word	0x00016ac0


	//   ....[112]....
        /*0508*/ 	.word	0x00016ba0


	//   ....[113]....
        /*050c*/ 	.word	0x00016c20


	//   ....[114]....
        /*0510*/ 	.word	0x00016d10


	//   ....[115]....
        /*0514*/ 	.word	0x00016da0


	//   ....[116]....
        /*0518*/ 	.word	0x00016e70


	//   ....[117]....
        /*051c*/ 	.word	0x00016f10


	//   ....[118]....
        /*0520*/ 	.word	0x00016f80


	//   ....[119]....
        /*0524*/ 	.word	0x00017000


	//   ....[120]....
        /*0528*/ 	.word	0x000170d0


	//   ....[121]....
        /*052c*/ 	.word	0x00017140


	//   ....[122]....
        /*0530*/ 	.word	0x00017240


	//   ....[123]....
        /*0534*/ 	.word	0x000172c0


	//   ....[124]....
        /*0538*/ 	.word	0x000173b0


	//   ....[125]....
        /*053c*/ 	.word	0x00017420


	//   ....[126]....
        /*0540*/ 	.word	0x00017520


	//   ....[127]....
        /*0544*/ 	.word	0x000175a0


	//   ....[128]....
        /*0548*/ 	.word	0x00017690


	//   ....[129]....
        /*054c*/ 	.word	0x00017700


	//   ....[130]....
        /*0550*/ 	.word	0x00017800


	//   ....[131]....
        /*0554*/ 	.word	0x00017870


	//   ....[132]....
        /*0558*/ 	.word	0x00017950


	//   ....[133]....
        /*055c*/ 	.word	0x00017a80


	//   ....[134]....
        /*0560*/ 	.word	0x00017b20


	//   ....[135]....
        /*0564*/ 	.word	0x00017b90


	//   ....[136]....
        /*0568*/ 	.word	0x00017c60


	//   ....[137]....
        /*056c*/ 	.word	0x00017cc0


	//   ....[138]....
        /*0570*/ 	.word	0x00017d90


	//   ....[139]....
        /*0574*/ 	.word	0x00017df0


	//   ....[140]....
        /*0578*/ 	.word	0x00017ec0


	//   ....[141]....
        /*057c*/ 	.word	0x00017f20


	//   ....[142]....
        /*0580*/ 	.word	0x00017ff0


	//   ....[143]....
        /*0584*/ 	.word	0x000180d0


	//   ....[144]....
        /*0588*/ 	.word	0x00018170


	//   ....[145]....
        /*058c*/ 	.word	0x000181d0


	//   ....[146]....
        /*0590*/ 	.word	0x000182e0


	//   ....[147]....
        /*0594*/ 	.word	0x00018340


	//   ....[148]....
        /*0598*/ 	.word	0x00018450


	//   ....[149]....
        /*059c*/ 	.word	0x000184b0


	//   ....[150]....
        /*05a0*/ 	.word	0x000185c0


	//   ....[151]....
        /*05a4*/ 	.word	0x00018620


	//   ....[152]....
        /*05a8*/ 	.word	0x000186e0


	//   ....[153]....
        /*05ac*/ 	.word	0x00018840


	//   ....[154]....
        /*05b0*/ 	.word	0x000188e0


	//   ....[155]....
        /*05b4*/ 	.word	0x00018940


	//   ....[156]....
        /*05b8*/ 	.word	0x00018a10


	//   ....[157]....
        /*05bc*/ 	.word	0x00018af0


	//   ....[158]....
        /*05c0*/ 	.word	0x00018bb0


	//   ....[159]....
        /*05c4*/ 	.word	0x00018c90


	//   ....[160]....
        /*05c8*/ 	.word	0x00018d50


	//   ....[161]....
        /*05cc*/ 	.word	0x00018e30


	//   ....[162]....
        /*05d0*/ 	.word	0x00018ef0


	//   ....[163]....
        /*05d4*/ 	.word	0x00019000


	//   ....[164]....
        /*05d8*/ 	.word	0x00019120


	//----- nvinfo : EIATTR_REG_RECONFIG
	.align		4
.L_265:
        /*05dc*/ 	.byte	0x01, 0x54
	.zero		2


	//----- nvinfo : EIATTR_SYSCALL_OFFSETS
	.align		4
        /*05e0*/ 	.byte	0x04, 0x46
        /*05e2*/ 	.short	(.L_267 - .L_266)


	//   ....[0]....
.L_266:
        /*05e4*/ 	.word	0x00001860


	//   ....[1]....
        /*05e8*/ 	.word	0x00012c60


	//   ....[2]....
        /*05ec*/ 	.word	0x00012db0


	//   ....[3]....
        /*05f0*/ 	.word	0x00012ea0


	//   ....[4]....
        /*05f4*/ 	.word	0x00013c30


	//----- nvinfo : EIATTR_MBARRIER_INSTR_OFFSETS
	.align		4
.L_267:
        /*05f8*/ 	.byte	0x04, 0x39
        /*05fa*/ 	.short	(.L_269 - .L_268)


	//   ....[0]....
.L_268:
        /*05fc*/ 	.word	0x00000180
        /*0600*/ 	.word	0x000000ff
        /*0604*/ 	.word	0x00038800
        /*0608*/ 	.short	0x0100
        /*060a*/ 	.byte	0x08
	.zero		1


	//   ....[1]....
        /*060c*/ 	.word	0x00000190
        /*0610*/ 	.word	0x000000ff
        /*0614*/ 	.word	0x00038820
        /*0618*/ 	.short	0x0100
        /*061a*/ 	.byte	0x08
	.zero		1


	//   ....[2]....
        /*061c*/ 	.word	0x00000280
        /*0620*/ 	.word	0x000000ff
        /*0624*/ 	.word	0x00038830
        /*0628*/ 	.short	0x0100
        /*062a*/ 	.byte	0x08
	.zero		1


	//   ....[3]....
        /*062c*/ 	.word	0x00000290
        /*0630*/ 	.word	0x000000ff
        /*0634*/ 	.word	0x00038840
        /*0638*/ 	.short	0x0100
        /*063a*/ 	.byte	0x08
	.zero		1


	//   ....[4]....
        /*063c*/ 	.word	0x000002a0
        /*0640*/ 	.word	0x000000ff
        /*0644*/ 	.word	0x00038838
        /*0648*/ 	.short	0x0100
        /*064a*/ 	.byte	0x08
	.zero		1


	//   ....[5]....
        /*064c*/ 	.word	0x000002b0
        /*0650*/ 	.word	0x000000ff
        /*0654*/ 	.word	0x00038848
        /*0658*/ 	.short	0x0100
        /*065a*/ 	.byte	0x08
	.zero		1


	//   ....[6]....
        /*065c*/ 	.word	0x000003e0
        /*0660*/ 	.word	0x000000ff
        /*0664*/ 	.word	0x00038850
        /*0668*/ 	.short	0x0100
        /*066a*/ 	.byte	0x08
	.zero		1


	//   ....[7]....
        /*066c*/ 	.word	0x000003f0
        /*0670*/ 	.word	0x000000ff
        /*0674*/ 	.word	0x00038860
        /*0678*/ 	.short	0x0100
        /*067a*/ 	.byte	0x08
	.zero		1


	//   ....[8]....
        /*067c*/ 	.word	0x00000400
        /*0680*/ 	.word	0x000000ff
        /*0684*/ 	.word	0x00038858
        /*0688*/ 	.short	0x0100
        /*068a*/ 	.byte	0x08
	.zero		1


	//   ....[9]....
        /*068c*/ 	.word	0x00000410
        /*0690*/ 	.word	0x000000ff
        /*0694*/ 	.word	0x00038868
        /*0698*/ 	.short	0x0100
        /*069a*/ 	.byte	0x08
	.zero		1


	//   ....[10]....
        /*069c*/ 	.word	0x00000500
        /*06a0*/ 	.word	0x000000ff
        /*06a4*/ 	.word	0x00038870
        /*06a8*/ 	.short	0x0100
        /*06aa*/ 	.byte	0x06
	.zero		1


	//   ....[11]....
        /*06ac*/ 	.word	0x00000510
        /*06b0*/ 	.word	0x000000ff
        /*06b4*/ 	.word	0x00038880
        /*06b8*/ 	.short	0x0100
        /*06ba*/ 	.byte	0x06
	.zero		1


	//   ....[12]....
        /*06bc*/ 	.word	0x00000520
        /*06c0*/ 	.word	0x000000ff
        /*06c4*/ 	.word	0x00038878
        /*06c8*/ 	.short	0x0100
        /*06ca*/ 	.byte	0x06
	.zero		1


	//   ....[13]....
        /*06cc*/ 	.word	0x00000530
        /*06d0*/ 	.word	0x000000ff
        /*06d4*/ 	.word	0x00038888
        /*06d8*/ 	.short	0x0100
        /*06da*/ 	.byte	0x06
	.zero		1


	//   ....[14]....
        /*06dc*/ 	.word	0x00000660
        /*06e0*/ 	.word	0x000000ff
        /*06e4*/ 	.word	0x00038890
        /*06e8*/ 	.short	0x0100
        /*06ea*/ 	.byte	0x08
	.zero		1


	//   ....[15]....
        /*06ec*/ 	.word	0x00000670
        /*06f0*/ 	.word	0x000000ff
        /*06f4*/ 	.word	0x000388a0
        /*06f8*/ 	.short	0x0100
        /*06fa*/ 	.byte	0x08
	.zero		1


	//   ....[16]....
        /*06fc*/ 	.word	0x00000680
        /*0700*/ 	.word	0x000000ff
        /*0704*/ 	.word	0x00038898
        /*0708*/ 	.short	0x0100
        /*070a*/ 	.byte	0x08
	.zero		1


	//   ....[17]....
        /*070c*/ 	.word	0x00000690
        /*0710*/ 	.word	0x000000ff
        /*0714*/ 	.word	0x000388a8
        /*0718*/ 	.short	0x0100
        /*071a*/ 	.byte	0x08
	.zero		1


	//   ....[18]....
        /*071c*/ 	.word	0x000007d0
        /*0720*/ 	.word	0x000000ff
        /*0724*/ 	.word	0x000388b0
        /*0728*/ 	.short	0x0100
        /*072a*/ 	.byte	0x08
	.zero		1


	//   ....[19]....
        /*072c*/ 	.word	0x000007e0
        /*0730*/ 	.word	0x000000ff
        /*0734*/ 	.word	0x000388c0
        /*0738*/ 	.short	0x0100
        /*073a*/ 	.byte	0x08
	.zero		1


	//   ....[20]....
        /*073c*/ 	.word	0x000007f0
        /*0740*/ 	.word	0x000000ff
        /*0744*/ 	.word	0x000388b8
        /*0748*/ 	.short	0x0100
        /*074a*/ 	.byte	0x08
	.zero		1


	//   ....[21]....
        /*074c*/ 	.word	0x00000800
        /*0750*/ 	.word	0x000000ff
        /*0754*/ 	.word	0x000388c8
        /*0758*/ 	.short	0x0100
        /*075a*/ 	.byte	0x08
	.zero		1


	//   ....[22]....
        /*075c*/ 	.word	0x000018f0
        /*0760*/ 	.word	0x000000ff
        /*0764*/ 	.word	0x00038800
        /*0768*/ 	.short	0x010a
        /*076a*/ 	.byte	0x06
	.zero		1


	//   ....[23]....
        /*076c*/ 	.word	0x000019c0
        /*0770*/ 	.word	0x00000000
        /*0774*/ 	.word	0x00038830
        /*0778*/ 	.short	0x010a
        /*077a*/ 	.byte	0x3f
	.zero		1


	//   ....[24]....
        /*077c*/ 	.word	0x00001a00
        /*0780*/ 	.word	0x00000000
        /*0784*/ 	.word	0x00038830
        /*0788*/ 	.short	0x010a
        /*078a*/ 	.byte	0x3f
	.zero		1


	//   ....[25]....
        /*078c*/ 	.word	0x00004640
        /*0790*/ 	.word	0x000000ff
        /*0794*/ 	.word	0x00000000
        /*0798*/ 	.short	0x0101
        /*079a*/ 	.byte	0x04
	.zero		1


	//   ....[26]....
        /*079c*/ 	.word	0x00005d10
        /*07a0*/ 	.word	0x000000ff
        /*07a4*/ 	.word	0x00038830
        /*07a8*/ 	.short	0x010a
        /*07aa*/ 	.byte	0x04
	.zero		1


	//   ....[27]....
        /*07ac*/ 	.word	0x00005d60
        /*07b0*/ 	.word	0x000000ff
        /*07b4*/ 	.word	0x00038830
        /*07b8*/ 	.short	0x010a
        /*07ba*/ 	.byte	0x04
	.zero		1


	//   ....[28]....
        /*07bc*/ 	.word	0x000082d0
        /*07c0*/ 	.word	0x000000ff
        /*07c4*/ 	.word	0x00038850
        /*07c8*/ 	.short	0x010a
        /*07ca*/ 	.byte	0x04
	.zero		1


	//   ....[29]....
        /*07cc*/ 	.word	0x00008310
        /*07d0*/ 	.word	0x000000ff
        /*07d4*/ 	.word	0x00038850
        /*07d8*/ 	.short	0x010a
        /*07da*/ 	.byte	0x04
	.zero		1


	//   ....[30]....
        /*07dc*/ 	.word	0x00009030
        /*07e0*/ 	.word	0x000000ff
        /*07e4*/ 	.word	0x00000000
        /*07e8*/ 	.short	0x0101
        /*07ea*/ 	.byte	0x06
	.zero		1


	//   ....[31]....
        /*07ec*/ 	.word	0x00009e30
        /*07f0*/ 	.word	0x000000ff
        /*07f4*/ 	.word	0x00000000
        /*07f8*/ 	.short	0x0101
        /*07fa*/ 	.byte	0x04
	.zero		1


	//   ....[32]....
        /*07fc*/ 	.word	0x0000a040
        /*0800*/ 	.word	0x000000ff
        /*0804*/ 	.word	0x00038830
        /*0808*/ 	.short	0x010a
        /*080a*/ 	.byte	0x04
	.zero		1


	//   ....[33]....
        /*080c*/ 	.word	0x0000a080
        /*0810*/ 	.word	0x000000ff
        /*0814*/ 	.word	0x00038830
        /*0818*/ 	.short	0x010a
        /*081a*/ 	.byte	0x04
	.zero		1


	//   ....[34]....
        /*081c*/ 	.word	0x0000c9e0
        /*0820*/ 	.word	0x000000ff
        /*0824*/ 	.word	0x00038850
        /*0828*/ 	.short	0x010a
        /*082a*/ 	.byte	0x04
	.zero		1


	//   ....[35]....
        /*082c*/ 	.word	0x0000ca20
        /*0830*/ 	.word	0x000000ff
        /*0834*/ 	.word	0x00038850
        /*0838*/ 	.short	0x010a
        /*083a*/ 	.byte	0x04
	.zero		1


	//   ....[36]....
        /*083c*/ 	.word	0x0000d090
        /*0840*/ 	.word	0x000000ff
        /*0844*/ 	.word	0x00000000
        /*0848*/ 	.short	0x0101
        /*084a*/ 	.byte	0x06
	.zero		1


	//   ....[37]....
        /*084c*/ 	.word	0x0000de80
        /*0850*/ 	.word	0x000000ff
        /*0854*/ 	.word	0x00000000
        /*0858*/ 	.short	0x0101
        /*085a*/ 	.byte	0x04
	.zero		1


	//   ....[38]....
        /*085c*/ 	.word	0x0000e7a0
        /*0860*/ 	.word	0x000000ff
        /*0864*/ 	.word	0x00038850
        /*0868*/ 	.short	0x010a
        /*086a*/ 	.byte	0x07
	.zero		1


	//   ....[39]....
        /*086c*/ 	.word	0x0000e7e0
        /*0870*/ 	.word	0x000000ff
        /*0874*/ 	.word	0x00038850
        /*0878*/ 	.short	0x010a
        /*087a*/ 	.byte	0x07
	.zero		1


	//   ....[40]....
        /*087c*/ 	.word	0x0000ee30
        /*0880*/ 	.word	0x000000ff
        /*0884*/ 	.word	0x00000000
        /*0888*/ 	.short	0x0101
        /*088a*/ 	.byte	0x04
	.zero		1


	//   ....[41]....
        /*088c*/ 	.word	0x00010d80
        /*0890*/ 	.word	0x000000ff
        /*0894*/ 	.word	0x00000000
        /*0898*/ 	.short	0x0101
        /*089a*/ 	.byte	0x05
	.zero		1


	//   ....[42]....
        /*089c*/ 	.word	0x000133f0
        /*08a0*/ 	.word	0x00000000
        /*08a4*/ 	.word	0x00038840
        /*08a8*/ 	.short	0x010a
        /*08aa*/ 	.byte	0x3f
	.zero		1


	//   ....[43]....
        /*08ac*/ 	.word	0x00013a10
        /*08b0*/ 	.word	0x00000000
        /*08b4*/ 	.word	0x00038830
        /*08b8*/ 	.short	0x0107
        /*08ba*/ 	.byte	0x3f
	.zero		1


	//   ....[44]....
        /*08bc*/ 	.word	0x00013ad0
        /*08c0*/ 	.word	0x00000000
        /*08c4*/ 	.word	0x00038830
        /*08c8*/ 	.short	0x0101
        /*08ca*/ 	.byte	0x3f
	.zero		1


	//   ....[45]....
        /*08cc*/ 	.word	0x000145b0
        /*08d0*/ 	.word	0x00000011
        /*08d4*/ 	.word	0x00038800
        /*08d8*/ 	.short	0x0107
        /*08da*/ 	.byte	0x3f
	.zero		1


	//   ....[46]....
        /*08dc*/ 	.word	0x000146a0
        /*08e0*/ 	.word	0x00000011
        /*08e4*/ 	.word	0x00038800
        /*08e8*/ 	.short	0x0101
        /*08ea*/ 	.byte	0x3f
	.zero		1


	//   ....[47]....
        /*08ec*/ 	.word	0x000146c0
        /*08f0*/ 	.word	0x00000011
        /*08f4*/ 	.word	0x00038820
        /*08f8*/ 	.short	0x010a
        /*08fa*/ 	.byte	0x3f
	.zero		1


	//   ....[48]....
        /*08fc*/ 	.word	0x00014a10
        /*0900*/ 	.word	0x00000006
        /*0904*/ 	.word	0x00038840
        /*0908*/ 	.short	0x010a
        /*090a*/ 	.byte	0x3f
	.zero		1


	//   ....[49]....
        /*090c*/ 	.word	0x00014ed0
        /*0910*/ 	.word	0x00000006
        /*0914*/ 	.word	0x00038830
        /*0918*/ 	.short	0x0107
        /*091a*/ 	.byte	0x3f
	.zero		1


	//   ....[50]....
        /*091c*/ 	.word	0x00014f80
        /*0920*/ 	.word	0x00000006
        /*0924*/ 	.word	0x00038830
        /*0928*/ 	.short	0x0101
        /*092a*/ 	.byte	0x3f
	.zero		1


	//   ....[51]....
        /*092c*/ 	.word	0x00014fe0
        /*0930*/ 	.word	0x00000006
        /*0934*/ 	.word	0x00038860
        /*0938*/ 	.short	0x010a
        /*093a*/ 	.byte	0x3f
	.zero		1


	//   ....[52]....
        /*093c*/ 	.word	0x000154e0
        /*0940*/ 	.word	0x00000006
        /*0944*/ 	.word	0x00038850
        /*0948*/ 	.short	0x0107
        /*094a*/ 	.byte	0x3f
	.zero		1


	//   ....[53]....
        /*094c*/ 	.word	0x000156a0
        /*0950*/ 	.word	0x00000006
        /*0954*/ 	.word	0x00038850
        /*0958*/ 	.short	0x0101
        /*095a*/ 	.byte	0x3f
	.zero		1


	//   ....[54]....
        /*095c*/ 	.word	0x000158a0
        /*0960*/ 	.word	0x00000004
        /*0964*/ 	.word	0x00038860
        /*0968*/ 	.short	0x010a
        /*096a*/ 	.byte	0x3f
	.zero		1


	//   ....[55]....
        /*096c*/ 	.word	0x00015d80
        /*0970*/ 	.word	0x00000004
        /*0974*/ 	.word	0x00038850
        /*0978*/ 	.short	0x0107
        /*097a*/ 	.byte	0x3f
	.zero		1


	//   ....[56]....
        /*097c*/ 	.word	0x00015e30
        /*0980*/ 	.word	0x00000004
        /*0984*/ 	.word	0x00038850
        /*0988*/ 	.short	0x0101
        /*098a*/ 	.byte	0x3f
	.zero		1


	//   ....[57]....
        /*098c*/ 	.word	0x000160d0
        /*0990*/ 	.word	0x00000004
        /*0994*/ 	.word	0x00038820
        /*0998*/ 	.short	0x010a
        /*099a*/ 	.byte	0x3f
	.zero		1


	//   ....[58]....
        /*099c*/ 	.word	0x00016270
        /*09a0*/ 	.word	0x00000005
        /*09a4*/ 	.word	0x00038840
        /*09a8*/ 	.short	0x010a
        /*09aa*/ 	.byte	0x3f
	.zero		1


	//   ....[59]....
        /*09ac*/ 	.word	0x00016310
        /*09b0*/ 	.word	0x00000017
        /*09b4*/ 	.word	0x00038840
        /*09b8*/ 	.short	0x010a
        /*09ba*/ 	.byte	0x3f
	.zero		1


	//   ....[60]....
        /*09bc*/ 	.word	0x00016350
        /*09c0*/ 	.word	0x00000005
        /*09c4*/ 	.word	0x00038860
        /*09c8*/ 	.short	0x010a
        /*09ca*/ 	.byte	0x3f
	.zero		1


	//   ....[61]....
        /*09cc*/ 	.word	0x00016390
        /*09d0*/ 	.word	0x00000017
        /*09d4*/ 	.word	0x00038860
        /*09d8*/ 	.short	0x010a
        /*09da*/ 	.byte	0x3f
	.zero		1


	//   ....[62]....
        /*09dc*/ 	.word	0x00016410
        /*09e0*/ 	.word	0x00000003
        /*09e4*/ 	.word	0x00038800
        /*09e8*/ 	.short	0x010a
        /*09ea*/ 	.byte	0x3f
	.zero		1


	//   ....[63]....
        /*09ec*/ 	.word	0x00016460
        /*09f0*/ 	.word	0x00000000
        /*09f4*/ 	.word	0x00038830
        /*09f8*/ 	.short	0x010a
        /*09fa*/ 	.byte	0x3f
	.zero		1


	//   ....[64]....
        /*09fc*/ 	.word	0x000164d0
        /*0a00*/ 	.word	0x00000099
        /*0a04*/ 	.word	0x00038830
        /*0a08*/ 	.short	0x010a
        /*0a0a*/ 	.byte	0x3f
	.zero		1


	//   ....[65]....
        /*0a0c*/ 	.word	0x00016530
        /*0a10*/ 	.word	0x00000002
        /*0a14*/ 	.word	0x00038850
        /*0a18*/ 	.short	0x010a
        /*0a1a*/ 	.byte	0x3f
	.zero		1


	//   ....[66]....
        /*0a1c*/ 	.word	0x00016590
        /*0a20*/ 	.word	0x00000004
        /*0a24*/ 	.word	0x00038830
        /*0a28*/ 	.short	0x010a
        /*0a2a*/ 	.byte	0x3f
	.zero		1


	//   ....[67]....
        /*0a2c*/ 	.word	0x000165f0
        /*0a30*/ 	.word	0x00000002
        /*0a34*/ 	.word	0x00038850
        /*0a38*/ 	.short	0x010a
        /*0a3a*/ 	.byte	0x3f
	.zero		1


	//   ....[68]....
        /*0a3c*/ 	.word	0x00016650
        /*0a40*/ 	.word	0x00000007
        /*0a44*/ 	.word	0x00038850
        /*0a48*/ 	.short	0x010a
        /*0a4a*/ 	.byte	0x3f
	.zero		1


	//   ....[69]....
        /*0a4c*/ 	.word	0x00016750
        /*0a50*/ 	.word	0x00000000
        /*0a54*/ 	.word	0x00038840
        /*0a58*/ 	.short	0x010a
        /*0a5a*/ 	.byte	0x3f
	.zero		1


	//   ....[70]....
        /*0a5c*/ 	.word	0x00017980
        /*0a60*/ 	.word	0x00000011
        /*0a64*/ 	.word	0x00038820
        /*0a68*/ 	.short	0x010a
        /*0a6a*/ 	.byte	0x3f
	.zero		1


	//   ....[71]....
        /*0a6c*/ 	.word	0x000179d0
        /*0a70*/ 	.word	0x00000006
        /*0a74*/ 	.word	0x00038840
        /*0a78*/ 	.short	0x010a
        /*0a7a*/ 	.byte	0x3f
	.zero		1


	//   ....[72]....
        /*0a7c*/ 	.word	0x00018020
        /*0a80*/ 	.word	0x00000006
        /*0a84*/ 	.word	0x00038860
        /*0a88*/ 	.short	0x010a
        /*0a8a*/ 	.byte	0x3f
	.zero		1


	//   ....[73]....
        /*0a8c*/ 	.word	0x00018790
        /*0a90*/ 	.word	0x00000004
        /*0a94*/ 	.word	0x00038860
        /*0a98*/ 	.short	0x010a
        /*0a9a*/ 	.byte	0x3f
	.zero		1


	//   ....[74]....
        /*0a9c*/ 	.word	0x00019040
        /*0aa0*/ 	.word	0x00000004
        /*0aa4*/ 	.word	0x00038820
        /*0aa8*/ 	.short	0x010a
        /*0aaa*/ 	.byte	0x3f
	.zero		1


	//   ....[75]....
        /*0aac*/ 	.word	0x000191e0
        /*0ab0*/ 	.word	0x00000005
        /*0ab4*/ 	.word	0x00038840
        /*0ab8*/ 	.short	0x010a
        /*0aba*/ 	.byte	0x3f
	.zero		1


	//   ....[76]....
        /*0abc*/ 	.word	0x00019230
        /*0ac0*/ 	.word	0x00000017
        /*0ac4*/ 	.word	0x00038840
        /*0ac8*/ 	.short	0x010a
        /*0aca*/ 	.byte	0x3f
	.zero		1


	//   ....[77]....
        /*0acc*/ 	.word	0x00019280
        /*0ad0*/ 	.word	0x00000005
        /*0ad4*/ 	.word	0x00038860
        /*0ad8*/ 	.short	0x010a
        /*0ada*/ 	.byte	0x3f
	.zero		1


	//----- nvinfo : EIATTR_NUM_MBARRIERS
	.align		4
.L_269:
        /*0adc*/ 	.byte	0x03, 0x38
        /*0ade*/ 	.short	0x0016


	//----- nvinfo : EIATTR_EXIT_INSTR_OFFSETS
	.align		4
        /*0ae0*/ 	.byte	0x04, 0x1c
        /*0ae2*/ 	.short	(.L_271 - .L_270)


	//   ....[0]....
.L_270:
        /*0ae4*/ 	.word	0x00000950


	//   ....[1]....
        /*0ae8*/ 	.word	0x00011fe0


	//   ....[2]....
        /*0aec*/ 	.word	0x000163e0


	//----- nvinfo : EIATTR_MAX_THREADS
	.align		4
.L_271:
        /*0af0*/ 	.byte	0x04, 0x05
        /*0af2*/ 	.short	(.L_273 - .L_272)
.L_272:
        /*0af4*/ 	.word	0x00000180
        /*0af8*/ 	.word	0x00000001
        /*0afc*/ 	.word	0x00000001


	//----- nvinfo : EIATTR_CRS_STACK_SIZE
	.align		4
.L_273:
        /*0b00*/ 	.byte	0x04, 0x1e
        /*0b02*/ 	.short	(.L_275 - .L_274)
.L_274:
        /*0b04*/ 	.word	0x00000000


	//----- nvinfo : EIATTR_CBANK_PARAM_SIZE
	.align		4
.L_275:
        /*0b08*/ 	.byte	0x03, 0x19
        /*0b0a*/ 	.short	0x0af0


	//----- nvinfo : EIATTR_PARAM_CBANK
	.align		4
        /*0b0c*/ 	.byte	0x04, 0x0a
        /*0b0e*/ 	.short	(.L_277 - .L_276)
	.align		4
.L_276:
        /*0b10*/ 	.word	index@(.nv.constant0._ZN7cutlass13device_kernelIN5flash11enable_sm90INS1_16FlashAttnFwdSm90INS1_25CollectiveMainloopFwdSm90ILi2EN4cute5tupleIJNS5_1CILi1EEES8_S8_EEENS6_IJNS7_ILi128EEENS7_ILi80EEENS7_ILi256EEEEEELi256ENS_10bfloat16_tEfNS_4arch4Sm90ELb1ELb0ELb1ELb0ELb1ELb0ELb0ELb1ELb1ELb1ELb0ELb0EEENS1_21CollectiveEpilogueFwdINS6_IJSA_SC_SB_EEES9_SE_SG_Li256ELb0ELb1ELb0ELb0EEENS1_30DynamicPersistentTileSchedulerILi256ELi128ELb0ELb1ELb1EEEEEEEEEvNT_6ParamsE)
        /*0b14*/ 	.short	0x0210
        /*0b16*/ 	.short	0x0af0


	//----- nvinfo : EIATTR_SW_WAR
	.align		4
.L_277:
        /*0b18*/ 	.byte	0x04, 0x36
        /*0b1a*/ 	.short	(.L_279 - .L_278)
.L_278:
        /*0b1c*/ 	.word	0x00000008
.L_279:


//--------------------- .nv.info._ZN7cutlass13device_kernelIN5flash11enable_sm90INS1_16FlashAttnFwdSm90INS1_25CollectiveMainloopFwdSm90ILi2EN4cute5tupleIJNS5_1CILi1EEES8_S8_EEENS6_IJNS7_ILi128EEENS7_ILi80EEENS7_ILi256EEEEEELi256ENS_10bfloat16_tEfNS_4arch4Sm90ELb1ELb0ELb1ELb1ELb1ELb0ELb0ELb1ELb1ELb1ELb0ELb0EEENS1_21CollectiveEpilogueFwdINS6_IJSA_SC_SB_EEES9_SE_SG_Li256ELb1ELb1ELb0ELb0EEENS1_36VarlenDynamicPersistentTileSchedulerILi128ELi80ELi256ELi128ELb0ELb1ELb1ELb1ELb1ELb1EEEEEEEEEvNT_6ParamsE --------------------------
	.section	.nv.info._ZN7cutlass13device_kernelIN5flash11enable_sm90INS1_16FlashAttnFwdSm90INS1_25CollectiveMainloopFwdSm90ILi2EN4cute5tupleIJNS5_1CILi1EEES8_S8_EEENS6_IJNS7_ILi128EEENS7_ILi80EEENS7_ILi256EEEEEELi256ENS_10bfloat16_tEfNS_4arch4Sm90ELb1ELb0ELb1ELb1ELb1ELb0ELb0ELb1ELb1ELb1ELb0ELb0EEENS1_21CollectiveEpilogueFwdINS6_IJSA_SC_SB_EEES9_SE_SG_Li256ELb1ELb1ELb0ELb0EEENS1_36VarlenDynamicPersistentTileSchedulerILi128ELi80ELi256ELi128ELb0ELb1ELb1ELb1ELb1ELb1EEEEEEEEEvNT_6ParamsE,"",@"SHT_CUDA_INFO"
	.sectionflags	@""
	.align	4


	//----- nvinfo : EIATTR_CUDA_API_VERSION
	.align		4
        /*0000*/ 	.byte	0x04, 0x37
        /*0002*/ 	.short	(.L_281 - .L_280)
.L_280:
        /*0004*/ 	.word	0x00000082


	//----- nvinfo : EIATTR_KPARAM_INFO
	.align		4
.L_281:
        /*0008*/ 	.byte	0x04, 0x17
        /*000a*/ 	.short	(.L_283 - .L_282)
.L_282:
        /*000c*/ 	.word	0x00000000
        /*0010*/ 	.short	0x0000
        /*0012*/ 	.short	0x0070
        /*0014*/ 	.byte	0x00, 0xf0, 0x01, 0x2a


	//----- nvinfo : EIATTR_SPARSE_MMA_MASK
	.align		4
.L_283:
        /*0018*/ 	.byte	0x03, 0x50
        /*001a*/ 	.short	0x0000


	//----- nvinfo : EIATTR_MAXREG_COUNT
	.align		4
        /*001c*/ 	.byte	0x03, 0x1b
        /*001e*/ 	.short	0x00a8


	//----- nvinfo : EIATTR_NUM_BARRIERS
	.align		4
        /*0020*/ 	.byte	0x02, 0x4c
        /*0022*/ 	.byte	0x09
	.zero		1


	//----- nvinfo : EIATTR_EXTERNS
	.align		4
        /*0024*/ 	.byte	0x04, 0x0f
        /*0026*/ 	.short	(.L_285 - .L_284)


	//   ....[0]....
	.align		4
.L_284:
        /*0028*/ 	.word	index@(__assertfail)


	//----- nvinfo : EIATTR_ANNOTATIONS
	.align		4
.L_285:
        /*002c*/ 	.byte	0x04, 0x55
        /*002e*/ 	.short	(.L_287 - .L_286)


	//   ....[0]....
.L_286:
        /* <DEDUP_REMOVED lines=20> */


	//----- nvinfo : EIATTR_MERCURY_ISA_VERSION
	.align		4
.L_287:
        /*0160*/ 	.byte	0x03, 0x5f
        /*0162*/ 	.short	0x0101


	//----- nvinfo : EIATTR_UNUSED_LOAD_BYTE_OFFSET
	.align		4
        /*0164*/ 	.byte	0x04, 0x44
        /*0166*/ 	.short	(.L_289 - .L_288)


	//   ....[0]....
.L_288:
        /*0168*/ 	.word	0x00000950
        /*016c*/ 	.word	0x0000fff0


	//   ....[1]....
        /*0170*/ 	.word	0x0000f770
        /*0174*/ 	.word	0x0000fff0


	//----- nvinfo : EIATTR_INT_WARP_WIDE_INSTR_OFFSETS
	.align		4
.L_289:
        /*0178*/ 	.byte	0x04, 0x31
        /*017a*/ 	.short	(.L_291 - .L_290)


	//   ....[0]....
.L_290:
        /*017c*/ 	.word	0x000000c0


	//   ....[1]....
        /*0180*/ 	.word	0x000000d0


	//   ....[2]....
        /*0184*/ 	.word	0x00000170


	//   ....[3]....
        /*0188*/ 	.word	0x00013a00


	//   ....[4]....
        /*018c*/ 	.word	0x00013a90


	//   ....[5]....
        /*0190*/ 	.word	0x00016a40


	//   ....[6]....
        /*0194*/ 	.word	0x00016ad0


	//----- nvinfo : EIATTR_COOP_GROUP_MASK_REGIDS
	.align		4
.L_291:
        /*0198*/ 	.byte	0x04, 0x29
        /*019a*/ 	.short	(.L_293 - .L_292)


	//   ....[0]....
.L_292:
        /*019c*/ 	.word	0xffffffff


	//   ....[1]....
        /*01a0*/ 	.word	0xffffffff


	//   ....[2]....
        /*01a4*/ 	.word	0xffffffff


	//   ....[3]....
        /*01a8*/ 	.word	0xffffffff


	//   ....[4]....
        /*01ac*/ 	.word	0xffffffff


	//   ....[5]....
        /*01b0*/ 	.word	0xffffffff


	//   ....[6]....
        /*01b4*/ 	.word	0xffffffff


	//   ....[7]....
        /*01b8*/ 	.word	0xffffffff


	//   ....[8]....
        /*01bc*/ 	.word	0xffffffff


	//   ....[9]....
        /*01c0*/ 	.word	0xffffffff


	//   ....[10]....
        /*01c4*/ 	.word	0xffffffff


	//   ....[11]....
        /*01c8*/ 	.word	0xffffffff


	//   ....[12]....
        /*01cc*/ 	.word	0xffffffff


	//   ....[13]....
        /*01d0*/ 	.word	0xffffffff


	//   ....[14]....
        /*01d4*/ 	.word	0xffffffff


	//   ....[15]....
        /*01d8*/ 	.word	0xffffffff


	//   ....[16]....
        /*01dc*/ 	.word	0xffffffff


	//   ....[17]....
        /*01e0*/ 	.word	0xffffffff


	//   ....[18]....
        /*01e4*/ 	.word	0xffffffff


	//   ....[19]....
        /*01e8*/ 	.word	0xffffffff


	//   ....[20]....
        /*01ec*/ 	.word	0xffffffff


	//   ....[21]....
        /*01f0*/ 	.word	0xffffffff


	//   ....[22]....
        /*01f4*/ 	.word	0xffffffff


	//   ....[23]....
        /*01f8*/ 	.word	0xffffffff


	//   ....[24]....
        /*01fc*/ 	.word	0xffffffff


	//   ....[25]....
        /*0200*/ 	.word	0xffffffff


	//   ....[26]....
        /*0204*/ 	.word	0xffffffff


	//   ....[27]....
        /*0208*/ 	.word	0xffffffff


	//   ....[28]....
        /*020c*/ 	.word	0xffffffff


	//   ....[29]....
        /*0210*/ 	.word	0xffffffff


	//   ....[30]....
        /*0214*/ 	.word	0xffffffff


	//   ....[31]....
        /*0218*/ 	.word	0xffffffff


	//   ....[32]....
        /*021c*/ 	.word	0xffffffff


	//   ....[33]....
        /*0220*/ 	.word	0xffffffff


	//   ....[34]....
        /*0224*/ 	.word	0xffffffff


	//   ....[35]....
        /*0228*/ 	.word	0xffffffff


	//   ....[36]....
        /*022c*/ 	.word	0xffffffff


	//   ....[37]....
        /*0230*/ 	.word	0xffffffff


	//   ....[38]....
        /*0234*/ 	.word	0xffffffff


	//   ....[39]....
        /*0238*/ 	.word	0xffffffff


	//   ....[40]....
        /*023c*/ 	.word	0xffffffff


	//   ....[41]....
        /*0240*/ 	.word	0xffffffff


	//   ....[42]....
        /*0244*/ 	.word	0xffffffff


	//   ....[43]....
        /*0248*/ 	.word	0xffffffff


	//   ....[44]....
        /*024c*/ 	.word	0xffffffff


	//   ....[45]....
        /*0250*/ 	.word	0xffffffff


	//   ....[46]....
        /*0254*/ 	.word	0xffffffff


	//   ....[47]....
        /*0258*/ 	.word	0xffffffff


	//   ....[48]....
        /*025c*/ 	.word	0xffffffff


	//   ....[49]....
        /*0260*/ 	.word	0xffffffff


	//   ....[50]....
        /*0264*/ 	.word	0xffffffff


	//   ....[51]....
        /*0268*/ 	.word	0xffffffff


	//   ....[52]....
        /*026c*/ 	.word	0xffffffff


	//   ....[53]....
        /*0270*/ 	.word	0xffffffff


	//   ....[54]....
        /*0274*/ 	.word	0xffffffff


	//   ....[55]....
        /*0278*/ 	.word	0xffffffff


	//   ....[56]....
        /*027c*/ 	.word	0xffffffff


	//   ....[57]....
        /*0280*/ 	.word	0xffffffff


	//   ....[58]....
        /*0284*/ 	.word	0xffffffff


	//   ....[59]....
        /*0288*/ 	.word	0xffffffff


	//   ....[60]....
        /*028c*/ 	.word	0xffffffff


	//   ....[61]....
        /*0290*/ 	.word	0xffffffff


	//   ....[62]....
        /*0294*/ 	.word	0xffffffff


	//   ....[63]....
        /*0298*/ 	.word	0xffffffff


	//   ....[64]....
        /*029c*/ 	.word	0xffffffff


	//   ....[65]....
        /*02a0*/ 	.word	0xffffffff


	//   ....[66]....
        /*02a4*/ 	.word	0xffffffff


	//   ....[67]....
        /*02a8*/ 	.word	0xffffffff


	//   ....[68]....
        /*02ac*/ 	.word	0xffffffff


	//   ....[69]....
        /*02b0*/ 	.word	0xffffffff


	//   ....[70]....
        /*02b4*/ 	.word	0xffffffff


	//   ....[71]....
        /*02b8*/ 	.word	0xffffffff


	//   ....[72]....
        /*02bc*/ 	.word	0xffffffff


	//   ....[73]....
        /*02c0*/ 	.word	0xffffffff


	//   ....[74]....
        /*02c4*/ 	.word	0xffffffff


	//   ....[75]....
        /*02c8*/ 	.word	0xffffffff


	//   ....[76]....
        /*02cc*/ 	.word	0xffffffff


	//   ....[77]....
        /*02d0*/ 	.word	0xffffffff


	//   ....[78]....
        /*02d4*/ 	.word	0xffffffff


	//   ....[79]....
        /*02d8*/ 	.word	0xffffffff


	//   ....[80]....
        /*02dc*/ 	.word	0xffffffff


	//   ....[81]....
        /*02e0*/ 	.word	0xffffffff


	//   ....[82]....
        /*02e4*/ 	.word	0xffffffff


	//   ....[83]....
        /*02e8*/ 	.word	0xffffffff


	//   ....[84]....
        /*02ec*/ 	.word	0xffffffff


	//   ....[85]....
        /*02f0*/ 	.word	0xffffffff


	//   ....[86]....
        /*02f4*/ 	.word	0xffffffff


	//   ....[87]....
        /*02f8*/ 	.word	0xffffffff


	//   ....[88]....
        /*02fc*/ 	.word	0xffffffff


	//   ....[89]....
        /*0300*/ 	.word	0xffffffff


	//   ....[90]....
        /*0304*/ 	.word	0xffffffff


	//   ....[91]....
        /*0308*/ 	.word	0xffffffff


	//   ....[92]....
        /*030c*/ 	.word	0xffffffff


	//   ....[93]....
        /*0310*/ 	.word	0xffffffff


	//   ....[94]....
        /*0314*/ 	.word	0xffffffff


	//   ....[95]....
        /*0318*/ 	.word	0xffffffff


	//   ....[96]....
        /*031c*/ 	.word	0xffffffff


	//   ....[97]....
        /*0320*/ 	.word	0xffffffff


	//   ....[98]....
        /*0324*/ 	.word	0xffffffff


	//   ....[99]....
        /*0328*/ 	.word	0xffffffff


	//   ....[100]....
        /*032c*/ 	.word	0xffffffff


	//   ....[101]....
        /*0330*/ 	.word	0xffffffff


	//   ....[102]....
        /*0334*/ 	.word	0xffffffff


	//   ....[103]....
        /*0338*/ 	.word	0xffffffff


	//   ....[104]....
        /*033c*/ 	.word	0xffffffff


	//   ....[105]....
        /*0340*/ 	.word	0xffffffff


	//   ....[106]....
        /*0344*/ 	.word	0xffffffff


	//   ....[107]....
        /*0348*/ 	.word	0xffffffff


	//   ....[108]....
        /*034c*/ 	.word	0xffffffff


	//   ....[109]....
        /*0350*/ 	.word	0xffffffff


	//   ....[110]....
        /*0354*/ 	.word	0xffffffff


	//   ....[111]....
        /*0358*/ 	.word	0xffffffff


	//   ....[112]....
        /*035c*/ 	.word	0xffffffff


	//   ....[113]....
        /*0360*/ 	.word	0xffffffff


	//   ....[114]....
        /*0364*/ 	.word	0xffffffff


	//   ....[115]....
        /*0368*/ 	.word	0xffffffff


	//   ....[116]....
        /*036c*/ 	.word	0xffffffff


	//   ....[117]....
        /*0370*/ 	.word	0xffffffff


	//   ....[118]....
        /*0374*/ 	.word	0xffffffff


	//   ....[119]....
        /*0378*/ 	.word	0xffffffff


	//   ....[120]....
        /*037c*/ 	.word	0xffffffff


	//   ....[121]....
        /*0380*/ 	.word	0xffffffff


	//   ....[122]....
        /*0384*/ 	.word	0xffffffff


	//   ....[123]....
        /*0388*/ 	.word	0xffffffff


	//   ....[124]....
        /*038c*/ 	.word	0xffffffff


	//   ....[125]....
        /*0390*/ 	.word	0xffffffff


	//   ....[126]....
        /*0394*/ 	.word	0xffffffff


	//   ....[127]....
        /*0398*/ 	.word	0xffffffff


	//   ....[128]....
        /*039c*/ 	.word	0xffffffff


	//   ....[129]....
        /*03a0*/ 	.word	0xffffffff


	//   ....[130]....
        /*03a4*/ 	.word	0xffffffff


	//   ....[131]....
        /*03a8*/ 	.word	0xffffffff


	//   ....[132]....
        /*03ac*/ 	.word	0xffffffff


	//   ....[133]....
        /*03b0*/ 	.word	0xffffffff


	//   ....[134]....
        /*03b4*/ 	.word	0xffffffff


	//   ....[135]....
        /*03b8*/ 	.word	0xffffffff


	//   ....[136]....
        /*03bc*/ 	.word	0xffffffff


	//   ....[137]....
        /*03c0*/ 	.word	0x0500000f


	//   ....[138]....
        /*03c4*/ 	.word	0x0500000f


	//   ....[139]....
        /*03c8*/ 	.word	0x0500000f


	//   ....[140]....
        /*03cc*/ 	.word	0x0500000f


	//   ....[141]....
        /*03d0*/ 	.word	0x0500000f


	//   ....[142]....
        /*03d4*/ 	.word	0x0500000f


	//   ....[143]....
        /*03d8*/ 	.word	0x0500000f


	//   ....[144]....
        /*03dc*/ 	.word	0x0500000f


	//   ....[145]....
        /*03e0*/ 	.word	0x0500000f


	//   ....[146]....
        /*03e4*/ 	.word	0x0500000f


	//   ....[147]....
        /*03e8*/ 	.word	0x0500000f


	//   ....[148]....
        /*03ec*/ 	.word	0x0500000f


	//   ....[149]....
        /*03f0*/ 	.word	0x0500000f


	//   ....[150]....
        /*03f4*/ 	.word	0x0500000f


	//   ....[151]....
        /*03f8*/ 	.word	0x0500000f


	//   ....[152]....
        /*03fc*/ 	.word	0x0500000f


	//   ....[153]....
        /*0400*/ 	.word	0x0500000f


	//   ....[154]....
        /*0404*/ 	.word	0x0500000f


	//   ....[155]....
        /*0408*/ 	.word	0x0500000f


	//   ....[156]....
        /*040c*/ 	.word	0x0500000f


	//   ....[157]....
        /*0410*/ 	.word	0x0500000f


	//   ....[158]....
        /*0414*/ 	.word	0x0500000f


	//   ....[159]....
        /*0418*/ 	.word	0x0500000f


	//   ....[160]....
        /*041c*/ 	.word	0x0500000f


	//   ....[161]....
        /*0420*/ 	.word	0x0500000f


	//   ....[162]....
        /*0424*/ 	.word	0x0500000f


	//   ....[163]....
        /*0428*/ 	.word	0x0500000f


	//   ....[164]....
        /*042c*/ 	.word	0x0500000f


	//   ....[165]....
        /*0430*/ 	.word	0x0500000f


	//   ....[166]....
        /*0434*/ 	.word	0x0500000f


	//   ....[167]....
        /*0438*/ 	.word	0x0500000f


	//   ....[168]....
        /*043c*/ 	.word	0x0500000f


	//   ....[169]....
        /*0440*/ 	.word	0x0500000f


	//   ....[170]....
        /*0444*/ 	.word	0x0500000f


	//   ....[171]....
        /*0448*/ 	.word	0x0500000f


	//   ....[172]....
        /*044c*/ 	.word	0x0500000f


	//   ....[173]....
        /*0450*/ 	.word	0x0500000f


	//   ....[174]....
        /*0454*/ 	.word	0x0500000f


	//   ....[175]....
        /*0458*/ 	.word	0x0500000f


	//   ....[176]....
        /*045c*/ 	.word	0x0500000f


	//   ....[177]....
        /*0460*/ 	.word	0x0500000f


	//   ....[178]....
        /*0464*/ 	.word	0x0500000f


	//   ....[179]....
        /*0468*/ 	.word	0x0500000f


	//   ....[180]....
        /*046c*/ 	.word	0x0500000f


	//   ....[181]....
        /*0470*/ 	.word	0x0500000f


	//   ....[182]....
        /*0474*/ 	.word	0x0500000f


	//   ....[183]....
        /*0478*/ 	.word	0x0500000f


	//   ....[184]....
        /*047c*/ 	.word	0x0500000f


	//   ....[185]....
        /*0480*/ 	.word	0x0500000f


	//   ....[186]....
        /*0484*/ 	.word	0x0500000f


	//   ....[187]....
        /*0488*/ 	.word	0x0500000f


	//   ....[188]....
        /*048c*/ 	.word	0x0500000f


	//   ....[189]....
        /*0490*/ 	.word	0x0500000f


	//   ....[190]....
        /*0494*/ 	.word	0x0500000f


	//   ....[191]....
        /*0498*/ 	.word	0x0500000f


	//   ....[192]....
        /*049c*/ 	.word	0x0500000f


	//   ....[193]....
        /*04a0*/ 	.word	0x0500000f


	//   ....[194]....
        /*04a4*/ 	.word	0x0500000f


	//   ....[195]....
        /*04a8*/ 	.word	0x0500000f


	//   ....[196]....
        /*04ac*/ 	.word	0x0500000f


	//   ....[197]....
        /*04b0*/ 	.word	0x0500000f


	//   ....[198]....
        /*04b4*/ 	.word	0x0500000f


	//   ....[199]....
        /*04b8*/ 	.word	0x0500000f


	//   ....[200]....
        /*04bc*/ 	.word	0x0500000f


	//   ....[201]....
        /*04c0*/ 	.word	0x0500000f


	//   ....[202]....
        /*04c4*/ 	.word	0x0500000f


	//   ....[203]....
        /*04c8*/ 	.word	0x0500000f


	//   ....[204]....
        /*04cc*/ 	.word	0x0500000f


	//   ....[205]....
        /*04d0*/ 	.word	0x0500000f


	//   ....[206]....
        /*04d4*/ 	.word	0x0500000f


	//   ....[207]....
        /*04d8*/ 	.word	0x0500000f


	//   ....[208]....
        /*04dc*/ 	.word	0x0500000f


	//   ....[209]....
        /*04e0*/ 	.word	0x0500000f


	//   ....[210]....
        /*04e4*/ 	.word	0x0500000f


	//   ....[211]....
        /*04e8*/ 	.word	0x0500000f


	//----- nvinfo : EIATTR_COOP_GROUP_INSTR_OFFSETS
	.align		4
.L_293:
        /*04ec*/ 	.byte	0x04, 0x28
        /*04ee*/ 	.short	(.L_295 - .L_294)


	//   ....[0]....
.L_294:
        /*04f0*/ 	.word	0x00000070


	//   ....[1]....
        /*04f4*/ 	.word	0x000000b0


	//   ....[2]....
        /*04f8*/ 	.word	0x000002d0


	//   ....[3]....
        /*04fc*/ 	.word	0x00000430


	//   ....[4]....
        /*0500*/ 	.word	0x00000550


	//   ....[5]....
        /*0504*/ 	.word	0x000006b0


	//   ....[6]....
        /*0508*/ 	.word	0x000018f0


	//   ....[7]....
        /*050c*/ 	.word	0x00004360


	//   ....[8]....
        /*0510*/ 	.word	0x00004450


	//   ....[9]....
        /*0514*/ 	.word	0x00004e80


	//   ....[10]....
        /*0518*/ 	.word	0x00004f30


	//   ....[11]....
        /*051c*/ 	.word	0x00005520


	//   ....[12]....
        /*0520*/ 	.word	0x000055b0


	//   ....[13]....
        /*0524*/ 	.word	0x00008a60


	//   ....[14]....
        /*0528*/ 	.word	0x000090f0


	//   ....[15]....
        /*052c*/ 	.word	0x00009120


	//   ....[16]....
        /*0530*/ 	.word	0x000091c0


	//   ....[17]....
        /*0534*/ 	.word	0x000097f0


	//   ....[18]....
        /*0538*/ 	.word	0x00009850


	//   ....[19]....
        /*053c*/ 	.word	0x0000d6a0


	//   ....[20]....
        /*0540*/ 	.word	0x0000d6d0


	//   ....[21]....
        /*0544*/ 	.word	0x0000d6f0


	//   ....[22]....
        /*0548*/ 	.word	0x0000d710


	//   ....[23]....
        /*054c*/ 	.word	0x0000ea70


	//   ....[24]....
        /*0550*/ 	.word	0x0000eaa0


	//   ....[25]....
        /*0554*/ 	.word	0x0000eb30


	//   ....[26]....
        /*0558*/ 	.word	0x0000eb50


	//   ....[27]....
        /*055c*/ 	.word	0x000108d0


	//   ....[28]....
        /*0560*/ 	.word	0x00010900


	//   ....[29]....
        /*0564*/ 	.word	0x00010930


	//   ....[30]....
        /*0568*/ 	.word	0x00010960


	//   ....[31]....
        /*056c*/ 	.word	0x00011250


	//   ....[32]....
        /*0570*/ 	.word	0x00011270


	//   ....[33]....
        /*0574*/ 	.word	0x000113c0


	//   ....[34]....
        /*0578*/ 	.word	0x000113e0


	//   ....[35]....
        /*057c*/ 	.word	0x00011520


	//   ....[36]....
        /*0580*/ 	.word	0x00011540


	//   ....[37]....
        /*0584*/ 	.word	0x00011690


	//   ....[38]....
        /*0588*/ 	.word	0x000116b0


	//   ....[39]....
        /*058c*/ 	.word	0x000120e0


	//   ....[40]....
        /*0590*/ 	.word	0x000120f0


	//   ....[41]....
        /*0594*/ 	.word	0x00012230


	//   ....[42]....
        /*0598*/ 	.word	0x00012250


	//   ....[43]....
        /*059c*/ 	.word	0x00012390


	//   ....[44]....
        /*05a0*/ 	.word	0x000123b0


	//   ....[45]....
        /*05a4*/ 	.word	0x00012500


	//   ....[46]....
        /*05a8*/ 	.word	0x00012520


	//   ....[47]....
        /*05ac*/ 	.word	0x000126e0


	//   ....[48]....
        /*05b0*/ 	.word	0x000128b0


	//   ....[49]....
        /*05b4*/ 	.word	0x000128e0


	//   ....[50]....
        /*05b8*/ 	.word	0x00012910


	//   ....[51]....
        /*05bc*/ 	.word	0x00012940


	//   ....[52]....
        /*05c0*/ 	.word	0x00012970


	//   ....[53]....
        /*05c4*/ 	.word	0x000129a0


	//   ....[54]....
        /*05c8*/ 	.word	0x00012af0


	//   ....[55]....
        /*05cc*/ 	.word	0x00012b20


	//   ....[56]....
        /*05d0*/ 	.word	0x00012b50


	//   ....[57]....
        /*05d4*/ 	.word	0x00012b80


	//   ....[58]....
        /*05d8*/ 	.word	0x00012bb0


	//   ....[59]....
        /*05dc*/ 	.word	0x00012be0


	//   ....[60]....
        /*05e0*/ 	.word	0x00012c70


	//   ....[61]....
        /*05e4*/ 	.word	0x00012cd0


	//   ....[62]....
        /*05e8*/ 	.word	0x00012d60


	//   ....[63]....
        /*05ec*/ 	.word	0x00014610


	//   ....[64]....
        /*05f0*/ 	.word	0x00014650


	//   ....[65]....
        /*05f4*/ 	.word	0x00014680


	//   ....[66]....
        /*05f8*/ 	.word	0x00014730


	//   ....[67]....
        /*05fc*/ 	.word	0x00014770


	//   ....[68]....
        /*0600*/ 	.word	0x000147d0


	//   ....[69]....
        /*0604*/ 	.word	0x00014810


	//   ....[70]....
        /*0608*/ 	.word	0x00014870


	//   ....[71]....
        /*060c*/ 	.word	0x00014890


	//   ....[72]....
        /*0610*/ 	.word	0x000148c0


	//   ....[73]....
        /*0614*/ 	.word	0x000150e0


	//   ....[74]....
        /*0618*/ 	.word	0x00015110


	//   ....[75]....
        /*061c*/ 	.word	0x00015170


	//   ....[76]....
        /*0620*/ 	.word	0x000151e0


	//   ....[77]....
        /*0624*/ 	.word	0x00015230


	//   ....[78]....
        /*0628*/ 	.word	0x000152a0


	//   ....[79]....
        /*062c*/ 	.word	0x000152e0


	//   ....[80]....
        /*0630*/ 	.word	0x00015360


	//   ....[81]....
        /*0634*/ 	.word	0x000153b0


	//   ....[82]....
        /*0638*/ 	.word	0x00015420


	//   ....[83]....
        /*063c*/ 	.word	0x00015460


	//   ....[84]....
        /*0640*/ 	.word	0x000154e0


	//   ....[85]....
        /*0644*/ 	.word	0x00015530


	//   ....[86]....
        /*0648*/ 	.word	0x00015590


	//   ....[87]....
        /*064c*/ 	.word	0x000155a0


	//   ....[88]....
        /*0650*/ 	.word	0x000155e0


	//   ....[89]....
        /*0654*/ 	.word	0x00015de0


	//   ....[90]....
        /*0658*/ 	.word	0x00015e10


	//   ....[91]....
        /*065c*/ 	.word	0x00015e40


	//   ....[92]....
        /*0660*/ 	.word	0x00015f00


	//   ....[93]....
        /*0664*/ 	.word	0x00015f30


	//   ....[94]....
        /*0668*/ 	.word	0x00015f80


	//   ....[95]....
        /*066c*/ 	.word	0x00015fb0


	//   ....[96]....
        /*0670*/ 	.word	0x00016000


	//   ....[97]....
        /*0674*/ 	.word	0x00016030


	//   ....[98]....
        /*0678*/ 	.word	0x000160a0


	//   ....[99]....
        /*067c*/ 	.word	0x00016380


	//   ....[100]....
        /*0680*/ 	.word	0x000163a0


	//   ....[101]....
        /*0684*/ 	.word	0x000163b0


	//   ....[102]....
        /*0688*/ 	.word	0x00016460


	//   ....[103]....
        /*068c*/ 	.word	0x00016470


	//   ....[104]....
        /*0690*/ 	.word	0x00016520


	//   ....[105]....
        /*0694*/ 	.word	0x00016530


	//   ....[106]....
        /*0698*/ 	.word	0x000165e0


	//   ....[107]....
        /*069c*/ 	.word	0x000165f0


	//   ....[108]....
        /*06a0*/ 	.word	0x00016600


	//   ....[109]....
        /*06a4*/ 	.word	0x00016c20


	//   ....[110]....
        /*06a8*/ 	.word	0x00016c60


	//   ....[111]....
        /*06ac*/ 	.word	0x00016c90


	//   ....[112]....
        /*06b0*/ 	.word	0x00016cd0


	//   ....[113]....
        /*06b4*/ 	.word	0x00016cf0


	//   ....[114]....
        /*06b8*/ 	.word	0x00016da0


	//   ....[115]....
        /*06bc*/ 	.word	0x00016e50


	//   ....[116]....
        /*06c0*/ 	.word	0x00016e80


	//   ....[117]....
        /*06c4*/ 	.word	0x00016e90


	//   ....[118]....
        /*06c8*/ 	.word	0x00016f20


	//   ....[119]....
        /*06cc*/ 	.word	0x00017350


	//   ....[120]....
        /*06d0*/ 	.word	0x00017380


	//   ....[121]....
        /*06d4*/ 	.word	0x000173b0


	//   ....[122]....
        /*06d8*/ 	.word	0x000173e0


	//   ....[123]....
        /*06dc*/ 	.word	0x00017410


	//   ....[124]....
        /*06e0*/ 	.word	0x00017440


	//   ....[125]....
        /*06e4*/ 	.word	0x00017470


	//   ....[126]....
        /*06e8*/ 	.word	0x000174a0


	//   ....[127]....
        /*06ec*/ 	.word	0x00017620


	//   ....[128]....
        /*06f0*/ 	.word	0x00017650


	//   ....[129]....
        /*06f4*/ 	.word	0x00017680


	//   ....[130]....
        /*06f8*/ 	.word	0x000176b0


	//   ....[131]....
        /*06fc*/ 	.word	0x000176e0


	//   ....[132]....
        /*0700*/ 	.word	0x00017710


	//   ....[133]....
        /*0704*/ 	.word	0x000177d0


	//   ....[134]....
        /*0708*/ 	.word	0x000177f0


	//   ....[135]....
        /*070c*/ 	.word	0x00017860


	//   ....[136]....
        /*0710*/ 	.word	0x00017f00


	//   ....[137]....
        /*0714*/ 	.word	0x000184e0


	//   ....[138]....
        /*0718*/ 	.word	0x000185d0


	//   ....[139]....
        /*071c*/ 	.word	0x000186b0


	//   ....[140]....
        /*0720*/ 	.word	0x00018710


	//   ....[141]....
        /*0724*/ 	.word	0x000187f0


	//   ....[142]....
        /*0728*/ 	.word	0x000188c0


	//   ....[143]....
        /*072c*/ 	.word	0x000189c0


	//   ....[144]....
        /*0730*/ 	.word	0x00018a30


	//   ....[145]....
        /*0734*/ 	.word	0x00018b20


	//   ....[146]....
        /*0738*/ 	.word	0x00018b90


	//   ....[147]....
        /*073c*/ 	.word	0x00018c70


	//   ....[148]....
        /*0740*/ 	.word	0x00018d20


	//   ....[149]....
        /*0744*/ 	.word	0x00018d90


	//   ....[150]....
        /*0748*/ 	.word	0x00018e10


	//   ....[151]....
        /*074c*/ 	.word	0x00018ef0


	//   ....[152]....
        /*0750*/ 	.word	0x00018f70


	//   ....[153]....
        /*0754*/ 	.word	0x00019060


	//   ....[154]....
        /*0758*/ 	.word	0x000190e0


	//   ....[155]....
        /*075c*/ 	.word	0x000191d0


	//   ....[156]....
        /*0760*/ 	.word	0x00019250


	//   ....[157]....
        /*0764*/ 	.word	0x00019340


	//   ....[158]....
        /*0768*/ 	.word	0x000193c0


	//   ....[159]....
        /*076c*/ 	.word	0x000194b0


	//   ....[160]....
        /*0770*/ 	.word	0x00019530


	//   ....[161]....
        /*0774*/ 	.word	0x00019610


	//   ....[162]....
        /*0778*/ 	.word	0x00019690


	//   ....[163]....
        /*077c*/ 	.word	0x00019760


	//   ....[164]....
        /*0780*/ 	.word	0x00019890


	//   ....[165]....
        /*0784*/ 	.word	0x00019950


	//   ....[166]....
        /*0788*/ 	.word	0x00019a30


	//   ....[167]....
        /*078c*/ 	.word	0x00019b10


	//   ....[168]....
        /*0790*/ 	.word	0x00019b70


	//   ....[169]....
        /*0794*/ 	.word	0x00019c50


	//   ....[170]....
        /*0798*/ 	.word	0x00019cb0


	//   ....[171]....
        /*079c*/ 	.word	0x00019d90


	//   ....[172]....
        /*07a0*/ 	.word	0x00019df0


	//   ....[173]....
        /*07a4*/ 	.word	0x00019f00


	//   ....[174]....
        /*07a8*/ 	.word	0x00019ff0


	//   ....[175]....
        /*07ac*/ 	.word	0x0001a090


	//   ....[176]....
        /*07b0*/ 	.word	0x0001a0f0


	//   ....[177]....
        /*07b4*/ 	.word	0x0001a210


	//   ....[178]....
        /*07b8*/ 	.word	0x0001a270


	//   ....[179]....
        /*07bc*/ 	.word	0x0001a390


	//   ....[180]....
        /*07c0*/ 	.word	0x0001a3f0


	//   ....[181]....
        /*07c4*/ 	.word	0x0001a510


	//   ....[182]....
        /*07c8*/ 	.word	0x0001a570


	//   ....[183]....
        /*07cc*/ 	.word	0x0001a640


	//   ....[184]....
        /*07d0*/ 	.word	0x0001a7a0


	//   ....[185]....
        /*07d4*/ 	.word	0x0001a850


	//   ....[186]....
        /*07d8*/ 	.word	0x0001a9a0


	//   ....[187]....
        /*07dc*/ 	.word	0x0001aa50


	//   ....[188]....
        /*07e0*/ 	.word	0x0001aab0


	//   ....[189]....
        /*07e4*/ 	.word	0x0001ab70


	//   ....[190]....
        /*07e8*/ 	.word	0x0001ac50


	//   ....[191]....
        /*07ec*/ 	.word	0x0001ad10


	//   ....[192]....
        /*07f0*/ 	.word	0x0001adf0


	//   ....[193]....
        /*07f4*/ 	.word	0x0001aeb0


	//   ....[194]....
        /*07f8*/ 	.word	0x0001afc0


	//   ....[195]....
        /*07fc*/ 	.word	0x0001b060


	//   ....[196]....
        /*0800*/ 	.word	0x0001b180


	//   ....[197]....
        /*0804*/ 	.word	0x0001b1f0


	//   ....[198]....
        /*0808*/ 	.word	0x0001b260


	//   ....[199]....
        /*080c*/ 	.word	0x0001b2d0


	//   ....[200]....
        /*0810*/ 	.word	0x0001b340


	//   ....[201]....
        /*0814*/ 	.word	0x0001b3c0


	//   ....[202]....
        /*0818*/ 	.word	0x0001b450


	//   ....[203]....
        /*081c*/ 	.word	0x0001b4e0


	//   ....[204]....
        /*0820*/ 	.word	0x0001b550


	//   ....[205]....
        /*0824*/ 	.word	0x0001b5c0


	//   ....[206]....
        /*0828*/ 	.word	0x0001b630


	//   ....[207]....
        /*082c*/ 	.word	0x0001b6b0


	//   ....[208]....
        /*0830*/ 	.word	0x0001b720


	//   ....[209]....
        /*0834*/ 	.word	0x0001b7c0


	//   ....[210]....
        /*0838*/ 	.word	0x0001b850


	//   ....[211]....
        /*083c*/ 	.word	0x0001b970


	//----- nvinfo : EIATTR_REG_RECONFIG
	.align		4
.L_295:
        /*0840*/ 	.byte	0x01, 0x54
	.zero		2


	//----- nvinfo : EIATTR_SYSCALL_OFFSETS
	.align		4
        /*0844*/ 	.byte	0x04, 0x46
        /*0846*/ 	.short	(.L_297 - .L_296)


	//   ....[0]....
.L_296:
        /*0848*/ 	.word	0x00001ae0


	//   ....[1]....
        /*084c*/ 	.word	0x00013bf0


	//   ....[2]....
        /*0850*/ 	.word	0x00013d40


	//   ....[3]....
        /*0854*/ 	.word	0x00013e30


	//   ....[4]....
        /*0858*/ 	.word	0x00014d10


	//----- nvinfo : EIATTR_MBARRIER_INSTR_OFFSETS
	.align		4
.L_297:
        /*085c*/ 	.byte	0x04, 0x39
        /*085e*/ 	.short	(.L_299 - .L_298)


	//   ....[0]....
.L_298:
        /*0860*/ 	.word	0x00000180
        /*0864*/ 	.word	0x000000ff
        /*0868*/ 	.word	0x00038800
        /*086c*/ 	.short	0x0100
        /*086e*/ 	.byte	0x08
	.zero		1


	//   ....[1]....
        /*0870*/ 	.word	0x00000190
        /*0874*/ 	.word	0x000000ff
        /*0878*/ 	.word	0x00038820
        /*087c*/ 	.short	0x0100
        /*087e*/ 	.byte	0x08
	.zero		1


	//   ....[2]....
        /*0880*/ 	.word	0x00000280
        /*0884*/ 	.word	0x000000ff
        /*0888*/ 	.word	0x00038830
        /*088c*/ 	.short	0x0100
        /*088e*/ 	.byte	0x08
	.zero		1


	//   ....[3]....
        /*0890*/ 	.word	0x00000290
        /*0894*/ 	.word	0x000000ff
        /*0898*/ 	.word	0x00038840
        /*089c*/ 	.short	0x0100
        /*089e*/ 	.byte	0x08
	.zero		1


	//   ....[4]....
        /*08a0*/ 	.word	0x000002a0
        /*08a4*/ 	.word	0x000000ff
        /*08a8*/ 	.word	0x00038838
        /*08ac*/ 	.short	0x0100
        /*08ae*/ 	.byte	0x08
	.zero		1


	//   ....[5]....
        /*08b0*/ 	.word	0x000002b0
        /*08b4*/ 	.word	0x000000ff
        /*08b8*/ 	.word	0x00038848
        /*08bc*/ 	.short	0x0100
        /*08be*/ 	.byte	0x08
	.zero		1


	//   ....[6]....
        /*08c0*/ 	.word	0x000003e0
        /*08c4*/ 	.word	0x000000ff
        /*08c8*/ 	.word	0x00038850
        /*08cc*/ 	.short	0x0100
        /*08ce*/ 	.byte	0x08
	.zero		1


	//   ....[7]....
        /*08d0*/ 	.word	0x000003f0
        /*08d4*/ 	.word	0x000000ff
        /*08d8*/ 	.word	0x00038860
        /*08dc*/ 	.short	0x0100
        /*08de*/ 	.byte	0x08
	.zero		1


	//   ....[8]....
        /*08e0*/ 	.word	0x00000400
        /*08e4*/ 	.word	0x000000ff
        /*08e8*/ 	.word	0x00038858
        /*08ec*/ 	.short	0x0100
        /*08ee*/ 	.byte	0x08
	.zero		1


	//   ....[9]....
        /*08f0*/ 	.word	0x00000410
        /*08f4*/ 	.word	0x000000ff
        /*08f8*/ 	.word	0x00038868
        /*08fc*/ 	.short	0x0100
        /*08fe*/ 	.byte	0x08
	.zero		1


	//   ....[10]....
        /*0900*/ 	.word	0x00000500
        /*0904*/ 	.word	0x000000ff
        /*0908*/ 	.word	0x00038870
        /*090c*/ 	.short	0x0100
        /*090e*/ 	.byte	0x06
	.zero		1


	//   ....[11]....
        /*0910*/ 	.word	0x00000510
        /*0914*/ 	.word	0x000000ff
        /*0918*/ 	.word	0x00038880
        /*091c*/ 	.short	0x0100
        /*091e*/ 	.byte	0x06
	.zero		1


	//   ....[12]....
        /*0920*/ 	.word	0x00000520
        /*0924*/ 	.word	0x000000ff
        /*0928*/ 	.word	0x00038878
        /*092c*/ 	.short	0x0100
        /*092e*/ 	.byte	0x06
	.zero		1


	//   ....[13]....
        /*0930*/ 	.word	0x00000530
        /*0934*/ 	.word	0x000000ff
        /*0938*/ 	.word	0x00038888
        /*093c*/ 	.short	0x0100
        /*093e*/ 	.byte	0x06
	.zero		1


	//   ....[14]....
        /*0940*/ 	.word	0x00000660
        /*0944*/ 	.word	0x000000ff
        /*0948*/ 	.word	0x00038890
        /*094c*/ 	.short	0x0100
        /*094e*/ 	.byte	0x08
	.zero		1


	//   ....[15]....
        /*0950*/ 	.word	0x00000670
        /*0954*/ 	.word	0x000000ff
        /*0958*/ 	.word	0x000388a0
        /*095c*/ 	.short	0x0100
        /*095e*/ 	.byte	0x08
	.zero		1


	//   ....[16]....
        /*0960*/ 	.word	0x00000680
        /*0964*/ 	.word	0x000000ff
        /*0968*/ 	.word	0x00038898
        /*096c*/ 	.short	0x0100
        /*096e*/ 	.byte	0x08
	.zero		1


	//   ....[17]....
        /*0970*/ 	.word	0x00000690
        /*0974*/ 	.word	0x000000ff
        /*0978*/ 	.word	0x000388a8
        /*097c*/ 	.short	0x0100
        /*097e*/ 	.byte	0x08
	.zero		1


	//   ....[18]....
        /*0980*/ 	.word	0x000007d0
        /*0984*/ 	.word	0x000000ff
        /*0988*/ 	.word	0x000388b0
        /*098c*/ 	.short	0x0100
        /*098e*/ 	.byte	0x08
	.zero		1


	//   ....[19]....
        /*0990*/ 	.word	0x000007e0
        /*0994*/ 	.word	0x000000ff
        /*0998*/ 	.word	0x000388c0
        /*099c*/ 	.short	0x0100
        /*099e*/ 	.byte	0x08
	.zero		1


	//   ....[20]....
        /*09a0*/ 	.word	0x000007f0
        /*09a4*/ 	.word	0x000000ff
        /*09a8*/ 	.word	0x000388b8
        /*09ac*/ 	.short	0x0100
        /*09ae*/ 	.byte	0x08
	.zero		1


	//   ....[21]....
        /*09b0*/ 	.word	0x00000800
        /*09b4*/ 	.word	0x000000ff
        /*09b8*/ 	.word	0x000388c8
        /*09bc*/ 	.short	0x0100
        /*09be*/ 	.byte	0x08
	.zero		1


	//   ....[22]....
        /*09c0*/ 	.word	0x00001b70
        /*09c4*/ 	.word	0x000000ff
        /*09c8*/ 	.word	0x00038800
        /*09cc*/ 	.short	0x010a
        /*09ce*/ 	.byte	0x06
	.zero		1


	//   ....[23]....
        /*09d0*/ 	.word	0x00001c40
        /*09d4*/ 	.word	0x00000000
        /*09d8*/ 	.word	0x00038830
        /*09dc*/ 	.short	0x010a
        /*09de*/ 	.byte	0x3f
	.zero		1


	//   ....[24]....
        /*09e0*/ 	.word	0x00001c80
        /*09e4*/ 	.word	0x00000000
        /*09e8*/ 	.word	0x00038830
        /*09ec*/ 	.short	0x010a
        /*09ee*/ 	.byte	0x3f
	.zero		1


	//   ....[25]....
        /*09f0*/ 	.word	0x000048b0
        /*09f4*/ 	.word	0x000000ff
        /*09f8*/ 	.word	0x00000000
        /*09fc*/ 	.short	0x0101
        /*09fe*/ 	.byte	0x04
	.zero		1


	//   ....[26]....
        /*0a00*/ 	.word	0x00005f50
        /*0a04*/ 	.word	0x000000ff
        /*0a08*/ 	.word	0x00038830
        /*0a0c*/ 	.short	0x010a
        /*0a0e*/ 	.byte	0x04
	.zero		1


	//   ....[27]....
        /*0a10*/ 	.word	0x00005fa0
        /*0a14*/ 	.word	0x000000ff
        /*0a18*/ 	.word	0x00038830
        /*0a1c*/ 	.short	0x010a
        /*0a1e*/ 	.byte	0x04
	.zero		1


	//   ....[28]....
        /*0a20*/ 	.word	0x00008510
        /*0a24*/ 	.word	0x000000ff
        /*0a28*/ 	.word	0x00038850
        /*0a2c*/ 	.short	0x010a
        /*0a2e*/ 	.byte	0x04
	.zero		1


	//   ....[29]....
        /*0a30*/ 	.word	0x00008550
        /*0a34*/ 	.word	0x000000ff
        /*0a38*/ 	.word	0x00038850
        /*0a3c*/ 	.short	0x010a
        /*0a3e*/ 	.byte	0x04
	.zero		1


	//   ....[30]....
        /*0a40*/ 	.word	0x00008cd0
        /*0a44*/ 	.word	0x000000ff
        /*0a48*/ 	.word	0x00000000
        /*0a4c*/ 	.short	0x0101
        /*0a4e*/ 	.byte	0x06
	.zero		1


	//   ....[31]....
        /*0a50*/ 	.word	0x0000a080
        /*0a54*/ 	.word	0x000000ff
        /*0a58*/ 	.word	0x00000000
        /*0a5c*/ 	.short	0x0101
        /*0a5e*/ 	.byte	0x04
	.zero		1


	//   ....[32]....
        /*0a60*/ 	.word	0x0000a280
        /*0a64*/ 	.word	0x000000ff
        /*0a68*/ 	.word	0x00038830
        /*0a6c*/ 	.short	0x010a
        /*0a6e*/ 	.byte	0x04
	.zero		1


	//   ....[33]....
        /*0a70*/ 	.word	0x0000a2c0
        /*0a74*/ 	.word	0x000000ff
        /*0a78*/ 	.word	0x00038830
        /*0a7c*/ 	.short	0x010a
        /*0a7e*/ 	.byte	0x04
	.zero		1


	//   ....[34]....
        /*0a80*/ 	.word	0x0000cc20
        /*0a84*/ 	.word	0x000000ff
        /*0a88*/ 	.word	0x00038850
        /*0a8c*/ 	.short	0x010a
        /*0a8e*/ 	.byte	0x04
	.zero		1


	//   ....[35]....
        /*0a90*/ 	.word	0x0000cc60
        /*0a94*/ 	.word	0x000000ff
        /*0a98*/ 	.word	0x00038850
        /*0a9c*/ 	.short	0x010a
        /*0a9e*/ 	.byte	0x04
	.zero		1


	//   ....[36]....
        /*0aa0*/ 	.word	0x0000d2d0
        /*0aa4*/ 	.word	0x000000ff
        /*0aa8*/ 	.word	0x00000000
        /*0aac*/ 	.short	0x0101
        /*0aae*/ 	.byte	0x06
	.zero		1


	//   ....[37]....
        /*0ab0*/ 	.word	0x0000e0c0
        /*0ab4*/ 	.word	0x000000ff
        /*0ab8*/ 	.word	0x00000000
        /*0abc*/ 	.short	0x0101
        /*0abe*/ 	.byte	0x04
	.zero		1


	//   ....[38]....
        /*0ac0*/ 	.word	0x0000e9e0
        /*0ac4*/ 	.word	0x000000ff
        /*0ac8*/ 	.word	0x00038850
        /*0acc*/ 	.short	0x010a
        /*0ace*/ 	.byte	0x08
	.zero		1


	//   ....[39]....
        /*0ad0*/ 	.word	0x0000ea20
        /*0ad4*/ 	.word	0x000000ff
        /*0ad8*/ 	.word	0x00038850
        /*0adc*/ 	.short	0x010a
        /*0ade*/ 	.byte	0x08
	.zero		1


	//   ....[40]....
        /*0ae0*/ 	.word	0x0000f040
        /*0ae4*/ 	.word	0x000000ff
        /*0ae8*/ 	.word	0x00000000
        /*0aec*/ 	.short	0x0101
        /*0aee*/ 	.byte	0x04
	.zero		1


	//   ....[41]....
        /*0af0*/ 	.word	0x00011280
        /*0af4*/ 	.word	0x000000ff
        /*0af8*/ 	.word	0x00000000
        /*0afc*/ 	.short	0x0101
        /*0afe*/ 	.byte	0x07
	.zero		1


	//   ....[42]....
        /*0b00*/ 	.word	0x00014420
        /*0b04*/ 	.word	0x00000005
        /*0b08*/ 	.word	0x00038840
        /*0b0c*/ 	.short	0x010a
        /*0b0e*/ 	.byte	0x3f
	.zero		1


	//   ....[43]....
        /*0b10*/ 	.word	0x00014a30
        /*0b14*/ 	.word	0x00000005
        /*0b18*/ 	.word	0x00038830
        /*0b1c*/ 	.short	0x0107
        /*0b1e*/ 	.byte	0x3f
	.zero		1


	//   ....[44]....
        /*0b20*/ 	.word	0x00014b10
        /*0b24*/ 	.word	0x00000005
        /*0b28*/ 	.word	0x00038830
        /*0b2c*/ 	.short	0x0101
        /*0b2e*/ 	.byte	0x3f
	.zero		1


	//   ....[45]....
        /*0b30*/ 	.word	0x00015720
        /*0b34*/ 	.word	0x00000016
        /*0b38*/ 	.word	0x00038800
        /*0b3c*/ 	.short	0x0107
        /*0b3e*/ 	.byte	0x3f
	.zero		1


	//   ....[46]....
        /*0b40*/ 	.word	0x00015820
        /*0b44*/ 	.word	0x00000016
        /*0b48*/ 	.word	0x00038800
        /*0b4c*/ 	.short	0x0101
        /*0b4e*/ 	.byte	0x3f
	.zero		1


	//   ....[47]....
        /*0b50*/ 	.word	0x00015840
        /*0b54*/ 	.word	0x00000016
        /*0b58*/ 	.word	0x00038820
        /*0b5c*/ 	.short	0x010a
        /*0b5e*/ 	.byte	0x3f
	.zero		1


	//   ....[48]....
        /*0b60*/ 	.word	0x00015c30
        /*0b64*/ 	.word	0x00000006
        /*0b68*/ 	.word	0x00038840
        /*0b6c*/ 	.short	0x010a
        /*0b6e*/ 	.byte	0x3f
	.zero		1


	//   ....[49]....
        /*0b70*/ 	.word	0x000161b0
        /*0b74*/ 	.word	0x00000006
        /*0b78*/ 	.word	0x00038830
        /*0b7c*/ 	.short	0x0107
        /*0b7e*/ 	.byte	0x3f
	.zero		1


	//   ....[50]....
        /*0b80*/ 	.word	0x00016260
        /*0b84*/ 	.word	0x00000006
        /*0b88*/ 	.word	0x00038830
        /*0b8c*/ 	.short	0x0101
        /*0b8e*/ 	.byte	0x3f
	.zero		1


	//   ....[51]....
        /*0b90*/ 	.word	0x000162c0
        /*0b94*/ 	.word	0x00000006
        /*0b98*/ 	.word	0x00038860
        /*0b9c*/ 	.short	0x010a
        /*0b9e*/ 	.byte	0x3f
	.zero		1


	//   ....[52]....
        /*0ba0*/ 	.word	0x000167b0
        /*0ba4*/ 	.word	0x00000006
        /*0ba8*/ 	.word	0x00038850
        /*0bac*/ 	.short	0x0107
        /*0bae*/ 	.byte	0x3f
	.zero		1


	//   ....[53]....
        /*0bb0*/ 	.word	0x00016970
        /*0bb4*/ 	.word	0x00000006
        /*0bb8*/ 	.word	0x00038850
        /*0bbc*/ 	.short	0x0101
        /*0bbe*/ 	.byte	0x3f
	.zero		1


	//   ....[54]....
        /*0bc0*/ 	.word	0x00016b70
        /*0bc4*/ 	.word	0x00000004
        /*0bc8*/ 	.word	0x00038860
        /*0bcc*/ 	.short	0x010a
        /*0bce*/ 	.byte	0x3f
	.zero		1


	//   ....[55]....
        /*0bd0*/ 	.word	0x000170a0
        /*0bd4*/ 	.word	0x00000004
        /*0bd8*/ 	.word	0x00038850
        /*0bdc*/ 	.short	0x0107
        /*0bde*/ 	.byte	0x3f
	.zero		1


	//   ....[56]....
        /*0be0*/ 	.word	0x00017150
        /*0be4*/ 	.word	0x00000004
        /*0be8*/ 	.word	0x00038850
        /*0bec*/ 	.short	0x0101
        /*0bee*/ 	.byte	0x3f
	.zero		1


	//   ....[57]....
        /*0bf0*/ 	.word	0x00017e80
        /*0bf4*/ 	.word	0x00000004
        /*0bf8*/ 	.word	0x00038820
        /*0bfc*/ 	.short	0x010a
        /*0bfe*/ 	.byte	0x3f
	.zero		1


	//   ....[58]....
        /*0c00*/ 	.word	0x00018020
        /*0c04*/ 	.word	0x00000005
        /*0c08*/ 	.word	0x00038840
        /*0c0c*/ 	.short	0x010a
        /*0c0e*/ 	.byte	0x3f
	.zero		1


	//   ....[59]....
        /*0c10*/ 	.word	0x000180c0
        /*0c14*/ 	.word	0x0000001b
        /*0c18*/ 	.word	0x00038840
        /*0c1c*/ 	.short	0x010a
        /*0c1e*/ 	.byte	0x3f
	.zero		1


	//   ....[60]....
        /*0c20*/ 	.word	0x00018100
        /*0c24*/ 	.word	0x00000005
        /*0c28*/ 	.word	0x00038860
        /*0c2c*/ 	.short	0x010a
        /*0c2e*/ 	.byte	0x3f
	.zero		1


	//   ....[61]....
        /*0c30*/ 	.word	0x00018140
        /*0c34*/ 	.word	0x0000001b
        /*0c38*/ 	.word	0x00038860
        /*0c3c*/ 	.short	0x010a
        /*0c3e*/ 	.byte	0x3f
	.zero		1


	//   ....[62]....
        /*0c40*/ 	.word	0x000181c0
        /*0c44*/ 	.word	0x00000003
        /*0c48*/ 	.word	0x00038800
        /*0c4c*/ 	.short	0x010a
        /*0c4e*/ 	.byte	0x3f
	.zero		1


	//   ....[63]....
        /*0c50*/ 	.word	0x00018210
        /*0c54*/ 	.word	0x00000000
        /*0c58*/ 	.word	0x00038830
        /*0c5c*/ 	.short	0x010a
        /*0c5e*/ 	.byte	0x3f
	.zero		1


	//   ....[64]....
        /*0c60*/ 	.word	0x00018280
        /*0c64*/ 	.word	0x00000099
        /*0c68*/ 	.word	0x00038830
        /*0c6c*/ 	.short	0x010a
        /*0c6e*/ 	.byte	0x3f
	.zero		1


	//   ....[65]....
        /*0c70*/ 	.word	0x000182e0
        /*0c74*/ 	.word	0x00000002
        /*0c78*/ 	.word	0x00038850
        /*0c7c*/ 	.short	0x010a
        /*0c7e*/ 	.byte	0x3f
	.zero		1


	//   ....[66]....
        /*0c80*/ 	.word	0x00018340
        /*0c84*/ 	.word	0x00000004
        /*0c88*/ 	.word	0x00038830
        /*0c8c*/ 	.short	0x010a
        /*0c8e*/ 	.byte	0x3f
	.zero		1


	//   ....[67]....
        /*0c90*/ 	.word	0x000183a0
        /*0c94*/ 	.word	0x00000002
        /*0c98*/ 	.word	0x00038850
        /*0c9c*/ 	.short	0x010a
        /*0c9e*/ 	.byte	0x3f
	.zero		1


	//   ....[68]....
        /*0ca0*/ 	.word	0x00018400
        /*0ca4*/ 	.word	0x00000007
        /*0ca8*/ 	.word	0x00038850
        /*0cac*/ 	.short	0x010a
        /*0cae*/ 	.byte	0x3f
	.zero		1


	//   ....[69]....
        /*0cb0*/ 	.word	0x00018520
        /*0cb4*/ 	.word	0x00000005
        /*0cb8*/ 	.word	0x00038840
        /*0cbc*/ 	.short	0x010a
        /*0cbe*/ 	.byte	0x3f
	.zero		1


	//   ....[70]....
        /*0cc0*/ 	.word	0x00019790
        /*0cc4*/ 	.word	0x00000016
        /*0cc8*/ 	.word	0x00038820
        /*0ccc*/ 	.short	0x010a
        /*0cce*/ 	.byte	0x3f
	.zero		1


	//   ....[71]....
        /*0cd0*/ 	.word	0x000197e0
        /*0cd4*/ 	.word	0x00000006
        /*0cd8*/ 	.word	0x00038840
        /*0cdc*/ 	.short	0x010a
        /*0cde*/ 	.byte	0x3f
	.zero		1


	//   ....[72]....
        /*0ce0*/ 	.word	0x00019f40
        /*0ce4*/ 	.word	0x00000006
        /*0ce8*/ 	.word	0x00038860
        /*0cec*/ 	.short	0x010a
        /*0cee*/ 	.byte	0x3f
	.zero		1


	//   ....[73]....
        /*0cf0*/ 	.word	0x0001a6f0
        /*0cf4*/ 	.word	0x00000004
        /*0cf8*/ 	.word	0x00038860
        /*0cfc*/ 	.short	0x010a
        /*0cfe*/ 	.byte	0x3f
	.zero		1


	//   ....[74]....
        /*0d00*/ 	.word	0x0001b890
        /*0d04*/ 	.word	0x00000004
        /*0d08*/ 	.word	0x00038820
        /*0d0c*/ 	.short	0x010a
        /*0d0e*/ 	.byte	0x3f
	.zero		1


	//   ....[75]....
        /*0d10*/ 	.word	0x0001ba30
        /*0d14*/ 	.word	0x00000005
        /*0d18*/ 	.word	0x00038840
        /*0d1c*/ 	.short	0x010a
        /*0d1e*/ 	.byte	0x3f
	.zero		1


	//   ....[76]....
        /*0d20*/ 	.word	0x0001ba80
        /*0d24*/ 	.word	0x0000001b
        /*0d28*/ 	.word	0x00038840
        /*0d2c*/ 	.short	0x010a
        /*0d2e*/ 	.byte	0x3f
	.zero		1


	//   ....[77]....
        /*0d30*/ 	.word	0x0001bad0
        /*0d34*/ 	.word	0x00000005
        /*0d38*/ 	.word	0x00038860
        /*0d3c*/ 	.short	0x010a
        /*0d3e*/ 	.byte	0x3f
	.zero		1


	//----- nvinfo : EIATTR_NUM_MBARRIERS
	.align		4
.L_299:
        /*0d40*/ 	.byte	0x03, 0x38
        /*0d42*/ 	.short	0x0016


	//----- nvinfo : EIATTR_EXIT_INSTR_OFFSETS
	.align		4
        /*0d44*/ 	.byte	0x04, 0x1c
        /*0d46*/ 	.short	(.L_301 - .L_300)


	//   ....[0]....
.L_300:
        /*0d48*/ 	.word	0x00000990


	//   ....[1]....
        /*0d4c*/ 	.word	0x00012690


	//   ....[2]....
        /*0d50*/ 	.word	0x00018190


	//----- nvinfo : EIATTR_MAX_THREADS
	.align		4
.L_301:
        /*0d54*/ 	.byte	0x04, 0x05
        /*0d56*/ 	.short	(.L_303 - .L_302)
.L_302:
        /*0d58*/ 	.word	0x00000180
        /*0d5c*/ 	.word	0x00000001
        /*0d60*/ 	.word	0x00000001


	//----- nvinfo : EIATTR_CRS_STACK_SIZE
	.align		4
.L_303:
        /*0d64*/ 	.byte	0x04, 0x1e
        /*0d66*/ 	.short	(.L_305 - .L_304)
.L_304:
        /*0d68*/ 	.word	0x00000000


	//----- nvinfo : EIATTR_CBANK_PARAM_SIZE
	.align		4
.L_305:
        /*0d6c*/ 	.byte	0x03, 0x19
        /*0d6e*/ 	.short	0x0af0


	//----- nvinfo : EIATTR_PARAM_CBANK
	.align		4
        /*0d70*/ 	.byte	0x04, 0x0a
        /*0d72*/ 	.short	(.L_307 - .L_306)
	.align		4
.L_306:
        /*0d74*/ 	.word	index@(.nv.constant0._ZN7cutlass13device_kernelIN5flash11enable_sm90INS1_16FlashAttnFwdSm90INS1_25CollectiveMainloopFwdSm90ILi2EN4cute5tupleIJNS5_1CILi1EEES8_S8_EEENS6_IJNS7_ILi128EEENS7_ILi80EEENS7_ILi256EEEEEELi256ENS_10bfloat16_tEfNS_4arch4Sm90ELb1ELb0ELb1ELb1ELb1ELb0ELb0ELb1ELb1ELb1ELb0ELb0EEENS1_21CollectiveEpilogueFwdINS6_IJSA_SC_SB_EEES9_SE_SG_Li256ELb1ELb1ELb0ELb0EEENS1_36VarlenDynamicPersistentTileSchedulerILi128ELi80ELi256ELi128ELb0ELb1ELb1ELb1ELb1ELb1EEEEEEEEEvNT_6ParamsE)
        /*0d78*/ 	.short	0x0210
        /*0d7a*/ 	.short	0x0af0


	//----- nvinfo : EIATTR_SW_WAR
	.align		4
.L_307:
        /*0d7c*/ 	.byte	0x04, 0x36
        /*0d7e*/ 	.short	(.L_309 - .L_308)
.L_308:
        /*0d80*/ 	.word	0x00000008
.L_309:


//--------------------- .nv.info._ZN7cutlass13device_kernelIN5flash11enable_sm90INS1_16FlashAttnFwdSm90INS1_25CollectiveMainloopFwdSm90ILi2EN4cute5tupleIJNS5_1CILi1EEES8_S8_EEENS6_IJNS7_ILi128EEENS7_ILi80EEENS7_ILi256EEEEEELi256ENS_10bfloat16_tEfNS_4arch4Sm90ELb1ELb0ELb1ELb1ELb1ELb1ELb0ELb1ELb1ELb1ELb0ELb0EEENS1_21CollectiveEpilogueFwdINS6_IJSA_SC_SB_EEES9_SE_SG_Li256ELb1ELb1ELb0ELb0EEENS1_36VarlenDynamicPersistentTileSchedulerILi128ELi80ELi256ELi128ELb0ELb1ELb1ELb1ELb1ELb1EEEEEEEEEvNT_6ParamsE --------------------------
	.section	.nv.info._ZN7cutlass13device_kernelIN5flash11enable_sm90INS1_16FlashAttnFwdSm90INS1_25CollectiveMainloopFwdSm90ILi2EN4cute5tupleIJNS5_1CILi1EEES8_S8_EEENS6_IJNS7_ILi128EEENS7_ILi80EEENS7_ILi256EEEEEELi256ENS_10bfloat16_tEfNS_4arch4Sm90ELb1ELb0ELb1ELb1ELb1ELb1ELb0ELb1ELb1ELb1ELb0ELb0EEENS1_21CollectiveEpilogueFwdINS6_IJSA_SC_SB_EEES9_SE_SG_Li256ELb1ELb1ELb0ELb0EEENS1_36VarlenDynamicPersistentTileSchedulerILi128ELi80ELi256ELi128ELb0ELb1ELb1ELb1ELb1ELb1EEEEEEEEEvNT_6ParamsE,"",@"SHT_CUDA_INFO"
	.sectionflags	@""
	.align	4


	//----- nvinfo : EIATTR_CUDA_API_VERSION
	.align		4
        /*0000*/ 	.byte	0x04, 0x37
        /*0002*/ 	.short	(.L_311 - .L_310)
.L_310:
        /*0004*/ 	.word	0x00000082


	//----- nvinfo : EIATTR_KPARAM_INFO
	.align		4
.L_311:
        /*0008*/ 	.byte	0x04, 0x17
        /*000a*/ 	.short	(.L_313 - .L_312)
.L_312:
        /*000c*/ 	.word	0x00000000
        /*0010*/ 	.short	0x0000
        /*0012*/ 	.short	0x0070
        /*0014*/ 	.byte	0x00, 0xf0, 0x01, 0x2a


	//----- nvinfo : EIATTR_SPARSE_MMA_MASK
	.align		4
.L_313:
        /*0018*/ 	.byte	0x03, 0x50
        /*001a*/ 	.short	0x0000


	//----- nvinfo : EIATTR_MAXREG_COUNT
	.align		4
        /*001c*/ 	.byte	0x03, 0x1b
        /*001e*/ 	.short	0x00a8


	//----- nvinfo : EIATTR_NUM_BARRIERS
	.align		4
        /*0020*/ 	.byte	0x02, 0x4c
        /*0022*/ 	.byte	0x10
	.zero		1


	//----- nvinfo : EIATTR_EXTERNS
	.align		4
        /*0024*/ 	.byte	0x04, 0x0f
        /*0026*/ 	.short	(.L_315 - .L_314)


	//   ....[0]....
	.align		4
.L_314:
        /*0028*/ 	.word	index@(__assertfail)


	//----- nvinfo : EIATTR_ANNOTATIONS
	.align		4
.L_315:
        /*002c*/ 	.byte	0x04, 0x55
        /*002e*/ 	.short	(.L_317 - .L_316)


	//   ....[0]....
.L_316:
        /* <DEDUP_REMOVED lines=68> */


	//----- nvinfo : EIATTR_MERCURY_ISA_VERSION
	.align		4
.L_317:
        /*0458*/ 	.byte	0x03, 0x5f
        /*045a*/ 	.short	0x0101


	//----- nvinfo : EIATTR_UNUSED_LOAD_BYTE_OFFSET
	.align		4
        /*045c*/ 	.byte	0x04, 0x44
        /*045e*/ 	.short	(.L_319 - .L_318)


	//   ....[0]....
.L_318:
        /*0460*/ 	.word	0x00000a50
        /*0464*/ 	.word	0x0000fff0


	//   ....[1]....
        /*0468*/ 	.word	0x000262f0
        /*046c*/ 	.word	0x0000fff0


	//----- nvinfo : EIATTR_INT_WARP_WIDE_INSTR_OFFSETS
	.align		4
.L_319:
        /*0470*/ 	.byte	0x04, 0x31
        /*0472*/ 	.short	(.L_321 - .L_320)


	//   ....[0]....
.L_320:
        /*0474*/ 	.word	0x00000130


	//   ....[1]....
        /*0478*/ 	.word	0x00000170


	//   ....[2]....
        /*047c*/ 	.word	0x000001e0


	//   ....[3]....
        /*0480*/ 	.word	0x0002bf60


	//   ....[4]....
        /*0484*/ 	.word	0x0002bff0


	//   ....[5]....
        /*0488*/ 	.word	0x0002efc0


	//   ....[6]....
        /*048c*/ 	.word	0x0002f050


	//----- nvinfo : EIATTR_COOP_GROUP_MASK_REGIDS
	.align		4
.L_321:
        /*0490*/ 	.byte	0x04, 0x29
        /*0492*/ 	.short	(.L_323 - .L_322)


	//   ....[0]....
.L_322:
        /*0494*/ 	.word	0xffffffff


	//   ....[1]....
        /*0498*/ 	.word	0xffffffff


	//   ....[2]....
        /*049c*/ 	.word	0xffffffff


	//   ....[3]....
        /*04a0*/ 	.word	0xffffffff


	//   ....[4]....
        /*04a4*/ 	.word	0xffffffff


	//   ....[5]....
        /*04a8*/ 	.word	0xffffffff


	//   ....[6]....
        /*04ac*/ 	.word	0xffffffff


	//   ....[7]....
        /*04b0*/ 	.word	0xffffffff


	//   ....[8]....
        /*04b4*/ 	.word	0xffffffff


	//   ....[9]....
        /*04b8*/ 	.word	0xffffffff


	//   ....[10]....
        /*04bc*/ 	.word	0xffffffff


	//   ....[11]....
        /*04c0*/ 	.word	0xffffffff


	//   ....[12]....
        /*04c4*/ 	.word	0xffffffff


	//   ....[13]....
        /*04c8*/ 	.word	0xffffffff


	//   ....[14]....
        /*04cc*/ 	.word	0xffffffff


	//   ....[15]....
        /*04d0*/ 	.word	0xffffffff


	//   ....[16]....
        /*04d4*/ 	.word	0xffffffff


	//   ....[17]....
        /*04d8*/ 	.word	0xffffffff


	//   ....[18]....
        /*04dc*/ 	.word	0xffffffff


	//   ....[19]....
        /*04e0*/ 	.word	0xffffffff


	//   ....[20]....
        /*04e4*/ 	.word	0xffffffff


	//   ....[21]....
        /*04e8*/ 	.word	0xffffffff


	//   ....[22]....
        /*04ec*/ 	.word	0xffffffff


	//   ....[23]....
        /*04f0*/ 	.word	0xffffffff


	//   ....[24]....
        /*04f4*/ 	.word	0xffffffff


	//   ....[25]....
        /*04f8*/ 	.word	0xffffffff


	//   ....[26]....
        /*04fc*/ 	.word	0xffffffff


	//   ....[27]....
        /*0500*/ 	.word	0xffffffff


	//   ....[28]....
        /*0504*/ 	.word	0xffffffff


	//   ....[29]....
        /*0508*/ 	.word	0xffffffff


	//   ....[30]....
        /*050c*/ 	.word	0xffffffff


	//   ....[31]....
        /*0510*/ 	.word	0xffffffff


	//   ....[32]....
        /*0514*/ 	.word	0xffffffff


	//   ....[33]....
        /*0518*/ 	.word	0xffffffff


	//   ....[34]....
        /*051c*/ 	.word	0xffffffff


	//   ....[35]....
        /*0520*/ 	.word	0xffffffff


	//   ....[36]....
        /*0524*/ 	.word	0xffffffff


	//   ....[37]....
        /*0528*/ 	.word	0xffffffff


	//   ....[38]....
        /*052c*/ 	.word	0xffffffff


	//   ....[39]....
        /*0530*/ 	.word	0xffffffff


	//   ....[40]....
        /*0534*/ 	.word	0xffffffff


	//   ....[41]....
        /*0538*/ 	.word	0xffffffff


	//   ....[42]....
        /*053c*/ 	.word	0xffffffff


	//   ....[43]....
        /*0540*/ 	.word	0xffffffff


	//   ....[44]....
        /*0544*/ 	.word	0xffffffff


	//   ....[45]....
        /*0548*/ 	.word	0xffffffff


	//   ....[46]....
        /*054c*/ 	.word	0xffffffff


	//   ....[47]....
        /*0550*/ 	.word	0xffffffff


	//   ....[48]....
        /*0554*/ 	.word	0xffffffff


	//   ....[49]....
        /*0558*/ 	.word	0xffffffff


	//   ....[50]....
        /*055c*/ 	.word	0xffffffff


	//   ....[51]....
        /*0560*/ 	.word	0xffffffff


	//   ....[52]....
        /*0564*/ 	.word	0xffffffff


	//   ....[53]....
        /*0568*/ 	.word	0xffffffff


	//   ....[54]....
        /*056c*/ 	.word	0xffffffff


	//   ....[55]....
        /*0570*/ 	.word	0xffffffff


	//   ....[56]....
        /*0574*/ 	.word	0xffffffff


	//   ....[57]....
        /*0578*/ 	.word	0xffffffff


	//   ....[58]....
        /*057c*/ 	.word	0xffffffff


	//   ....[59]....
        /*0580*/ 	.word	0xffffffff


	//   ....[60]....
        /*0584*/ 	.word	0xffffffff


	//   ....[61]....
        /*0588*/ 	.word	0xffffffff


	//   ....[62]....
        /*058c*/ 	.word	0xffffffff


	//   ....[63]....
        /*0590*/ 	.word	0xffffffff


	//   ....[64]....
        /*0594*/ 	.word	0xffffffff


	//   ....[65]....
        /*0598*/ 	.word	0xffffffff


	//   ....[66]....
        /*059c*/ 	.word	0xffffffff


	//   ....[67]....
        /*05a0*/ 	.word	0xffffffff


	//   ....[68]....
        /*05a4*/ 	.word	0xffffffff


	//   ....[69]....
        /*05a8*/ 	.word	0xffffffff


	//   ....[70]....
        /*05ac*/ 	.word	0xffffffff


	//   ....[71]....
        /*05b0*/ 	.word	0xffffffff


	//   ....[72]....
        /*05b4*/ 	.word	0xffffffff


	//   ....[73]....
        /*05b8*/ 	.word	0xffffffff


	//   ....[74]....
        /*05bc*/ 	.word	0xffffffff


	//   ....[75]....
        /*05c0*/ 	.word	0xffffffff


	//   ....[76]....
        /*05c4*/ 	.word	0xffffffff


	//   ....[77]....
        /*05c8*/ 	.word	0xffffffff


	//   ....[78]....
        /*05cc*/ 	.word	0xffffffff


	//   ....[79]....
        /*05d0*/ 	.word	0xffffffff


	//   ....[80]....
        /*05d4*/ 	.word	0xffffffff


	//   ....[81]....
        /*05d8*/ 	.word	0xffffffff


	//   ....[82]....
        /*05dc*/ 	.word	0xffffffff


	//   ....[83]....
        /*05e0*/ 	.word	0xffffffff


	//   ....[84]....
        /*05e4*/ 	.word	0xffffffff


	//   ....[85]....
        /*05e8*/ 	.word	0xffffffff


	//   ....[86]....
        /*05ec*/ 	.word	0xffffffff


	//   ....[87]....
        /*05f0*/ 	.word	0xffffffff


	//   ....[88]....
        /*05f4*/ 	.word	0xffffffff


	//   ....[89]....
        /*05f8*/ 	.word	0xffffffff


	//   ....[90]....
        /*05fc*/ 	.word	0xffffffff


	//   ....[91]....
        /*0600*/ 	.word	0xffffffff


	//   ....[92]....
        /*0604*/ 	.word	0xffffffff


	//   ....[93]....
        /*0608*/ 	.word	0xffffffff


	//   ....[94]....
        /*060c*/ 	.word	0xffffffff


	//   ....[95]....
        /*0610*/ 	.word	0xffffffff


	//   ....[96]....
        /*0614*/ 	.word	0xffffffff


	//   ....[97]....
        /*0618*/ 	.word	0xffffffff


	//   ....[98]....
        /*061c*/ 	.word	0xffffffff


	//   ....[99]....
        /*0620*/ 	.word	0xffffffff


	//   ....[100]....
        /*0624*/ 	.word	0xffffffff


	//   ....[101]....
        /*0628*/ 	.word	0xffffffff


	//   ....[102]....
        /*062c*/ 	.word	0xffffffff


	//   ....[103]....
        /*0630*/ 	.word	0xffffffff


	//   ....[104]....
        /*0634*/ 	.word	0xffffffff


	//   ....[105]....
        /*0638*/ 	.word	0xffffffff


	//   ....[106]....
        /*063c*/ 	.word	0xffffffff


	//   ....[107]....
        /*0640*/ 	.word	0xffffffff


	//   ....[108]....
        /*0644*/ 	.word	0xffffffff


	//   ....[109]....
        /*0648*/ 	.word	0xffffffff


	//   ....[110]....
        /*064c*/ 	.word	0xffffffff


	//   ....[111]....
        /*0650*/ 	.word	0xffffffff


	//   ....[112]....
        /*0654*/ 	.word	0xffffffff


	//   ....[113]....
        /*0658*/ 	.word	0xffffffff


	//   ....[114]....
        /*065c*/ 	.word	0xffffffff


	//   ....[115]....
        /*0660*/ 	.word	0xffffffff


	//   ....[116]....
        /*0664*/ 	.word	0xffffffff


	//   ....[117]....
        /*0668*/ 	.word	0xffffffff


	//   ....[118]....
        /*066c*/ 	.word	0xffffffff


	//   ....[119]....
        /*0670*/ 	.word	0xffffffff


	//   ....[120]....
        /*0674*/ 	.word	0xffffffff


	//   ....[121]....
        /*0678*/ 	.word	0xffffffff


	//   ....[122]....
        /*067c*/ 	.word	0xffffffff


	//   ....[123]....
        /*0680*/ 	.word	0xffffffff


	//   ....[124]....
        /*0684*/ 	.word	0xffffffff


	//   ....[125]....
        /*0688*/ 	.word	0xffffffff


	//   ....[126]....
        /*068c*/ 	.word	0xffffffff


	//   ....[127]....
        /*0690*/ 	.word	0xffffffff


	//   ....[128]....
        /*0694*/ 	.word	0xffffffff


	//   ....[129]....
        /*0698*/ 	.word	0xffffffff


	//   ....[130]....
        /*069c*/ 	.word	0xffffffff


	//   ....[131]....
        /*06a0*/ 	.word	0xffffffff


	//   ....[132]....
        /*06a4*/ 	.word	0xffffffff


	//   ....[133]....
        /*06a8*/ 	.word	0xffffffff


	//   ....[134]....
        /*06ac*/ 	.word	0xffffffff


	//   ....[135]....
        /*06b0*/ 	.word	0xffffffff


	//   ....[136]....
        /*06b4*/ 	.word	0xffffffff


	//   ....[137]....
        /*06b8*/ 	.word	0xffffffff


	//   ....[138]....
        /*06bc*/ 	.word	0xffffffff


	//   ....[139]....
        /*06c0*/ 	.word	0xffffffff


	//   ....[140]....
        /*06c4*/ 	.word	0xffffffff


	//   ....[141]....
        /*06c8*/ 	.word	0xffffffff


	//   ....[142]....
        /*06cc*/ 	.word	0xffffffff


	//   ....[143]....
        /*06d0*/ 	.word	0xffffffff


	//   ....[144]....
        /*06d4*/ 	.word	0xffffffff


	//   ....[145]....
        /*06d8*/ 	.word	0xffffffff


	//   ....[146]....
        /*06dc*/ 	.word	0xffffffff


	//   ....[147]....
        /*06e0*/ 	.word	0xffffffff


	//   ....[148]....
        /*06e4*/ 	.word	0xffffffff


	//   ....[149]....
        /*06e8*/ 	.word	0xffffffff


	//   ....[150]....
        /*06ec*/ 	.word	0xffffffff


	//   ....[151]....
        /*06f0*/ 	.word	0xffffffff


	//   ....[152]....
        /*06f4*/ 	.word	0xffffffff


	//   ....[153]....
        /*06f8*/ 	.word	0xffffffff


	//   ....[154]....
        /*06fc*/ 	.word	0xffffffff


	//   ....[155]....
        /*0700*/ 	.word	0xffffffff


	//   ....[156]....
        /*0704*/ 	.word	0xffffffff


	//   ....[157]....
        /*0708*/ 	.word	0xffffffff


	//   ....[158]....
        /*070c*/ 	.word	0xffffffff


	//   ....[159]....
        /*0710*/ 	.word	0xffffffff


	//   ....[160]....
        /*0714*/ 	.word	0xffffffff


	//   ....[161]....
        /*0718*/ 	.word	0xffffffff


	//   ....[162]....
        /*071c*/ 	.word	0xffffffff


	//   ....[163]....
        /*0720*/ 	.word	0xffffffff


	//   ....[164]....
        /*0724*/ 	.word	0xffffffff


	//   ....[165]....
        /*0728*/ 	.word	0xffffffff


	//   ....[166]....
        /*072c*/ 	.word	0xffffffff


	//   ....[167]....
        /*0730*/ 	.word	0xffffffff


	//   ....[168]....
        /*0734*/ 	.word	0xffffffff


	//   ....[169]....
        /*0738*/ 	.word	0xffffffff


	//   ....[170]....
        /*073c*/ 	.word	0xffffffff


	//   ....[171]....
        /*0740*/ 	.word	0xffffffff


	//   ....[172]....
        /*0744*/ 	.word	0xffffffff


	//   ....[173]....
        /*0748*/ 	.word	0xffffffff


	//   ....[174]....
        /*074c*/ 	.word	0xffffffff


	//   ....[175]....
        /*0750*/ 	.word	0xffffffff


	//   ....[176]....
        /*0754*/ 	.word	0xffffffff


	//   ....[177]....
        /*0758*/ 	.word	0xffffffff


	//   ....[178]....
        /*075c*/ 	.word	0xffffffff


	//   ....[179]....
        /*0760*/ 	.word	0xffffffff


	//   ....[180]....
        /*0764*/ 	.word	0xffffffff


	//   ....[181]....
        /*0768*/ 	.word	0xffffffff


	//   ....[182]....
        /*076c*/ 	.word	0xffffffff


	//   ....[183]....
        /*0770*/ 	.word	0xffffffff


	//   ....[184]....
        /*0774*/ 	.word	0xffffffff


	//   ....[185]....
        /*0778*/ 	.word	0xffffffff


	//   ....[186]....
        /*077c*/ 	.word	0xffffffff


	//   ....[187]....
        /*0780*/ 	.word	0xffffffff


	//   ....[188]....
        /*0784*/ 	.word	0xffffffff


	//   ....[189]....
        /*0788*/ 	.word	0xffffffff


	//   ....[190]....
        /*078c*/ 	.word	0xffffffff


	//   ....[191]....
        /*0790*/ 	.word	0xffffffff


	//   ....[192]....
        /*0794*/ 	.word	0xffffffff


	//   ....[193]....
        /*0798*/ 	.word	0xffffffff


	//   ....[194]....
        /*079c*/ 	.word	0xffffffff


	//   ....[195]....
        /*07a0*/ 	.word	0x0500000f


	//   ....[196]....
        /*07a4*/ 	.word	0x0500000f


	//   ....[197]....
        /*07a8*/ 	.word	0x0500000f


	//   ....[198]....
        /*07ac*/ 	.word	0x0500000f


	//   ....[199]....
        /*07b0*/ 	.word	0x0500000f


	//   ....[200]....
        /*07b4*/ 	.word	0x0500000f


	//   ....[201]....
        /*07b8*/ 	.word	0x0500000f


	//   ....[202]....
        /*07bc*/ 	.word	0x0500000f


	//   ....[203]....
        /*07c0*/ 	.word	0x0500000f


	//   ....[204]....
        /*07c4*/ 	.word	0x0500000f


	//   ....[205]....
        /*07c8*/ 	.word	0x0500000f


	//   ....[206]....
        /*07cc*/ 	.word	0x0500000f


	//   ....[207]....
        /*07d0*/ 	.word	0x0500000f


	//   ....[208]....
        /*07d4*/ 	.word	0x0500000f


	//   ....[209]....
        /*07d8*/ 	.word	0x0500000f


	//   ....[210]....
        /*07dc*/ 	.word	0x0500000f


	//   ....[211]....
        /*07e0*/ 	.word	0x0500000f


	//   ....[212]....
        /*07e4*/ 	.word	0x0500000f


	//   ....[213]....
        /*07e8*/ 	.word	0x0500000f


	//   ....[214]....
        /*07ec*/ 	.word	0x0500000f


	//   ....[215]....
        /*07f0*/ 	.word	0x0500000f


	//   ....[216]....
        /*07f4*/ 	.word	0x0500000f


	//   ....[217]....
        /*07f8*/ 	.word	0x0500000f


	//   ....[218]....
        /*07fc*/ 	.word	0x0500000f


	//   ....[219]....
        /*0800*/ 	.word	0x0500000f


	//   ....[220]....
        /*0804*/ 	.word	0x0500000f


	//   ....[221]....
        /*0808*/ 	.word	0x0500000f


	//   ....[222]....
        /*080c*/ 	.word	0x0500000f


	//   ....[223]....
        /*0810*/ 	.word	0x0500000f


	//   ....[224]....
        /*0814*/ 	.word	0x0500000f


	//   ....[225]....
        /*0818*/ 	.word	0x0500000f


	//   ....[226]....
        /*081c*/ 	.word	0x0500000f


	//   ....[227]....
        /*0820*/ 	.word	0x0500000f


	//   ....[228]....
        /*0824*/ 	.word	0x0500000f


	//   ....[229]....
        /*0828*/ 	.word	0x0500000f


	//   ....[230]....
        /*082c*/ 	.word	0x0500000f


	//   ....[231]....
        /*0830*/ 	.word	0x0500000f


	//   ....[232]....
        /*0834*/ 	.word	0x0500000f


	//   ....[233]....
        /*0838*/ 	.word	0x0500000f


	//   ....[234]....
        /*083c*/ 	.word	0x0500000f


	//   ....[235]....
        /*0840*/ 	.word	0x0500000f


	//   ....[236]....
        /*0844*/ 	.word	0x0500000f


	//   ....[237]....
        /*0848*/ 	.word	0x0500000f


	//   ....[238]....
        /*084c*/ 	.word	0x0500000f


	//   ....[239]....
        /*0850*/ 	.word	0x0500000f


	//   ....[240]....
        /*0854*/ 	.word	0x0500000f


	//   ....[241]....
        /*0858*/ 	.word	0x0500000f


	//   ....[242]....
        /*085c*/ 	.word	0x0500000f


	//   ....[243]....
        /*0860*/ 	.word	0x0500000f


	//   ....[244]....
        /*0864*/ 	.word	0x0500000f


	//   ....[245]....
        /*0868*/ 	.word	0x0500000f


	//   ....[246]....
        /*086c*/ 	.word	0x0500000f


	//   ....[247]....
        /*0870*/ 	.word	0x0500000f


	//   ....[248]....
        /*0874*/ 	.word	0x0500000f


	//   ....[249]....
        /*0878*/ 	.word	0x0500000f


	//   ....[250]....
        /*087c*/ 	.word	0x0500000f


	//   ....[251]....
        /*0880*/ 	.word	0x0500000f


	//   ....[252]....
        /*0884*/ 	.word	0x0500000f


	//   ....[253]....
        /*0888*/ 	.word	0x0500000f


	//   ....[254]....
        /*088c*/ 	.word	0x0500000f


	//   ....[255]....
        /*0890*/ 	.word	0x0500000f


	//   ....[0]....
        /*0894*/ 	.word	0x0500000f


	//   ....[1]....
        /*0898*/ 	.word	0x0500000f


	//   ....[2]....
        /*089c*/ 	.word	0x0500000f


	//   ....[3]....
        /*08a0*/ 	.word	0x0500000f


	//   ....[4]....
        /*08a4*/ 	.word	0x0500000f


	//   ....[5]....
        /*08a8*/ 	.word	0x0500000f


	//   ....[6]....
        /*08ac*/ 	.word	0x0500000f


	//   ....[7]....
        /*08b0*/ 	.word	0x0500000f


	//   ....[8]....
        /*08b4*/ 	.word	0x0500000f


	//   ....[9]....
        /*08b8*/ 	.word	0x0500000f


	//   ....[10]....
        /*08bc*/ 	.word	0x0500000f


	//   ....[11]....
        /*08c0*/ 	.word	0x0500000f


	//   ....[12]....
        /*08c4*/ 	.word	0x0500000f


	//   ....[13]....
        /*08c8*/ 	.word	0x0500000f


	//   ....[14]....
        /*08cc*/ 	.word	0x0500000f


	//   ....[15]....
        /*08d0*/ 	.word	0x0500000f


	//   ....[16]....
        /*08d4*/ 	.word	0x0500000f


	//   ....[17]....
        /*08d8*/ 	.word	0x0500000f


	//   ....[18]....
        /*08dc*/ 	.word	0x0500000f


	//   ....[19]....
        /*08e0*/ 	.word	0x0500000f


	//   ....[20]....
        /*08e4*/ 	.word	0x0500000f


	//   ....[21]....
        /*08e8*/ 	.word	0x0500000f


	//   ....[22]....
        /*08ec*/ 	.word	0x0500000f


	//   ....[23]....
        /*08f0*/ 	.word	0x0500000f


	//   ....[24]....
        /*08f4*/ 	.word	0x0500000f


	//   ....[25]....
        /*08f8*/ 	.word	0x0500000f


	//   ....[26]....
        /*08fc*/ 	.word	0x0500000f


	//   ....[27]....
        /*0900*/ 	.word	0x0500000f


	//   ....[28]....
        /*0904*/ 	.word	0x0500000f


	//   ....[29]....
        /*0908*/ 	.word	0x0500000f


	//   ....[30]....
        /*090c*/ 	.word	0x0500000f


	//   ....[31]....
        /*0910*/ 	.word	0x0500000f


	//   ....[32]....
        /*0914*/ 	.word	0x0500000f


	//   ....[33]....
        /*0918*/ 	.word	0x0500000f


	//   ....[34]....
        /*091c*/ 	.word	0x0500000f


	//   ....[35]....
        /*0920*/ 	.word	0x0500000f


	//   ....[36]....
        /*0924*/ 	.word	0x0500000f


	//   ....[37]....
        /*0928*/ 	.word	0x0500000f


	//   ....[38]....
        /*092c*/ 	.word	0x0500000f


	//   ....[39]....
        /*0930*/ 	.word	0x0500000f


	//   ....[40]....
        /*0934*/ 	.word	0x0500000f


	//   ....[41]....
        /*0938*/ 	.word	0x0500000f


	//   ....[42]....
        /*093c*/ 	.word	0x0500000f


	//   ....[43]....
        /*0940*/ 	.word	0x0500000f


	//   ....[44]....
        /*0944*/ 	.word	0x0500000f


	//   ....[45]....
        /*0948*/ 	.word	0x0500000f


	//   ....[46]....
        /*094c*/ 	.word	0x0500000f


	//   ....[47]....
        /*0950*/ 	.word	0x0500000f


	//   ....[48]....
        /*0954*/ 	.word	0x0500000f


	//   ....[49]....
        /*0958*/ 	.word	0x0500000f


	//   ....[50]....
        /*095c*/ 	.word	0x0500000f


	//   ....[51]....
        /*0960*/ 	.word	0x0500000f


	//   ....[52]....
        /*0964*/ 	.word	0x0500000f


	//   ....[53]....
        /*0968*/ 	.word	0x0500000f


	//   ....[54]....
        /*096c*/ 	.word	0x0500000f


	//   ....[55]....
        /*0970*/ 	.word	0x0500000f


	//   ....[56]....
        /*0974*/ 	.word	0x0500000f


	//   ....[57]....
        /*0978*/ 	.word	0x0500000f


	//   ....[58]....
        /*097c*/ 	.word	0x0500000f


	//   ....[59]....
        /*0980*/ 	.word	0x0500000f


	//   ....[60]....
        /*0984*/ 	.word	0x0500000f


	//   ....[61]....
        /*0988*/ 	.word	0x0500000f


	//   ....[62]....
        /*098c*/ 	.word	0x0500000f


	//   ....[63]....
        /*0990*/ 	.word	0x0500000f


	//   ....[64]....
        /*0994*/ 	.word	0x0500000f


	//----- nvinfo : EIATTR_COOP_GROUP_INSTR_OFFSETS
	.align		4
.L_323:
        /*0998*/ 	.byte	0x04, 0x28
        /*099a*/ 	.short	(.L_325 - .L_324)


	//   ....[0]....
.L_324:
        /*099c*/ 	.word	0x00000060


	//   ....[1]....
        /*09a0*/ 	.word	0x00000140


	//   ....[2]....
        /*09a4*/ 	.word	0x00000190


	//   ....[3]....
        /*09a8*/ 	.word	0x000003c0


	//   ....[4]....
        /*09ac*/ 	.word	0x00000520


	//   ....[5]....
        /*09b0*/ 	.word	0x00000640


	//   ....[6]....
        /*09b4*/ 	.word	0x000007a0


	//   ....[7]....
        /*09b8*/ 	.word	0x000036e0


	//   ....[8]....
        /*09bc*/ 	.word	0x000036f0


	//   ....[9]....
        /*09c0*/ 	.word	0x00004580


	//   ....[10]....
        /*09c4*/ 	.word	0x00004590


	//   ....[11]....
        /*09c8*/ 	.word	0x00005430


	//   ....[12]....
        /*09cc*/ 	.word	0x00005440


	//   ....[13]....
        /*09d0*/ 	.word	0x00007070


	//   ....[14]....
        /*09d4*/ 	.word	0x00007080


	//   ....[15]....
        /*09d8*/ 	.word	0x000080a0


	//   ....[16]....
        /*09dc*/ 	.word	0x000080b0


	//   ....[17]....
        /*09e0*/ 	.word	0x00009190


	//   ....[18]....
        /*09e4*/ 	.word	0x000091a0


	//   ....[19]....
        /*09e8*/ 	.word	0x0000a390


	//   ....[20]....
        /*09ec*/ 	.word	0x0000a3a0


	//   ....[21]....
        /*09f0*/ 	.word	0x0000a550


	//   ....[22]....
        /*09f4*/ 	.word	0x0000a560


	//   ....[23]....
        /*09f8*/ 	.word	0x0000a720


	//   ....[24]....
        /*09fc*/ 	.word	0x0000a730


	//   ....[25]....
        /*0a00*/ 	.word	0x0000ab80


	//   ....[26]....
        /*0a04*/ 	.word	0x0000ab90


	//   ....[27]....
        /*0a08*/ 	.word	0x0000ad10


	//   ....[28]....
        /*0a0c*/ 	.word	0x0000ad30


	//   ....[29]....
        /*0a10*/ 	.word	0x0000aec0


	//   ....[30]....
        /*0a14*/ 	.word	0x0000aee0


	//   ....[31]....
        /*0a18*/ 	.word	0x0000b790


	//   ....[32]....
        /*0a1c*/ 	.word	0x0000bfa0


	//   ....[33]....
        /*0a20*/ 	.word	0x0000bfb0


	//   ....[34]....
        /*0a24*/ 	.word	0x0000bfc0


	//   ....[35]....
        /*0a28*/ 	.word	0x0000bfd0


	//   ....[36]....
        /*0a2c*/ 	.word	0x0000c5c0


	//   ....[37]....
        /*0a30*/ 	.word	0x0000c5d0


	//   ....[38]....
        /*0a34*/ 	.word	0x0000c5e0


	//   ....[39]....
        /*0a38*/ 	.word	0x0000c5f0


	//   ....[40]....
        /*0a3c*/ 	.word	0x0000cbb0


	//   ....[41]....
        /*0a40*/ 	.word	0x0000cbc0


	//   ....[42]....
        /*0a44*/ 	.word	0x0000cbd0


	//   ....[43]....
        /*0a48*/ 	.word	0x0000cbe0


	//   ....[44]....
        /*0a4c*/ 	.word	0x0000d1c0


	//   ....[45]....
        /*0a50*/ 	.word	0x0000d1d0


	//   ....[46]....
        /*0a54*/ 	.word	0x0000d1e0


	//   ....[47]....
        /*0a58*/ 	.word	0x0000d1f0


	//   ....[48]....
        /*0a5c*/ 	.word	0x00010ca0


	//   ....[49]....
        /*0a60*/ 	.word	0x00010cb0


	//   ....[50]....
        /*0a64*/ 	.word	0x00010cc0


	//   ....[51]....
        /*0a68*/ 	.word	0x00010cd0


	//   ....[52]....
        /*0a6c*/ 	.word	0x000111a0


	//   ....[53]....
        /*0a70*/ 	.word	0x000111b0


	//   ....[54]....
        /*0a74*/ 	.word	0x000111c0


	//   ....[55]....
        /*0a78*/ 	.word	0x000111d0


	//   ....[56]....
        /*0a7c*/ 	.word	0x00011670


	//   ....[57]....
        /*0a80*/ 	.word	0x00011680


	//   ....[58]....
        /*0a84*/ 	.word	0x00011690


	//   ....[59]....
        /*0a88*/ 	.word	0x000116a0


	//   ....[60]....
        /*0a8c*/ 	.word	0x00011b60


	//   ....[61]....
        /*0a90*/ 	.word	0x00011b70


	//   ....[62]....
        /*0a94*/ 	.word	0x00011b80


	//   ....[63]....
        /*0a98*/ 	.word	0x00011b90


	//   ....[64]....
        /*0a9c*/ 	.word	0x00018ff0


	//   ....[65]....
        /*0aa0*/ 	.word	0x00019490


	//   ....[66]....
        /*0aa4*/ 	.word	0x000194a0


	//   ....[67]....
        /*0aa8*/ 	.word	0x00019550


	//   ....[68]....
        /*0aac*/ 	.word	0x00019b80


	//   ....[69]....
        /*0ab0*/ 	.word	0x00019ba0


	//   ....[70]....
        /*0ab4*/ 	.word	0x0001e8c0


	//   ....[71]....
        /*0ab8*/ 	.word	0x0001edd0


	//   ....[72]....
        /*0abc*/ 	.word	0x0001ee20


	//   ....[73]....
        /*0ac0*/ 	.word	0x0001f170


	//   ....[74]....
        /*0ac4*/ 	.word	0x0001f400


	//   ....[75]....
        /*0ac8*/ 	.word	0x0001f440


	//   ....[76]....
        /*0acc*/ 	.word	0x000241d0


	//   ....[77]....
        /*0ad0*/ 	.word	0x00024200


	//   ....[78]....
        /*0ad4*/ 	.word	0x00024220


	//   ....[79]....
        /*0ad8*/ 	.word	0x00024240


	//   ....[80]....
        /*0adc*/ 	.word	0x00025600


	//   ....[81]....
        /*0ae0*/ 	.word	0x00025820


	//   ....[82]....
        /*0ae4*/ 	.word	0x00025830


	//   ....[83]....
        /*0ae8*/ 	.word	0x00025860


	//   ....[84]....
        /*0aec*/ 	.word	0x00027700


	//   ....[85]....
        /*0af0*/ 	.word	0x00027740


	//   ....[86]....
        /*0af4*/ 	.word	0x00027780


	//   ....[87]....
        /*0af8*/ 	.word	0x000277d0


	//   ....[88]....
        /*0afc*/ 	.word	0x00027e00


	//   ....[89]....
        /*0b00*/ 	.word	0x00027e30


	//   ....[90]....
        /*0b04*/ 	.word	0x00027f70


	//   ....[91]....
        /*0b08*/ 	.word	0x00027f90


	//   ....[92]....
        /*0b0c*/ 	.word	0x000280d0


	//   ....[93]....
        /*0b10*/ 	.word	0x000280f0


	//   ....[94]....
        /*0b14*/ 	.word	0x00028240


	//   ....[95]....
        /*0b18*/ 	.word	0x00028260


	//   ....[96]....
        /*0b1c*/ 	.word	0x00028bb0


	//   ....[97]....
        /*0b20*/ 	.word	0x00028bc0


	//   ....[98]....
        /*0b24*/ 	.word	0x00028d10


	//   ....[99]....
        /*0b28*/ 	.word	0x00028d30


	//   ....[100]....
        /*0b2c*/ 	.word	0x00028e70


	//   ....[101]....
        /*0b30*/ 	.word	0x00028e90


	//   ....[102]....
        /*0b34*/ 	.word	0x00028fe0


	//   ....[103]....
        /*0b38*/ 	.word	0x00029000


	//   ....[104]....
        /*0b3c*/ 	.word	0x000291d0


	//   ....[105]....
        /*0b40*/ 	.word	0x00029380


	//   ....[106]....
        /*0b44*/ 	.word	0x000293b0


	//   ....[107]....
        /*0b48*/ 	.word	0x000293e0


	//   ....[108]....
        /*0b4c*/ 	.word	0x00029410


	//   ....[109]....
        /*0b50*/ 	.word	0x00029440


	//   ....[110]....
        /*0b54*/ 	.word	0x00029470


	//   ....[111]....
        /*0b58*/ 	.word	0x000295e0


	//   ....[112]....
        /*0b5c*/ 	.word	0x00029610


	//   ....[113]....
        /*0b60*/ 	.word	0x00029640


	//   ....[114]....
        /*0b64*/ 	.word	0x00029670


	//   ....[115]....
        /*0b68*/ 	.word	0x000296a0


	//   ....[116]....
        /*0b6c*/ 	.word	0x000296d0


	//   ....[117]....
        /*0b70*/ 	.word	0x00029760


	//   ....[118]....
        /*0b74*/ 	.word	0x000297c0


	//   ....[119]....
        /*0b78*/ 	.word	0x00029850


	//   ....[120]....
        /*0b7c*/ 	.word	0x0002a660


	//   ....[121]....
        /*0b80*/ 	.word	0x0002cb60


	//   ....[122]....
        /*0b84*/ 	.word	0x0002cba0


	//   ....[123]....
        /*0b88*/ 	.word	0x0002cbd0


	//   ....[124]....
        /*0b8c*/ 	.word	0x0002cc80


	//   ....[125]....
        /*0b90*/ 	.word	0x0002ccc0


	//   ....[126]....
        /*0b94*/ 	.word	0x0002cd20


	//   ....[127]....
        /*0b98*/ 	.word	0x0002cd60


	//   ....[128]....
        /*0b9c*/ 	.word	0x0002cdc0


	//   ....[129]....
        /*0ba0*/ 	.word	0x0002cde0


	//   ....[130]....
        /*0ba4*/ 	.word	0x0002ce10


	//   ....[131]....
        /*0ba8*/ 	.word	0x0002d640


	//   ....[132]....
        /*0bac*/ 	.word	0x0002d670


	//   ....[133]....
        /*0bb0*/ 	.word	0x0002d690


	//   ....[134]....
        /*0bb4*/ 	.word	0x0002d730


	//   ....[135]....
        /*0bb8*/ 	.word	0x0002d740


	//   ....[136]....
        /*0bbc*/ 	.word	0x0002d7f0


	//   ....[137]....
        /*0bc0*/ 	.word	0x0002d800


	//   ....[138]....
        /*0bc4*/ 	.word	0x0002d8b0


	//   ....[139]....
        /*0bc8*/ 	.word	0x0002d8c0


	//   ....[140]....
        /*0bcc*/ 	.word	0x0002d970


	//   ....[141]....
        /*0bd0*/ 	.word	0x0002d980


	//   ....[142]....
        /*0bd4*/ 	.word	0x0002da30


	//   ....[143]....
        /*0bd8*/ 	.word	0x0002da40


	//   ....[144]....
        /*0bdc*/ 	.word	0x0002daf0


	//   ....[145]....
        /*0be0*/ 	.word	0x0002db00


	//   ....[146]....
        /*0be4*/ 	.word	0x0002db50


	//   ....[147]....
        /*0be8*/ 	.word	0x0002e350


	//   ....[148]....
        /*0bec*/ 	.word	0x0002e380


	//   ....[149]....
        /*0bf0*/ 	.word	0x0002e3b0


	//   ....[150]....
        /*0bf4*/ 	.word	0x0002e470


	//   ....[151]....
        /*0bf8*/ 	.word	0x0002e4a0


	//   ....[152]....
        /*0bfc*/ 	.word	0x0002e4f0


	//   ....[153]....
        /*0c00*/ 	.word	0x0002e520


	//   ....[154]....
        /*0c04*/ 	.word	0x0002e570


	//   ....[155]....
        /*0c08*/ 	.word	0x0002e5a0


	//   ....[156]....
        /*0c0c*/ 	.word	0x0002e610


	//   ....[157]....
        /*0c10*/ 	.word	0x0002e8f0


	//   ....[158]....
        /*0c14*/ 	.word	0x0002e910


	//   ....[159]....
        /*0c18*/ 	.word	0x0002e9d0


	//   ....[160]....
        /*0c1c*/ 	.word	0x0002e9e0


	//   ....[161]....
        /*0c20*/ 	.word	0x0002ea90


	//   ....[162]....
        /*0c24*/ 	.word	0x0002eaa0


	//   ....[163]....
        /*0c28*/ 	.word	0x0002eb50


	//   ....[164]....
        /*0c2c*/ 	.word	0x0002eb60


	//   ....[165]....
        /*0c30*/ 	.word	0x0002eb70


	//   ....[166]....
        /*0c34*/ 	.word	0x0002ec20


	//   ....[167]....
        /*0c38*/ 	.word	0x0002f1a0


	//   ....[168]....
        /*0c3c*/ 	.word	0x0002f1e0


	//   ....[169]....
        /*0c40*/ 	.word	0x0002f270


	//   ....[170]....
        /*0c44*/ 	.word	0x0002f2a0


	//   ....[171]....
        /*0c48*/ 	.word	0x0002f330


	//   ....[172]....
        /*0c4c*/ 	.word	0x0002f360


	//   ....[173]....
        /*0c50*/ 	.word	0x0002f3f0


	//   ....[174]....
        /*0c54*/ 	.word	0x0002f420


	//   ....[175]....
        /*0c58*/ 	.word	0x0002f430


	//   ....[176]....
        /*0c5c*/ 	.word	0x0002f4c0


	//   ....[177]....
        /*0c60*/ 	.word	0x0002f8f0


	//   ....[178]....
        /*0c64*/ 	.word	0x0002f920


	//   ....[179]....
        /*0c68*/ 	.word	0x0002f950


	//   ....[180]....
        /*0c6c*/ 	.word	0x0002f980


	//   ....[181]....
        /*0c70*/ 	.word	0x0002f9b0


	//   ....[182]....
        /*0c74*/ 	.word	0x0002f9e0


	//   ....[183]....
        /*0c78*/ 	.word	0x0002fa10


	//   ....[184]....
        /*0c7c*/ 	.word	0x0002fa40


	//   ....[185]....
        /*0c80*/ 	.word	0x0002fbc0


	//   ....[186]....
        /*0c84*/ 	.word	0x0002fbf0


	//   ....[187]....
        /*0c88*/ 	.word	0x0002fc20


	//   ....[188]....
        /*0c8c*/ 	.word	0x0002fc50


	//   ....[189]....
        /*0c90*/ 	.word	0x0002fc80


	//   ....[190]....
        /*0c94*/ 	.word	0x0002fcb0


	//   ....[191]....
        /*0c98*/ 	.word	0x0002fd70


	//   ....[192]....
        /*0c9c*/ 	.word	0x0002fd90


	//   ....[193]....
        /*0ca0*/ 	.word	0x0002fe00


	//   ....[194]....
        /*0ca4*/ 	.word	0x000304a0


	//   ....[195]....
        /*0ca8*/ 	.word	0x000307e0


	//   ....[196]....
        /*0cac*/ 	.word	0x00030870


	//   ....[197]....
        /*0cb0*/ 	.word	0x00030910


	//   ....[198]....
        /*0cb4*/ 	.word	0x000309a0


	//   ....[199]....
        /*0cb8*/ 	.word	0x00030a40


	//   ....[200]....
        /*0cbc*/ 	.word	0x00030ad0


	//   ....[201]....
        /*0cc0*/ 	.word	0x00030bc0


	//   ....[202]....
        /*0cc4*/ 	.word	0x00030c50


	//   ....[203]....
        /*0cc8*/ 	.word	0x00030cf0


	//   ....[204]....
        /*0ccc*/ 	.word	0x00030d80


	//   ....[205]....
        /*0cd0*/ 	.word	0x00030e20


	//   ....[206]....
        /*0cd4*/ 	.word	0x00030eb0


	//   ....[207]....
        /*0cd8*/ 	.word	0x00030fa0


	//   ....[208]....
        /*0cdc*/ 	.word	0x00031030


	//   ....[209]....
        /*0ce0*/ 	.word	0x000310d0


	//   ....[210]....
        /*0ce4*/ 	.word	0x00031160


	//   ....[211]....
        /*0ce8*/ 	.word	0x00031200


	//   ....[212]....
        /*0cec*/ 	.word	0x00031290


	//   ....[213]....
        /*0cf0*/ 	.word	0x00031380


	//   ....[214]....
        /*0cf4*/ 	.word	0x00031410


	//   ....[215]....
        /*0cf8*/ 	.word	0x00031460


	//   ....[216]....
        /*0cfc*/ 	.word	0x000314b0


	//   ....[217]....
        /*0d00*/ 	.word	0x00031540


	//   ....[218]....
        /*0d04*/ 	.word	0x000315d0


	//   ....[219]....
        /*0d08*/ 	.word	0x00031620


	//   ....[220]....
        /*0d0c*/ 	.word	0x00031670


	//   ....[221]....
        /*0d10*/ 	.word	0x00031700


	//   ....[222]....
        /*0d14*/ 	.word	0x00031790


	//   ....[223]....
        /*0d18*/ 	.word	0x000317e0


	//   ....[224]....
        /*0d1c*/ 	.word	0x00031830


	//   ....[225]....
        /*0d20*/ 	.word	0x000318c0


	//   ....[226]....
        /*0d24*/ 	.word	0x00031950


	//   ....[227]....
        /*0d28*/ 	.word	0x000319a0


	//   ....[228]....
        /*0d2c*/ 	.word	0x000319f0


	//   ....[229]....
        /*0d30*/ 	.word	0x00031ad0


	//   ....[230]....
        /*0d34*/ 	.word	0x00031b60


	//   ....[231]....
        /*0d38*/ 	.word	0x00031bb0


	//   ....[232]....
        /*0d3c*/ 	.word	0x00031c00


	//   ....[233]....
        /*0d40*/ 	.word	0x00031c90


	//   ....[234]....
        /*0d44*/ 	.word	0x00031d20


	//   ....[235]....
        /*0d48*/ 	.word	0x00031d70


	//   ....[236]....
        /*0d4c*/ 	.word	0x00031dc0


	//   ....[237]....
        /*0d50*/ 	.word	0x00031e50


	//   ....[238]....
        /*0d54*/ 	.word	0x00031ee0


	//   ....[239]....
        /*0d58*/ 	.word	0x00031f30


	//   ....[240]....
        /*0d5c*/ 	.word	0x00031f80


	//   ....[241]....
        /*0d60*/ 	.word	0x00032010


	//   ....[242]....
        /*0d64*/ 	.word	0x000320a0


	//   ....[243]....
        /*0d68*/ 	.word	0x000320f0


	//   ....[244]....
        /*0d6c*/ 	.word	0x00032140


	//   ....[245]....
        /*0d70*/ 	.word	0x00032440


	//   ....[246]....
        /*0d74*/ 	.word	0x00032720


	//   ....[247]....
        /*0d78*/ 	.word	0x00032810


	//   ....[248]....
        /*0d7c*/ 	.word	0x000328f0


	//   ....[249]....
        /*0d80*/ 	.word	0x00032950


	//   ....[250]....
        /*0d84*/ 	.word	0x000329f0


	//   ....[251]....
        /*0d88*/ 	.word	0x00032ad0


	//   ....[252]....
        /*0d8c*/ 	.word	0x00032bd0


	//   ....[253]....
        /*0d90*/ 	.word	0x00032c40


	//   ....[254]....
        /*0d94*/ 	.word	0x00032d30


	//   ....[255]....
        /*0d98*/ 	.word	0x00032da0


	//   ....[0]....
        /*0d9c*/ 	.word	0x00032e80


	//   ....[1]....
        /*0da0*/ 	.word	0x00032f30


	//   ....[2]....
        /*0da4*/ 	.word	0x00032f90


	//   ....[3]....
        /*0da8*/ 	.word	0x00032ff0


	//   ....[4]....
        /*0dac*/ 	.word	0x00033100


	//   ....[5]....
        /*0db0*/ 	.word	0x00033160


	//   ....[6]....
        /*0db4*/ 	.word	0x00033280


	//   ....[7]....
        /*0db8*/ 	.word	0x000332e0


	//   ....[8]....
        /*0dbc*/ 	.word	0x00033400


	//   ....[9]....
        /*0dc0*/ 	.word	0x00033460


	//   ....[10]....
        /*0dc4*/ 	.word	0x00033580


	//   ....[11]....
        /*0dc8*/ 	.word	0x000335e0


	//   ....[12]....
        /*0dcc*/ 	.word	0x00033700


	//   ....[13]....
        /*0dd0*/ 	.word	0x00033760


	//   ....[14]....
        /*0dd4*/ 	.word	0x00033880


	//   ....[15]....
        /*0dd8*/ 	.word	0x000338e0


	//   ....[16]....
        /*0ddc*/ 	.word	0x000339e0


	//   ....[17]....
        /*0de0*/ 	.word	0x00033b10


	//   ....[18]....
        /*0de4*/ 	.word	0x00033be0


	//   ....[19]....
        /*0de8*/ 	.word	0x00033cb0


	//   ....[20]....
        /*0dec*/ 	.word	0x00033d90


	//   ....[21]....
        /*0df0*/ 	.word	0x00033df0


	//   ....[22]....
        /*0df4*/ 	.word	0x00033ed0


	//   ....[23]....
        /*0df8*/ 	.word	0x00033f30


	//   ....[24]....
        /*0dfc*/ 	.word	0x00034010


	//   ....[25]....
        /*0e00*/ 	.word	0x00034070


	//   ....[26]....
        /*0e04*/ 	.word	0x00034180


	//   ....[27]....
        /*0e08*/ 	.word	0x00034270


	//   ....[28]....
        /*0e0c*/ 	.word	0x00034310


	//   ....[29]....
        /*0e10*/ 	.word	0x00034370


	//   ....[30]....
        /*0e14*/ 	.word	0x00034490


	//   ....[31]....
        /*0e18*/ 	.word	0x000344f0


	//   ....[32]....
        /*0e1c*/ 	.word	0x00034610


	//   ....[33]....
        /*0e20*/ 	.word	0x00034670


	//   ....[34]....
        /*0e24*/ 	.word	0x00034790


	//   ....[35]....
        /*0e28*/ 	.word	0x000347f0


	//   ....[36]....
        /*0e2c*/ 	.word	0x000348c0


	//   ....[37]....
        /*0e30*/ 	.word	0x00034a30


	//   ....[38]....
        /*0e34*/ 	.word	0x00034af0


	//   ....[39]....
        /*0e38*/ 	.word	0x00034c50


	//   ....[40]....
        /*0e3c*/ 	.word	0x00034d00


	//   ....[41]....
        /*0e40*/ 	.word	0x00034d60


	//   ....[42]....
        /*0e44*/ 	.word	0x00034e20


	//   ....[43]....
        /*0e48*/ 	.word	0x00034f00


	//   ....[44]....
        /*0e4c*/ 	.word	0x00035010


	//   ....[45]....
        /*0e50*/ 	.word	0x00035070


	//   ....[46]....
        /*0e54*/ 	.word	0x00035130


	//   ....[47]....
        /*0e58*/ 	.word	0x00035240


	//   ....[48]....
        /*0e5c*/ 	.word	0x000352e0


	//   ....[49]....
        /*0e60*/ 	.word	0x00035400


	//   ....[50]....
        /*0e64*/ 	.word	0x00035470


	//   ....[51]....
        /*0e68*/ 	.word	0x000354e0


	//   ....[52]....
        /*0e6c*/ 	.word	0x00035550


	//   ....[53]....
        /*0e70*/ 	.word	0x000355c0


	//   ....[54]....
        /*0e74*/ 	.word	0x00035640


	//   ....[55]....
        /*0e78*/ 	.word	0x000356d0


	//   ....[56]....
        /*0e7c*/ 	.word	0x00035760


	//   ....[57]....
        /*0e80*/ 	.word	0x000357d0


	//   ....[58]....
        /*0e84*/ 	.word	0x00035840


	//   ....[59]....
        /*0e88*/ 	.word	0x000358b0


	//   ....[60]....
        /*0e8c*/ 	.word	0x00035930


	//   ....[61]....
        /*0e90*/ 	.word	0x000359a0


	//   ....[62]....
        /*0e94*/ 	.word	0x00035a40


	//   ....[63]....
        /*0e98*/ 	.word	0x00035ad0


	//   ....[64]....
        /*0e9c*/ 	.word	0x00035bf0


	//----- nvinfo : EIATTR_REG_RECONFIG
	.align		4
.L_325:
        /*0ea0*/ 	.byte	0x01, 0x54
	.zero		2


	//----- nvinfo : EIATTR_SYSCALL_OFFSETS
	.align		4
        /*0ea4*/ 	.byte	0x04, 0x46
        /*0ea6*/ 	.short	(.L_327 - .L_326)


	//   ....[0]....
.L_326:
        /*0ea8*/ 	.word	0x00001950


	//   ....[1]....
        /*0eac*/ 	.word	0x00001aa0


	//   ....[2]....
        /*0eb0*/ 	.word	0x0000b930


	//   ....[3]....
        /*0eb4*/ 	.word	0x0000bc60


	//   ....[4]....
        /*0eb8*/ 	.word	0x0002c150


	//   ....[5]....
        /*0ebc*/ 	.word	0x0002c2a0


	//   ....[6]....
        /*0ec0*/ 	.word	0x0002c390


	//   ....[7]....
        /*0ec4*/ 	.word	0x0002d280


	//----- nvinfo : EIATTR_MBARRIER_INSTR_OFFSETS
	.align		4
.L_327:
        /*0ec8*/ 	.byte	0x04, 0x39
        /*0eca*/ 	.short	(.L_329 - .L_328)


	//   ....[0]....
.L_328:
        /*0ecc*/ 	.word	0x00000270
        /*0ed0*/ 	.word	0x000000ff
        /*0ed4*/ 	.word	0x00038800
        /*0ed8*/ 	.short	0x0100
        /*0eda*/ 	.byte	0x08
	.zero		1


	//   ....[1]....
        /*0edc*/ 	.word	0x00000280
        /*0ee0*/ 	.word	0x000000ff
        /*0ee4*/ 	.word	0x00038820
        /*0ee8*/ 	.short	0x0100
        /*0eea*/ 	.byte	0x08
	.zero		1


	//   ....[2]....
        /*0eec*/ 	.word	0x00000370
        /*0ef0*/ 	.word	0x000000ff
        /*0ef4*/ 	.word	0x00038830
        /*0ef8*/ 	.short	0x0100
        /*0efa*/ 	.byte	0x08
	.zero		1


	//   ....[3]....
        /*0efc*/ 	.word	0x00000380
        /*0f00*/ 	.word	0x000000ff
        /*0f04*/ 	.word	0x00038840
        /*0f08*/ 	.short	0x0100
        /*0f0a*/ 	.byte	0x08
	.zero		1


	//   ....[4]....
        /*0f0c*/ 	.word	0x00000390
        /*0f10*/ 	.word	0x000000ff
        /*0f14*/ 	.word	0x00038838
        /*0f18*/ 	.short	0x0100
        /*0f1a*/ 	.byte	0x08
	.zero		1


	//   ....[5]....
        /*0f1c*/ 	.word	0x000003a0
        /*0f20*/ 	.word	0x000000ff
        /*0f24*/ 	.word	0x00038848
        /*0f28*/ 	.short	0x0100
        /*0f2a*/ 	.byte	0x08
	.zero		1


	//   ....[6]....
        /*0f2c*/ 	.word	0x000004d0
        /*0f30*/ 	.word	0x000000ff
        /*0f34*/ 	.word	0x00038850
        /*0f38*/ 	.short	0x0100
        /*0f3a*/ 	.byte	0x08
	.zero		1


	//   ....[7]....
        /*0f3c*/ 	.word	0x000004e0
        /*0f40*/ 	.word	0x000000ff
        /*0f44*/ 	.word	0x00038860
        /*0f48*/ 	.short	0x0100
        /*0f4a*/ 	.byte	0x08
	.zero		1


	//   ....[8]....
        /*0f4c*/ 	.word	0x000004f0
        /*0f50*/ 	.word	0x000000ff
        /*0f54*/ 	.word	0x00038858
        /*0f58*/ 	.short	0x0100
        /*0f5a*/ 	.byte	0x08
	.zero		1


	//   ....[9]....
        /*0f5c*/ 	.word	0x00000500
        /*0f60*/ 	.word	0x000000ff
        /*0f64*/ 	.word	0x00038868
        /*0f68*/ 	.short	0x0100
        /*0f6a*/ 	.byte	0x08
	.zero		1


	//   ....[10]....
        /*0f6c*/ 	.word	0x000005f0
        /*0f70*/ 	.word	0x000000ff
        /*0f74*/ 	.word	0x00038870
        /*0f78*/ 	.short	0x0100
        /*0f7a*/ 	.byte	0x06
	.zero		1


	//   ....[11]....
        /*0f7c*/ 	.word	0x00000600
        /*0f80*/ 	.word	0x000000ff
        /*0f84*/ 	.word	0x00038880
        /*0f88*/ 	.short	0x0100
        /*0f8a*/ 	.byte	0x06
	.zero		1


	//   ....[12]....
        /*0f8c*/ 	.word	0x00000610
        /*0f90*/ 	.word	0x000000ff
        /*0f94*/ 	.word	0x00038878
        /*0f98*/ 	.short	0x0100
        /*0f9a*/ 	.byte	0x06
	.zero		1


	//   ....[13]....
        /*0f9c*/ 	.word	0x00000620
        /*0fa0*/ 	.word	0x000000ff
        /*0fa4*/ 	.word	0x00038888
        /*0fa8*/ 	.short	0x0100
        /*0faa*/ 	.byte	0x06
	.zero		1


	//   ....[14]....
        /*0fac*/ 	.word	0x00000750
        /*0fb0*/ 	.word	0x000000ff
        /*0fb4*/ 	.word	0x00038890
        /*0fb8*/ 	.short	0x0100
        /*0fba*/ 	.byte	0x08
	.zero		1


	//   ....[15]....
        /*0fbc*/ 	.word	0x00000760
        /*0fc0*/ 	.word	0x000000ff
        /*0fc4*/ 	.word	0x000388a0
        /*0fc8*/ 	.short	0x0100
        /*0fca*/ 	.byte	0x08
	.zero		1


	//   ....[16]....
        /*0fcc*/ 	.word	0x00000770
        /*0fd0*/ 	.word	0x000000ff
        /*0fd4*/ 	.word	0x00038898
        /*0fd8*/ 	.short	0x0100
        /*0fda*/ 	.byte	0x08
	.zero		1


	//   ....[17]....
        /*0fdc*/ 	.word	0x00000780
        /*0fe0*/ 	.word	0x000000ff
        /*0fe4*/ 	.word	0x000388a8
        /*0fe8*/ 	.short	0x0100
        /*0fea*/ 	.byte	0x08
	.zero		1


	//   ....[18]....
        /*0fec*/ 	.word	0x000008b0
        /*0ff0*/ 	.word	0x000000ff
        /*0ff4*/ 	.word	0x000388b0
        /*0ff8*/ 	.short	0x0100
        /*0ffa*/ 	.byte	0x08
	.zero		1


	//   ....[19]....
        /*0ffc*/ 	.word	0x000008c0
        /*1000*/ 	.word	0x000000ff
        /*1004*/ 	.word	0x000388c0
        /*1008*/ 	.short	0x0100
        /*100a*/ 	.byte	0x08
	.zero		1


	//   ....[20]....
        /*100c*/ 	.word	0x000008d0
        /*1010*/ 	.word	0x000000ff
        /*1014*/ 	.word	0x000388b8
        /*1018*/ 	.short	0x0100
        /*101a*/ 	.byte	0x08
	.zero		1


	//   ....[21]....
        /*101c*/ 	.word	0x000008e0
        /*1020*/ 	.word	0x000000ff
        /*1024*/ 	.word	0x000388c8
        /*1028*/ 	.short	0x0100
        /*102a*/ 	.byte	0x08
	.zero		1


	//   ....[22]....
        /*102c*/ 	.word	0x00003690
        /*1030*/ 	.word	0x00000059
        /*1034*/ 	.word	0x00038890
        /*1038*/ 	.short	0x010a
        /*103a*/ 	.byte	0x3f
	.zero		1


	//   ....[23]....
        /*103c*/ 	.word	0x00007010
        /*1040*/ 	.word	0x00000059
        /*1044*/ 	.word	0x00038890
        /*1048*/ 	.short	0x010a
        /*104a*/ 	.byte	0x3f
	.zero		1


	//   ....[24]....
        /*104c*/ 	.word	0x0000a1d0
        /*1050*/ 	.word	0x00000059
        /*1054*/ 	.word	0x00038890
        /*1058*/ 	.short	0x010a
        /*105a*/ 	.byte	0x3f
	.zero		1


	//   ....[25]....
        /*105c*/ 	.word	0x0000a9a0
        /*1060*/ 	.word	0x0000000b
        /*1064*/ 	.word	0x00000000
        /*1068*/ 	.short	0x0101
        /*106a*/ 	.byte	0x3f
	.zero		1


	//   ....[26]....
        /*106c*/ 	.word	0x0000a9e0
        /*1070*/ 	.word	0x00000059
        /*1074*/ 	.word	0x000388b0
        /*1078*/ 	.short	0x010a
        /*107a*/ 	.byte	0x3f
	.zero		1


	//   ....[27]....
        /*107c*/ 	.word	0x0000b120
        /*1080*/ 	.word	0x00000059
        /*1084*/ 	.word	0x00000000
        /*1088*/ 	.short	0x0101
        /*108a*/ 	.byte	0x3f
	.zero		1


	//   ....[28]....
        /*108c*/ 	.word	0x0000b9c0
        /*1090*/ 	.word	0x00000016
        /*1094*/ 	.word	0x00038800
        /*1098*/ 	.short	0x010a
        /*109a*/ 	.byte	0x3f
	.zero		1


	//   ....[29]....
        /*109c*/ 	.word	0x0000ba10
        /*10a0*/ 	.word	0x00000016
        /*10a4*/ 	.word	0x00038800
        /*10a8*/ 	.short	0x010a
        /*10aa*/ 	.byte	0x3f
	.zero		1


	//   ....[30]....
        /*10ac*/ 	.word	0x0000d5e0
        /*10b0*/ 	.word	0x00000016
        /*10b4*/ 	.word	0x00038800
        /*10b8*/ 	.short	0x010a
        /*10ba*/ 	.byte	0x3f
	.zero		1


	//   ....[31]....
        /*10bc*/ 	.word	0x00011e70
        /*10c0*/ 	.word	0x00000016
        /*10c4*/ 	.word	0x00038800
        /*10c8*/ 	.short	0x010a
        /*10ca*/ 	.byte	0x3f
	.zero		1


	//   ....[32]....
        /*10cc*/ 	.word	0x00015c00
        /*10d0*/ 	.word	0x00000000
        /*10d4*/ 	.word	0x00038830
        /*10d8*/ 	.short	0x010a
        /*10da*/ 	.byte	0x3f
	.zero		1


	//   ....[33]....
        /*10dc*/ 	.word	0x00015c40
        /*10e0*/ 	.word	0x00000000
        /*10e4*/ 	.word	0x00038830
        /*10e8*/ 	.short	0x010a
        /*10ea*/ 	.byte	0x3f
	.zero		1


	//   ....[34]....
        /*10ec*/ 	.word	0x00019e90
        /*10f0*/ 	.word	0x00000000
        /*10f4*/ 	.word	0x00000000
        /*10f8*/ 	.short	0x0101
        /*10fa*/ 	.byte	0x3f
	.zero		1


	//   ....[35]....
        /*10fc*/ 	.word	0x0001aa80
        /*1100*/ 	.word	0x00000009
        /*1104*/ 	.word	0x00038830
        /*1108*/ 	.short	0x010a
        /*110a*/ 	.byte	0x3f
	.zero		1


	//   ....[36]....
        /*110c*/ 	.word	0x0001ab10
        /*1110*/ 	.word	0x00000009
        /*1114*/ 	.word	0x00038830
        /*1118*/ 	.short	0x010a
        /*111a*/ 	.byte	0x3f
	.zero		1


	//   ....[37]....
        /*111c*/ 	.word	0x0001e210
        /*1120*/ 	.word	0x00000007
        /*1124*/ 	.word	0x00038850
        /*1128*/ 	.short	0x010a
        /*112a*/ 	.byte	0x3f
	.zero		1


	//   ....[38]....
        /*112c*/ 	.word	0x0001e260
        /*1130*/ 	.word	0x00000007
        /*1134*/ 	.word	0x00038850
        /*1138*/ 	.short	0x010a
        /*113a*/ 	.byte	0x3f
	.zero		1


	//   ....[39]....
        /*113c*/ 	.word	0x0001f6d0
        /*1140*/ 	.word	0x00000009
        /*1144*/ 	.word	0x00000000
        /*1148*/ 	.short	0x0101
        /*114a*/ 	.byte	0x3f
	.zero		1


	//   ....[40]....
        /*114c*/ 	.word	0x0001fcd0
        /*1150*/ 	.word	0x00000007
        /*1154*/ 	.word	0x00000000
        /*1158*/ 	.short	0x0101
        /*115a*/ 	.byte	0x3f
	.zero		1


	//   ....[41]....
        /*115c*/ 	.word	0x0001ff70
        /*1160*/ 	.word	0x00000003
        /*1164*/ 	.word	0x00038830
        /*1168*/ 	.short	0x010a
        /*116a*/ 	.byte	0x3f
	.zero		1


	//   ....[42]....
        /*116c*/ 	.word	0x00020000
        /*1170*/ 	.word	0x00000003
        /*1174*/ 	.word	0x00038830
        /*1178*/ 	.short	0x010a
        /*117a*/ 	.byte	0x3f
	.zero		1


	//   ....[43]....
        /*117c*/ 	.word	0x00023700
        /*1180*/ 	.word	0x00000006
        /*1184*/ 	.word	0x00038850
        /*1188*/ 	.short	0x010a
        /*118a*/ 	.byte	0x3f
	.zero		1


	//   ....[44]....
        /*118c*/ 	.word	0x00023750
        /*1190*/ 	.word	0x00000006
        /*1194*/ 	.word	0x00038850
        /*1198*/ 	.short	0x010a
        /*119a*/ 	.byte	0x3f
	.zero		1


	//   ....[45]....
        /*119c*/ 	.word	0x00024500
        /*11a0*/ 	.word	0x000000a0
        /*11a4*/ 	.word	0x00000000
        /*11a8*/ 	.short	0x0101
        /*11aa*/ 	.byte	0x3f
	.zero		1


	//   ....[46]....
        /*11ac*/ 	.word	0x00024b60
        /*11b0*/ 	.word	0x00000006
        /*11b4*/ 	.word	0x00000000
        /*11b8*/ 	.short	0x0101
        /*11ba*/ 	.byte	0x3f
	.zero		1


	//   ....[47]....
        /*11bc*/ 	.word	0x00025500
        /*11c0*/ 	.word	0x00000008
        /*11c4*/ 	.word	0x00038850
        /*11c8*/ 	.short	0x010a
        /*11ca*/ 	.byte	0x3f
	.zero		1


	//   ....[48]....
        /*11cc*/ 	.word	0x000255a0
        /*11d0*/ 	.word	0x00000008
        /*11d4*/ 	.word	0x00038850
        /*11d8*/ 	.short	0x010a
        /*11da*/ 	.byte	0x3f
	.zero		1


	//   ....[49]....
        /*11dc*/ 	.word	0x00025a70
        /*11e0*/ 	.word	0x000000e5
        /*11e4*/ 	.word	0x00000000
        /*11e8*/ 	.short	0x0101
        /*11ea*/ 	.byte	0x3f
	.zero		1


	//   ....[50]....
        /*11ec*/ 	.word	0x00027e20
        /*11f0*/ 	.word	0x00000000
        /*11f4*/ 	.word	0x00000000
        /*11f8*/ 	.short	0x0101
        /*11fa*/ 	.byte	0x3f
	.zero		1


	//   ....[51]....
        /*11fc*/ 	.word	0x0002a740
        /*1200*/ 	.word	0x00000016
        /*1204*/ 	.word	0x00038820
        /*1208*/ 	.short	0x010a
        /*120a*/ 	.byte	0x3f
	.zero		1


	//   ....[52]....
        /*120c*/ 	.word	0x0002a7d0
        /*1210*/ 	.word	0x0000000b
        /*1214*/ 	.word	0x000388a0
        /*1218*/ 	.short	0x010a
        /*121a*/ 	.byte	0x3f
	.zero		1


	//   ....[53]....
        /*121c*/ 	.word	0x0002ad20
        /*1220*/ 	.word	0x0000000b
        /*1224*/ 	.word	0x000388c0
        /*1228*/ 	.short	0x010a
        /*122a*/ 	.byte	0x3f
	.zero		1


	//   ....[54]....
        /*122c*/ 	.word	0x0002b320
        /*1230*/ 	.word	0x0000000a
        /*1234*/ 	.word	0x000388a0
        /*1238*/ 	.short	0x010a
        /*123a*/ 	.byte	0x3f
	.zero		1


	//   ....[55]....
        /*123c*/ 	.word	0x0002b860
        /*1240*/ 	.word	0x0000000a
        /*1244*/ 	.word	0x000388c0
        /*1248*/ 	.short	0x010a
        /*124a*/ 	.byte	0x3f
	.zero		1


	//   ....[56]....
        /*124c*/ 	.word	0x0002c970
        /*1250*/ 	.word	0x00000005
        /*1254*/ 	.word	0x00038840
        /*1258*/ 	.short	0x010a
        /*125a*/ 	.byte	0x3f
	.zero		1


	//   ....[57]....
        /*125c*/ 	.word	0x0002cf80
        /*1260*/ 	.word	0x00000005
        /*1264*/ 	.word	0x00038830
        /*1268*/ 	.short	0x0107
        /*126a*/ 	.byte	0x3f
	.zero		1


	//   ....[58]....
        /*126c*/ 	.word	0x0002d050
        /*1270*/ 	.word	0x00000005
        /*1274*/ 	.word	0x00038830
        /*1278*/ 	.short	0x0101
        /*127a*/ 	.byte	0x3f
	.zero		1


	//   ....[59]....
        /*127c*/ 	.word	0x0002dc80
        /*1280*/ 	.word	0x00000016
        /*1284*/ 	.word	0x00038800
        /*1288*/ 	.short	0x0107
        /*128a*/ 	.byte	0x3f
	.zero		1


	//   ....[60]....
        /*128c*/ 	.word	0x0002dd80
        /*1290*/ 	.word	0x00000016
        /*1294*/ 	.word	0x00038800
        /*1298*/ 	.short	0x0101
        /*129a*/ 	.byte	0x3f
	.zero		1


	//   ....[61]....
        /*129c*/ 	.word	0x0002dda0
        /*12a0*/ 	.word	0x00000016
        /*12a4*/ 	.word	0x00038820
        /*12a8*/ 	.short	0x010a
        /*12aa*/ 	.byte	0x3f
	.zero		1


	//   ....[62]....
        /*12ac*/ 	.word	0x0002e1a0
        /*12b0*/ 	.word	0x00000006
        /*12b4*/ 	.word	0x00038840
        /*12b8*/ 	.short	0x010a
        /*12ba*/ 	.byte	0x3f
	.zero		1


	//   ....[63]....
        /*12bc*/ 	.word	0x0002e720
        /*12c0*/ 	.word	0x00000006
        /*12c4*/ 	.word	0x00038830
        /*12c8*/ 	.short	0x0107
        /*12ca*/ 	.byte	0x3f
	.zero		1


	//   ....[64]....
        /*12cc*/ 	.word	0x0002e7d0
        /*12d0*/ 	.word	0x00000006
        /*12d4*/ 	.word	0x00038830
        /*12d8*/ 	.short	0x0101
        /*12da*/ 	.byte	0x3f
	.zero		1


	//   ....[65]....
        /*12dc*/ 	.word	0x0002e830
        /*12e0*/ 	.word	0x00000006
        /*12e4*/ 	.word	0x00038860
        /*12e8*/ 	.short	0x010a
        /*12ea*/ 	.byte	0x3f
	.zero		1


	//   ....[66]....
        /*12ec*/ 	.word	0x0002ed30
        /*12f0*/ 	.word	0x00000006
        /*12f4*/ 	.word	0x00038850
        /*12f8*/ 	.short	0x0107
        /*12fa*/ 	.byte	0x3f
	.zero		1


	//   ....[67]....
        /*12fc*/ 	.word	0x0002eef0
        /*1300*/ 	.word	0x00000006
        /*1304*/ 	.word	0x00038850
        /*1308*/ 	.short	0x0101
        /*130a*/ 	.byte	0x3f
	.zero		1


	//   ....[68]....
        /*130c*/ 	.word	0x0002f0f0
        /*1310*/ 	.word	0x00000004
        /*1314*/ 	.word	0x00038860
        /*1318*/ 	.short	0x010a
        /*131a*/ 	.byte	0x3f
	.zero		1


	//   ....[69]....
        /*131c*/ 	.word	0x0002f640
        /*1320*/ 	.word	0x00000004
        /*1324*/ 	.word	0x00038850
        /*1328*/ 	.short	0x0107
        /*132a*/ 	.byte	0x3f
	.zero		1


	//   ....[70]....
        /*132c*/ 	.word	0x0002f6f0
        /*1330*/ 	.word	0x00000004
        /*1334*/ 	.word	0x00038850
        /*1338*/ 	.short	0x0101
        /*133a*/ 	.byte	0x3f
	.zero		1


	//   ....[71]....
        /*133c*/ 	.word	0x00030420
        /*1340*/ 	.word	0x00000005
        /*1344*/ 	.word	0x00038820
        /*1348*/ 	.short	0x010a
        /*134a*/ 	.byte	0x3f
	.zero		1


	//   ....[72]....
        /*134c*/ 	.word	0x000305b0
        /*1350*/ 	.word	0x00000003
        /*1354*/ 	.word	0x00038840
        /*1358*/ 	.short	0x010a
        /*135a*/ 	.byte	0x3f
	.zero		1


	//   ....[73]....
        /*135c*/ 	.word	0x00030650
        /*1360*/ 	.word	0x0000001b
        /*1364*/ 	.word	0x00038840
        /*1368*/ 	.short	0x010a
        /*136a*/ 	.byte	0x3f
	.zero		1


	//   ....[74]....
        /*136c*/ 	.word	0x00030690
        /*1370*/ 	.word	0x00000003
        /*1374*/ 	.word	0x00038860
        /*1378*/ 	.short	0x010a
        /*137a*/ 	.byte	0x3f
	.zero		1


	//   ....[75]....
        /*137c*/ 	.word	0x000306d0
        /*1380*/ 	.word	0x0000001b
        /*1384*/ 	.word	0x00038860
        /*1388*/ 	.short	0x010a
        /*138a*/ 	.byte	0x3f
	.zero		1


	//   ....[76]....
        /*138c*/ 	.word	0x00030730
        /*1390*/ 	.word	0x00000059
        /*1394*/ 	.word	0x00038890
        /*1398*/ 	.short	0x010a
        /*139a*/ 	.byte	0x3f
	.zero		1


	//   ....[77]....
        /*139c*/ 	.word	0x00030b10
        /*13a0*/ 	.word	0x00000059
        /*13a4*/ 	.word	0x00038890
        /*13a8*/ 	.short	0x010a
        /*13aa*/ 	.byte	0x3f
	.zero		1


	//   ....[78]....
        /*13ac*/ 	.word	0x00030ef0
        /*13b0*/ 	.word	0x00000059
        /*13b4*/ 	.word	0x00038890
        /*13b8*/ 	.short	0x010a
        /*13ba*/ 	.byte	0x3f
	.zero		1


	//   ....[79]....
        /*13bc*/ 	.word	0x000312d0
        /*13c0*/ 	.word	0x00000059
        /*13c4*/ 	.word	0x000388b0
        /*13c8*/ 	.short	0x010a
        /*13ca*/ 	.byte	0x3f
	.zero		1


	//   ....[80]....
        /*13cc*/ 	.word	0x00031a20
        /*13d0*/ 	.word	0x00000016
        /*13d4*/ 	.word	0x00038800
        /*13d8*/ 	.short	0x010a
        /*13da*/ 	.byte	0x3f
	.zero		1


	//   ....[81]....
        /*13dc*/ 	.word	0x00032180
        /*13e0*/ 	.word	0x00000016
        /*13e4*/ 	.word	0x00038800
        /*13e8*/ 	.short	0x010a
        /*13ea*/ 	.byte	0x3f
	.zero		1


	//   ....[82]....
        /*13ec*/ 	.word	0x000321d0
        /*13f0*/ 	.word	0x00000000
        /*13f4*/ 	.word	0x00038830
        /*13f8*/ 	.short	0x010a
        /*13fa*/ 	.byte	0x3f
	.zero		1


	//   ....[83]....
        /*13fc*/ 	.word	0x00032220
        /*1400*/ 	.word	0x00000009
        /*1404*/ 	.word	0x00038830
        /*1408*/ 	.short	0x010a
        /*140a*/ 	.byte	0x3f
	.zero		1


	//   ....[84]....
        /*140c*/ 	.word	0x00032270
        /*1410*/ 	.word	0x00000007
        /*1414*/ 	.word	0x00038850
        /*1418*/ 	.short	0x010a
        /*141a*/ 	.byte	0x3f
	.zero		1


	//   ....[85]....
        /*141c*/ 	.word	0x000322c0
        /*1420*/ 	.word	0x00000003
        /*1424*/ 	.word	0x00038830
        /*1428*/ 	.short	0x010a
        /*142a*/ 	.byte	0x3f
	.zero		1


	//   ....[86]....
        /*142c*/ 	.word	0x00032310
        /*1430*/ 	.word	0x00000006
        /*1434*/ 	.word	0x00038850
        /*1438*/ 	.short	0x010a
        /*143a*/ 	.byte	0x3f
	.zero		1


	//   ....[87]....
        /*143c*/ 	.word	0x00032360
        /*1440*/ 	.word	0x00000008
        /*1444*/ 	.word	0x00038850
        /*1448*/ 	.short	0x010a
        /*144a*/ 	.byte	0x3f
	.zero		1


	//   ....[88]....
        /*144c*/ 	.word	0x00032500
        /*1450*/ 	.word	0x00000016
        /*1454*/ 	.word	0x00038820
        /*1458*/ 	.short	0x010a
        /*145a*/ 	.byte	0x3f
	.zero		1


	//   ....[89]....
        /*145c*/ 	.word	0x00032550
        /*1460*/ 	.word	0x0000000b
        /*1464*/ 	.word	0x000388a0
        /*1468*/ 	.short	0x010a
        /*146a*/ 	.byte	0x3f
	.zero		1


	//   ....[90]....
        /*146c*/ 	.word	0x000325a0
        /*1470*/ 	.word	0x0000000b
        /*1474*/ 	.word	0x000388c0
        /*1478*/ 	.short	0x010a
        /*147a*/ 	.byte	0x3f
	.zero		1


	//   ....[91]....
        /*147c*/ 	.word	0x000325f0
        /*1480*/ 	.word	0x0000000a
        /*1484*/ 	.word	0x000388a0
        /*1488*/ 	.short	0x010a
        /*148a*/ 	.byte	0x3f
	.zero		1


	//   ....[92]....
        /*148c*/ 	.word	0x00032640
        /*1490*/ 	.word	0x0000000a
        /*1494*/ 	.word	0x000388c0
        /*1498*/ 	.short	0x010a
        /*149a*/ 	.byte	0x3f
	.zero		1


	//   ....[93]....
        /*149c*/ 	.word	0x00032760
        /*14a0*/ 	.word	0x00000005
        /*14a4*/ 	.word	0x00038840
        /*14a8*/ 	.short	0x010a
        /*14aa*/ 	.byte	0x3f
	.zero		1


	//   ....[94]....
        /*14ac*/ 	.word	0x00033a10
        /*14b0*/ 	.word	0x00000016
        /*14b4*/ 	.word	0x00038820
        /*14b8*/ 	.short	0x010a
        /*14ba*/ 	.byte	0x3f
	.zero		1


	//   ....[95]....
        /*14bc*/ 	.word	0x00033a60
        /*14c0*/ 	.word	0x00000006
        /*14c4*/ 	.word	0x00038840
        /*14c8*/ 	.short	0x010a
        /*14ca*/ 	.byte	0x3f
	.zero		1


	//   ....[96]....
        /*14cc*/ 	.word	0x000341c0
        /*14d0*/ 	.word	0x00000006
        /*14d4*/ 	.word	0x00038860
        /*14d8*/ 	.short	0x010a
        /*14da*/ 	.byte	0x3f
	.zero		1


	//   ....[97]....
        /*14dc*/ 	.word	0x00034980
        /*14e0*/ 	.word	0x00000004
        /*14e4*/ 	.word	0x00038860
        /*14e8*/ 	.short	0x010a
        /*14ea*/ 	.byte	0x3f
	.zero		1


	//   ....[98]....
        /*14ec*/ 	.word	0x00035b10
        /*14f0*/ 	.word	0x00000005
        /*14f4*/ 	.word	0x00038820
        /*14f8*/ 	.short	0x010a
        /*14fa*/ 	.byte	0x3f
	.zero		1


	//   ....[99]....
        /*14fc*/ 	.word	0x00035cb0
        /*1500*/ 	.word	0x00000003
        /*1504*/ 	.word	0x00038840
        /*1508*/ 	.short	0x010a
        /*150a*/ 	.byte	0x3f
	.zero		1


	//   ....[100]....
        /*150c*/ 	.word	0x00035d00
        /*1510*/ 	.word	0x0000001b
        /*1514*/ 	.word	0x00038840
        /*1518*/ 	.short	0x010a
        /*151a*/ 	.byte	0x3f
	.zero		1


	//   ....[101]....
        /*151c*/ 	.word	0x00035d50
        /*1520*/ 	.word	0x00000003
        /*1524*/ 	.word	0x00038860
        /*1528*/ 	.short	0x010a
        /*152a*/ 	.byte	0x3f
	.zero		1


	//----- nvinfo : EIATTR_NUM_MBARRIERS
	.align		4
.L_329:
        /*152c*/ 	.byte	0x03, 0x38
        /*152e*/ 	.short	0x0016


	//----- nvinfo : EIATTR_EXIT_INSTR_OFFSETS
	.align		4
        /*1530*/ 	.byte	0x04, 0x1c
        /*1532*/ 	.short	(.L_331 - .L_330)


	//   ....[0]....
.L_330:
        /*1534*/ 	.word	0x00030720


	//----- nvinfo : EIATTR_MAX_THREADS
	.align		4
.L_331:
        /*1538*/ 	.byte	0x04, 0x05
        /*153a*/ 	.short	(.L_333 - .L_332)
.L_332:
        /*153c*/ 	.word	0x00000180
        /*1540*/ 	.word	0x00000001
        /*1544*/ 	.word	0x00000001


	//----- nvinfo : EIATTR_CRS_STACK_SIZE
	.align		4
.L_333:
        /*1548*/ 	.byte	0x04, 0x1e
        /*154a*/ 	.short	(.L_335 - .L_334)
.L_334:
        /*154c*/ 	.word	0x00000000


	//----- nvinfo : EIATTR_CBANK_PARAM_SIZE
	.align		4
.L_335:
        /*1550*/ 	.byte	0x03, 0x19
        /*1552*/ 	.short	0x0af0


	//----- nvinfo : EIATTR_PARAM_CBANK
	.align		4
        /*1554*/ 	.byte	0x04, 0x0a
        /*1556*/ 	.short	(.L_337 - .L_336)
	.align		4
.L_336:
        /*1558*/ 	.word	index@(.nv.constant0._ZN7cutlass13device_kernelIN5flash11enable_sm90INS1_16FlashAttnFwdSm90INS1_25CollectiveMainloopFwdSm90ILi2EN4cute5tupleIJNS5_1CILi1EEES8_S8_EEENS6_IJNS7_ILi128EEENS7_ILi80EEENS7_ILi256EEEEEELi256ENS_10bfloat16_tEfNS_4arch4Sm90ELb1ELb0ELb1ELb1ELb1ELb1ELb0ELb1ELb1ELb1ELb0ELb0EEENS1_21CollectiveEpilogueFwdINS6_IJSA_SC_SB_EEES9_SE_SG_Li256ELb1ELb1ELb0ELb0EEENS1_36VarlenDynamicPersistentTileSchedulerILi128ELi80ELi256ELi128ELb0ELb1ELb1ELb1ELb1ELb1EEEEEEEEEvNT_6ParamsE)
        /*155c*/ 	.short	0x0210
        /*155e*/ 	.short	0x0af0


	//----- nvinfo : EIATTR_SW_WAR
	.align		4
.L_337:
        /*1560*/ 	.byte	0x04, 0x36
        /*1562*/ 	.short	(.L_339 - .L_338)
.L_338:
        /*1564*/ 	.word	0x00000008
.L_339:


//--------------------- .nv.callgraph             --------------------------
	.section	.nv.callgraph,"",@"SHT_CUDA_CALLGRAPH"
	.align	4
	.sectionentsize	8
	.align		4
        /*0000*/ 	.word	0x00000000
	.align		4
        /*0004*/ 	.word	0xffffffff
	.align		4
        /*0008*/ 	.word	index@(_ZN7cutlass13device_kernelIN5flash11enable_sm90INS1_16FlashAttnFwdSm90INS1_25CollectiveMainloopFwdSm90ILi2EN4cute5tupleIJNS5_1CILi1EEES8_S8_EEENS6_IJNS7_ILi128EEENS7_ILi80EEENS7_ILi256EEEEEELi256ENS_10bfloat16_tEfNS_4arch4Sm90ELb0ELb0ELb1ELb0ELb1ELb0ELb0ELb1ELb1ELb1ELb0ELb0EEENS1_21CollectiveEpilogueFwdINS6_IJSA_SC_SB_EEES9_SE_SG_Li256ELb0ELb1ELb0ELb0EEENS1_29StaticPersistentTileSchedulerILb0EEEEEEEEEvNT_6ParamsE)
	.align		4
        /*000c*/ 	.word	index@(__assertfail)
	.align		4
        /*0010*/ 	.word	index@(_ZN7cutlass13device_kernelIN5flash11enable_sm90INS1_16FlashAttnFwdSm90INS1_25CollectiveMainloopFwdSm90ILi2EN4cute5tupleIJNS5_1CILi1EEES8_S8_EEENS6_IJNS7_ILi128EEENS7_ILi80EEENS7_ILi256EEEEEELi256ENS_10bfloat16_tEfNS_4arch4Sm90ELb0ELb0ELb1ELb1ELb1ELb0ELb0ELb1ELb1ELb1ELb0ELb0EEENS1_21CollectiveEpilogueFwdINS6_IJSA_SC_SB_EEES9_SE_SG_Li256ELb1ELb1ELb0ELb0EEENS1_36VarlenDynamicPersistentTileSchedulerILi128ELi80ELi256ELi128ELb0ELb1ELb1ELb0ELb1ELb1EEEEEEEEEvNT_6ParamsE)
	.align		4
        /*0014*/ 	.word	index@(__assertfail)
	.align		4
        /*0018*/ 	.word	index@(_ZN7cutlass13device_kernelIN5flash11enable_sm90INS1_16FlashAttnFwdSm90INS1_25CollectiveMainloopFwdSm90ILi2EN4cute5tupleIJNS5_1CILi1EEES8_S8_EEENS6_IJNS7_ILi128EEENS7_ILi80EEENS7_ILi256EEEEEELi256ENS_10bfloat16_tEfNS_4arch4Sm90ELb0ELb0ELb1ELb1ELb1ELb1ELb0ELb1ELb1ELb1ELb0ELb0EEENS1_21CollectiveEpilogueFwdINS6_IJSA_SC_SB_EEES9_SE_SG_Li256ELb1ELb1ELb0ELb0EEENS1_36VarlenDynamicPersistentTileSchedulerILi128ELi80ELi256ELi128ELb0ELb1ELb1ELb0ELb1ELb1EEEEEEEEEvNT_6ParamsE)
	.align		4
        /*001c*/ 	.word	index@(__assertfail)
	.align		4
        /*0020*/ 	.word	index@(_ZN7cutlass13device_kernelIN5flash11enable_sm90INS1_16FlashAttnFwdSm90INS1_25CollectiveMainloopFwdSm90ILi2EN4cute5tupleIJNS5_1CILi1EEES8_S8_EEENS6_IJNS7_ILi128EEENS7_ILi64EEENS7_ILi256EEEEEELi256ENS_10bfloat16_tEfNS_4arch4Sm90ELb0ELb1ELb1ELb0ELb1ELb0ELb0ELb1ELb1ELb1ELb0ELb0EEENS1_21CollectiveEpilogueFwdINS6_IJSA_SC_SB_EEES9_SE_SG_Li256ELb0ELb1ELb0ELb0EEENS1_30DynamicPersistentTileSchedulerILi256ELi128ELb0ELb1ELb1EEEEEEEEEvNT_6ParamsE)
	.align		4
        /*0024*/ 	.word	index@(__assertfail)
	.align		4
        /*0028*/ 	.word	index@(_ZN7cutlass13device_kernelIN5flash11enable_sm90INS1_16FlashAttnFwdSm90INS1_25CollectiveMainloopFwdSm90ILi2EN4cute5tupleIJNS5_1CILi1EEES8_S8_EEENS6_IJNS7_ILi128EEENS7_ILi64EEENS7_ILi256EEEEEELi256ENS_10bfloat16_tEfNS_4arch4Sm90ELb0ELb1ELb1ELb1ELb1ELb0ELb0ELb1ELb1ELb1ELb0ELb0EEENS1_21CollectiveEpilogueFwdINS6_IJSA_SC_SB_EEES9_SE_SG_Li256ELb1ELb1ELb0ELb0EEENS1_36VarlenDynamicPersistentTileSchedulerILi128ELi64ELi256ELi128ELb0ELb1ELb1ELb1ELb0ELb1EEEEEEEEEvNT_6ParamsE)
	.align		4
        /*002c*/ 	.word	index@(__assertfail)
	.align		4
        /*0030*/ 	.word	index@(_ZN7cutlass13device_kernelIN5flash11enable_sm90INS1_16FlashAttnFwdSm90INS1_25CollectiveMainloopFwdSm90ILi2EN4cute5tupleIJNS5_1CILi1EEES8_S8_EEENS6_IJNS7_ILi128EEENS7_ILi64EEENS7_ILi256EEEEEELi256ENS_10bfloat16_tEfNS_4arch4Sm90ELb0ELb1ELb1ELb1ELb1ELb1ELb0ELb1ELb1ELb1ELb0ELb0EEENS1_21CollectiveEpilogueFwdINS6_IJSA_SC_SB_EEES9_SE_SG_Li256ELb1ELb1ELb0ELb0EEENS1_36VarlenDynamicPersistentTileSchedulerILi128ELi64ELi256ELi128ELb0ELb1ELb1ELb1ELb0ELb1EEEEEEEEEvNT_6ParamsE)
	.align		4
        /*0034*/ 	.word	index@(__assertfail)
	.align		4
        /*0038*/ 	.word	index@(_ZN7cutlass13device_kernelIN5flash11enable_sm90INS1_16FlashAttnFwdSm90INS1_25CollectiveMainloopFwdSm90ILi2EN4cute5tupleIJNS5_1CILi1EEES8_S8_EEENS6_IJNS7_ILi128EEENS7_ILi80EEENS7_ILi256EEEEEELi256ENS_10bfloat16_tEfNS_4arch4Sm90ELb1ELb0ELb1ELb0ELb1ELb0ELb0ELb1ELb1ELb1ELb0ELb0EEENS1_21CollectiveEpilogueFwdINS6_IJSA_SC_SB_EEES9_SE_SG_Li256ELb0ELb1ELb0ELb0EEENS1_30DynamicPersistentTileSchedulerILi256ELi128ELb0ELb1ELb1EEEEEEEEEvNT_6ParamsE)
	.align		4
        /*003c*/ 	.word	index@(__assertfail)
	.align		4
        /*0040*/ 	.word	index@(_ZN7cutlass13device_kernelIN5flash11enable_sm90INS1_16FlashAttnFwdSm90INS1_25CollectiveMainloopFwdSm90ILi2EN4cute5tupleIJNS5_1CILi1EEES8_S8_EEENS6_IJNS7_ILi128EEENS7_ILi80EEENS7_ILi256EEEEEELi256ENS_10bfloat16_tEfNS_4arch4Sm90ELb1ELb0ELb1ELb1ELb1ELb0ELb0ELb1ELb1ELb1ELb0ELb0EEENS1_21CollectiveEpilogueFwdINS6_IJSA_SC_SB_EEES9_SE_SG_Li256ELb1ELb1ELb0ELb0EEENS1_36VarlenDynamicPersistentTileSchedulerILi128ELi80ELi256ELi128ELb0ELb1ELb1ELb1ELb1ELb1EEEEEEEEEvNT_6ParamsE)
	.align		4
        /*0044*/ 	.word	index@(__assertfail)
	.align		4
        /*0048*/ 	.word	index@(_ZN7cutlass13device_kernelIN5flash11enable_sm90INS1_16FlashAttnFwdSm90INS1_25CollectiveMainloopFwdSm90ILi2EN4cute5tupleIJNS5_1CILi1EEES8_S8_EEENS6_IJNS7_ILi128EEENS7_ILi80EEENS7_ILi256EEEEEELi256ENS_10bfloat16_tEfNS_4arch4Sm90ELb1ELb0ELb1ELb1ELb1ELb1ELb0ELb1ELb1ELb1ELb0ELb0EEENS1_21CollectiveEpilogueFwdINS6_IJSA_SC_SB_EEES9_SE_SG_Li256ELb1ELb1ELb0ELb0EEENS1_36VarlenDynamicPersistentTileSchedulerILi128ELi80ELi256ELi128ELb0ELb1ELb1ELb1ELb1ELb1EEEEEEEEEvNT_6ParamsE)
	.align		4
        /*004c*/ 	.word	index@(__assertfail)
	.align		4
        /*0050*/ 	.word	0x00000000
	.align		4
        /*0054*/ 	.word	0xfffffffe
	.align		4
        /*0058*/ 	.word	0x00000000
	.align		4
        /*005c*/ 	.word	0xfffffffd
	.align		4
        /*0060*/ 	.word	0x00000000
	.align		4
        /*0064*/ 	.word	0xfffffffc


//--------------------- .nv.constant4             --------------------------
	.section	.nv.constant4,"a",@progbits
	.align	8
	.align		8
.nv.constant4:
        /*0000*/ 	.dword	__assertfail
	.align		8
        /*0008*/ 	.dword	__unnamed_1
	.align		8
        /*0010*/ 	.dword	__unnamed_2
	.align		8
        /*0018*/ 	.dword	__unnamed_3
	.align		8
        /*0020*/ 	.dword	__unnamed_4
	.align		8
        /*0028*/ 	.dword	__unnamed_5
	.align		8
        /*0030*/ 	.dword	__unnamed_6
	.align		8
        /*0038*/ 	.dword	__unnamed_7
	.align		8
        /*0040*/ 	.dword	__unnamed_8
	.align		8
        /*0048*/ 	.dword	__unnamed_9
	.align		8
        /*0050*/ 	.dword	_ZN80_INTERNAL_ed061a9e_44_flash_fwd_hdim256_bf16_paged_softcap_sm90_cu_8e232a79_33534cuda3std3__45__cpo5beginE
	.align		8
        /*0058*/ 	.dword	_ZN80_INTERNAL_ed061a9e_44_flash_fwd_hdim256_bf16_paged_softcap_sm90_cu_8e232a79_33534cuda3std3__45__cpo3endE
	.align		8
        /*0060*/ 	.dword	_ZN80_INTERNAL_ed061a9e_44_flash_fwd_hdim256_bf16_paged_softcap_sm90_cu_8e232a79_33534cuda3std3__45__cpo6cbeginE
	.align		8
        /*0068*/ 	.dword	_ZN80_INTERNAL_ed061a9e_44_flash_fwd_hdim256_bf16_paged_softcap_sm90_cu_8e232a79_33534cuda3std3__45__cpo4cendE
	.align		8
        /*0070*/ 	.dword	_ZN80_INTERNAL_ed061a9e_44_flash_fwd_hdim256_bf16_paged_softcap_sm90_cu_8e232a79_33534cuda3std3__482_GLOBAL__N__ed061a9e_44_flash_fwd_hdim256_bf16_paged_softcap_sm90_cu_8e232a79_33536ignoreE
	.align		8
        /*0078*/ 	.dword	_ZN80_INTERNAL_ed061a9e_44_flash_fwd_hdim256_bf16_paged_softcap_sm90_cu_8e232a79_33534cuda3std3__419piecewise_constructE
	.align		8
        /*0080*/ 	.dword	_ZN80_INTERNAL_ed061a9e_44_flash_fwd_hdim256_bf16_paged_softcap_sm90_cu_8e232a79_33534cuda3std3__48in_placeE
	.align		8
        /*0088*/ 	.dword	_ZN80_INTERNAL_ed061a9e_44_flash_fwd_hdim256_bf16_paged_softcap_sm90_cu_8e232a79_33534cuda3std6ranges3__45__cpo4swapE
	.align		8
        /*0090*/ 	.dword	_ZN80_INTERNAL_ed061a9e_44_flash_fwd_hdim256_bf16_paged_softcap_sm90_cu_8e232a79_33534cuda3std6ranges3__45__cpo9iter_moveE
	.align		8
        /*0098*/ 	.dword	_ZN80_INTERNAL_ed061a9e_44_flash_fwd_hdim256_bf16_paged_softcap_sm90_cu_8e232a79_33534cute7productE
	.align		8
        /*00a0*/ 	.dword	_ZN80_INTERNAL_ed061a9e_44_flash_fwd_hdim256_bf16_paged_softcap_sm90_cu_8e232a79_33534cute1_E
	.align		8
        /*00a8*/ 	.dword	$str$23
	.align		8
        /*00b0*/ 	.dword	$str$24


//--------------------- .text._ZN7cutlass13device_kernelIN5flash11enable_sm90INS1_16FlashAttnFwdSm90INS1_25CollectiveMainloopFwdSm90ILi2EN4cute5tupleIJNS5_1CILi1EEES8_S8_EEENS6_IJNS7_ILi128EEENS7_ILi80EEENS7_ILi256EEEEEELi256ENS_10bfloat16_tEfNS_4arch4Sm90ELb0ELb0ELb1ELb0ELb1ELb0ELb0ELb1ELb1ELb1ELb0ELb0EEENS1_21CollectiveEpilogueFwdINS6_IJSA_SC_SB_EEES9_SE_SG_Li256ELb0ELb1ELb0ELb0EEENS1_29StaticPersistentTileSchedulerILb0EEEEEEEEEvNT_6ParamsE --------------------------
	.section	.text._ZN7cutlass13device_kernelIN5flash11enable_sm90INS1_16FlashAttnFwdSm90INS1_25CollectiveMainloopFwdSm90ILi2EN4cute5tupleIJNS5_1CILi1EEES8_S8_EEENS6_IJNS7_ILi128EEENS7_ILi80EEENS7_ILi256EEEEEELi256ENS_10bfloat16_tEfNS_4arch4Sm90ELb0ELb0ELb1ELb0ELb1ELb0ELb0ELb1ELb1ELb1ELb0ELb0EEENS1_21CollectiveEpilogueFwdINS6_IJSA_SC_SB_EEES9_SE_SG_Li256ELb0ELb1ELb0ELb0EEENS1_29StaticPersistentTileSchedulerILb0EEEEEEEEEvNT_6ParamsE,"ax",@progbits
	.align	128
.text._ZN7cutlass13device_kernelIN5flash11enable_sm90INS1_16FlashAttnFwdSm90INS1_25CollectiveMainloopFwdSm90ILi2EN4cute5tupleIJNS5_1CILi1EEES8_S8_EEENS6_IJNS7_ILi128EEENS7_ILi80EEENS7_ILi256EEEEEELi256ENS_10bfloat16_tEfNS_4arch4Sm90ELb0ELb0ELb1ELb0ELb1ELb0ELb0ELb1ELb1ELb1ELb0ELb0EEENS1_21CollectiveEpilogueFwdINS6_IJSA_SC_SB_EEES9_SE_SG_Li256ELb0ELb1ELb0ELb0EEENS1_29StaticPersistentTileSchedulerILb0EEEEEEEEEvNT_6ParamsE:
        .type           _ZN7cutlass13device_kernelIN5flash11enable_sm90INS1_16FlashAttnFwdSm90INS1_25CollectiveMainloopFwdSm90ILi2EN4cute5tupleIJNS5_1CILi1EEES8_S8_EEENS6_IJNS7_ILi128EEENS7_ILi80EEENS7_ILi256EEEEEELi256ENS_10bfloat16_tEfNS_4arch4Sm90ELb0ELb0ELb1ELb0ELb1ELb0ELb0ELb1ELb1ELb1ELb0ELb0EEENS1_21CollectiveEpilogueFwdINS6_IJSA_SC_SB_EEES9_SE_SG_Li256ELb0ELb1ELb0ELb0EEENS1_29StaticPersistentTileSchedulerILb0EEEEEEEEEvNT_6ParamsE,@function
        .size           _ZN7cutlass13device_kernelIN5flash11enable_sm90INS1_16FlashAttnFwdSm90INS1_25CollectiveMainloopFwdSm90ILi2EN4cute5tupleIJNS5_1CILi1EEES8_S8_EEENS6_IJNS7_ILi128EEENS7_ILi80EEENS7_ILi256EEEEEELi256ENS_10bfloat16_tEfNS_4arch4Sm90ELb0ELb0ELb1ELb0ELb1ELb0ELb0ELb1ELb1ELb1ELb0ELb0EEENS1_21CollectiveEpilogueFwdINS6_IJSA_SC_SB_EEES9_SE_SG_Li256ELb0ELb1ELb0ELb0EEENS1_29StaticPersistentTileSchedulerILb0EEEEEEEEEvNT_6ParamsE,(.L_x_3294 - _ZN7cutlass13device_kernelIN5flash11enable_sm90INS1_16FlashAttnFwdSm90INS1_25CollectiveMainloopFwdSm90ILi2EN4cute5tupleIJNS5_1CILi1EEES8_S8_EEENS6_IJNS7_ILi128EEENS7_ILi80EEENS7_ILi256EEEEEELi256ENS_10bfloat16_tEfNS_4arch4Sm90ELb0ELb0ELb1ELb0ELb1ELb0ELb0ELb1ELb1ELb1ELb0ELb0EEENS1_21CollectiveEpilogueFwdINS6_IJSA_SC_SB_EEES9_SE_SG_Li256ELb0ELb1ELb0ELb0EEENS1_29StaticPersistentTileSchedulerILb0EEEEEEEEEvNT_6ParamsE)
        .other          _ZN7cutlass13device_kernelIN5flash11enable_sm90INS1_16FlashAttnFwdSm90INS1_25CollectiveMainloopFwdSm90ILi2EN4cute5tupleIJNS5_1CILi1EEES8_S8_EEENS6_IJNS7_ILi128EEENS7_ILi80EEENS7_ILi256EEEEEELi256ENS_10bfloat16_tEfNS_4arch4Sm90ELb0ELb0ELb1ELb0ELb1ELb0ELb0ELb1ELb1ELb1ELb0ELb0EEENS1_21CollectiveEpilogueFwdINS6_IJSA_SC_SB_EEES9_SE_SG_Li256ELb0ELb1ELb0ELb0EEENS1_29StaticPersistentTileSchedulerILb0EEEEEEEEEvNT_6ParamsE,@"STO_CUDA_ENTRY STV_DEFAULT"
_ZN7cutlass13device_kernelIN5flash11enable_sm90INS1_16FlashAttnFwdSm90INS1_25CollectiveMainloopFwdSm90ILi2EN4cute5tupleIJNS5_1CILi1EEES8_S8_EEENS6_IJNS7_ILi128EEENS7_ILi80EEENS7_ILi256EEEEEELi256ENS_10bfloat16_tEfNS_4arch4Sm90ELb0ELb0ELb1ELb0ELb1ELb0ELb0ELb1ELb1ELb1ELb0ELb0EEENS1_21CollectiveEpilogueFwdINS6_IJSA_SC_SB_EEES9_SE_SG_Li256ELb0ELb1ELb0ELb0EEENS1_29StaticPersistentTileSchedulerILb0EEEEEEEEEvNT_6ParamsE:
[----:B------:R-:W0:Y:S02]  /*0000*/  LDC R1, c[0x0][0x28] ;  /* 0x00000a00ff017b82 */ /* 0x000e240000000800 */
[----:B0-----:R-:W-:Y:S01]  /*0010*/  VIADD R1, R1, 0xfffffff0 ;  /* 0xfffffff001017836 */ /* 0x001fe20000000000 */
[----:B------:R-:W0:Y:S01]  /*0020*/  S2R R27, SR_TID.X ;  /* 0x00000000001b7919 */ /* 0x000e220000002100 */
[----:B------:R-:W-:Y:S01]  /*0030*/  ELECT P0, URZ, PT ;  /* 0x00000000003f782f */ /* 0x000fe20003800000 */
[----:B------:R-:W-:Y:S01]  /*0040*/  UMOV UR4, 0x80 ;  /* 0x0000008000047882 */ /* 0x000fe20000000000 */
[----:B------:R-:W-:Y:S01]  /*0050*/  UMOV UR7, 0x100 ;  /* 0x0000010000077882 */ /* 0x000fe20000000000 */
[----:B0-----:R-:W-:-:S05]  /*0060*/  SHF.R.U32.HI R0, RZ, 0x5, R27 ;  /* 0x00000005ff007819 */ /* 0x001fca000001161b */
[----:B------:R-:W0:Y:S02]  /*0070*/  SHFL.IDX PT, R2, R0, RZ, 0x1f ;  /* 0x00001fff00027589 */ /* 0x000e2400000e0000 */
[C---:B0-----:R-:W-:Y:S02]  /*0080*/  ISETP.NE.OR P0, PT, R2.reuse, RZ, !P0 ;  /* 0x000000ff0200720c */ /* 0x041fe40004705670 */
[----:B------:R-:W-:Y:S02]  /*0090*/  ISETP.NE.AND P1, PT, R2, RZ, PT ;  /* 0x000000ff0200720c */ /* 0x000fe40003f25270 */
[----:B------:R-:W-:-:S06]  /*00a0*/  SHF.R.U32.HI R2, RZ, 0x7, R27 ;  /* 0x00000007ff027819 */ /* 0x000fcc000001161b */
[----:B------:R-:W0:Y:S03]  /*00b0*/  SHFL.IDX PT, R2, R2, RZ, 0x1f ;  /* 0x00001fff02027589 */ /* 0x000e2600000e0000 */
[----:B------:R-:W-:Y:S01]  /*00c0*/  VOTEU.ALL UP0, P0 ;  /* 0x00000000003f7886 */ /* 0x000fe20000000000 */
[----:B------:R-:W-:-:S04]  /*00d0*/  VOTEU.ALL UP1, P0 ;  /* 0x00000000003f7886 */ /* 0x000fc80000020000 */
[----:B------:R-:W1:Y:S01]  /*00e0*/  @!UP0 S2UR UR8, SR_CgaCtaId ;  /* 0x00000000000889c3 */ /* 0x000e620000008800 */
[----:B------:R-:W-:Y:S01]  /*00f0*/  @!UP0 UMOV UR6, 0x400 ;  /* 0x0000040000068882 */ /* 0x000fe20000000000 */
[----:B------:R-:W-:-:S04]  /*0100*/  @!UP0 UIADD3 UR4, -UR4, 0x100000, URZ ;  /* 0x0010000004048890 */ /* 0x000fc8000fffe13f */
[----:B------:R-:W-:Y:S02]  /*0110*/  @!UP0 USHF.L.U32 UR5, UR4, 0xb, URZ ;  /* 0x0000000b04058899 */ /* 0x000fe4000800063f */
[----:B------:R-:W-:Y:S02]  /*0120*/  @!UP0 USHF.L.U32 UR4, UR4, 0x1, URZ ;  /* 0x0000000104048899 */ /* 0x000fe4000800063f */
[----:B-1----:R-:W-:Y:S02]  /*0130*/  @!UP0 ULEA UR8, UR8, UR6, 0x18 ;  /* 0x0000000608088291 */ /* 0x002fe4000f8ec03f */
[----:B------:R-:W-:-:S04]  /*0140*/  @!UP0 UIADD3 UR6, -UR7, 0x100000, URZ ;  /* 0x0010000007068890 */ /* 0x000fc8000fffe13f */
[----:B------:R-:W-:Y:S02]  /*0150*/  @!UP0 USHF.L.U32 UR7, UR6, 0xb, URZ ;  /* 0x0000000b06078899 */ /* 0x000fe4000800063f */
[----:B------:R-:W-:Y:S01]  /*0160*/  @!UP0 USHF.L.U32 UR6, UR6, 0x1, URZ ;  /* 0x0000000106068899 */ /* 0x000fe2000800063f */
[----:B------:R-:W-:-:S05]  /*0170*/  VOTEU.ALL UP0, P0 ;  /* 0x00000000003f7886 */ /* 0x000fca0000000000 */
[----:B------:R1:W2:Y:S06]  /*0180*/  @!UP0 SYNCS.EXCH.64 URZ, [UR8+0x38800], UR4 ;  /* 0x03880004083f85b2 */ /* 0x0002ac0008000100 */
[----:B------:R1:W3:Y:S02]  /*0190*/  @!UP1 SYNCS.EXCH.64 URZ, [UR8+0x38820], UR6 ;  /* 0x03882006083f95b2 */ /* 0x0002e40008000100 */
[----:B01----:R-:W-:Y:S05]  /*01a0*/  @P1 BRA `(.L_x_0) ;  /* 0x0000000000481947 */ /* 0x003fea0003800000 */
[----:B------:R-:W0:Y:S01]  /*01b0*/  S2UR UR5, SR_CgaCtaId ;  /* 0x00000000000579c3 */ /* 0x000e220000008800 */
[----:B------:R-:W-:Y:S01]  /*01c0*/  UMOV UR4, 0x400 ;  /* 0x0000040000047882 */ /* 0x000fe20000000000 */
[----:B------:R-:W-:Y:S01]  /*01d0*/  UMOV UR6, 0x80 ;  /* 0x0000008000067882 */ /* 0x000fe20000000000 */
[----:B------:R-:W-:Y:S01]  /*01e0*/  UMOV UR7, 0x100 ;  /* 0x0000010000077882 */ /* 0x000fe20000000000 */
[----:B------:R-:W-:Y:S01]  /*01f0*/  ELECT P0, URZ, PT ;  /* 0x00000000003f782f */ /* 0x000fe20003800000 */
[----:B0-----:R-:W-:Y:S02]  /*0200*/  ULEA UR8, UR5, UR4, 0x18 ;  /* 0x0000000405087291 */ /* 0x001fe4000f8ec03f */
[----:B------:R-:W-:-:S04]  /*0210*/  UIADD3 UR4, -UR6, 0x100000, URZ ;  /* 0x0010000006047890 */ /* 0x000fc8000fffe13f */
[----:B------:R-:W-:Y:S02]  /*0220*/  USHF.L.U32 UR5, UR4, 0xb, URZ ;  /* 0x0000000b04057899 */ /* 0x000fe4000800063f */
[----:B------:R-:W-:Y:S02]  /*0230*/  USHF.L.U32 UR4, UR4, 0x1, URZ ;  /* 0x0000000104047899 */ /* 0x000fe4000800063f */
[----:B------:R-:W-:-:S04]  /*0240*/  UIADD3 UR6, -UR7, 0x100000, URZ ;  /* 0x0010000007067890 */ /* 0x000fc8000fffe13f */
[----:B------:R-:W-:Y:S02]  /*0250*/  USHF.L.U32 UR7, UR6, 0xb, URZ ;  /* 0x0000000b06077899 */ /* 0x000fe4000800063f */
[----:B------:R-:W-:Y:S01]  /*0260*/  USHF.L.U32 UR6, UR6, 0x1, URZ ;  /* 0x0000000106067899 */ /* 0x000fe2000800063f */
[----:B------:R-:W0:Y:S03]  /*0270*/  FENCE.VIEW.ASYNC.S ;  /* 0x00000000000073c6 */ /* 0x000e260000000000 */
[----:B0-----:R0:W1:Y:S08]  /*0280*/  SYNCS.EXCH.64 URZ, [UR8+0x38830], UR4 ;  /* 0x03883004083f75b2 */ /* 0x0010700008000100 */
[----:B------:R0:W4:Y:S01]  /*0290*/  SYNCS.EXCH.64 URZ, [UR8+0x38840], UR6 ;  /* 0x03884006083f75b2 */ /* 0x0001220008000100 */
[----:B------:R0:W0:Y:S01]  /*02a0*/  SYNCS.EXCH.64 URZ, [UR8+0x38838], UR4 ;  /* 0x03883804083f75b2 */ /* 0x0000220008000100 */
[----:B------:R0:W0:Y:S01]  /*02b0*/  SYNCS.EXCH.64 URZ, [UR8+0x38848], UR6 ;  /* 0x03884806083f75b2 */ /* 0x0000220008000100 */
[----:B------:R-:W-:Y:S01]  /*02c0*/  NOP ;  /* 0x0000000000007918 */ /* 0x000fe20000000000 */
.L_x_0:
[----:B------:R-:W5:Y:S01]  /*02d0*/  SHFL.IDX PT, R3, R0, RZ, 0x1f ;  /* 0x00001fff00037589 */ /* 0x000f6200000e0000 */
[----:B------:R-:W-:Y:S01]  /*02e0*/  NOP ;  /* 0x0000000000007918 */ /* 0x000fe20000000000 */
[----:B-----5:R-:W-:-:S13]  /*02f0*/  ISETP.NE.AND P0, PT, R3, RZ, PT ;  /* 0x000000ff0300720c */ /* 0x020fda0003f05270 */
[----:B------:R-:W-:Y:S05]  /*0300*/  @P0 BRA `(.L_x_1) ;  /* 0x0000000000480947 */ /* 0x000fea0003800000 */
[----:B0-----:R-:W0:Y:S01]  /*0310*/  S2UR UR5, SR_CgaCtaId ;  /* 0x00000000000579c3 */ /* 0x001e220000008800 */
        /* <DEDUP_REMOVED lines=12> */
[----:B0-----:R0:W0:Y:S08]  /*03e0*/  SYNCS.EXCH.64 URZ, [UR8+0x38850], UR4 ;  /* 0x03885004083f75b2 */ /* 0x0010300008000100 */
[----:B------:R0:W0:Y:S01]  /*03f0*/  SYNCS.EXCH.64 URZ, [UR8+0x38860], UR6 ;  /* 0x03886006083f75b2 */ /* 0x0000220008000100 */
[----:B------:R0:W0:Y:S01]  /*0400*/  SYNCS.EXCH.64 URZ, [UR8+0x38858], UR4 ;  /* 0x03885804083f75b2 */ /* 0x0000220008000100 */
[----:B------:R0:W0:Y:S01]  /*0410*/  SYNCS.EXCH.64 URZ, [UR8+0x38868], UR6 ;  /* 0x03886806083f75b2 */ /* 0x0000220008000100 */
[----:B------:R-:W-:Y:S01]  /*0420*/  NOP ;  /* 0x0000000000007918 */ /* 0x000fe20000000000 */
.L_x_1:
[----:B------:R-:W5:Y:S01]  /*0430*/  SHFL.IDX PT, R3, R0, RZ, 0x1f ;  /* 0x00001fff00037589 */ /* 0x000f6200000e0000 */
[----:B------:R-:W-:Y:S01]  /*0440*/  NOP ;  /* 0x0000000000007918 */ /* 0x000fe20000000000 */
[----:B-----5:R-:W-:-:S13]  /*0450*/  ISETP.NE.AND P0, PT, R3, RZ, PT ;  /* 0x000000ff0300720c */ /* 0x020fda0003f05270 */
[----:B------:R-:W-:Y:S05]  /*0460*/  @P0 BRA `(.L_x_2) ;  /* 0x0000000000380947 */ /* 0x000fea0003800000 */
[----:B0-----:R-:W0:Y:S01]  /*0470*/  S2UR UR5, SR_CgaCtaId ;  /* 0x00000000000579c3 */ /* 0x001e220000008800 */
[----:B------:R-:W-:Y:S01]  /*0480*/  UMOV UR4, 0x400 ;  /* 0x0000040000047882 */ /* 0x000fe20000000000 */
[----:B------:R-:W-:Y:S01]  /*0490*/  UMOV UR7, 0x80 ;  /* 0x0000008000077882 */ /* 0x000fe20000000000 */
[----:B------:R-:W-:Y:S01]  /*04a0*/  ELECT P0, URZ, PT ;  /* 0x00000000003f782f */ /* 0x000fe20003800000 */
[----:B0-----:R-:W-:Y:S02]  /*04b0*/  ULEA UR6, UR5, UR4, 0x18 ;  /* 0x0000000405067291 */ /* 0x001fe4000f8ec03f */
[----:B------:R-:W-:-:S04]  /*04c0*/  UIADD3 UR4, -UR7, 0x100000, URZ ;  /* 0x0010000007047890 */ /* 0x000fc8000fffe13f */
[----:B------:R-:W-:Y:S02]  /*04d0*/  USHF.L.U32 UR5, UR4, 0xb, URZ ;  /* 0x0000000b04057899 */ /* 0x000fe4000800063f */
[----:B------:R-:W-:Y:S01]  /*04e0*/  USHF.L.U32 UR4, UR4, 0x1, URZ ;  /* 0x0000000104047899 */ /* 0x000fe2000800063f */
[----:B------:R-:W0:Y:S11]  /*04f0*/  FENCE.VIEW.ASYNC.S ;  /* 0x00000000000073c6 */ /* 0x000e360000000000 */
[----:B0-----:R0:W0:Y:S01]  /*0500*/  SYNCS.EXCH.64 URZ, [UR6+0x38870], UR4 ;  /* 0x03887004063f75b2 */ /* 0x0010220008000100 */
[----:B------:R0:W0:Y:S01]  /*0510*/  SYNCS.EXCH.64 URZ, [UR6+0x38880], UR4 ;  /* 0x03888004063f75b2 */ /* 0x0000220008000100 */
[----:B------:R0:W0:Y:S01]  /*0520*/  SYNCS.EXCH.64 URZ, [UR6+0x38878], UR4 ;  /* 0x03887804063f75b2 */ /* 0x0000220008000100 */
[----:B------:R0:W0:Y:S01]  /*0530*/  SYNCS.EXCH.64 URZ, [UR6+0x38888], UR4 ;  /* 0x03888804063f75b2 */ /* 0x0000220008000100 */
[----:B------:R-:W-:Y:S01]  /*0540*/  NOP ;  /* 0x0000000000007918 */ /* 0x000fe20000000000 */
.L_x_2:
        /* <DEDUP_REMOVED lines=22> */
.L_x_3:
[----:B------:R-:W5:Y:S01]  /*06b0*/  SHFL.IDX PT, R3, R0, RZ, 0x1f ;  /* 0x00001fff00037589 */ /* 0x000f6200000e0000 */
[----:B------:R-:W-:Y:S01]  /*06c0*/  R2UR UR9, R2 ;  /* 0x00000000020972ca */ /* 0x000fe200000e0000 */
        /* <DEDUP_REMOVED lines=21> */
.L_x_4:
[----:B------:R-:W-:Y:S01]  /*0820*/  UISETP.NE.AND UP0, UPT, UR9, URZ, UPT ;  /* 0x0000003f0900728c */ /* 0x000fe2000bf05270 */
[----:B------:R-:W-:Y:S01]  /*0830*/  NOP ;  /* 0x0000000000007918 */ /* 0x000fe20000000000 */
[----:B0-----:R-:W-:Y:S01]  /*0840*/  UMOV UR4, 0x1 ;  /* 0x0000000100047882 */ /* 0x001fe20000000000 */
[----:B------:R-:W-:Y:S01]  /*0850*/  ULDC.64 UR36, c[0x0][0x208] ;  /* 0x0000820000247ab9 */ /* 0x000fe20000000a00 */
[----:B------:R-:W-:Y:S01]  /*0860*/  USEL UR4, UR4, 0x2, !UP0 ;  /* 0x0000000204047887 */ /* 0x000fe2000c000000 */
[----:B-1234-:R-:W-:Y:S01]  /*0870*/  BAR.SYNC.DEFER_BLOCKING 0x0 ;  /* 0x0000000000007b1d */ /* 0x01efe20000010000 */
[----:B------:R-:W-:-:S04]  /*0880*/  PLOP3.LUT P0, PT, PT, PT, UP0, 0x80, 0x0 ;  /* 0x000000000000781c */ /* 0x000fc80003f0f008 */
[----:B------:R-:W-:-:S05]  /*0890*/  IMAD.U32 R2, RZ, RZ, UR4 ;  /* 0x00000004ff027e24 */ /* 0x000fca000f8e00ff */
[----:B------:R0:W-:Y:S04]  /*08a0*/  STL [R1+0xc], R2 ;  /* 0x00000c0201007387 */ /* 0x0001e80000100800 */
[----:B------:R-:W-:Y:S05]  /*08b0*/  @!P0 BRA `(.L_x_5) ;  /* 0x000000c400008947 */ /* 0x000fea0003800000 */
.L_x_6:
[----:B------:R-:W-:-:S08]  /*08c0*/  NOP ;  /* 0x0000000000007918 */ /* 0x000fd00000000000 */
[----:B------:R-:W1:Y:S02]  /*08d0*/  USETMAXREG.TRY_ALLOC.CTAPOOL UP0, 0xe8 ;  /* 0x000000e8000079c8 */ /* 0x000e640008000600 */
[----:B-1----:R-:W-:-:S13]  /*08e0*/  PLOP3.LUT P0, PT, PT, PT, UP0, 0x80, 0x0 ;  /* 0x000000000000781c */ /* 0x002fda0003f0f008 */
[----:B------:R-:W-:Y:S05]  /*08f0*/  @!P0 BRA `(.L_x_6) ;  /* 0xfffffffc00f08947 */ /* 0x000fea000383ffff */
[----:B------:R-:W1:Y:S08]  /*0900*/  S2UR UR4, SR_CTAID.X ;  /* 0x00000000000479c3 */ /* 0x000e700000002500 */
[----:B------:R-:W-:Y:S08]  /*0910*/  BAR.ARV 0x8, 0x180 ;  /* 0x0206000000007b1d */ /* 0x000ff00000002000 */
[----:B------:R-:W1:Y:S02]  /*0920*/  LDC R0, c[0x0][0xc34] ;  /* 0x00030d00ff007b82 */ /* 0x000e640000000800 */
[----:B-1----:R-:W-:-:S13]  /*0930*/  ISETP.LE.AND P0, PT, R0, UR4, PT ;  /* 0x0000000400007c0c */ /* 0x002fda000bf03270 */
[----:B------:R-:W-:Y:S05]  /*0940*/  @P0 EXIT ;  /* 0x000000000000094d */ /* 0x000fea0003800000 */
[----:B0-----:R-:W2:Y:S01]  /*0950*/  LDL R2, [R1+0xc] ;  /* 0x00000c0001027983 */ /* 0x001ea20000100800 */
[----:B------:R-:W-:Y:S01]  /*0960*/  VIADD R213, R27, 0xffffff80 ;  /* 0xffffff801bd57836 */ /* 0x000fe20000000000 */
[----:B------:R-:W-:Y:S01]  /*0970*/  UMOV UR38, URZ ;  /* 0x0000003f00267c82 */ /* 0x000fe20008000000 */
[----:B------:R-:W-:Y:S01]  /*0980*/  IMAD.U32 R214, RZ, RZ, UR4 ;  /* 0x00000004ffd67e24 */ /* 0x000fe2000f8e00ff */
[----:B------:R-:W-:Y:S02]  /*0990*/  UMOV UR4, URZ ;  /* 0x0000003f00047c82 */ /* 0x000fe40008000000 */
[----:B------:R-:W-:Y:S01]  /*09a0*/  SHF.R.S32.HI R0, RZ, 0x1f, R213 ;  /* 0x0000001fff007819 */ /* 0x000fe200000114d5 */
[----:B------:R-:W-:Y:S01]  /*09b0*/  IMAD.U32 R16, RZ, RZ, UR4 ;  /* 0x00000004ff107e24 */ /* 0x000fe2000f8e00ff */
[----:B------:R-:W-:Y:S02]  /*09c0*/  MOV R219, UR4 ;  /* 0x0000000400db7c02 */ /* 0x000fe40008000f00 */
[----:B------:R-:W-:-:S02]  /*09d0*/  LEA.HI R5, R0, R213, RZ, 0x5 ;  /* 0x000000d500057211 */ /* 0x000fc400078f28ff */
[CC--:B------:R-:W-:Y:S02]  /*09e0*/  LEA.HI R4, R0.reuse, R213.reuse, RZ, 0x4 ;  /* 0x000000d500047211 */ /* 0x0c0fe400078f20ff */
[CC--:B------:R-:W-:Y:S01]  /*09f0*/  LEA.HI R6, R0.reuse, R213.reuse, RZ, 0x2 ;  /* 0x000000d500067211 */ /* 0x0c0fe200078f10ff */
[----:B------:R-:W-:Y:S01]  /*0a00*/  IMAD.SHL.U32 R7, R5, 0x20, RZ ;  /* 0x0000002005077824 */ /* 0x000fe200078e00ff */
[----:B------:R-:W-:Y:S02]  /*0a10*/  LEA.HI R218, R0, R213, RZ, 0x3 ;  /* 0x000000d500da7211 */ /* 0x000fe400078f18ff */
[----:B------:R-:W-:Y:S02]  /*0a20*/  SHF.R.S32.HI R5, RZ, 0x4, R4 ;  /* 0x00000004ff057819 */ /* 0x000fe40000011404 */
[----:B------:R-:W-:Y:S02]  /*0a30*/  LOP3.LUT R10, R6, 0xfffffffc, RZ, 0xc0, !PT ;  /* 0xfffffffc060a7812 */ /* 0x000fe400078ec0ff */
[----:B------:R-:W-:-:S02]  /*0a40*/  LOP3.LUT R6, R4, 0x3fffff0, RZ, 0xc0, !PT ;  /* 0x03fffff004067812 */ /* 0x000fc400078ec0ff */
[----:B------:R-:W-:Y:S01]  /*0a50*/  LEA.HI R4, R4, R5, RZ, 0x1 ;  /* 0x0000000504047211 */ /* 0x000fe200078f08ff */
[----:B------:R-:W-:Y:S01]  /*0a60*/  IMAD.IADD R10, R213, 0x1, -R10 ;  /* 0x00000001d50a7824 */ /* 0x000fe200078e0a0a */
[----:B------:R-:W-:Y:S01]  /*0a70*/  LOP3.LUT R7, R7, 0xfffffc00, RZ, 0xc0, !PT ;  /* 0xfffffc0007077812 */ /* 0x000fe200078ec0ff */
[----:B------:R-:W-:Y:S01]  /*0a80*/  IMAD.IADD R6, R213, 0x1, -R6 ;  /* 0x00000001d5067824 */ /* 0x000fe200078e0a06 */
[----:B------:R-:W-:Y:S02]  /*0a90*/  LOP3.LUT R4, R4, 0x1ffffffe, RZ, 0xc0, !PT ;  /* 0x1ffffffe04047812 */ /* 0x000fe400078ec0ff */
[----:B------:R-:W-:Y:S01]  /*0aa0*/  LOP3.LUT R12, R218, 0xfffffff8, RZ, 0xc0, !PT ;  /* 0xfffffff8da0c7812 */ /* 0x000fe200078ec0ff */
[----:B------:R-:W-:Y:S01]  /*0ab0*/  IMAD R7, R6, 0x40, R7 ;  /* 0x0000004006077824 */ /* 0x000fe200078e0207 */
[----:B------:R-:W-:Y:S01]  /*0ac0*/  LEA.HI R6, R10, R10, RZ, 0x1 ;  /* 0x0000000a0a067211 */ /* 0x000fe200078f08ff */
[----:B------:R-:W-:Y:S01]  /*0ad0*/  IMAD.IADD R4, R5, 0x1, -R4 ;  /* 0x0000000105047824 */ /* 0x000fe200078e0a04 */
[----:B------:R-:W-:-:S03]  /*0ae0*/  SHF.R.S32.HI R218, RZ, 0x3, R218 ;  /* 0x00000003ffda7819 */ /* 0x000fc600000114da */
[----:B------:R-:W-:Y:S01]  /*0af0*/  IMAD R224, R4, 0x8, R7 ;  /* 0x0000000804e07824 */ /* 0x000fe200078e0207 */
[----:B--2---:R-:W-:Y:S02]  /*0b00*/  R2UR UR5, R2 ;  /* 0x00000000020572ca */ /* 0x004fe400000e0000 */
[----:B------:R-:W-:-:S04]  /*0b10*/  LEA.HI R2, R0, R213, RZ, 0x7 ;  /* 0x000000d500027211 */ /* 0x000fc800078f38ff */
[C---:B------:R-:W-:Y:S02]  /*0b20*/  LOP3.LUT R220, R2.reuse, 0xffffff80, RZ, 0xc0, !PT ;  /* 0xffffff8002dc7812 */ /* 0x040fe400078ec0ff */
[----:B------:R-:W-:Y:S02]  /*0b30*/  SHF.R.S32.HI R221, RZ, 0x7, R2 ;  /* 0x00000007ffdd7819 */ /* 0x000fe40000011402 */
[----:B------:R-:W-:Y:S02]  /*0b40*/  IADD3 R220, R213, -R220, RZ ;  /* 0x800000dcd5dc7210 */ /* 0x000fe40007ffe0ff */
[----:B------:R-:W-:Y:S01]  /*0b50*/  LEA.HI R2, R2, R221, RZ, 0x1 ;  /* 0x000000dd02027211 */ /* 0x000fe200078f08ff */
[----:B------:R-:W-:Y:S01]  /*0b60*/  ULOP3.LUT UR5, UR5, 0x1, URZ, 0xfc, !UPT ;  /* 0x0000000105057892 */ /* 0x000fe2000f8efc3f */
[----:B------:R-:W-:Y:S02]  /*0b70*/  SHF.R.S32.HI R3, RZ, 0x1f, R220 ;  /* 0x0000001fff037819 */ /* 0x000fe400000114dc */
[----:B------:R-:W-:-:S02]  /*0b80*/  LOP3.LUT R2, R2, 0x3fffffe, RZ, 0xc0, !PT ;  /* 0x03fffffe02027812 */ /* 0x000fc400078ec0ff */
[CC--:B------:R-:W-:Y:S01]  /*0b90*/  LEA.HI R0, R3.reuse, R220.reuse, RZ, 0x2 ;  /* 0x000000dc03007211 */ /* 0x0c0fe200078f10ff */
[----:B------:R-:W-:Y:S01]  /*0ba0*/  IMAD.U32 R226, RZ, RZ, UR5 ;  /* 0x00000005ffe27e24 */ /* 0x000fe2000f8e00ff */
[----:B------:R-:W-:Y:S01]  /*0bb0*/  LEA.HI R5, R3, R220, RZ, 0x5 ;  /* 0x000000dc03057211 */ /* 0x000fe200078f28ff */
[----:B------:R-:W-:Y:S01]  /*0bc0*/  IMAD.IADD R2, R221, 0x1, -R2 ;  /* 0x00000001dd027824 */ /* 0x000fe200078e0a02 */
[--C-:B------:R-:W-:Y:S02]  /*0bd0*/  SHF.R.S32.HI R8, RZ, 0x2, R0.reuse ;  /* 0x00000002ff087819 */ /* 0x100fe40000011400 */
[----:B------:R-:W-:Y:S02]  /*0be0*/  SHF.R.S32.HI R9, RZ, 0x1f, R0 ;  /* 0x0000001fff097819 */ /* 0x000fe40000011400 */
[----:B------:R-:W-:Y:S02]  /*0bf0*/  IADD3 R213, R213, -R12, RZ ;  /* 0x8000000cd5d57210 */ /* 0x000fe40007ffe0ff */
[----:B------:R-:W-:-:S02]  /*0c00*/  LEA.HI R9, R9, R8, RZ, 0x3 ;  /* 0x0000000809097211 */ /* 0x000fc400078f18ff */
[----:B------:R-:W-:Y:S01]  /*0c10*/  SHF.R.S32.HI R5, RZ, 0x5, R5 ;  /* 0x00000005ff057819 */ /* 0x000fe20000011405 */
[----:B------:R-:W-:Y:S01]  /*0c20*/  IMAD.SHL.U32 R19, R213, 0x8, RZ ;  /* 0x00000008d5137824 */ /* 0x000fe200078e00ff */
[----:B------:R-:W-:Y:S02]  /*0c30*/  LOP3.LUT R9, R9, 0xfffffff8, RZ, 0xc0, !PT ;  /* 0xfffffff809097812 */ /* 0x000fe400078ec0ff */
[----:B------:R-:W-:Y:S01]  /*0c40*/  LOP3.LUT R3, R0, 0x7ffffffc, RZ, 0xc0, !PT ;  /* 0x7ffffffc00037812 */ /* 0x000fe200078ec0ff */
[C---:B------:R-:W-:Y:S01]  /*0c50*/  VIADD R212, R19.reuse, 0x40 ;  /* 0x0000004013d47836 */ /* 0x040fe20000000000 */
[----:B------:R-:W-:Y:S01]  /*0c60*/  MOV R12, 0xfffffffe ;  /* 0xfffffffe000c7802 */ /* 0x000fe20000000f00 */
[----:B------:R-:W-:Y:S01]  /*0c70*/  IMAD.IADD R8, R8, 0x1, -R9 ;  /* 0x0000000108087824 */ /* 0x000fe200078e0a09 */
[----:B------:R-:W-:Y:S01]  /*0c80*/  LOP3.LUT R9, R6, 0x1ffffffe, RZ, 0xc0, !PT ;  /* 0x1ffffffe06097812 */ /* 0x000fe200078ec0ff */
[C---:B------:R-:W-:Y:S02]  /*0c90*/  VIADD R23, R19.reuse, 0x80 ;  /* 0x0000008013177836 */ /* 0x040fe40000000000 */
[----:B------:R-:W-:Y:S01]  /*0ca0*/  VIADD R22, R19, 0xc0 ;  /* 0x000000c013167836 */ /* 0x000fe20000000000 */
[----:B------:R-:W-:Y:S01]  /*0cb0*/  LEA R5, R5, R8, 0x4 ;  /* 0x0000000805057211 */ /* 0x000fe200078e20ff */
[----:B------:R-:W-:Y:S01]  /*0cc0*/  IMAD.IADD R3, R220, 0x1, -R3 ;  /* 0x00000001dc037824 */ /* 0x000fe200078e0a03 */
[----:B------:R-:W-:Y:S01]  /*0cd0*/  SHF.R.S32.HI R0, RZ, 0x1f, R23 ;  /* 0x0000001fff007819 */ /* 0x000fe20000011417 */
[----:B------:R-:W-:Y:S01]  /*0ce0*/  IMAD.IADD R9, R10, 0x1, -R9 ;  /* 0x000000010a097824 */ /* 0x000fe200078e0a09 */
[----:B------:R-:W-:Y:S01]  /*0cf0*/  LEA R222, R2, R5, 0x6 ;  /* 0x0000000502de7211 */ /* 0x000fe200078e30ff */
[----:B------:R-:W-:Y:S01]  /*0d00*/  IMAD R225, R3, R12, 0x50 ;  /* 0x0000005003e17424 */ /* 0x000fe200078e020c */
[----:B------:R-:W-:-:S02]  /*0d10*/  SHF.R.S32.HI R2, RZ, 0x1f, R212 ;  /* 0x0000001fff027819 */ /* 0x000fc400000114d4 */
[----:B------:R-:W-:Y:S01]  /*0d20*/  SHF.R.S32.HI R227, RZ, 0x1f, R22 ;  /* 0x0000001fffe37819 */ /* 0x000fe20000011416 */
[----:B------:R-:W-:-:S07]  /*0d30*/  IMAD R223, R9, 0x8, R222 ;  /* 0x0000000809df7824 */ /* 0x000fce00078e02de */
.L_x_39:
[----:B0-----:R-:W0:Y:S01]  /*0d40*/  SHFL.IDX PT, R0, R221, RZ, 0x1f ;  /* 0x00001fffdd007589 */ /* 0x001e2200000e0000 */
[----:B-1----:R-:W1:Y:S01]  /*0d50*/  S2UR UR61, SR_CgaCtaId ;  /* 0x00000000003d79c3 */ /* 0x002e620000008800 */
[----:B------:R-:W-:Y:S01]  /*0d60*/  ULDC.64 UR6, c[0x0][0x418] ;  /* 0x0001060000067ab9 */ /* 0x000fe20000000a00 */
[----:B------:R-:W-:Y:S01]  /*0d70*/  ULDC UR4, c[0x0][0xc38] ;  /* 0x00030e0000047ab9 */ /* 0x000fe20000000800 */
[----:B------:R-:W-:Y:S01]  /*0d80*/  UISETP.NE.U32.AND UP0, UPT, UR6, URZ, UPT ;  /* 0x0000003f0600728c */ /* 0x000fe2000bf05070 */
[----:B------:R-:W-:Y:S01]  /*0d90*/  R2UR UR13, R214 ;  /* 0x00000000d60d72ca */ /* 0x000fe200000e0000 */
[----:B------:R-:W-:Y:S01]  /*0da0*/  UISETP.NE.AND UP1, UPT, UR4, 0x1, UPT ;  /* 0x000000010400788c */ /* 0x000fe2000bf25270 */
[----:B------:R-:W-:Y:S02]  /*0db0*/  UMOV UR40, 0x400 ;  /* 0x0000040000287882 */ /* 0x000fe40000000000 */
[----:B------:R-:W-:Y:S01]  /*0dc0*/  ULDC UR4, c[0x0][0xc44] ;  /* 0x0003110000047ab9 */ /* 0x000fe20000000800 */
[----:B------:R-:W-:-:S02]  /*0dd0*/  UISETP.NE.AND.EX UP0, UPT, UR7, URZ, UPT, UP0 ;  /* 0x0000003f0700728c */ /* 0x000fc4000bf05300 */
[----:B------:R-:W-:Y:S01]  /*0de0*/  UISETP.NE.AND UP2, UPT, UR4, 0x1, UPT ;  /* 0x000000010400788c */ /* 0x000fe2000bf45270 */
[----:B------:R-:W-:Y:S01]  /*0df0*/  ULDC UR39, c[0x0][0x424] ;  /* 0x0001090000277ab9 */ /* 0x000fe20000000800 */
[----:B------:R-:W-:Y:S01]  /*0e00*/  ULDC UR10, c[0x0][0x2f0] ;  /* 0x0000bc00000a7ab9 */ /* 0x000fe20000000800 */
[----:B------:R-:W-:Y:S02]  /*0e10*/  USEL UR39, UR39, 0x1, UP0 ;  /* 0x0000000127277887 */ /* 0x000fe40008000000 */
[----:B------:R-:W-:Y:S01]  /*0e20*/  @UP1 ULDC UR4, c[0x0][0xc3c] ;  /* 0x00030f0000041ab9 */ /* 0x000fe20000000800 */
[----:B------:R-:W-:Y:S01]  /*0e30*/  @UP1 ULDC UR12, c[0x0][0xc40] ;  /* 0x00031000000c1ab9 */ /* 0x000fe20000000800 */
[----:B------:R-:W-:Y:S02]  /*0e40*/  UIMAD.WIDE.U32 UR4, UR13, UR4, URZ ;  /* 0x000000040d0472a5 */ /* 0x000fe4000f8e003f */
[----:B------:R-:W-:Y:S01]  /*0e50*/  UIMAD UR39, UR39, UR10, URZ ;  /* 0x0000000a272772a4 */ /* 0x000fe2000f8e023f */
[----:B0-----:R-:W-:Y:S01]  /*0e60*/  R2UR UR6, R0 ;  /* 0x00000000000672ca */ /* 0x001fe200000e0000 */
[----:B-1----:R-:W-:Y:S01]  /*0e70*/  ULEA UR40, UR61, UR40, 0x18 ;  /* 0x000000283d287291 */ /* 0x002fe2000f8ec03f */
[----:B------:R-:W-:Y:S01]  /*0e80*/  UMOV UR14, UR13 ;  /* 0x0000000d000e7c82 */ /* 0x000fe20008000000 */
[----:B------:R-:W-:-:S02]  /*0e90*/  @UP1 USHF.R.U32.HI UR14, URZ, UR12, UR5 ;  /* 0x0000000c3f0e1299 */ /* 0x000fc40008011605 */
[----:B------:R-:W-:Y:S01]  /*0ea0*/  UIADD3 UR11, UR40, 0x14400, URZ ;  /* 0x00014400280b7890 */ /* 0x000fe2000fffe03f */
[----:B------:R-:W-:-:S03]  /*0eb0*/  @UP2 ULDC.64 UR8, c[0x0][0xc48] ;  /* 0x0003120000082ab9 */ /* 0x000fc60000000a00 */
[----:B------:R-:W-:Y:S01]  /*0ec0*/  ULOP3.LUT UP0, URZ, UR11, 0x9f, URZ, 0xc0, !UPT ;  /* 0x0000009f0b3f7892 */ /* 0x000fe2000f80c03f */
[----:B------:R-:W-:Y:S01]  /*0ed0*/  MOV R217, UR14 ;  /* 0x0000000e00d97c02 */ /* 0x000fe20008000f00 */
[----:B------:R-:W-:Y:S02]  /*0ee0*/  UIMAD.WIDE.U32 UR4, UR14, UR8, URZ ;  /* 0x000000080e0472a5 */ /* 0x000fe4000f8e003f */
[----:B------:R-:W-:Y:S02]  /*0ef0*/  ULEA.HI UR7, UR6, UR6, URZ, 0x1 ;  /* 0x0000000606077291 */ /* 0x000fe4000f8f083f */
[----:B------:R-:W-:Y:S01]  /*0f00*/  PLOP3.LUT P0, PT, PT, PT, UP0, 0x80, 0x0 ;  /* 0x000000000000781c */ /* 0x000fe20003f0f008 */
[----:B------:R-:W-:Y:S01]  /*0f10*/  UMOV UR10, UR14 ;  /* 0x0000000e000a7c82 */ /* 0x000fe20008000000 */
[----:B------:R-:W-:Y:S02]  /*0f20*/  ULOP3.LUT UR7, UR7, 0x1e, URZ, 0xc0, !UPT ;  /* 0x0000001e07077892 */ /* 0x000fe4000f8ec03f */
[----:B------:R-:W-:-:S02]  /*0f30*/  @UP2 USHF.R.U32.HI UR10, URZ, UR9, UR5 ;  /* 0x000000093f0a2299 */ /* 0x000fc40008011605 */
[----:B------:R-:W-:Y:S02]  /*0f40*/  UIADD3 UR7, UR6, -UR7, URZ ;  /* 0x8000000706077290 */ /* 0x000fe4000fffe03f */
[----:B------:R-:W-:Y:S02]  /*0f50*/  UIADD3 UR6, UR39, 0x4f, URZ ;  /* 0x0000004f27067890 */ /* 0x000fe4000fffe03f */
[----:B------:R-:W-:Y:S01]  /*0f60*/  ULEA UR8, UR7, UR11, 0xd ;  /* 0x0000000b07087291 */ /* 0x000fe2000f8e683f */
[----:B------:R-:W-:Y:S01]  /*0f70*/  IMAD.U32 R216, RZ, RZ, UR10 ;  /* 0x0000000affd87e24 */ /* 0x000fe2000f8e00ff */
[----:B------:R-:W-:Y:S02]  /*0f80*/  UIMAD.WIDE UR6, UR6, 0x66666667, URZ ;  /* 0x66666667060678a5 */ /* 0x000fe4000f8e023f */
[----:B------:R-:W-:Y:S02]  /*0f90*/  USHF.R.U32.HI UR8, URZ, 0x4, UR8 ;  /* 0x000000043f087899 */ /* 0x000fe40008011608 */
[----:B------:R-:W-:Y:S01]  /*0fa0*/  USHF.R.U32.HI UR60, URZ, 0x1f, UR7 ;  /* 0x0000001f3f3c7899 */ /* 0x000fe20008011607 */
[----:B------:R-:W-:Y:S01]  /*0fb0*/  UMOV UR4, UR13 ;  /* 0x0000000d00047c82 */ /* 0x000fe20008000000 */
[----:B------:R-:W-:Y:S01]  /*0fc0*/  ULOP3.LUT UR41, UR8, 0x3fff, URZ, 0xc0, !UPT ;  /* 0x00003fff08297892 */ /* 0x000fe2000f8ec03f */
[----:B------:R-:W-:Y:S01]  /*0fd0*/  IMAD.U32 R215, RZ, RZ, UR4 ;  /* 0x00000004ffd77e24 */ /* 0x000fe2000f8e00ff */
[----:B------:R-:W-:Y:S01]  /*0fe0*/  ULEA.HI.SX32 UR60, UR7, UR60, 0x1b ;  /* 0x0000003c073c7291 */ /* 0x000fe2000f8fda3f */
[----:B--234-:R-:W-:Y:S11]  /*0ff0*/  @!P0 BRA `(.L_x_7) ;  /* 0x0000000000408947 */ /* 0x01cff60003800000 */
[----:B------:R-:W-:Y:S01]  /*1000*/  MOV R0, 0x0 ;  /* 0x0000000000007802 */ /* 0x000fe20000000f00 */
[----:B------:R-:W-:Y:S01]  /*1010*/  ULDC.64 UR4, c[0x4][0xa8] ;  /* 0x01002a0000047ab9 */ /* 0x000fe20000000a00 */
[----:B------:R-:W-:Y:S01]  /*1020*/  ULDC.64 UR6, c[0x4][0x28] ;  /* 0x01000a0000067ab9 */ /* 0x000fe20000000a00 */
[----:B------:R-:W-:Y:S01]  /*1030*/  IMAD.U32 R4, RZ, RZ, UR4 ;  /* 0x00000004ff047e24 */ /* 0x000fe2000f8e00ff */
[----:B------:R0:W1:Y:S01]  /*1040*/  LDC.64 R2, c[0x4][R0] ;  /* 0x0100000000027b82 */ /* 0x0000620000000a00 */
[----:B------:R-:W-:Y:S01]  /*1050*/  MOV R5, UR5 ;  /* 0x0000000500057c02 */ /* 0x000fe20008000f00 */
[----:B------:R-:W-:Y:S01]  /*1060*/  ULDC.64 UR4, c[0x4][0xb0] ;  /* 0x01002c0000047ab9 */ /* 0x000fe20000000a00 */
[----:B------:R-:W-:Y:S01]  /*1070*/  IMAD.U32 R10, RZ, RZ, UR6 ;  /* 0x00000006ff0a7e24 */ /* 0x000fe2000f8e00ff */
[----:B------:R-:W-:Y:S01]  /*1080*/  MOV R11, UR7 ;  /* 0x00000007000b7c02 */ /* 0x000fe20008000f00 */
[----:B------:R-:W-:Y:S02]  /*1090*/  IMAD.U32 R6, RZ, RZ, UR4 ;  /* 0x00000004ff067e24 */ /* 0x000fe4000f8e00ff */
[----:B------:R-:W-:-:S02]  /*10a0*/  IMAD.U32 R7, RZ, RZ, UR5 ;  /* 0x00000005ff077e24 */ /* 0x000fc4000f8e00ff */
[----:B------:R-:W-:Y:S02]  /*10b0*/  IMAD.MOV.U32 R8, RZ, RZ, 0x70 ;  /* 0x00000070ff087424 */ /* 0x000fe400078e00ff */
[----:B------:R-:W-:Y:S02]  /*10c0*/  IMAD.MOV.U32 R12, RZ, RZ, 0x1 ;  /* 0x00000001ff0c7424 */ /* 0x000fe400078e00ff */
[----:B0-----:R-:W-:-:S07]  /*10d0*/  IMAD.MOV.U32 R13, RZ, RZ, RZ ;  /* 0x000000ffff0d7224 */ /* 0x001fce00078e00ff */
[----:B------:R-:W-:-:S07]  /*10e0*/  LEPC R20, `(.L_x_7) ;  /* 0x000000001014794e */ /* 0x000fce0000000000 */
[----:B-1----:R-:W-:Y:S05]  /*10f0*/  CALL.ABS.NOINC R2 ;  /* 0x0000000002007343 */ /* 0x002fea0003c00000 */
.L_x_7:
[----:B------:R-:W-:Y:S02]  /*1100*/  R2UR UR4, R219 ;  /* 0x00000000db0472ca */ /* 0x000fe400000e0000 */
[----:B------:R-:W-:-:S11]  /*1110*/  R2UR UR5, R226 ;  /* 0x00000000e20572ca */ /* 0x000fd600000e0000 */
[----:B------:R-:W-:Y:S02]  /*1120*/  ULOP3.LUT UR4, UR4, 0x1, URZ, 0xc0, !UPT ;  /* 0x0000000104047892 */ /* 0x000fe4000f8ec03f */
[----:B------:R-:W-:-:S04]  /*1130*/  IMAD.U32 R2, RZ, RZ, UR5 ;  /* 0x00000005ff027e24 */ /* 0x000fc8000f8e00ff */
[----:B------:R-:W-:Y:S02]  /*1140*/  MOV R0, UR4 ;  /* 0x0000000400007c02 */ /* 0x000fe40008000f00 */
[----:B------:R-:W-:Y:S02]  /*1150*/  ISETP.NE.AND P0, PT, R2, 0x3, PT ;  /* 0x000000030200780c */ /* 0x000fe40003f05270 */
[----:B------:R-:W-:-:S04]  /*1160*/  SHF.L.U32 R0, R0, 0x1f, RZ ;  /* 0x0000001f00007819 */ /* 0x000fc800000006ff */
[----:B------:R-:W0:Y:S02]  /*1170*/  SYNCS.PHASECHK.TRANS64.TRYWAIT P1, [UR40+0x38800], R0 ;  /* 0x03880000ff0075a7 */ /* 0x000e240008020168 */
[----:B0-----:R-:W-:Y:S05]  /*1180*/  @!P1 BRA `(.L_x_8) ;  /* 0x000000f400909947 */ /* 0x001fea0003800000 */
.L_x_91:
[----:B------:R-:W-:Y:S05]  /*1190*/  @!P0 BRA `(.L_x_9) ;  /* 0x0000000000048947 */ /* 0x000fea0003800000 */
[----:B------:R-:W-:Y:S01]  /*11a0*/  BPT.TRAP 0x1 ;  /* 0x000000040000795c */ /* 0x000fe20000300000 */
.L_x_9:
[----:B------:R-:W-:Y:S01]  /*11b0*/  R2UR UR4, R16 ;  /* 0x00000000100472ca */ /* 0x000fe200000e0000 */
[----:B0-----:R-:W-:-:S05]  /*11c0*/  IMAD.U32 R0, RZ, RZ, UR38 ;  /* 0x00000026ff007e24 */ /* 0x001fca000f8e00ff */
[----:B------:R-:W-:-:S07]  /*11d0*/  LEA R0, R0, UR40, 0x3 ;  /* 0x0000002800007c11 */ /* 0x000fce000f8e18ff */
[----:B------:R-:W-:-:S05]  /*11e0*/  IMAD.U32 R3, RZ, RZ, UR4 ;  /* 0x00000004ff037e24 */ /* 0x000fca000f8e00ff */
[----:B------:R-:W-:-:S04]  /*11f0*/  SHF.L.U32 R3, R3, 0x1f, RZ ;  /* 0x0000001f03037819 */ /* 0x000fc800000006ff */
[----:B------:R0:W1:Y:S01]  /*1200*/  SYNCS.PHASECHK.TRANS64.TRYWAIT P1, [R0+URZ+0x38830], R3 ;  /* 0x03883003000075a7 */ /* 0x000062000802017f */
[----:B------:R-:W-:Y:S05]  /*1210*/  @!P0 BRA `(.L_x_10) ;  /* 0x0000000000048947 */ /* 0x000fea0003800000 */
[----:B------:R-:W-:Y:S01]  /*1220*/  BPT.TRAP 0x1 ;  /* 0x000000040000795c */ /* 0x000fe20000300000 */
.L_x_10:
[----:B------:R-:W-:Y:S01]  /*1230*/  MOV R151, RZ ;  /* 0x000000ff00977202 */ /* 0x000fe20000000f00 */
[----:B-1----:R-:W-:Y:S06]  /*1240*/  @P1 BRA `(.L_x_11) ;  /* 0x0000000000081947 */ /* 0x002fec0003800000 */
[----:B------:R-:W1:Y:S02]  /*1250*/  SYNCS.PHASECHK.TRANS64.TRYWAIT P1, [R0+URZ+0x38830], R3 ;  /* 0x03883003000075a7 */ /* 0x000e64000802017f */
[----:B-1----:R-:W-:Y:S05]  /*1260*/  @!P1 BRA `(.L_x_12) ;  /* 0x000000f400709947 */ /* 0x002fea0003800000 */
.L_x_11:
[----:B------:R-:W-:Y:S05]  /*1270*/  WARPSYNC.ALL ;  /* 0x0000000000007948 */ /* 0x000fea0003800000 */
[----:B------:R-:W-:Y:S01]  /*1280*/  UIADD3 UR40, UR40, 0x24400, URZ ;  /* 0x0002440028287890 */ /* 0x000fe2000fffe03f */
[----:B------:R-:W-:Y:S01]  /*1290*/  WARPGROUP.ARRIVE ;  /* 0x00000000000079c5 */ /* 0x000fe20000000000 */
[----:B------:R-:W-:Y:S01]  /*12a0*/  ULOP3.LUT UR5, UR41, 0x10000, URZ, 0xfc, !UPT ;  /* 0x0001000029057892 */ /* 0x000fe2000f8efc3f */
[----:B------:R-:W-:Y:S01]  /*12b0*/  MOV R4, UR39 ;  /* 0x0000002700047c02 */ /* 0x000fe20008000f00 */
[----:B------:R-:W-:Y:S01]  /*12c0*/  USHF.R.U32.HI UR40, URZ, 0x4, UR40 ;  /* 0x000000043f287899 */ /* 0x000fe20008011628 */
[----:B------:R-:W-:Y:S01]  /*12d0*/  MOV R5, UR38 ;  /* 0x0000002600057c02 */ /* 0x000fe20008000f00 */
[----:B------:R-:W-:Y:S01]  /*12e0*/  UMOV UR17, 0x40000040 ;  /* 0x4000004000117882 */ /* 0x000fe20000000000 */
[----:B------:R-:W-:Y:S01]  /*12f0*/  UMOV UR19, 0x40000040 ;  /* 0x4000004000137882 */ /* 0x000fe20000000000 */
[----:B------:R-:W-:Y:S01]  /*1300*/  ULOP3.LUT UR40, UR40, 0x3fff, URZ, 0xc0, !UPT ;  /* 0x00003fff28287892 */ /* 0x000fe2000f8ec03f */
[----:B------:R-:W-:Y:S01]  /*1310*/  IMAD.U32 R15, RZ, RZ, UR17 ;  /* 0x00000011ff0f7e24 */ /* 0x000fe2000f8e00ff */
[----:B------:R-:W-:Y:S01]  /*1320*/  UMOV UR16, UR5 ;  /* 0x0000000500107c82 */ /* 0x000fe20008000000 */
[----:B------:R-:W-:Y:S01]  /*1330*/  UMOV UR9, UR17 ;  /* 0x0000001100097c82 */ /* 0x000fe20008000000 */
[----:B------:R-:W-:Y:S01]  /*1340*/  ULOP3.LUT UR4, UR40, 0x10000, URZ, 0xfc, !UPT ;  /* 0x0001000028047892 */ /* 0x000fe2000f8efc3f */
[----:B------:R-:W-:Y:S01]  /*1350*/  IMAD.U32 R14, RZ, RZ, UR16 ;  /* 0x00000010ff0e7e24 */ /* 0x000fe2000f8e00ff */
[----:B------:R-:W-:Y:S01]  /*1360*/  UMOV UR8, UR16 ;  /* 0x0000001000087c82 */ /* 0x000fe20008000000 */
[----:B------:R-:W-:Y:S01]  /*1370*/  UMOV UR11, 0x40000040 ;  /* 0x40000040000b7882 */ /* 0x000fe20000000000 */
[----:B------:R-:W-:Y:S01]  /*1380*/  UMOV UR12, UR16 ;  /* 0x00000010000c7c82 */ /* 0x000fe20008000000 */
[----:B------:R-:W-:Y:S01]  /*1390*/  UMOV UR13, UR17 ;  /* 0x00000011000d7c82 */ /* 0x000fe20008000000 */
[----:B------:R-:W-:Y:S01]  /*13a0*/  IMAD.U32 R18, RZ, RZ, UR4 ;  /* 0x00000004ff127e24 */ /* 0x000fe2000f8e00ff */
[----:B------:R-:W-:Y:S01]  /*13b0*/  UIMAD UR4, UR38, 0xa00, UR4 ;  /* 0x00000a00260478a4 */ /* 0x000fe2000f8e0204 */
[----:B------:R-:W-:Y:S01]  /*13c0*/  MOV R17, UR37 ;  /* 0x0000002500117c02 */ /* 0x000fe20008000f00 */
[----:B------:R-:W-:Y:S01]  /*13d0*/  UMOV UR15, 0x40000040 ;  /* 0x40000040000f7882 */ /* 0x000fe20000000000 */
[----:B------:R-:W-:Y:S01]  /*13e0*/  UMOV UR23, 0x40000040 ;  /* 0x4000004000177882 */ /* 0x000fe20000000000 */
[----:B------:R-:W-:Y:S01]  /*13f0*/  UIADD3 UR10, UR4, 0x80, URZ ;  /* 0x00000080040a7890 */ /* 0x000fe2000fffe03f */
[----:B------:R-:W-:Y:S01]  /*1400*/  MOV R20, UR36 ;  /* 0x0000002400147c02 */ /* 0x000fe20008000f00 */
[----:B------:R-:W-:-:S02]  /*1410*/  UIADD3 UR14, UR4, 0x100, URZ ;  /* 0x00000100040e7890 */ /* 0x000fc4000fffe03f */
[----:B------:R-:W-:Y:S01]  /*1420*/  UMOV UR18, UR4 ;  /* 0x0000000400127c82 */ /* 0x000fe20008000000 */
[----:B------:R-:W-:Y:S01]  /*1430*/  UIADD3 UR6, UR4, 0x180, URZ ;  /* 0x0000018004067890 */ /* 0x000fe2000fffe03f */
[----:B------:R-:W-:Y:S01]  /*1440*/  HGMMA.64x16x16.F32.BF16 R56, gdesc[UR16], RZ, !UPT, gsb0 ;  /* 0x00200000103879f0 */ /* 0x000fe2000c0018ff */
[----:B------:R-:W-:Y:S01]  /*1450*/  UIADD3 UR7, UR4, 0x200, URZ ;  /* 0x0000020004077890 */ /* 0x000fe2000fffe03f */
[----:B------:R-:W-:Y:S01]  /*1460*/  UMOV UR19, 0x40000040 ;  /* 0x4000004000137882 */ /* 0x000fe20000000000 */
[----:B------:R-:W-:Y:S02]  /*1470*/  UIADD3 UR22, UR4, 0x384, URZ ;  /* 0x0000038404167890 */ /* 0x000fe4000fffe03f */
[----:B------:R-:W-:Y:S01]  /*1480*/  UIADD3 UR26, UR4, 0x386, URZ ;  /* 0x00000386041a7890 */ /* 0x000fe2000fffe03f */
[----:B------:R-:W-:Y:S01]  /*1490*/  UMOV UR27, 0x40000040 ;  /* 0x40000040001b7882 */ /* 0x000fe20000000000 */
        /* <DEDUP_REMOVED lines=14> */
[----:B------:R-:W-:Y:S01]  /*1580*/  UMOV UR39, 0x40000040 ;  /* 0x4000004000277882 */ /* 0x000fe20000000000 */
[----:B------:R-:W-:-:S02]  /*1590*/  WARPGROUP.DEPBAR.LE gsb0, 0x0 ;  /* 0x00008000000079c5 */ /* 0x000fc40000010000 */
[----:B------:R-:W-:-:S06]  /*15a0*/  WARPGROUP.ARRIVE ;  /* 0x00000000000079c5 */ /* 0x000fcc0000000000 */
[----:B------:R-:W-:Y:S01]  /*15b0*/  HGMMA.64x16x16.F32.BF16 R48, gdesc[UR8], RZ, !UPT, gsb0 ;  /* 0x00200000083079f0 */ /* 0x000fe2000c0018ff */
[----:B------:R-:W-:Y:S01]  /*15c0*/  UMOV UR8, UR16 ;  /* 0x0000001000087c82 */ /* 0x000fe20008000000 */
[----:B------:R-:W-:Y:S01]  /*15d0*/  UMOV UR9, UR17 ;  /* 0x0000001100097c82 */ /* 0x000fe20008000000 */
[----:B------:R-:W-:Y:S01]  /*15e0*/  UMOV UR10, UR6 ;  /* 0x00000006000a7c82 */ /* 0x000fe20008000000 */
[----:B------:R-:W-:Y:S01]  /*15f0*/  UMOV UR11, 0x40000040 ;  /* 0x40000040000b7882 */ /* 0x000fe20000000000 */
[----:B------:R-:W-:Y:S01]  /*1600*/  UIADD3 UR6, UR5, 0x2, URZ ;  /* 0x0000000205067890 */ /* 0x000fe2000fffe03f */
[----:B------:R-:W-:Y:S02]  /*1610*/  WARPGROUP.DEPBAR.LE gsb0, 0x0 ;  /* 0x00008000000079c5 */ /* 0x000fe40000010000 */
[----:B------:R-:W-:-:S06]  /*1620*/  WARPGROUP.ARRIVE ;  /* 0x00000000000079c5 */ /* 0x000fcc0000000000 */
[----:B------:R-:W-:Y:S01]  /*1630*/  HGMMA.64x16x16.F32.BF16 R40, gdesc[UR12], RZ, !UPT, gsb0 ;  /* 0x002000000c2879f0 */ /* 0x000fe2000c0018ff */
[----:B------:R-:W-:Y:S01]  /*1640*/  UIADD3 UR14, UR4, 0x102, URZ ;  /* 0x00000102040e7890 */ /* 0x000fe2000fffe03f */
[----:B------:R-:W-:Y:S01]  /*1650*/  UMOV UR15, 0x40000040 ;  /* 0x40000040000f7882 */ /* 0x000fe20000000000 */
[----:B------:R-:W-:Y:S02]  /*1660*/  WARPGROUP.DEPBAR.LE gsb0, 0x0 ;  /* 0x00008000000079c5 */ /* 0x000fe40000010000 */
[----:B------:R-:W-:-:S06]  /*1670*/  WARPGROUP.ARRIVE ;  /* 0x00000000000079c5 */ /* 0x000fcc0000000000 */
[----:B------:R-:W-:Y:S01]  /*1680*/  HGMMA.64x16x16.F32.BF16 R32, gdesc[UR8], RZ, !UPT, gsb0 ;  /* 0x00200000082079f0 */ /* 0x000fe2000c0018ff */
[----:B------:R-:W-:Y:S01]  /*1690*/  UMOV UR8, UR16 ;  /* 0x0000001000087c82 */ /* 0x000fe20008000000 */
[----:B------:R-:W-:Y:S01]  /*16a0*/  UMOV UR9, UR17 ;  /* 0x0000001100097c82 */ /* 0x000fe20008000000 */
[----:B------:R-:W-:Y:S01]  /*16b0*/  UMOV UR10, UR7 ;  /* 0x00000007000a7c82 */ /* 0x000fe20008000000 */
[----:B------:R-:W-:Y:S01]  /*16c0*/  UMOV UR11, 0x40000040 ;  /* 0x40000040000b7882 */ /* 0x000fe20000000000 */
[----:B------:R-:W-:Y:S01]  /*16d0*/  UMOV UR16, UR6 ;  /* 0x0000000600107c82 */ /* 0x000fe20008000000 */
[----:B------:R-:W-:Y:S01]  /*16e0*/  UIADD3 UR6, UR4, 0x2, URZ ;  /* 0x0000000204067890 */ /* 0x000fe2000fffe03f */
[----:B------:R-:W-:Y:S01]  /*16f0*/  MOV R12, UR16 ;  /* 0x00000010000c7c02 */ /* 0x000fe20008000f00 */
[----:B------:R-:W-:Y:S01]  /*1700*/  UMOV UR17, 0x40000040 ;  /* 0x4000004000117882 */ /* 0x000fe20000000000 */
[----:B------:R-:W-:Y:S01]  /*1710*/  UMOV UR12, UR16 ;  /* 0x00000010000c7c82 */ /* 0x000fe20008000000 */
[----:B------:R-:W-:Y:S01]  /*1720*/  UMOV UR13, UR17 ;  /* 0x00000011000d7c82 */ /* 0x000fe20008000000 */
[----:B------:R-:W-:Y:S01]  /*1730*/  UIADD3 UR7, UR4, 0x202, URZ ;  /* 0x0000020204077890 */ /* 0x000fe2000fffe03f */
[----:B------:R-:W-:Y:S01]  /*1740*/  IMAD.U32 R13, RZ, RZ, UR17 ;  /* 0x00000011ff0d7e24 */ /* 0x000fe2000f8e00ff */
[----:B------:R-:W-:Y:S01]  /*1750*/  UMOV UR18, UR6 ;  /* 0x0000000600127c82 */ /* 0x000fe20008000000 */
[----:B------:R-:W-:Y:S01]  /*1760*/  UIADD3 UR6, UR4, 0x182, URZ ;  /* 0x0000018204067890 */ /* 0x000fe2000fffe03f */
[----:B------:R-:W-:-:S02]  /*1770*/  WARPGROUP.DEPBAR.LE gsb0, 0x0 ;  /* 0x00008000000079c5 */ /* 0x000fc40000010000 */
[----:B------:R-:W-:-:S06]  /*1780*/  WARPGROUP.ARRIVE ;  /* 0x00000000000079c5 */ /* 0x000fcc0000000000 */
[----:B------:R-:W-:Y:S01]  /*1790*/  HGMMA.64x16x16.F32.BF16 R24, gdesc[UR8], RZ, !UPT, gsb0 ;  /* 0x00200000081879f0 */ /* 0x000fe2000c0018ff */
[----:B------:R-:W-:Y:S01]  /*17a0*/  UIADD3 UR10, UR4, 0x82, URZ ;  /* 0x00000082040a7890 */ /* 0x000fe2000fffe03f */
[----:B------:R-:W-:Y:S01]  /*17b0*/  UMOV UR8, UR16 ;  /* 0x0000001000087c82 */ /* 0x000fe20008000000 */
[----:B------:R-:W-:Y:S01]  /*17c0*/  UMOV UR9, UR17 ;  /* 0x0000001100097c82 */ /* 0x000fe20008000000 */
[----:B------:R-:W-:Y:S01]  /*17d0*/  UMOV UR11, 0x40000040 ;  /* 0x40000040000b7882 */ /* 0x000fe20000000000 */
[----:B------:R-:W-:Y:S02]  /*17e0*/  WARPGROUP.DEPBAR.LE gsb0, 0x0 ;  /* 0x00008000000079c5 */ /* 0x000fe40000010000 */
[----:B------:R-:W-:-:S06]  /*17f0*/  WARPGROUP.ARRIVE ;  /* 0x00000000000079c5 */ /* 0x000fcc0000000000 */
[----:B------:R-:W-:Y:S01]  /*1800*/  HGMMA.64x16x16.F32.BF16 R56, gdesc[UR16], R56, gsb0 ;  /* 0x00200000103879f0 */ /* 0x000fe20008001838 */
[----:B------:R-:W-:Y:S02]  /*1810*/  UMOV UR19, 0x40000040 ;  /* 0x4000004000137882 */ /* 0x000fe40000000000 */
[----:B------:R-:W-:Y:S02]  /*1820*/  WARPGROUP.DEPBAR.LE gsb0, 0x0 ;  /* 0x00008000000079c5 */ /* 0x000fe40000010000 */
[----:B------:R-:W-:-:S06]  /*1830*/  WARPGROUP.ARRIVE ;  /* 0x00000000000079c5 */ /* 0x000fcc0000000000 */
[----:B------:R-:W-:Y:S01]  /*1840*/  HGMMA.64x16x16.F32.BF16 R48, gdesc[UR8], R48, gsb0 ;  /* 0x00200000083079f0 */ /* 0x000fe20008001830 */
[----:B------:R-:W-:Y:S01]  /*1850*/  UMOV UR8, UR16 ;  /* 0x0000001000087c82 */ /* 0x000fe20008000000 */
[----:B------:R-:W-:Y:S01]  /*1860*/  UMOV UR9, UR17 ;  /* 0x0000001100097c82 */ /* 0x000fe20008000000 */
[----:B------:R-:W-:Y:S01]  /*1870*/  UMOV UR10, UR6 ;  /* 0x00000006000a7c82 */ /* 0x000fe20008000000 */
[----:B------:R-:W-:Y:S01]  /*1880*/  UMOV UR11, 0x40000040 ;  /* 0x40000040000b7882 */ /* 0x000fe20000000000 */
[----:B------:R-:W-:Y:S01]  /*1890*/  UIADD3 UR6, UR5, 0x4, URZ ;  /* 0x0000000405067890 */ /* 0x000fe2000fffe03f */
[----:B------:R-:W-:Y:S02]  /*18a0*/  WARPGROUP.DEPBAR.LE gsb0, 0x0 ;  /* 0x00008000000079c5 */ /* 0x000fe40000010000 */
[----:B------:R-:W-:-:S06]  /*18b0*/  WARPGROUP.ARRIVE ;  /* 0x00000000000079c5 */ /* 0x000fcc0000000000 */
[----:B------:R-:W-:Y:S01]  /*18c0*/  HGMMA.64x16x16.F32.BF16 R40, gdesc[UR12], R40, gsb0 ;  /* 0x002000000c2879f0 */ /* 0x000fe20008001828 */
[----:B------:R-:W-:Y:S01]  /*18d0*/  UIADD3 UR14, UR4, 0x104, URZ ;  /* 0x00000104040e7890 */ /* 0x000fe2000fffe03f */
[----:B------:R-:W-:Y:S01]  /*18e0*/  UMOV UR15, 0x40000040 ;  /* 0x40000040000f7882 */ /* 0x000fe20000000000 */
[----:B------:R-:W-:Y:S02]  /*18f0*/  WARPGROUP.DEPBAR.LE gsb0, 0x0 ;  /* 0x00008000000079c5 */ /* 0x000fe40000010000 */
[----:B------:R-:W-:-:S06]  /*1900*/  WARPGROUP.ARRIVE ;  /* 0x00000000000079c5 */ /* 0x000fcc0000000000 */
[----:B------:R-:W-:Y:S01]  /*1910*/  HGMMA.64x16x16.F32.BF16 R32, gdesc[UR8], R32, gsb0 ;  /* 0x00200000082079f0 */ /* 0x000fe20008001820 */
[----:B------:R-:W-:Y:S01]  /*1920*/  UMOV UR8, UR16 ;  /* 0x0000001000087c82 */ /* 0x000fe20008000000 */
[----:B------:R-:W-:Y:S01]  /*1930*/  UMOV UR9, UR17 ;  /* 0x0000001100097c82 */ /* 0x000fe20008000000 */
[----:B------:R-:W-:Y:S01]  /*1940*/  UMOV UR10, UR7 ;  /* 0x00000007000a7c82 */ /* 0x000fe20008000000 */
[----:B------:R-:W-:Y:S01]  /*1950*/  UMOV UR11, 0x40000040 ;  /* 0x40000040000b7882 */ /* 0x000fe20000000000 */
[----:B------:R-:W-:Y:S01]  /*1960*/  UMOV UR16, UR6 ;  /* 0x0000000600107c82 */ /* 0x000fe20008000000 */
[----:B------:R-:W-:Y:S01]  /*1970*/  UIADD3 UR6, UR4, 0x4, URZ ;  /* 0x0000000404067890 */ /* 0x000fe2000fffe03f */
[----:B------:R-:W-:Y:S01]  /*1980*/  IMAD.U32 R10, RZ, RZ, UR16 ;  /* 0x00000010ff0a7e24 */ /* 0x000fe2000f8e00ff */
        /* <DEDUP_REMOVED lines=9> */
[----:B------:R-:W-:Y:S01]  /*1a20*/  HGMMA.64x16x16.F32.BF16 R24, gdesc[UR8], R24, gsb0 ;  /* 0x00200000081879f0 */ /* 0x000fe20008001818 */
        /* <DEDUP_REMOVED lines=74> */
[----:B------:R-:W-:Y:S02]  /*1ed0*/  UIADD3 UR8, UR5, 0x400, URZ ;  /* 0x0000040005087890 */ /* 0x000fe4000fffe03f */
[----:B------:R-:W-:Y:S01]  /*1ee0*/  UIADD3 UR10, UR4, 0x280, URZ ;  /* 0x00000280040a7890 */ /* 0x000fe2000fffe03f */
[----:B------:R-:W-:Y:S01]  /*1ef0*/  UMOV UR9, 0x40000040 ;  /* 0x4000004000097882 */ /* 0x000fe20000000000 */
[----:B------:R-:W-:Y:S01]  /*1f00*/  UMOV UR11, 0x40000040 ;  /* 0x40000040000b7882 */ /* 0x000fe20000000000 */
[----:B------:R-:W-:Y:S02]  /*1f10*/  UMOV UR13, UR9 ;  /* 0x00000009000d7c82 */ /* 0x000fe40008000000 */
[----:B------:R-:W-:Y:S01]  /*1f20*/  UMOV UR12, UR8 ;  /* 0x00000008000c7c82 */ /* 0x000fe20008000000 */
[----:B------:R-:W-:Y:S02]  /*1f30*/  WARPGROUP.DEPBAR.LE gsb0, 0x0 ;  /* 0x00008000000079c5 */ /* 0x000fe40000010000 */
[----:B------:R-:W-:-:S06]  /*1f40*/  WARPGROUP.ARRIVE ;  /* 0x00000000000079c5 */ /* 0x000fcc0000000000 */
[----:B------:R-:W-:Y:S01]  /*1f50*/  HGMMA.64x16x16.F32.BF16 R56, gdesc[UR8], R56, gsb0 ;  /* 0x00200000083879f0 */ /* 0x000fe20008001838 */
[----:B------:R-:W-:Y:S01]  /*1f60*/  UMOV UR10, UR6 ;  /* 0x00000006000a7c82 */ /* 0x000fe20008000000 */
[----:B------:R-:W-:Y:S01]  /*1f70*/  UMOV UR11, 0x40000040 ;  /* 0x40000040000b7882 */ /* 0x000fe20000000000 */
[----:B------:R-:W-:Y:S01]  /*1f80*/  UIADD3 UR6, UR4, 0x480, URZ ;  /* 0x0000048004067890 */ /* 0x000fe2000fffe03f */
        /* <DEDUP_REMOVED lines=15> */
[----:B01----:R-:W-:Y:S02]  /*2080*/  MOV R3, UR12 ;  /* 0x0000000c00037c02 */ /* 0x003fe40008000f00 */
[----:B------:R-:W-:Y:S01]  /*2090*/  MOV R2, UR13 ;  /* 0x0000000d00027c02 */ /* 0x000fe20008000f00 */
[----:B------:R-:W-:-:S02]  /*20a0*/  WARPGROUP.DEPBAR.LE gsb0, 0x0 ;  /* 0x00008000000079c5 */ /* 0x000fc40000010000 */
        /* <DEDUP_REMOVED lines=39> */
[----:B------:R-:W-:Y:S01]  /*2320*/  UMOV UR13, 0x40000040 ;  /* 0x40000040000d7882 */ /* 0x000fe20000000000 */
[----:B------:R-:W-:Y:S01]  /*2330*/  UMOV UR15, 0x40000040 ;  /* 0x40000040000f7882 */ /* 0x000fe20000000000 */
[----:B------:R-:W-:Y:S01]  /*2340*/  UMOV UR37, UR13 ;  /* 0x0000000d00257c82 */ /* 0x000fe20008000000 */
[----:B------:R-:W-:Y:S01]  /*2350*/  IMAD.U32 R7, RZ, RZ, UR13 ;  /* 0x0000000dff077e24 */ /* 0x000fe2000f8e00ff */
        /* <DEDUP_REMOVED lines=29> */
[----:B------:R-:W-:Y:S03]  /*2530*/  HGMMA.64x16x16.F32.BF16 R24, gdesc[UR16], R24, gsb0 ;  /* 0x00200000101879f0 */ /* 0x000fe60008001818 */
        /* <DEDUP_REMOVED lines=195> */
[----:B------:R-:W-:-:S07]  /*3170*/  UIADD3 UR5, UR5, 0xc06, URZ ;  /* 0x00000c0605057890 */ /* 0x000fce000fffe03f */
[----:B------:R-:W-:Y:S01]  /*3180*/  UMOV UR12, UR5 ;  /* 0x00000005000c7c82 */ /* 0x000fe20008000000 */
[----:B------:R-:W-:Y:S01]  /*3190*/  UIADD3 UR5, UR4, 0x786, URZ ;  /* 0x0000078604057890 */ /* 0x000fe2000fffe03f */
[----:B------:R-:W-:Y:S01]  /*31a0*/  IMAD.U32 R6, RZ, RZ, UR12 ;  /* 0x0000000cff067e24 */ /* 0x000fe2000f8e00ff */
[----:B------:R-:W-:-:S05]  /*31b0*/  UMOV UR36, UR12 ;  /* 0x0000000c00247c82 */ /* 0x000fca0008000000 */
        /* <DEDUP_REMOVED lines=40> */
[----:B------:R-:W-:-:S07]  /*3440*/  UIADD3 UR7, UR4, 0x806, URZ ;  /* 0x0000080604077890 */ /* 0x000fce000fffe03f */
[----:B------:R-:W-:Y:S01]  /*3450*/  UMOV UR38, UR7 ;  /* 0x0000000700267c82 */ /* 0x000fe20008000000 */
[----:B------:R-:W-:Y:S01]  /*3460*/  UMOV UR7, 0x40000040 ;  /* 0x4000004000077882 */ /* 0x000fe20000000000 */
[----:B------:R-:W-:Y:S02]  /*3470*/  WARPGROUP.DEPBAR.LE gsb0, 0x0 ;  /* 0x00008000000079c5 */ /* 0x000fe40000010000 */
[----:B------:R-:W-:-:S06]  /*3480*/  WARPGROUP.ARRIVE ;  /* 0x00000000000079c5 */ /* 0x000fcc0000000000 */
[----:B------:R-:W-:Y:S03]  /*3490*/  HGMMA.64x16x16.F32.BF16 R24, gdesc[UR52], R24, gsb0 ;  /* 0x00200000341879f0 */ /* 0x000fe60008001818 */
[----:B------:R-:W-:Y:S02]  /*34a0*/  WARPGROUP.DEPBAR.LE gsb0, 0x0 ;  /* 0x00008000000079c5 */ /* 0x000fe40000010000 */
[----:B------:R-:W-:-:S06]  /*34b0*/  WARPGROUP.ARRIVE ;  /* 0x00000000000079c5 */ /* 0x000fcc0000000000 */
[----:B------:R-:W-:Y:S01]  /*34c0*/  HGMMA.64x16x16.F32.BF16 R56, gdesc[UR12], R56, gsb0 ;  /* 0x002000000c3879f0 */ /* 0x000fe20008001838 */
[----:B------:R-:W-:Y:S01]  /*34d0*/  UMOV UR14, UR12 ;  /* 0x0000000c000e7c82 */ /* 0x000fe20008000000 */
[----:B------:R-:W-:Y:S01]  /*34e0*/  UMOV UR15, UR13 ;  /* 0x0000000d000f7c82 */ /* 0x000fe20008000000 */
[----:B------:R-:W-:Y:S01]  /*34f0*/  UMOV UR4, UR14 ;  /* 0x0000000e00047c82 */ /* 0x000fe20008000000 */
[----:B------:R-:W-:Y:S01]  /*3500*/  UMOV UR5, UR15 ;  /* 0x0000000f00057c82 */ /* 0x000fe20008000000 */
[----:B------:R-:W-:Y:S02]  /*3510*/  R2UR UR13, R2 ;  /* 0x00000000020d72ca */ /* 0x000fe400000e0000 */
[----:B------:R-:W-:Y:S01]  /*3520*/  R2UR UR12, R3 ;  /* 0x00000000030c72ca */ /* 0x000fe200000e0000 */
[----:B------:R-:W-:Y:S02]  /*3530*/  WARPGROUP.DEPBAR.LE gsb0, 0x0 ;  /* 0x00008000000079c5 */ /* 0x000fe40000010000 */
[----:B------:R-:W-:-:S06]  /*3540*/  WARPGROUP.ARRIVE ;  /* 0x00000000000079c5 */ /* 0x000fcc0000000000 */
[----:B------:R-:W-:Y:S01]  /*3550*/  HGMMA.64x16x16.F32.BF16 R48, gdesc[UR36], R48, gsb0 ;  /* 0x00200000243079f0 */ /* 0x000fe20008001830 */
[----:B------:R-:W-:Y:S02]  /*3560*/  R2UR UR39, R4 ;  /* 0x00000000042772ca */ /* 0x000fe400000e0000 */
[----:B------:R-:W-:Y:S02]  /*3570*/  R2UR UR38, R5 ;  /* 0x00000000052672ca */ /* 0x000fe400000e0000 */
[----:B------:R-:W-:Y:S02]  /*3580*/  R2UR UR37, R17 ;  /* 0x00000000112572ca */ /* 0x000fe400000e0000 */
[----:B------:R-:W-:Y:S01]  /*3590*/  R2UR UR36, R20 ;  /* 0x00000000142472ca */ /* 0x000fe200000e0000 */
        /* <DEDUP_REMOVED lines=9> */
[----:B------:R-:W-:Y:S01]  /*3630*/  UMOV UR7, 0x40000040 ;  /* 0x4000004000077882 */ /* 0x000fe20000000000 */
[----:B------:R-:W-:Y:S02]  /*3640*/  WARPGROUP.DEPBAR.LE gsb0, 0x0 ;  /* 0x00008000000079c5 */ /* 0x000fe40000010000 */
[----:B------:R-:W-:-:S06]  /*3650*/  WARPGROUP.ARRIVE ;  /* 0x00000000000079c5 */ /* 0x000fcc0000000000 */
[----:B------:R-:W-:Y:S03]  /*3660*/  HGMMA.64x16x16.F32.BF16 R24, gdesc[UR4], R24, gsb0 ;  /* 0x00200000041879f0 */ /* 0x000fe60008001818 */
[----:B------:R-:W-:Y:S02]  /*3670*/  WARPGROUP.DEPBAR.LE gsb0, 0x0 ;  /* 0x00008000000079c5 */ /* 0x000fe40000010000 */
[----:B------:R-:W-:Y:S05]  /*3680*/  @!P0 BRA `(.L_x_13) ;  /* 0x0000000000048947 */ /* 0x000fea0003800000 */
[----:B------:R-:W-:Y:S01]  /*3690*/  BPT.TRAP 0x1 ;  /* 0x000000040000795c */ /* 0x000fe20000300000 */
.L_x_13:
[----:B------:R-:W-:Y:S01]  /*36a0*/  ULDC UR4, c[0x0][0x9d8] ;  /* 0x0002760000047ab9 */ /* 0x000fe20000000800 */
[----:B------:R-:W-:Y:S01]  /*36b0*/  IADD3 R2, R225, UR39, RZ ;  /* 0x00000027e1027c10 */ /* 0x000fe2000fffe0ff */
[----:B------:R-:W-:Y:S01]  /*36c0*/  FMUL.FTZ R56, R56, UR4 ;  /* 0x0000000438387c20 */ /* 0x000fe20008410000 */
[----:B------:R-:W-:Y:S01]  /*36d0*/  FMUL.FTZ R57, R57, UR4 ;  /* 0x0000000439397c20 */ /* 0x000fe20008410000 */
[----:B------:R-:W-:Y:S01]  /*36e0*/  FMUL.FTZ R60, R60, UR4 ;  /* 0x000000043c3c7c20 */ /* 0x000fe20008410000 */
[----:B------:R-:W-:Y:S01]  /*36f0*/  FMUL.FTZ R61, R61, UR4 ;  /* 0x000000043d3d7c20 */ /* 0x000fe20008410000 */
[----:B------:R-:W-:Y:S02]  /*3700*/  IMAD.U32 R3, RZ, RZ, UR60 ;  /* 0x0000003cff037e24 */ /* 0x000fe4000f8e00ff */
[----:B------:R-:W-:Y:S01]  /*3710*/  FMUL.FTZ R48, R48, UR4 ;  /* 0x0000000430307c20 */ /* 0x000fe20008410000 */
[----:B------:R-:W0:Y:S01]  /*3720*/  MUFU.TANH R56, R56 ;  /* 0x0000003800387308 */ /* 0x000e220000002400 */
[----:B------:R-:W-:Y:S01]  /*3730*/  FMUL.FTZ R58, R58, UR4 ;  /* 0x000000043a3a7c20 */ /* 0x000fe20008410000 */
[----:B------:R-:W-:-:S02]  /*3740*/  IMAD R2, R3, -0x50, R2 ;  /* 0xffffffb003027824 */ /* 0x000fc400078e0202 */
[----:B------:R-:W-:Y:S01]  /*3750*/  FMUL.FTZ R49, R49, UR4 ;  /* 0x0000000431317c20 */ /* 0x000fe20008410000 */
[----:B------:R-:W-:Y:S01]  /*3760*/  FMUL.FTZ R59, R59, UR4 ;  /* 0x000000043b3b7c20 */ /* 0x000fe20008410000 */
[----:B------:R-:W-:Y:S01]  /*3770*/  FMUL.FTZ R52, R52, UR4 ;  /* 0x0000000434347c20 */ /* 0x000fe20008410000 */
[----:B------:R-:W-:Y:S01]  /*3780*/  FMUL.FTZ R62, R62, UR4 ;  /* 0x000000043e3e7c20 */ /* 0x000fe20008410000 */
[C---:B------:R-:W-:Y:S01]  /*3790*/  ISETP.GT.AND P2, PT, R2.reuse, RZ, PT ;  /* 0x000000ff0200720c */ /* 0x040fe20003f44270 */
[----:B------:R-:W1:Y:S01]  /*37a0*/  MUFU.TANH R57, R57 ;  /* 0x0000003900397308 */ /* 0x000e620000002400 */
[C---:B------:R-:W-:Y:S01]  /*37b0*/  ISETP.GT.AND P1, PT, R2.reuse, 0x1, PT ;  /* 0x000000010200780c */ /* 0x040fe20003f24270 */
[----:B------:R-:W-:Y:S01]  /*37c0*/  FMUL.FTZ R53, R53, UR4 ;  /* 0x0000000435357c20 */ /* 0x000fe20008410000 */
[C---:B------:R-:W-:Y:S01]  /*37d0*/  ISETP.GT.AND P6, PT, R2.reuse, 0x8, PT ;  /* 0x000000080200780c */ /* 0x040fe20003fc4270 */
[----:B------:R-:W-:Y:S01]  /*37e0*/  FMUL.FTZ R63, R63, UR4 ;  /* 0x000000043f3f7c20 */ /* 0x000fe20008410000 */
[----:B------:R-:W-:Y:S01]  /*37f0*/  ISETP.GT.AND P5, PT, R2, 0x9, PT ;  /* 0x000000090200780c */ /* 0x000fe20003fa4270 */
[----:B------:R-:W-:Y:S01]  /*3800*/  FMUL.FTZ R40, R40, UR4 ;  /* 0x0000000428287c20 */ /* 0x000fe20008410000 */
[----:B------:R-:W-:Y:S01]  /*3810*/  FMUL.FTZ R50, R50, UR4 ;  /* 0x0000000432327c20 */ /* 0x000fe20008410000 */
[----:B------:R-:W2:Y:S01]  /*3820*/  MUFU.TANH R60, R60 ;  /* 0x0000003c003c7308 */ /* 0x000ea20000002400 */
[----:B0-----:R-:W-:Y:S01]  /*3830*/  FSEL R56, R56, -INF , P2 ;  /* 0xff80000038387808 */ /* 0x001fe20001000000 */
[----:B------:R-:W-:Y:S01]  /*3840*/  FMUL.FTZ R41, R41, UR4 ;  /* 0x0000000429297c20 */ /* 0x000fe20008410000 */
[C---:B------:R-:W-:Y:S01]  /*3850*/  ISETP.GT.AND P4, PT, R2.reuse, 0x10, PT ;  /* 0x000000100200780c */ /* 0x040fe20003f84270 */
[----:B------:R-:W-:Y:S01]  /*3860*/  FMUL.FTZ R51, R51, UR4 ;  /* 0x0000000433337c20 */ /* 0x000fe20008410000 */
[----:B------:R-:W-:Y:S01]  /*3870*/  ISETP.GT.AND P3, PT, R2, 0x11, PT ;  /* 0x000000110200780c */ /* 0x000fe20003f64270 */
[----:B------:R-:W-:Y:S01]  /*3880*/  FMUL.FTZ R44, R44, UR4 ;  /* 0x000000042c2c7c20 */ /* 0x000fe20008410000 */
[----:B------:R-:W-:Y:S01]  /*3890*/  FMUL.FTZ R54, R54, UR4 ;  /* 0x0000000436367c20 */ /* 0x000fe20008410000 */
[----:B------:R-:W0:Y:S01]  /*38a0*/  MUFU.TANH R61, R61 ;  /* 0x0000003d003d7308 */ /* 0x000e220000002400 */
[----:B-1----:R-:W-:Y:S01]  /*38b0*/  FSEL R57, R57, -INF , P1 ;  /* 0xff80000039397808 */ /* 0x002fe20000800000 */
[----:B------:R-:W-:Y:S01]  /*38c0*/  FMUL.FTZ R45, R45, UR4 ;  /* 0x000000042d2d7c20 */ /* 0x000fe20008410000 */
[----:B------:R-:W-:Y:S01]  /*38d0*/  FMUL.FTZ R55, R55, UR4 ;  /* 0x0000000437377c20 */ /* 0x000fe20008410000 */
[----:B------:R-:W-:Y:S01]  /*38e0*/  FMUL.FTZ R32, R32, UR4 ;  /* 0x0000000420207c20 */ /* 0x000fe20008410000 */
[----:B------:R-:W-:Y:S01]  /*38f0*/  FMNMX.FTZ R3, R56, R57, !PT ;  /* 0x0000003938037209 */ /* 0x000fe20007810000 */
[----:B------:R-:W-:Y:S01]  /*3900*/  FMUL.FTZ R42, R42, UR4 ;  /* 0x000000042a2a7c20 */ /* 0x000fe20008410000 */
[----:B------:R-:W-:Y:S01]  /*3910*/  FMUL.FTZ R33, R33, UR4 ;  /* 0x0000000421217c20 */ /* 0x000fe20008410000 */
[----:B------:R-:W1:Y:S01]  /*3920*/  MUFU.TANH R48, R48 ;  /* 0x0000003000307308 */ /* 0x000e620000002400 */
[----:B--2---:R-:W-:Y:S01]  /*3930*/  FSEL R60, R60, -INF , P6 ;  /* 0xff8000003c3c7808 */ /* 0x004fe20003000000 */
[----:B------:R-:W-:Y:S01]  /*3940*/  FMUL.FTZ R43, R43, UR4 ;  /* 0x000000042b2b7c20 */ /* 0x000fe20008410000 */
[----:B------:R-:W-:Y:S01]  /*3950*/  FMUL.FTZ R36, R36, UR4 ;  /* 0x0000000424247c20 */ /* 0x000fe20008410000 */
[----:B------:R-:W-:Y:S01]  /*3960*/  FMUL.FTZ R46, R46, UR4 ;  /* 0x000000042e2e7c20 */ /* 0x000fe20008410000 */
[----:B------:R-:W-:Y:S01]  /*3970*/  FMNMX.FTZ R4, R60, R3, !PT ;  /* 0x000000033c047209 */ /* 0x000fe20007810000 */
[----:B------:R-:W-:Y:S01]  /*3980*/  FMUL.FTZ R37, R37, UR4 ;  /* 0x0000000425257c20 */ /* 0x000fe20008410000 */
[----:B------:R-:W-:Y:S01]  /*3990*/  FMUL.FTZ R47, R47, UR4 ;  /* 0x000000042f2f7c20 */ /* 0x000fe20008410000 */
[----:B------:R-:W2:Y:S01]  /*39a0*/  MUFU.TANH R58, R58 ;  /* 0x0000003a003a7308 */ /* 0x000ea20000002400 */
[----:B0-----:R-:W-:Y:S01]  /*39b0*/  FSEL R61, R61, -INF , P5 ;  /* 0xff8000003d3d7808 */ /* 0x001fe20002800000 */
[----:B------:R-:W-:Y:S01]  /*39c0*/  FMUL.FTZ R24, R24, UR4 ;  /* 0x0000000418187c20 */ /* 0x000fe20008410000 */
[----:B------:R-:W-:Y:S01]  /*39d0*/  FMUL.FTZ R34, R34, UR4 ;  /* 0x0000000422227c20 */ /* 0x000fe20008410000 */
[----:B------:R-:W-:Y:S01]  /*39e0*/  FMUL.FTZ R25, R25, UR4 ;  /* 0x0000000419197c20 */ /* 0x000fe20008410000 */
[----:B------:R-:W-:Y:S01]  /*39f0*/  FMNMX.FTZ R3, R61, R4, !PT ;  /* 0x000000043d037209 */ /* 0x000fe20007810000 */
        /* <DEDUP_REMOVED lines=13> */
[----:B------:R-:W-:Y:S01]  /*3ad0*/  ISETP.GT.AND P2, PT, R2, 0x18, PT ;  /* 0x000000180200780c */ /* 0x000fe20003f44270 */
[----:B------:R-:W-:Y:S01]  /*3ae0*/  FMUL.FTZ R31, R31, UR4 ;  /* 0x000000041f1f7c20 */ /* 0x000fe20008410000 */
[----:B------:R-:W-:Y:S01]  /*3af0*/  ULDC UR5, c[0x0][0x988] ;  /* 0x0002620000057ab9 */ /* 0x000fe20000000800 */
[----:B------:R-:W-:Y:S01]  /*3b00*/  P2R R20, PR, RZ, 0x1 ;  /* 0x00000001ff147803 */ /* 0x000fe20000000000 */
[----:B------:R-:W-:Y:S01]  /*3b10*/  UISETP.GE.AND UP0, UPT, UR39, 0x51, UPT ;  /* 0x000000512700788c */ /* 0x000fe2000bf06270 */
[----:B------:R-:W2:Y:S01]  /*3b20*/  MUFU.TANH R52, R52 ;  /* 0x0000003400347308 */ /* 0x000ea20000002400 */
[----:B0-----:R-:W-:Y:S01]  /*3b30*/  FSEL R49, R49, -INF , P3 ;  /* 0xff80000031317808 */ /* 0x001fe20001800000 */
[--C-:B------:R-:W-:Y:S01]  /*3b40*/  IMAD.MOV.U32 R149, RZ, RZ, R151.reuse ;  /* 0x000000ffff957224 */ /* 0x100fe200078e0097 */
[----:B------:R-:W-:Y:S01]  /*3b50*/  R2UR UR4, R0 ;  /* 0x00000000000472ca */ /* 0x000fe200000e0000 */
[--C-:B------:R-:W-:Y:S01]  /*3b60*/  IMAD.MOV.U32 R148, RZ, RZ, R151.reuse ;  /* 0x000000ffff947224 */ /* 0x100fe200078e0097 */
[----:B------:R-:W-:Y:S01]  /*3b70*/  FMNMX.FTZ R3, R49, R4, !PT ;  /* 0x0000000431037209 */ /* 0x000fe20007810000 */
[--C-:B------:R-:W-:Y:S01]  /*3b80*/  IMAD.MOV.U32 R147, RZ, RZ, R151.reuse ;  /* 0x000000ffff937224 */ /* 0x100fe200078e0097 */
[-C--:B------:R-:W-:Y:S01]  /*3b90*/  MOV R150, R151.reuse ;  /* 0x0000009700967202 */ /* 0x080fe20000000f00 */
[----:B------:R-:W0:Y:S01]  /*3ba0*/  MUFU.TANH R62, R62 ;  /* 0x0000003e003e7308 */ /* 0x000e220000002400 */
[----:B-1----:R-:W-:Y:S01]  /*3bb0*/  FSEL R59, R59, -INF , P1 ;  /* 0xff8000003b3b7808 */ /* 0x002fe20000800000 */
[--C-:B------:R-:W-:Y:S01]  /*3bc0*/  IMAD.MOV.U32 R145, RZ, RZ, R151.reuse ;  /* 0x000000ffff917224 */ /* 0x100fe200078e0097 */
[----:B------:R-:W-:Y:S01]  /*3bd0*/  ISETP.GT.AND P1, PT, R2, 0x19, PT ;  /* 0x000000190200780c */ /* 0x000fe20003f24270 */
[--C-:B------:R-:W-:Y:S01]  /*3be0*/  IMAD.MOV.U32 R144, RZ, RZ, R151.reuse ;  /* 0x000000ffff907224 */ /* 0x100fe200078e0097 */
[-C--:B------:R-:W-:Y:S01]  /*3bf0*/  MOV R146, R151.reuse ;  /* 0x0000009700927202 */ /* 0x080fe20000000f00 */
[--C-:B------:R-:W-:Y:S01]  /*3c00*/  IMAD.MOV.U32 R143, RZ, RZ, R151.reuse ;  /* 0x000000ffff8f7224 */ /* 0x100fe200078e0097 */
[-C--:B------:R-:W-:Y:S01]  /*3c10*/  MOV R142, R151.reuse ;  /* 0x00000097008e7202 */ /* 0x080fe20000000f00 */
[----:B------:R-:W1:Y:S01]  /*3c20*/  MUFU.TANH R53, R53 ;  /* 0x0000003500357308 */ /* 0x000e620000002400 */
[----:B--2---:R-:W-:Y:S01]  /*3c30*/  FSEL R52, R52, -INF , P2 ;  /* 0xff80000034347808 */ /* 0x004fe20001000000 */
[----:B------:R-:W-:Y:S01]  /*3c40*/  UIADD3 UR4, UR4, 0x38840, URZ ;  /* 0x0003884004047890 */ /* 0x000fe2000fffe03f */
[--C-:B------:R-:W-:Y:S01]  /*3c50*/  IMAD.MOV.U32 R141, RZ, RZ, R151.reuse ;  /* 0x000000ffff8d7224 */ /* 0x100fe200078e0097 */
[----:B------:R-:W-:Y:S01]  /*3c60*/  MOV R138, R151 ;  /* 0x00000097008a7202 */ /* 0x000fe20000000f00 */
[--C-:B------:R-:W-:Y:S01]  /*3c70*/  IMAD.MOV.U32 R140, RZ, RZ, R151.reuse ;  /* 0x000000ffff8c7224 */ /* 0x100fe200078e0097 */
[----:B------:R-:W-:Y:S01]  /*3c80*/  FMNMX.FTZ R4, R52, R3, !PT ;  /* 0x0000000334047209 */ /* 0x000fe20007810000 */
[----:B------:R-:W-:Y:S01]  /*3c90*/  UPRMT UR4, UR61, 0x654, UR4 ;  /* 0x000006543d047896 */ /* 0x000fe20008000004 */
[----:B------:R-:W2:Y:S01]  /*3ca0*/  MUFU.TANH R63, R63 ;  /* 0x0000003f003f7308 */ /* 0x000ea20000002400 */
[----:B0-----:R-:W-:Y:S01]  /*3cb0*/  FSEL R62, R62, -INF , P6 ;  /* 0xff8000003e3e7808 */ /* 0x001fe20003000000 */
[--C-:B------:R-:W-:Y:S01]  /*3cc0*/  IMAD.MOV.U32 R139, RZ, RZ, R151.reuse ;  /* 0x000000ffff8b7224 */ /* 0x100fe200078e0097 */
[C---:B------:R-:W-:Y:S01]  /*3cd0*/  ISETP.GT.AND P6, PT, R2.reuse, 0x20, PT ;  /* 0x000000200200780c */ /* 0x040fe20003fc4270 */
[--C-:B------:R-:W-:Y:S01]  /*3ce0*/  IMAD.MOV.U32 R137, RZ, RZ, R151.reuse ;  /* 0x000000ffff897224 */ /* 0x100fe200078e0097 */
[-C--:B------:R-:W-:Y:S01]  /*3cf0*/  MOV R134, R151.reuse ;  /* 0x0000009700867202 */ /* 0x080fe20000000f00 */
[--C-:B------:R-:W-:Y:S01]  /*3d00*/  IMAD.MOV.U32 R136, RZ, RZ, R151.reuse ;  /* 0x000000ffff887224 */ /* 0x100fe200078e0097 */
[-C--:B------:R-:W-:Y:S01]  /*3d10*/  MOV R130, R151.reuse ;  /* 0x0000009700827202 */ /* 0x080fe20000000f00 */
[----:B------:R-:W0:Y:S01]  /*3d20*/  MUFU.TANH R40, R40 ;  /* 0x0000002800287308 */ /* 0x000e220000002400 */
[----:B-1----:R-:W-:Y:S01]  /*3d30*/  FSEL R53, R53, -INF , P1 ;  /* 0xff80000035357808 */ /* 0x002fe20000800000 */
[----:B------:R-:W-:Y:S01]  /*3d40*/  SYNCS.ARRIVE.TRANS64.RED.A1T0 RZ, [UR4], RZ ;  /* 0x000000ffffff79a7 */ /* 0x000fe20008100404 */
[--C-:B------:R-:W-:Y:S01]  /*3d50*/  IMAD.MOV.U32 R135, RZ, RZ, R151.reuse ;  /* 0x000000ffff877224 */ /* 0x100fe200078e0097 */
[-C--:B------:R-:W-:Y:S01]  /*3d60*/  MOV R126, R151.reuse ;  /* 0x00000097007e7202 */ /* 0x080fe20000000f00 */
[--C-:B------:R-:W-:Y:S01]  /*3d70*/  IMAD.MOV.U32 R133, RZ, RZ, R151.reuse ;  /* 0x000000ffff857224 */ /* 0x100fe200078e0097 */
[----:B------:R-:W-:Y:S01]  /*3d80*/  FMNMX.FTZ R3, R53, R4, !PT ;  /* 0x0000000435037209 */ /* 0x000fe20007810000 */
[--C-:B------:R-:W-:Y:S01]  /*3d90*/  IMAD.MOV.U32 R132, RZ, RZ, R151.reuse ;  /* 0x000000ffff847224 */ /* 0x100fe200078e0097 */
[----:B------:R-:W1:Y:S01]  /*3da0*/  MUFU.TANH R50, R50 ;  /* 0x0000003200327308 */ /* 0x000e620000002400 */
[----:B--2---:R-:W-:Y:S01]  /*3db0*/  FSEL R63, R63, -INF , P5 ;  /* 0xff8000003f3f7808 */ /* 0x004fe20002800000 */
[--C-:B------:R-:W-:Y:S01]  /*3dc0*/  IMAD.MOV.U32 R131, RZ, RZ, R151.reuse ;  /* 0x000000ffff837224 */ /* 0x100fe200078e0097 */
[----:B------:R-:W-:Y:S01]  /*3dd0*/  ISETP.GT.AND P5, PT, R2, 0x21, PT ;  /* 0x000000210200780c */ /* 0x000fe20003fa4270 */
[--C-:B------:R-:W-:Y:S01]  /*3de0*/  IMAD.MOV.U32 R129, RZ, RZ, R151.reuse ;  /* 0x000000ffff817224 */ /* 0x100fe200078e0097 */
[-C--:B------:R-:W-:Y:S01]  /*3df0*/  MOV R122, R151.reuse ;  /* 0x00000097007a7202 */ /* 0x080fe20000000f00 */
[--C-:B------:R-:W-:Y:S01]  /*3e00*/  IMAD.MOV.U32 R128, RZ, RZ, R151.reuse ;  /* 0x000000ffff807224 */ /* 0x100fe200078e0097 */
[-C--:B------:R-:W-:Y:S01]  /*3e10*/  MOV R118, R151.reuse ;  /* 0x0000009700767202 */ /* 0x080fe20000000f00 */
[----:B------:R-:W2:Y:S01]  /*3e20*/  MUFU.TANH R41, R41 ;  /* 0x0000002900297308 */ /* 0x000ea20000002400 */
[----:B0-----:R-:W-:Y:S01]  /*3e30*/  FSEL R40, R40, -INF , P6 ;  /* 0xff80000028287808 */ /* 0x001fe20003000000 */
[--C-:B------:R-:W-:Y:S01]  /*3e40*/  IMAD.MOV.U32 R127, RZ, RZ, R151.reuse ;  /* 0x000000ffff7f7224 */ /* 0x100fe200078e0097 */
[----:B------:R-:W-:Y:S01]  /*3e50*/  MOV R114, R151 ;  /* 0x0000009700727202 */ /* 0x000fe20000000f00 */
[--C-:B------:R-:W-:Y:S01]  /*3e60*/  IMAD.MOV.U32 R125, RZ, RZ, R151.reuse ;  /* 0x000000ffff7d7224 */ /* 0x100fe200078e0097 */
[----:B------:R-:W-:Y:S01]  /*3e70*/  FMNMX.FTZ R4, R40, R3, !PT ;  /* 0x0000000328047209 */ /* 0x000fe20007810000 */
[--C-:B------:R-:W-:Y:S01]  /*3e80*/  IMAD.MOV.U32 R124, RZ, RZ, R151.reuse ;  /* 0x000000ffff7c7224 */ /* 0x100fe200078e0097 */
[-C--:B------:R-:W-:Y:S01]  /*3e90*/  MOV R110, R151.reuse ;  /* 0x00000097006e7202 */ /* 0x080fe20000000f00 */
[----:B------:R-:W0:Y:S01]  /*3ea0*/  MUFU.TANH R51, R51 ;  /* 0x0000003300337308 */ /* 0x000e220000002400 */
[----:B-1----:R-:W-:Y:S01]  /*3eb0*/  FSEL R50, R50, -INF , P4 ;  /* 0xff80000032327808 */ /* 0x002fe20002000000 */
[--C-:B------:R-:W-:Y:S01]  /*3ec0*/  IMAD.MOV.U32 R123, RZ, RZ, R151.reuse ;  /* 0x000000ffff7b7224 */ /* 0x100fe200078e0097 */
[C---:B------:R-:W-:Y:S01]  /*3ed0*/  ISETP.GT.AND P4, PT, R2.reuse, 0x28, PT ;  /* 0x000000280200780c */ /* 0x040fe20003f84270 */
[--C-:B------:R-:W-:Y:S01]  /*3ee0*/  IMAD.MOV.U32 R121, RZ, RZ, R151.reuse ;  /* 0x000000ffff797224 */ /* 0x100fe200078e0097 */
[-C--:B------:R-:W-:Y:S01]  /*3ef0*/  MOV R106, R151.reuse ;  /* 0x00000097006a7202 */ /* 0x080fe20000000f00 */
[--C-:B------:R-:W-:Y:S01]  /*3f00*/  IMAD.MOV.U32 R120, RZ, RZ, R151.reuse ;  /* 0x000000ffff787224 */ /* 0x100fe200078e0097 */
[-C--:B------:R-:W-:Y:S01]  /*3f10*/  MOV R102, R151.reuse ;  /* 0x0000009700667202 */ /* 0x080fe20000000f00 */
[----:B------:R-:W1:Y:S01]  /*3f20*/  MUFU.TANH R44, R44 ;  /* 0x0000002c002c7308 */ /* 0x000e620000002400 */
[----:B--2---:R-:W-:Y:S01]  /*3f30*/  FSEL R41, R41, -INF , P5 ;  /* 0xff80000029297808 */ /* 0x004fe20002800000 */
[--C-:B------:R-:W-:Y:S01]  /*3f40*/  IMAD.MOV.U32 R119, RZ, RZ, R151.reuse ;  /* 0x000000ffff777224 */ /* 0x100fe200078e0097 */
[-C--:B------:R-:W-:Y:S01]  /*3f50*/  MOV R98, R151.reuse ;  /* 0x0000009700627202 */ /* 0x080fe20000000f00 */
[--C-:B------:R-:W-:Y:S01]  /*3f60*/  IMAD.MOV.U32 R117, RZ, RZ, R151.reuse ;  /* 0x000000ffff757224 */ /* 0x100fe200078e0097 */
[----:B------:R-:W-:Y:S01]  /*3f70*/  FMNMX.FTZ R3, R41, R4, !PT ;  /* 0x0000000429037209 */ /* 0x000fe20007810000 */
[--C-:B------:R-:W-:Y:S01]  /*3f80*/  IMAD.MOV.U32 R116, RZ, RZ, R151.reuse ;  /* 0x000000ffff747224 */ /* 0x100fe200078e0097 */
[-C--:B------:R-:W-:Y:S01]  /*3f90*/  MOV R94, R151.reuse ;  /* 0x00000097005e7202 */ /* 0x080fe20000000f00 */
[----:B------:R-:W2:Y:S01]  /*3fa0*/  MUFU.TANH R54, R54 ;  /* 0x0000003600367308 */ /* 0x000ea20000002400 */
[----:B0-----:R-:W-:Y:S01]  /*3fb0*/  FSEL R51, R51, -INF , P3 ;  /* 0xff80000033337808 */ /* 0x001fe20001800000 */
[--C-:B------:R-:W-:Y:S01]  /*3fc0*/  IMAD.MOV.U32 R115, RZ, RZ, R151.reuse ;  /* 0x000000ffff737224 */ /* 0x100fe200078e0097 */
[----:B------:R-:W-:Y:S01]  /*3fd0*/  ISETP.GT.AND P3, PT, R2, 0x29, PT ;  /* 0x000000290200780c */ /* 0x000fe20003f64270 */
[--C-:B------:R-:W-:Y:S01]  /*3fe0*/  IMAD.MOV.U32 R113, RZ, RZ, R151.reuse ;  /* 0x000000ffff717224 */ /* 0x100fe200078e0097 */
[-C--:B------:R-:W-:Y:S01]  /*3ff0*/  MOV R90, R151.reuse ;  /* 0x00000097005a7202 */ /* 0x080fe20000000f00 */
[--C-:B------:R-:W-:Y:S01]  /*4000*/  IMAD.MOV.U32 R112, RZ, RZ, R151.reuse ;  /* 0x000000ffff707224 */ /* 0x100fe200078e0097 */
[-C--:B------:R-:W-:Y:S01]  /*4010*/  MOV R86, R151.reuse ;  /* 0x0000009700567202 */ /* 0x080fe20000000f00 */
[----:B------:R-:W0:Y:S01]  /*4020*/  MUFU.TANH R45, R45 ;  /* 0x0000002d002d7308 */ /* 0x000e220000002400 */
[----:B-1----:R-:W-:Y:S01]  /*4030*/  FSEL R44, R44, -INF , P4 ;  /* 0xff8000002c2c7808 */ /* 0x002fe20002000000 */
[--C-:B------:R-:W-:Y:S01]  /*4040*/  IMAD.MOV.U32 R111, RZ, RZ, R151.reuse ;  /* 0x000000ffff6f7224 */ /* 0x100fe200078e0097 */
[----:B------:R-:W-:Y:S01]  /*4050*/  MOV R82, R151 ;  /* 0x0000009700527202 */ /* 0x000fe20000000f00 */
[--C-:B------:R-:W-:Y:S01]  /*4060*/  IMAD.MOV.U32 R109, RZ, RZ, R151.reuse ;  /* 0x000000ffff6d7224 */ /* 0x100fe200078e0097 */
[----:B------:R-:W-:Y:S01]  /*4070*/  FMNMX.FTZ R4, R44, R3, !PT ;  /* 0x000000032c047209 */ /* 0x000fe20007810000 */
[--C-:B------:R-:W-:Y:S01]  /*4080*/  IMAD.MOV.U32 R108, RZ, RZ, R151.reuse ;  /* 0x000000ffff6c7224 */ /* 0x100fe200078e0097 */
[-C--:B------:R-:W-:Y:S01]  /*4090*/  MOV R78, R151.reuse ;  /* 0x00000097004e7202 */ /* 0x080fe20000000f00 */
        /* <DEDUP_REMOVED lines=14> */
[----:B------:R-:W-:-:S02]  /*4180*/  IMAD.MOV.U32 R100, RZ, RZ, R151 ;  /* 0x000000ffff647224 */ /* 0x000fc400078e0097 */
[----:B------:R-:W0:Y:S01]  /*4190*/  MUFU.TANH R42, R42 ;  /* 0x0000002a002a7308 */ /* 0x000e220000002400 */
[----:B-1----:R-:W-:Y:S01]  /*41a0*/  FSEL R55, R55, -INF , P1 ;  /* 0xff80000037377808 */ /* 0x002fe20000800000 */
[--C-:B------:R-:W-:Y:S01]  /*41b0*/  IMAD.MOV.U32 R99, RZ, RZ, R151.reuse ;  /* 0x000000ffff637224 */ /* 0x100fe200078e0097 */
[----:B------:R-:W-:Y:S01]  /*41c0*/  ISETP.GT.AND P1, PT, R2, 0x31, PT ;  /* 0x000000310200780c */ /* 0x000fe20003f24270 */
[--C-:B------:R-:W-:Y:S02]  /*41d0*/  IMAD.MOV.U32 R97, RZ, RZ, R151.reuse ;  /* 0x000000ffff617224 */ /* 0x100fe400078e0097 */
[--C-:B------:R-:W-:Y:S02]  /*41e0*/  IMAD.MOV.U32 R96, RZ, RZ, R151.reuse ;  /* 0x000000ffff607224 */ /* 0x100fe400078e0097 */
[----:B------:R-:W1:Y:S01]  /*41f0*/  MUFU.TANH R33, R33 ;  /* 0x0000002100217308 */ /* 0x000e620000002400 */
[----:B--2---:R-:W-:Y:S01]  /*4200*/  FSEL R32, R32, -INF , P2 ;  /* 0xff80000020207808 */ /* 0x004fe20001000000 */
[----:B------:R-:W-:-:S02]  /*4210*/  IMAD.MOV.U32 R95, RZ, RZ, R151 ;  /* 0x000000ffff5f7224 */ /* 0x000fc400078e0097 */
[--C-:B------:R-:W-:Y:S01]  /*4220*/  IMAD.MOV.U32 R93, RZ, RZ, R151.reuse ;  /* 0x000000ffff5d7224 */ /* 0x100fe200078e0097 */
[----:B------:R-:W-:Y:S01]  /*4230*/  FMNMX.FTZ R4, R32, R3, !PT ;  /* 0x0000000320047209 */ /* 0x000fe20007810000 */
[--C-:B------:R-:W-:Y:S02]  /*4240*/  IMAD.MOV.U32 R92, RZ, RZ, R151.reuse ;  /* 0x000000ffff5c7224 */ /* 0x100fe400078e0097 */
[----:B------:R-:W2:Y:S01]  /*4250*/  MUFU.TANH R43, R43 ;  /* 0x0000002b002b7308 */ /* 0x000ea20000002400 */
[----:B0-----:R-:W-:Y:S01]  /*4260*/  FSEL R42, R42, -INF , P6 ;  /* 0xff8000002a2a7808 */ /* 0x001fe20003000000 */
[--C-:B------:R-:W-:Y:S01]  /*4270*/  IMAD.MOV.U32 R91, RZ, RZ, R151.reuse ;  /* 0x000000ffff5b7224 */ /* 0x100fe200078e0097 */
[----:B------:R-:W-:Y:S01]  /*4280*/  ISETP.GT.AND P6, PT, R2, 0x38, PT ;  /* 0x000000380200780c */ /* 0x000fe20003fc4270 */
[--C-:B------:R-:W-:Y:S02]  /*4290*/  IMAD.MOV.U32 R89, RZ, RZ, R151.reuse ;  /* 0x000000ffff597224 */ /* 0x100fe400078e0097 */
[----:B------:R-:W-:-:S02]  /*42a0*/  IMAD.MOV.U32 R88, RZ, RZ, R151 ;  /* 0x000000ffff587224 */ /* 0x000fc400078e0097 */
[----:B------:R-:W0:Y:S01]  /*42b0*/  MUFU.TANH R36, R36 ;  /* 0x0000002400247308 */ /* 0x000e220000002400 */
[----:B-1----:R-:W-:Y:S01]  /*42c0*/  FSEL R33, R33, -INF , P1 ;  /* 0xff80000021217808 */ /* 0x002fe20000800000 */
[--C-:B------:R-:W-:Y:S02]  /*42d0*/  IMAD.MOV.U32 R87, RZ, RZ, R151.reuse ;  /* 0x000000ffff577224 */ /* 0x100fe400078e0097 */
[--C-:B------:R-:W-:Y:S01]  /*42e0*/  IMAD.MOV.U32 R85, RZ, RZ, R151.reuse ;  /* 0x000000ffff557224 */ /* 0x100fe200078e0097 */
[----:B------:R-:W-:Y:S01]  /*42f0*/  FMNMX.FTZ R3, R33, R4, !PT ;  /* 0x0000000421037209 */ /* 0x000fe20007810000 */
[--C-:B------:R-:W-:Y:S02]  /*4300*/  IMAD.MOV.U32 R84, RZ, RZ, R151.reuse ;  /* 0x000000ffff547224 */ /* 0x100fe400078e0097 */
[----:B------:R-:W1:Y:S01]  /*4310*/  MUFU.TANH R46, R46 ;  /* 0x0000002e002e7308 */ /* 0x000e620000002400 */
[----:B--2---:R-:W-:Y:S01]  /*4320*/  FSEL R43, R43, -INF , P5 ;  /* 0xff8000002b2b7808 */ /* 0x004fe20002800000 */
[--C-:B------:R-:W-:Y:S01]  /*4330*/  IMAD.MOV.U32 R83, RZ, RZ, R151.reuse ;  /* 0x000000ffff537224 */ /* 0x100fe200078e0097 */
[----:B------:R-:W-:Y:S01]  /*4340*/  ISETP.GT.AND P5, PT, R2, 0x39, PT ;  /* 0x000000390200780c */ /* 0x000fe20003fa4270 */
[----:B------:R-:W-:-:S02]  /*4350*/  IMAD.MOV.U32 R81, RZ, RZ, R151 ;  /* 0x000000ffff517224 */ /* 0x000fc400078e0097 */
[--C-:B------:R-:W-:Y:S02]  /*4360*/  IMAD.MOV.U32 R80, RZ, RZ, R151.reuse ;  /* 0x000000ffff507224 */ /* 0x100fe400078e0097 */
[----:B------:R-:W2:Y:S01]  /*4370*/  MUFU.TANH R37, R37 ;  /* 0x0000002500257308 */ /* 0x000ea20000002400 */
[----:B0-----:R-:W-:Y:S01]  /*4380*/  FSEL R36, R36, -INF , P6 ;  /* 0xff80000024247808 */ /* 0x001fe20003000000 */
[--C-:B------:R-:W-:Y:S02]  /*4390*/  IMAD.MOV.U32 R79, RZ, RZ, R151.reuse ;  /* 0x000000ffff4f7224 */ /* 0x100fe400078e0097 */
[--C-:B------:R-:W-:Y:S01]  /*43a0*/  IMAD.MOV.U32 R77, RZ, RZ, R151.reuse ;  /* 0x000000ffff4d7224 */ /* 0x100fe200078e0097 */
[----:B------:R-:W-:Y:S01]  /*43b0*/  FMNMX.FTZ R4, R36, R3, !PT ;  /* 0x0000000324047209 */ /* 0x000fe20007810000 */
[--C-:B------:R-:W-:Y:S02]  /*43c0*/  IMAD.MOV.U32 R76, RZ, RZ, R151.reuse ;  /* 0x000000ffff4c7224 */ /* 0x100fe400078e0097 */
[----:B------:R-:W0:Y:S01]  /*43d0*/  MUFU.TANH R47, R47 ;  /* 0x0000002f002f7308 */ /* 0x000e220000002400 */
[----:B-1----:R-:W-:Y:S01]  /*43e0*/  FSEL R46, R46, -INF , P4 ;  /* 0xff8000002e2e7808 */ /* 0x002fe20002000000 */
[--C-:B------:R-:W-:Y:S01]  /*43f0*/  IMAD.MOV.U32 R75, RZ, RZ, R151.reuse ;  /* 0x000000ffff4b7224 */ /* 0x100fe200078e0097 */
[----:B------:R-:W-:Y:S01]  /*4400*/  ISETP.GT.AND P4, PT, R2, 0x40, PT ;  /* 0x000000400200780c */ /* 0x000fe20003f84270 */
[----:B------:R-:W-:-:S02]  /*4410*/  IMAD.MOV.U32 R73, RZ, RZ, R151 ;  /* 0x000000ffff497224 */ /* 0x000fc400078e0097 */
[--C-:B------:R-:W-:Y:S02]  /*4420*/  IMAD.MOV.U32 R72, RZ, RZ, R151.reuse ;  /* 0x000000ffff487224 */ /* 0x100fe400078e0097 */
[----:B------:R-:W1:Y:S01]  /*4430*/  MUFU.TANH R24, R24 ;  /* 0x0000001800187308 */ /* 0x000e620000002400 */
[----:B--2---:R-:W-:Y:S01]  /*4440*/  FSEL R37, R37, -INF , P5 ;  /* 0xff80000025257808 */ /* 0x004fe20002800000 */
[--C-:B------:R-:W-:Y:S02]  /*4450*/  IMAD.MOV.U32 R71, RZ, RZ, R151.reuse ;  /* 0x000000ffff477224 */ /* 0x100fe400078e0097 */
[--C-:B------:R-:W-:Y:S01]  /*4460*/  IMAD.MOV.U32 R69, RZ, RZ, R151.reuse ;  /* 0x000000ffff457224 */ /* 0x100fe200078e0097 */
[----:B------:R-:W-:Y:S01]  /*4470*/  FMNMX.FTZ R3, R37, R4, !PT ;  /* 0x0000000425037209 */ /* 0x000fe20007810000 */
[--C-:B------:R-:W-:Y:S02]  /*4480*/  IMAD.MOV.U32 R68, RZ, RZ, R151.reuse ;  /* 0x000000ffff447224 */ /* 0x100fe400078e0097 */
[----:B------:R-:W2:Y:S01]  /*4490*/  MUFU.TANH R34, R34 ;  /* 0x0000002200227308 */ /* 0x000ea20000002400 */
[----:B0-----:R-:W-:Y:S01]  /*44a0*/  FSEL R47, R47, -INF , P3 ;  /* 0xff8000002f2f7808 */ /* 0x001fe20001800000 */
[--C-:B------:R-:W-:Y:S01]  /*44b0*/  IMAD.MOV.U32 R67, RZ, RZ, R151.reuse ;  /* 0x000000ffff437224 */ /* 0x100fe200078e0097 */
[----:B------:R-:W-:Y:S01]  /*44c0*/  ISETP.GT.AND P3, PT, R2, 0x41, PT ;  /* 0x000000410200780c */ /* 0x000fe20003f64270 */
[----:B------:R-:W-:-:S04]  /*44d0*/  IMAD.MOV.U32 R65, RZ, RZ, R151 ;  /* 0x000000ffff417224 */ /* 0x000fc800078e0097 */
[----:B------:R-:W0:Y:S01]  /*44e0*/  MUFU.TANH R25, R25 ;  /* 0x0000001900197308 */ /* 0x000e220000002400 */
[----:B-1----:R-:W-:-:S04]  /*44f0*/  FSEL R24, R24, -INF , P4 ;  /* 0xff80000018187808 */ /* 0x002fc80002000000 */
[----:B------:R-:W-:-:S03]  /*4500*/  FMNMX.FTZ R4, R24, R3, !PT ;  /* 0x0000000318047209 */ /* 0x000fc60007810000 */
[----:B------:R-:W1:Y:S01]  /*4510*/  MUFU.TANH R35, R35 ;  /* 0x0000002300237308 */ /* 0x000e620000002400 */
[----:B--2---:R-:W-:Y:S02]  /*4520*/  FSEL R34, R34, -INF , P2 ;  /* 0xff80000022227808 */ /* 0x004fe40001000000 */
[----:B------:R-:W-:-:S05]  /*4530*/  ISETP.GT.AND P2, PT, R2, 0x48, PT ;  /* 0x000000480200780c */ /* 0x000fca0003f44270 */
[----:B------:R-:W2:Y:S01]  /*4540*/  MUFU.TANH R28, R28 ;  /* 0x0000001c001c7308 */ /* 0x000ea20000002400 */
[----:B0-----:R-:W-:-:S04]  /*4550*/  FSEL R25, R25, -INF , P3 ;  /* 0xff80000019197808 */ /* 0x001fc80001800000 */
[----:B------:R-:W-:-:S03]  /*4560*/  FMNMX.FTZ R3, R25, R4, !PT ;  /* 0x0000000419037209 */ /* 0x000fc60007810000 */
[----:B------:R-:W0:Y:S01]  /*4570*/  MUFU.TANH R29, R29 ;  /* 0x0000001d001d7308 */ /* 0x000e220000002400 */
[----:B-1----:R-:W-:Y:S02]  /*4580*/  FSEL R35, R35, -INF , P1 ;  /* 0xff80000023237808 */ /* 0x002fe40000800000 */
[----:B------:R-:W-:-:S05]  /*4590*/  ISETP.GT.AND P1, PT, R2, 0x49, PT ;  /* 0x000000490200780c */ /* 0x000fca0003f24270 */
[----:B------:R-:W1:Y:S01]  /*45a0*/  MUFU.TANH R38, R38 ;  /* 0x0000002600267308 */ /* 0x000e620000002400 */
[----:B--2---:R-:W-:-:S04]  /*45b0*/  FSEL R28, R28, -INF , P2 ;  /* 0xff8000001c1c7808 */ /* 0x004fc80001000000 */
[----:B------:R-:W-:-:S03]  /*45c0*/  FMNMX.FTZ R2, R28, R3, !PT ;  /* 0x000000031c027209 */ /* 0x000fc60007810000 */
[----:B------:R-:W2:Y:S01]  /*45d0*/  MUFU.TANH R39, R39 ;  /* 0x0000002700277308 */ /* 0x000ea20000002400 */
[----:B0-----:R-:W-:-:S04]  /*45e0*/  FSEL R29, R29, -INF , P1 ;  /* 0xff8000001d1d7808 */ /* 0x001fc80000800000 */
[----:B------:R-:W-:-:S03]  /*45f0*/  FMNMX.FTZ R2, R29, R2, !PT ;  /* 0x000000021d027209 */ /* 0x000fc60007810000 */
[----:B------:R-:W0:Y:S01]  /*4600*/  MUFU.TANH R26, R26 ;  /* 0x0000001a001a7308 */ /* 0x000e220000002400 */
[----:B-1----:R-:W-:Y:S01]  /*4610*/  FSEL R38, R38, -INF , P6 ;  /* 0xff80000026267808 */ /* 0x002fe20003000000 */
[----:B------:R-:W1:Y:S06]  /*4620*/  SHFL.BFLY PT, R3, R2, 0x2, 0x1f ;  /* 0x0c401f0002037f89 */ /* 0x000e6c00000e0000 */
[----:B------:R-:W3:Y:S01]  /*4630*/  MUFU.TANH R27, R27 ;  /* 0x0000001b001b7308 */ /* 0x000ee20000002400 */
[----:B--2---:R-:W-:-:S07]  /*4640*/  FSEL R39, R39, -INF , P5 ;  /* 0xff80000027277808 */ /* 0x004fce0002800000 */
[----:B------:R-:W2:Y:S01]  /*4650*/  MUFU.TANH R30, R30 ;  /* 0x0000001e001e7308 */ /* 0x000ea20000002400 */
[----:B0-----:R-:W-:-:S07]  /*4660*/  FSEL R26, R26, -INF , P4 ;  /* 0xff8000001a1a7808 */ /* 0x001fce0002000000 */
[----:B------:R-:W0:Y:S01]  /*4670*/  MUFU.TANH R31, R31 ;  /* 0x0000001f001f7308 */ /* 0x000e220000002400 */
[----:B---3--:R-:W-:Y:S02]  /*4680*/  FSEL R27, R27, -INF , P3 ;  /* 0xff8000001b1b7808 */ /* 0x008fe40001800000 */
[----:B-1----:R-:W-:-:S05]  /*4690*/  FMNMX.FTZ R3, R2, R3, !PT ;  /* 0x0000000302037209 */ /* 0x002fca0007810000 */
[----:B------:R-:W1:Y:S01]  /*46a0*/  SHFL.BFLY PT, R4, R3, 0x1, 0x1f ;  /* 0x0c201f0003047f89 */ /* 0x000e6200000e0000 */
[----:B--2---:R-:W-:Y:S02]  /*46b0*/  FSEL R30, R30, -INF , P2 ;  /* 0xff8000001e1e7808 */ /* 0x004fe40001000000 */
[----:B0-----:R-:W-:Y:S02]  /*46c0*/  FSEL R31, R31, -INF , P1 ;  /* 0xff8000001f1f7808 */ /* 0x001fe40000800000 */
[----:B-1----:R-:W-:Y:S02]  /*46d0*/  FMNMX.FTZ R4, R3, R4, !PT ;  /* 0x0000000403047209 */ /* 0x002fe40007810000 */
[----:B------:R-:W-:Y:S02]  /*46e0*/  FMNMX.FTZ R3, R58, R59, !PT ;  /* 0x0000003b3a037209 */ /* 0x000fe40007810000 */
[C---:B------:R-:W-:Y:S01]  /*46f0*/  FSETP.NEU.FTZ.AND P0, PT, R4.reuse, -INF , PT ;  /* 0xff8000000400780b */ /* 0x040fe20003f1d000 */
[----:B------:R-:W-:Y:S01]  /*4700*/  FMUL.FTZ R5, R4, UR5 ;  /* 0x0000000504057c20 */ /* 0x000fe20008410000 */
[----:B------:R-:W-:-:S04]  /*4710*/  FMNMX.FTZ R2, R62, R3, !PT ;  /* 0x000000033e027209 */ /* 0x000fc80007810000 */
[----:B------:R-:W-:Y:S02]  /*4720*/  FMNMX.FTZ R3, R63, R2, !PT ;  /* 0x000000023f037209 */ /* 0x000fe40007810000 */
[----:B------:R-:W-:Y:S02]  /*4730*/  FSEL R17, R5, RZ, P0 ;  /* 0x000000ff05117208 */ /* 0x000fe40000000000 */
[----:B------:R-:W-:Y:S02]  /*4740*/  FMNMX.FTZ R2, R50, R3, !PT ;  /* 0x0000000332027209 */ /* 0x000fe40007810000 */
[----:B------:R-:W-:Y:S01]  /*4750*/  ISETP.NE.AND P0, PT, R20, RZ, PT ;  /* 0x000000ff1400720c */ /* 0x000fe20003f05270 */
[--C-:B------:R-:W-:Y:S01]  /*4760*/  FFMA.FTZ R56, R56, UR5, -R17.reuse ;  /* 0x0000000538387c23 */ /* 0x100fe20008010811 */
[----:B------:R-:W-:Y:S01]  /*4770*/  FMNMX.FTZ R3, R51, R2, !PT ;  /* 0x0000000233037209 */ /* 0x000fe20007810000 */
[--C-:B------:R-:W-:Y:S01]  /*4780*/  FFMA.FTZ R57, R57, UR5, -R17.reuse ;  /* 0x0000000539397c23 */ /* 0x100fe20008010811 */
[--C-:B------:R-:W-:Y:S01]  /*4790*/  FFMA.FTZ R60, R60, UR5, -R17.reuse ;  /* 0x000000053c3c7c23 */ /* 0x100fe20008010811 */
[--C-:B------:R-:W-:Y:S01]  /*47a0*/  FFMA.FTZ R61, R61, UR5, -R17.reuse ;  /* 0x000000053d3d7c23 */ /* 0x100fe20008010811 */
[----:B------:R-:W-:Y:S01]  /*47b0*/  FMNMX.FTZ R2, R54, R3, !PT ;  /* 0x0000000336027209 */ /* 0x000fe20007810000 */
[----:B------:R-:W-:Y:S01]  /*47c0*/  MUFU.EX2 R56, R56 ;  /* 0x0000003800387308 */ /* 0x000fe20000000800 */
[--C-:B------:R-:W-:Y:S01]  /*47d0*/  FFMA.FTZ R48, R48, UR5, -R17.reuse ;  /* 0x0000000530307c23 */ /* 0x100fe20008010811 */
[--C-:B------:R-:W-:Y:S01]  /*47e0*/  FFMA.FTZ R49, R49, UR5, -R17.reuse ;  /* 0x0000000531317c23 */ /* 0x100fe20008010811 */
[----:B------:R-:W-:Y:S01]  /*47f0*/  FMNMX.FTZ R3, R55, R2, !PT ;  /* 0x0000000237037209 */ /* 0x000fe20007810000 */
[--C-:B------:R-:W-:Y:S01]  /*4800*/  FFMA.FTZ R52, R52, UR5, -R17.reuse ;  /* 0x0000000534347c23 */ /* 0x100fe20008010811 */
[--C-:B------:R-:W-:Y:S01]  /*4810*/  FFMA.FTZ R53, R53, UR5, -R17.reuse ;  /* 0x0000000535357c23 */ /* 0x100fe20008010811 */
[--C-:B------:R-:W-:Y:S01]  /*4820*/  FFMA.FTZ R40, R40, UR5, -R17.reuse ;  /* 0x0000000528287c23 */ /* 0x100fe20008010811 */
[----:B------:R-:W-:Y:S01]  /*4830*/  FMNMX.FTZ R2, R42, R3, !PT ;  /* 0x000000032a027209 */ /* 0x000fe20007810000 */
[----:B------:R-:W0:Y:S01]  /*4840*/  MUFU.EX2 R57, R57 ;  /* 0x0000003900397308 */ /* 0x000e220000000800 */
[--C-:B------:R-:W-:Y:S01]  /*4850*/  FFMA.FTZ R41, R41, UR5, -R17.reuse ;  /* 0x0000000529297c23 */ /* 0x100fe20008010811 */
        /* <DEDUP_REMOVED lines=14> */
[----:B------:R-:W1:Y:S01]  /*4940*/  MUFU.EX2 R61, R61 ;  /* 0x0000003d003d7308 */ /* 0x000e620000000800 */
[----:B------:R-:W-:Y:S01]  /*4950*/  FFMA.FTZ R17, R29, UR5, -R17 ;  /* 0x000000051d117c23 */ /* 0x000fe20008010811 */
[----:B0-----:R-:W-:Y:S01]  /*4960*/  F2FP.BF16.F32.PACK_AB R208, R57, R56 ;  /* 0x0000003839d0723e */ /* 0x001fe200000010ff */
[----:B------:R-:W-:Y:S01]  /*4970*/  IMAD.MOV.U32 R29, RZ, RZ, R151 ;  /* 0x000000ffff1d7224 */ /* 0x000fe200078e0097 */
[----:B------:R-:W-:-:S04]  /*4980*/  FMNMX.FTZ R3, R35, R2, !PT ;  /* 0x0000000223037209 */ /* 0x000fc80007810000 */
[----:B------:R-:W-:Y:S01]  /*4990*/  FMNMX.FTZ R2, R38, R3, !PT ;  /* 0x0000000326027209 */ /* 0x000fe20007810000 */
[----:B------:R-:W-:Y:S03]  /*49a0*/  MUFU.EX2 R48, R48 ;  /* 0x0000003000307308 */ /* 0x000fe60000000800 */
[----:B------:R-:W-:-:S04]  /*49b0*/  FMNMX.FTZ R3, R39, R2, !PT ;  /* 0x0000000227037209 */ /* 0x000fc80007810000 */
[----:B------:R-:W-:Y:S01]  /*49c0*/  FMNMX.FTZ R2, R26, R3, !PT ;  /* 0x000000031a027209 */ /* 0x000fe20007810000 */
[----:B------:R-:W0:Y:S01]  /*49d0*/  MUFU.EX2 R49, R49 ;  /* 0x0000003100317308 */ /* 0x000e220000000800 */
[----:B-1----:R-:W-:Y:S02]  /*49e0*/  F2FP.BF16.F32.PACK_AB R210, R61, R60 ;  /* 0x0000003c3dd2723e */ /* 0x002fe400000010ff */
[----:B------:R-:W-:-:S04]  /*49f0*/  FMNMX.FTZ R3, R27, R2, !PT ;  /* 0x000000021b037209 */ /* 0x000fc80007810000 */
[----:B------:R-:W-:Y:S01]  /*4a00*/  FMNMX.FTZ R2, R30, R3, !PT ;  /* 0x000000031e027209 */ /* 0x000fe20007810000 */
[----:B------:R-:W-:Y:S03]  /*4a10*/  MUFU.EX2 R52, R52 ;  /* 0x0000003400347308 */ /* 0x000fe60000000800 */
[----:B------:R-:W-:-:S05]  /*4a20*/  FMNMX.FTZ R2, R31, R2, !PT ;  /* 0x000000021f027209 */ /* 0x000fca0007810000 */
[----:B------:R-:W1:Y:S01]  /*4a30*/  SHFL.BFLY PT, R3, R2, 0x2, 0x1f ;  /* 0x0c401f0002037f89 */ /* 0x000e6200000e0000 */
[----:B------:R-:W2:Y:S01]  /*4a40*/  MUFU.EX2 R53, R53 ;  /* 0x0000003500357308 */ /* 0x000ea20000000800 */
[----:B0-----:R-:W-:-:S07]  /*4a50*/  F2FP.BF16.F32.PACK_AB R204, R49, R48 ;  /* 0x0000003031cc723e */ /* 0x001fce00000010ff */
[----:B------:R-:W-:Y:S08]  /*4a60*/  MUFU.EX2 R40, R40 ;  /* 0x0000002800287308 */ /* 0x000ff00000000800 */
[----:B------:R-:W0:Y:S01]  /*4a70*/  MUFU.EX2 R41, R41 ;  /* 0x0000002900297308 */ /* 0x000e220000000800 */
[----:B--2---:R-:W-:Y:S02]  /*4a80*/  F2FP.BF16.F32.PACK_AB R206, R53, R52 ;  /* 0x0000003435ce723e */ /* 0x004fe400000010ff */
[----:B-1----:R-:W-:-:S05]  /*4a90*/  FMNMX.FTZ R5, R2, R3, !PT ;  /* 0x0000000302057209 */ /* 0x002fca0007810000 */
[----:B------:R-:W-:Y:S01]  /*4aa0*/  MUFU.EX2 R44, R44 ;  /* 0x0000002c002c7308 */ /* 0x000fe20000000800 */
[----:B------:R-:W1:Y:S07]  /*4ab0*/  SHFL.BFLY PT, R2, R5, 0x1, 0x1f ;  /* 0x0c201f0005027f89 */ /* 0x000e6e00000e0000 */
[----:B------:R-:W2:Y:S01]  /*4ac0*/  MUFU.EX2 R45, R45 ;  /* 0x0000002d002d7308 */ /* 0x000ea20000000800 */
[----:B0-----:R-:W-:-:S07]  /*4ad0*/  F2FP.BF16.F32.PACK_AB R200, R41, R40 ;  /* 0x0000002829c8723e */ /* 0x001fce00000010ff */
[----:B------:R-:W-:Y:S08]  /*4ae0*/  MUFU.EX2 R32, R32 ;  /* 0x0000002000207308 */ /* 0x000ff00000000800 */
[----:B------:R-:W0:Y:S01]  /*4af0*/  MUFU.EX2 R33, R33 ;  /* 0x0000002100217308 */ /* 0x000e220000000800 */
[----:B--2---:R-:W-:Y:S02]  /*4b00*/  F2FP.BF16.F32.PACK_AB R202, R45, R44 ;  /* 0x0000002c2dca723e */ /* 0x004fe400000010ff */
[----:B-1----:R-:W-:-:S04]  /*4b10*/  FMNMX.FTZ R3, R5, R2, !PT ;  /* 0x0000000205037209 */ /* 0x002fc80007810000 */
[C---:B------:R-:W-:Y:S01]  /*4b20*/  FSETP.NEU.FTZ.AND P1, PT, R3.reuse, -INF , PT ;  /* 0xff8000000300780b */ /* 0x040fe20003f3d000 */
[----:B------:R-:W-:Y:S01]  /*4b30*/  FMUL.FTZ R2, R3, UR5 ;  /* 0x0000000503027c20 */ /* 0x000fe20008410000 */
[----:B------:R1:W-:Y:S04]  /*4b40*/  MUFU.EX2 R5, R17 ;  /* 0x0000001100057308 */ /* 0x0003e80000000800 */
[----:B------:R-:W-:Y:S02]  /*4b50*/  FSEL R2, R2, RZ, P1 ;  /* 0x000000ff02027208 */ /* 0x000fe40000800000 */
[----:B------:R-:W-:Y:S02]  /*4b60*/  PLOP3.LUT P1, PT, PT, PT, UP0, 0x80, 0x0 ;  /* 0x000000000000781c */ /* 0x000fe40003f2f008 */
[----:B------:R-:W-:Y:S01]  /*4b70*/  MUFU.EX2 R36, R36 ;  /* 0x0000002400247308 */ /* 0x000fe20000000800 */
[--C-:B------:R-:W-:Y:S01]  /*4b80*/  FFMA.FTZ R58, R58, UR5, -R2.reuse ;  /* 0x000000053a3a7c23 */ /* 0x100fe20008010802 */
[--C-:B------:R-:W-:Y:S01]  /*4b90*/  FFMA.FTZ R59, R59, UR5, -R2.reuse ;  /* 0x000000053b3b7c23 */ /* 0x100fe20008010802 */
[--C-:B------:R-:W-:Y:S01]  /*4ba0*/  FFMA.FTZ R62, R62, UR5, -R2.reuse ;  /* 0x000000053e3e7c23 */ /* 0x100fe20008010802 */
[--C-:B------:R-:W-:Y:S01]  /*4bb0*/  FFMA.FTZ R63, R63, UR5, -R2.reuse ;  /* 0x000000053f3f7c23 */ /* 0x100fe20008010802 */
[----:B-1----:R-:W-:Y:S01]  /*4bc0*/  FADD.FTZ R17, R56, R57 ;  /* 0x0000003938117221 */ /* 0x002fe20000010000 */
[--C-:B------:R-:W-:Y:S01]  /*4bd0*/  FFMA.FTZ R50, R50, UR5, -R2.reuse ;  /* 0x0000000532327c23 */ /* 0x100fe20008010802 */
[--C-:B------:R-:W-:Y:S01]  /*4be0*/  FFMA.FTZ R51, R51, UR5, -R2.reuse ;  /* 0x0000000533337c23 */ /* 0x100fe20008010802 */
[----:B------:R-:W-:Y:S01]  /*4bf0*/  MUFU.EX2 R58, R58 ;  /* 0x0000003a003a7308 */ /* 0x000fe20000000800 */
[----:B------:R-:W-:Y:S01]  /*4c00*/  FADD.FTZ R20, R60, R17 ;  /* 0x000000113c147221 */ /* 0x000fe20000010000 */
[--C-:B------:R-:W-:Y:S01]  /*4c10*/  FFMA.FTZ R54, R54, UR5, -R2.reuse ;  /* 0x0000000536367c23 */ /* 0x100fe20008010802 */
[--C-:B------:R-:W-:Y:S01]  /*4c20*/  FFMA.FTZ R55, R55, UR5, -R2.reuse ;  /* 0x0000000537377c23 */ /* 0x100fe20008010802 */
[----:B------:R-:W-:Y:S01]  /*4c30*/  FFMA.FTZ R42, R42, UR5, -R2 ;  /* 0x000000052a2a7c23 */ /* 0x000fe20008010802 */
[----:B------:R-:W-:Y:S01]  /*4c40*/  FADD.FTZ R17, R61, R20 ;  /* 0x000000143d117221 */ /* 0x000fe20000010000 */
[--C-:B------:R-:W-:Y:S01]  /*4c50*/  FFMA.FTZ R43, R43, UR5, -R2.reuse ;  /* 0x000000052b2b7c23 */ /* 0x100fe20008010802 */
[--C-:B------:R-:W-:Y:S01]  /*4c60*/  FFMA.FTZ R46, R46, UR5, -R2.reuse ;  /* 0x000000052e2e7c23 */ /* 0x100fe20008010802 */
[----:B------:R-:W1:Y:S01]  /*4c70*/  MUFU.EX2 R59, R59 ;  /* 0x0000003b003b7308 */ /* 0x000e620000000800 */
[----:B------:R-:W-:Y:S01]  /*4c80*/  FADD.FTZ R20, R48, R17 ;  /* 0x0000001130147221 */ /* 0x000fe20000010000 */
[--C-:B------:R-:W-:Y:S01]  /*4c90*/  FFMA.FTZ R47, R47, UR5, -R2.reuse ;  /* 0x000000052f2f7c23 */ /* 0x100fe20008010802 */
[--C-:B------:R-:W-:Y:S01]  /*4ca0*/  FFMA.FTZ R34, R34, UR5, -R2.reuse ;  /* 0x0000000522227c23 */ /* 0x100fe20008010802 */
[----:B------:R-:W-:Y:S01]  /*4cb0*/  FFMA.FTZ R35, R35, UR5, -R2 ;  /* 0x0000000523237c23 */ /* 0x000fe20008010802 */
[----:B------:R-:W-:Y:S01]  /*4cc0*/  FADD.FTZ R21, R49, R20 ;  /* 0x0000001431157221 */ /* 0x000fe20000010000 */
[--C-:B------:R-:W-:Y:S01]  /*4cd0*/  FFMA.FTZ R38, R38, UR5, -R2.reuse ;  /* 0x0000000526267c23 */ /* 0x100fe20008010802 */
[--C-:B------:R-:W-:Y:S01]  /*4ce0*/  FFMA.FTZ R39, R39, UR5, -R2.reuse ;  /* 0x0000000527277c23 */ /* 0x100fe20008010802 */
[----:B------:R-:W2:Y:S01]  /*4cf0*/  MUFU.EX2 R62, R62 ;  /* 0x0000003e003e7308 */ /* 0x000ea20000000800 */
[----:B------:R-:W-:Y:S01]  /*4d00*/  FADD.FTZ R64, R52, R21 ;  /* 0x0000001534407221 */ /* 0x000fe20000010000 */
[--C-:B------:R-:W-:Y:S01]  /*4d10*/  FFMA.FTZ R26, R26, UR5, -R2.reuse ;  /* 0x000000051a1a7c23 */ /* 0x100fe20008010802 */
[--C-:B------:R-:W-:Y:S01]  /*4d20*/  FFMA.FTZ R27, R27, UR5, -R2.reuse ;  /* 0x000000051b1b7c23 */ /* 0x100fe20008010802 */
[----:B------:R-:W-:Y:S01]  /*4d30*/  FFMA.FTZ R30, R30, UR5, -R2 ;  /* 0x000000051e1e7c23 */ /* 0x000fe20008010802 */
[----:B------:R-:W-:Y:S01]  /*4d40*/  FADD.FTZ R21, R53, R64 ;  /* 0x0000004035157221 */ /* 0x000fe20000010000 */
[----:B------:R-:W-:Y:S01]  /*4d50*/  FFMA.FTZ R2, R31, UR5, -R2 ;  /* 0x000000051f027c23 */ /* 0x000fe20008010802 */
[----:B0-----:R-:W-:Y:S01]  /*4d60*/  F2FP.BF16.F32.PACK_AB R196, R33, R32 ;  /* 0x0000002021c4723e */ /* 0x001fe200000010ff */
[----:B------:R-:W0:Y:S01]  /*4d70*/  MUFU.EX2 R63, R63 ;  /* 0x0000003f003f7308 */ /* 0x000e220000000800 */
[----:B-1----:R-:W-:Y:S01]  /*4d80*/  FADD.FTZ R17, R58, R59 ;  /* 0x0000003b3a117221 */ /* 0x002fe20000010000 */
[----:B------:R-:W-:Y:S01]  /*4d90*/  FADD.FTZ R64, R40, R21 ;  /* 0x0000001528407221 */ /* 0x000fe20000010000 */
[----:B------:R-:W-:Y:S01]  /*4da0*/  F2FP.BF16.F32.PACK_AB R209, R59, R58 ;  /* 0x0000003a3bd1723e */ /* 0x000fe200000010ff */
[--C-:B------:R-:W-:Y:S01]  /*4db0*/  IMAD.MOV.U32 R61, RZ, RZ, R151.reuse ;  /* 0x000000ffff3d7224 */ /* 0x100fe200078e0097 */
[----:B------:R-:W-:Y:S01]  /*4dc0*/  MOV R58, R151 ;  /* 0x00000097003a7202 */ /* 0x000fe20000000f00 */
[----:B------:R-:W-:Y:S01]  /*4dd0*/  FADD.FTZ R21, R41, R64 ;  /* 0x0000004029157221 */ /* 0x000fe20000010000 */
[----:B------:R-:W-:Y:S01]  /*4de0*/  IMAD.MOV.U32 R64, RZ, RZ, R151 ;  /* 0x000000ffff407224 */ /* 0x000fe200078e0097 */
[----:B------:R-:W1:Y:S01]  /*4df0*/  MUFU.EX2 R50, R50 ;  /* 0x0000003200327308 */ /* 0x000e620000000800 */
[----:B--2---:R-:W-:Y:S01]  /*4e00*/  FADD.FTZ R20, R62, R17 ;  /* 0x000000113e147221 */ /* 0x004fe20000010000 */
[----:B------:R-:W-:Y:S01]  /*4e10*/  FADD.FTZ R0, R44, R21 ;  /* 0x000000152c007221 */ /* 0x000fe20000010000 */
[----:B------:R-:W-:-:S02]  /*4e20*/  IMAD.MOV.U32 R60, RZ, RZ, R151 ;  /* 0x000000ffff3c7224 */ /* 0x000fc400078e0097 */
[--C-:B------:R-:W-:Y:S02]  /*4e30*/  IMAD.MOV.U32 R59, RZ, RZ, R151.reuse ;  /* 0x000000ffff3b7224 */ /* 0x100fe400078e0097 */
[----:B------:R-:W-:Y:S01]  /*4e40*/  FADD.FTZ R21, R45, R0 ;  /* 0x000000002d157221 */ /* 0x000fe20000010000 */
[--C-:B------:R-:W-:Y:S01]  /*4e50*/  IMAD.MOV.U32 R57, RZ, RZ, R151.reuse ;  /* 0x000000ffff397224 */ /* 0x100fe200078e0097 */
[----:B------:R-:W2:Y:S01]  /*4e60*/  MUFU.EX2 R51, R51 ;  /* 0x0000003300337308 */ /* 0x000ea20000000800 */
[C---:B0-----:R-:W-:Y:S01]  /*4e70*/  FADD.FTZ R17, R63.reuse, R20 ;  /* 0x000000143f117221 */ /* 0x041fe20000010000 */
[----:B------:R-:W-:Y:S01]  /*4e80*/  F2FP.BF16.F32.PACK_AB R211, R63, R62 ;  /* 0x0000003e3fd3723e */ /* 0x000fe200000010ff */
[--C-:B------:R-:W-:Y:S01]  /*4e90*/  IMAD.MOV.U32 R63, RZ, RZ, R151.reuse ;  /* 0x000000ffff3f7224 */ /* 0x100fe200078e0097 */
[----:B------:R-:W-:Y:S01]  /*4ea0*/  MOV R62, R151 ;  /* 0x00000097003e7202 */ /* 0x000fe20000000f00 */
[--C-:B------:R-:W-:Y:S02]  /*4eb0*/  IMAD.MOV.U32 R56, RZ, RZ, R151.reuse ;  /* 0x000000ffff387224 */ /* 0x100fe400078e0097 */
[----:B------:R-:W-:Y:S01]  /*4ec0*/  IMAD.MOV.U32 R53, RZ, RZ, R151 ;  /* 0x000000ffff357224 */ /* 0x000fe200078e0097 */
[----:B------:R-:W0:Y:S01]  /*4ed0*/  MUFU.EX2 R54, R54 ;  /* 0x0000003600367308 */ /* 0x000e220000000800 */
[----:B-1----:R-:W-:Y:S01]  /*4ee0*/  FADD.FTZ R20, R50, R17 ;  /* 0x0000001132147221 */ /* 0x002fe20000010000 */
[----:B------:R-:W-:-:S02]  /*4ef0*/  IMAD.MOV.U32 R52, RZ, RZ, R151 ;  /* 0x000000ffff347224 */ /* 0x000fc400078e0097 */
[--C-:B------:R-:W-:Y:S02]  /*4f00*/  IMAD.MOV.U32 R49, RZ, RZ, R151.reuse ;  /* 0x000000ffff317224 */ /* 0x100fe400078e0097 */
[--C-:B------:R-:W-:Y:S02]  /*4f10*/  IMAD.MOV.U32 R48, RZ, RZ, R151.reuse ;  /* 0x000000ffff307224 */ /* 0x100fe400078e0097 */
[----:B------:R-:W1:Y:S01]  /*4f20*/  MUFU.EX2 R55, R55 ;  /* 0x0000003700377308 */ /* 0x000e620000000800 */
[C---:B--2---:R-:W-:Y:S01]  /*4f30*/  FADD.FTZ R17, R51.reuse, R20 ;  /* 0x0000001433117221 */ /* 0x044fe20000010000 */
[----:B------:R-:W-:Y:S01]  /*4f40*/  F2FP.BF16.F32.PACK_AB R205, R51, R50 ;  /* 0x0000003233cd723e */ /* 0x000fe200000010ff */
[--C-:B------:R-:W-:Y:S01]  /*4f50*/  IMAD.MOV.U32 R51, RZ, RZ, R151.reuse ;  /* 0x000000ffff337224 */ /* 0x100fe200078e0097 */
[----:B------:R-:W-:Y:S01]  /*4f60*/  MOV R50, R151 ;  /* 0x0000009700327202 */ /* 0x000fe20000000f00 */
[--C-:B------:R-:W-:Y:S02]  /*4f70*/  IMAD.MOV.U32 R45, RZ, RZ, R151.reuse ;  /* 0x000000ffff2d7224 */ /* 0x100fe400078e0097 */
[----:B------:R-:W-:Y:S01]  /*4f80*/  IMAD.MOV.U32 R44, RZ, RZ, R151 ;  /* 0x000000ffff2c7224 */ /* 0x000fe200078e0097 */
[----:B------:R-:W2:Y:S01]  /*4f90*/  MUFU.EX2 R42, R42 ;  /* 0x0000002a002a7308 */ /* 0x000ea20000000800 */
[----:B0-----:R-:W-:Y:S01]  /*4fa0*/  FADD.FTZ R20, R54, R17 ;  /* 0x0000001136147221 */ /* 0x001fe20000010000 */
[----:B------:R-:W-:-:S02]  /*4fb0*/  IMAD.MOV.U32 R41, RZ, RZ, R151 ;  /* 0x000000ffff297224 */ /* 0x000fc400078e0097 */
[--C-:B------:R-:W-:Y:S02]  /*4fc0*/  IMAD.MOV.U32 R40, RZ, RZ, R151.reuse ;  /* 0x000000ffff287224 */ /* 0x100fe400078e0097 */
[----:B------:R-:W-:Y:S02]  /*4fd0*/  IMAD.MOV.U32 R31, RZ, RZ, R151 ;  /* 0x000000ffff1f7224 */ /* 0x000fe400078e0097 */
[----:B------:R-:W0:Y:S01]  /*4fe0*/  MUFU.EX2 R43, R43 ;  /* 0x0000002b002b7308 */ /* 0x000e220000000800 */
[C---:B-1----:R-:W-:Y:S01]  /*4ff0*/  FADD.FTZ R17, R55.reuse, R20 ;  /* 0x0000001437117221 */ /* 0x042fe20000010000 */
        /* <DEDUP_REMOVED lines=9> */
[----:B------:R-:W-:-:S05]  /*5090*/  IMAD.MOV.U32 R32, RZ, RZ, R151 ;  /* 0x000000ffff207224 */ /* 0x000fca00078e0097 */
[----:B------:R-:W2:Y:S01]  /*50a0*/  MUFU.EX2 R47, R47 ;  /* 0x0000002f002f7308 */ /* 0x000ea20000000800 */
[C---:B0-----:R-:W-:Y:S01]  /*50b0*/  FADD.FTZ R17, R43.reuse, R0 ;  /* 0x000000002b117221 */ /* 0x041fe20000010000 */
[----:B------:R-:W-:Y:S01]  /*50c0*/  F2FP.BF16.F32.PACK_AB R201, R43, R42 ;  /* 0x0000002a2bc9723e */ /* 0x000fe200000010ff */
[----:B------:R-:W-:Y:S01]  /*50d0*/  IMAD.MOV.U32 R43, RZ, RZ, R151 ;  /* 0x000000ffff2b7224 */ /* 0x000fe200078e0097 */
[----:B------:R-:W-:-:S04]  /*50e0*/  MOV R42, R151 ;  /* 0x00000097002a7202 */ /* 0x000fc80000000f00 */
[----:B------:R-:W0:Y:S01]  /*50f0*/  MUFU.EX2 R37, R37 ;  /* 0x0000002500257308 */ /* 0x000e220000000800 */
[----:B-1----:R-:W-:-:S07]  /*5100*/  FADD.FTZ R0, R46, R17 ;  /* 0x000000112e007221 */ /* 0x002fce0000010000 */
[----:B------:R-:W1:Y:S01]  /*5110*/  MUFU.EX2 R34, R34 ;  /* 0x0000002200227308 */ /* 0x000e620000000800 */
[C---:B--2---:R-:W-:Y:S01]  /*5120*/  FADD.FTZ R17, R47.reuse, R0 ;  /* 0x000000002f117221 */ /* 0x044fe20000010000 */
[----:B------:R-:W-:Y:S01]  /*5130*/  F2FP.BF16.F32.PACK_AB R203, R47, R46 ;  /* 0x0000002e2fcb723e */ /* 0x000fe200000010ff */
[----:B------:R-:W-:Y:S01]  /*5140*/  IMAD.MOV.U32 R47, RZ, RZ, R151 ;  /* 0x000000ffff2f7224 */ /* 0x000fe200078e0097 */
[----:B------:R-:W-:-:S04]  /*5150*/  MOV R46, R151 ;  /* 0x00000097002e7202 */ /* 0x000fc80000000f00 */
[----:B------:R-:W2:Y:S01]  /*5160*/  MUFU.EX2 R24, R24 ;  /* 0x0000001800187308 */ /* 0x000ea20000000800 */
[C---:B0-----:R-:W-:Y:S01]  /*5170*/  FADD.FTZ R21, R37.reuse, R20 ;  /* 0x0000001425157221 */ /* 0x041fe20000010000 */
[----:B------:R-:W-:Y:S01]  /*5180*/  F2FP.BF16.F32.PACK_AB R198, R37, R36 ;  /* 0x0000002425c6723e */ /* 0x000fe200000010ff */
[--C-:B------:R-:W-:Y:S02]  /*5190*/  IMAD.MOV.U32 R37, RZ, RZ, R151.reuse ;  /* 0x000000ffff257224 */ /* 0x100fe400078e0097 */
[----:B------:R-:W-:-:S03]  /*51a0*/  IMAD.MOV.U32 R36, RZ, RZ, R151 ;  /* 0x000000ffff247224 */ /* 0x000fc600078e0097 */
[----:B------:R-:W0:Y:S01]  /*51b0*/  MUFU.EX2 R35, R35 ;  /* 0x0000002300237308 */ /* 0x000e220000000800 */
[----:B-1----:R-:W-:-:S07]  /*51c0*/  FADD.FTZ R0, R34, R17 ;  /* 0x0000001122007221 */ /* 0x002fce0000010000 */
[----:B------:R-:W1:Y:S01]  /*51d0*/  MUFU.EX2 R25, R25 ;  /* 0x0000001900197308 */ /* 0x000e620000000800 */
[----:B--2---:R-:W-:-:S07]  /*51e0*/  FADD.FTZ R20, R24, R21 ;  /* 0x0000001518147221 */ /* 0x004fce0000010000 */
[----:B------:R-:W2:Y:S01]  /*51f0*/  MUFU.EX2 R38, R38 ;  /* 0x0000002600267308 */ /* 0x000ea20000000800 */
[C---:B0-----:R-:W-:Y:S01]  /*5200*/  FADD.FTZ R17, R35.reuse, R0 ;  /* 0x0000000023117221 */ /* 0x041fe20000010000 */
[----:B------:R-:W-:Y:S01]  /*5210*/  F2FP.BF16.F32.PACK_AB R197, R35, R34 ;  /* 0x0000002223c5723e */ /* 0x000fe200000010ff */
[----:B------:R-:W-:Y:S01]  /*5220*/  IMAD.MOV.U32 R35, RZ, RZ, R151 ;  /* 0x000000ffff237224 */ /* 0x000fe200078e0097 */
[----:B------:R-:W-:-:S04]  /*5230*/  MOV R34, R151 ;  /* 0x0000009700227202 */ /* 0x000fc80000000f00 */
[----:B------:R-:W0:Y:S01]  /*5240*/  MUFU.EX2 R28, R28 ;  /* 0x0000001c001c7308 */ /* 0x000e220000000800 */
[C---:B-1----:R-:W-:Y:S01]  /*5250*/  FADD.FTZ R21, R25.reuse, R20 ;  /* 0x0000001419157221 */ /* 0x042fe20000010000 */
[----:B------:R-:W-:Y:S01]  /*5260*/  F2FP.BF16.F32.PACK_AB R192, R25, R24 ;  /* 0x0000001819c0723e */ /* 0x000fe200000010ff */
[--C-:B------:R-:W-:Y:S02]  /*5270*/  IMAD.MOV.U32 R25, RZ, RZ, R151.reuse ;  /* 0x000000ffff197224 */ /* 0x100fe400078e0097 */
[----:B------:R-:W-:-:S03]  /*5280*/  IMAD.MOV.U32 R24, RZ, RZ, R151 ;  /* 0x000000ffff187224 */ /* 0x000fc600078e0097 */
[----:B------:R-:W1:Y:S01]  /*5290*/  MUFU.EX2 R39, R39 ;  /* 0x0000002700277308 */ /* 0x000e620000000800 */
[----:B--2---:R-:W-:-:S07]  /*52a0*/  FADD.FTZ R0, R38, R17 ;  /* 0x0000001126007221 */ /* 0x004fce0000010000 */
[----:B------:R-:W2:Y:S01]  /*52b0*/  MUFU.EX2 R26, R26 ;  /* 0x0000001a001a7308 */ /* 0x000ea20000000800 */
[----:B0-----:R-:W-:Y:S01]  /*52c0*/  FADD.FTZ R20, R28, R21 ;  /* 0x000000151c147221 */ /* 0x001fe20000010000 */
[C---:B------:R-:W-:Y:S01]  /*52d0*/  F2FP.BF16.F32.PACK_AB R194, R5.reuse, R28 ;  /* 0x0000001c05c2723e */ /* 0x040fe200000010ff */
[----:B------:R-:W-:Y:S02]  /*52e0*/  IMAD.MOV.U32 R28, RZ, RZ, R151 ;  /* 0x000000ffff1c7224 */ /* 0x000fe400078e0097 */
[----:B------:R-:W-:-:S03]  /*52f0*/  FADD.FTZ R17, R5, R20 ;  /* 0x0000001405117221 */ /* 0x000fc60000010000 */
[----:B------:R-:W0:Y:S01]  /*5300*/  MUFU.EX2 R27, R27 ;  /* 0x0000001b001b7308 */ /* 0x000e220000000800 */
[C---:B-1----:R-:W-:Y:S01]  /*5310*/  FADD.FTZ R21, R39.reuse, R0 ;  /* 0x0000000027157221 */ /* 0x042fe20000010000 */
[----:B------:R-:W-:Y:S01]  /*5320*/  F2FP.BF16.F32.PACK_AB R199, R39, R38 ;  /* 0x0000002627c7723e */ /* 0x000fe200000010ff */
[----:B------:R-:W-:Y:S01]  /*5330*/  IMAD.MOV.U32 R39, RZ, RZ, R151 ;  /* 0x000000ffff277224 */ /* 0x000fe200078e0097 */
[----:B------:R-:W-:-:S04]  /*5340*/  MOV R38, R151 ;  /* 0x0000009700267202 */ /* 0x000fc80000000f00 */
[----:B------:R-:W1:Y:S01]  /*5350*/  MUFU.EX2 R30, R30 ;  /* 0x0000001e001e7308 */ /* 0x000e620000000800 */
[----:B--2---:R-:W-:-:S07]  /*5360*/  FADD.FTZ R0, R26, R21 ;  /* 0x000000151a007221 */ /* 0x004fce0000010000 */
[----:B------:R2:W3:Y:S01]  /*5370*/  MUFU.EX2 R195, R2 ;  /* 0x0000000200c37308 */ /* 0x0004e20000000800 */
[C---:B0-----:R-:W-:Y:S01]  /*5380*/  FADD.FTZ R5, R27.reuse, R0 ;  /* 0x000000001b057221 */ /* 0x041fe20000010000 */
[----:B------:R-:W-:Y:S01]  /*5390*/  F2FP.BF16.F32.PACK_AB R193, R27, R26 ;  /* 0x0000001a1bc1723e */ /* 0x000fe200000010ff */
[----:B------:R-:W-:Y:S01]  /*53a0*/  IMAD.MOV.U32 R27, RZ, RZ, R151 ;  /* 0x000000ffff1b7224 */ /* 0x000fe200078e0097 */
[----:B------:R-:W-:Y:S01]  /*53b0*/  MOV R26, R151 ;  /* 0x00000097001a7202 */ /* 0x000fe20000000f00 */
[----:B-1----:R-:W-:Y:S01]  /*53c0*/  FADD.FTZ R0, R30, R5 ;  /* 0x000000051e007221 */ /* 0x002fe20000010000 */
[----:B--2---:R-:W-:-:S03]  /*53d0*/  IMAD.MOV.U32 R2, RZ, RZ, 0x3f800000 ;  /* 0x3f800000ff027424 */ /* 0x004fc600078e00ff */
[C---:B---3--:R-:W-:Y:S01]  /*53e0*/  FADD.FTZ R5, R195.reuse, R0 ;  /* 0x00000000c3057221 */ /* 0x048fe20000010000 */
[----:B------:R-:W-:Y:S01]  /*53f0*/  F2FP.BF16.F32.PACK_AB R195, R195, R30 ;  /* 0x0000001ec3c3723e */ /* 0x000fe200000010ff */
[----:B------:R-:W-:Y:S01]  /*5400*/  IMAD.MOV.U32 R0, RZ, RZ, 0x3f800000 ;  /* 0x3f800000ff007424 */ /* 0x000fe200078e00ff */
[----:B------:R-:W-:Y:S01]  /*5410*/  MOV R30, R151 ;  /* 0x00000097001e7202 */ /* 0x000fe20000000f00 */
[----:B------:R-:W-:Y:S06]  /*5420*/  @!P1 BRA `(.L_x_14) ;  /* 0x0000004400249947 */ /* 0x000fec0003800000 */
[----:B------:R-:W-:Y:S01]  /*5430*/  UIADD3 UR4, UR60, -0x2, URZ ;  /* 0xfffffffe3c047890 */ /* 0x000fe2000fffe03f */
[----:B------:R-:W-:Y:S01]  /*5440*/  IMAD.MOV.U32 R20, RZ, RZ, R3 ;  /* 0x000000ffff147224 */ /* 0x000fe200078e0003 */
[----:B------:R-:W-:Y:S01]  /*5450*/  MOV R21, R4 ;  /* 0x0000000400157202 */ /* 0x000fe20000000f00 */
[----:B------:R-:W-:Y:S01]  /*5460*/  IMAD.MOV.U32 R2, RZ, RZ, 0x3f800000 ;  /* 0x3f800000ff027424 */ /* 0x000fe200078e00ff */
[----:B------:R-:W-:Y:S02]  /*5470*/  CS2R R150, SRZ ;  /* 0x0000000000967805 */ /* 0x000fe4000001ff00 */
[----:B------:R-:W-:Y:S01]  /*5480*/  CS2R R146, SRZ ;  /* 0x0000000000927805 */ /* 0x000fe2000001ff00 */
[----:B------:R-:W-:Y:S01]  /*5490*/  IMAD.U32 R228, RZ, RZ, UR4 ;  /* 0x00000004ffe47e24 */ /* 0x000fe2000f8e00ff */
[----:B------:R-:W-:Y:S02]  /*54a0*/  R2UR UR4, R16 ;  /* 0x00000000100472ca */ /* 0x000fe400000e0000 */
[----:B------:R-:W-:-:S02]  /*54b0*/  CS2R R142, SRZ ;  /* 0x00000000008e7805 */ /* 0x000fc4000001ff00 */
[----:B------:R-:W-:Y:S02]  /*54c0*/  CS2R R138, SRZ ;  /* 0x00000000008a7805 */ /* 0x000fe4000001ff00 */
[----:B------:R-:W-:Y:S02]  /*54d0*/  CS2R R134, SRZ ;  /* 0x0000000000867805 */ /* 0x000fe4000001ff00 */
[----:B------:R-:W-:Y:S02]  /*54e0*/  CS2R R130, SRZ ;  /* 0x0000000000827805 */ /* 0x000fe4000001ff00 */
[----:B------:R-:W-:Y:S02]  /*54f0*/  CS2R R126, SRZ ;  /* 0x00000000007e7805 */ /* 0x000fe4000001ff00 */
[----:B------:R-:W-:Y:S02]  /*5500*/  CS2R R122, SRZ ;  /* 0x00000000007a7805 */ /* 0x000fe4000001ff00 */
[----:B------:R-:W-:-:S02]  /*5510*/  CS2R R118, SRZ ;  /* 0x0000000000767805 */ /* 0x000fc4000001ff00 */
[----:B------:R-:W-:Y:S02]  /*5520*/  CS2R R114, SRZ ;  /* 0x0000000000727805 */ /* 0x000fe4000001ff00 */
[----:B------:R-:W-:Y:S02]  /*5530*/  CS2R R110, SRZ ;  /* 0x00000000006e7805 */ /* 0x000fe4000001ff00 */
[----:B------:R-:W-:Y:S02]  /*5540*/  CS2R R106, SRZ ;  /* 0x00000000006a7805 */ /* 0x000fe4000001ff00 */
[----:B------:R-:W-:Y:S02]  /*5550*/  CS2R R102, SRZ ;  /* 0x0000000000667805 */ /* 0x000fe4000001ff00 */
[----:B------:R-:W-:Y:S01]  /*5560*/  CS2R R98, SRZ ;  /* 0x0000000000627805 */ /* 0x000fe2000001ff00 */
[----:B------:R-:W-:Y:S01]  /*5570*/  IMAD.U32 R229, RZ, RZ, UR4 ;  /* 0x00000004ffe57e24 */ /* 0x000fe2000f8e00ff */
        /* <DEDUP_REMOVED lines=49> */
[----:B------:R-:W-:Y:S01]  /*5890*/  CS2R R24, SRZ ;  /* 0x0000000000187805 */ /* 0x000fe2000001ff00 */
[----:B------:R-:W-:Y:S01]  /*58a0*/  UMOV UR60, UR38 ;  /* 0x00000026003c7c82 */ /* 0x000fe20008000000 */
[----:B------:R-:W-:-:S05]  /*58b0*/  ULDC UR39, c[0x0][0x9d8] ;  /* 0x0002760000277ab9 */ /* 0x000fca0000000800 */
.L_x_25:
[----:B------:R-:W-:Y:S01]  /*58c0*/  R2UR UR5, R229 ;  /* 0x00000000e50572ca */ /* 0x000fe200000e0000 */
[----:B------:R-:W-:-:S04]  /*58d0*/  UISETP.NE.AND UP0, UPT, UR60, 0x1, UPT ;  /* 0x000000013c00788c */ /* 0x000fc8000bf05270 */
[----:B------:R-:W-:-:S08]  /*58e0*/  USEL UR4, URZ, 0x1, UP0 ;  /* 0x000000013f047887 */ /* 0x000fd00008000000 */
[----:B------:R-:W-:-:S06]  /*58f0*/  ULOP3.LUT UR4, UR5, UR4, URZ, 0x3c, !UPT ;  /* 0x0000000405047292 */ /* 0x000fcc000f8e3c3f */
[----:B------:R-:W-:Y:S01]  /*5900*/  MOV R16, UR4 ;  /* 0x0000000400107c02 */ /* 0x000fe20008000f00 */
[----:B------:R-:W-:Y:S06]  /*5910*/  @!P0 BRA `(.L_x_15) ;  /* 0x0000000000048947 */ /* 0x000fec0003800000 */
[----:B------:R-:W-:Y:S01]  /*5920*/  BPT.TRAP 0x1 ;  /* 0x000000040000795c */ /* 0x000fe20000300000 */
.L_x_15:
[----:B------:R-:W0:Y:S01]  /*5930*/  S2UR UR6, SR_CgaCtaId ;  /* 0x00000000000679c3 */ /* 0x000e220000008800 */
[----:B------:R-:W-:Y:S01]  /*5940*/  R2UR UR5, R16 ;  /* 0x00000000100572ca */ /* 0x000fe200000e0000 */
[----:B------:R-:W-:Y:S01]  /*5950*/  UIADD3 UR38, UR60, 0x1, URZ ;  /* 0x000000013c267890 */ /* 0x000fe2000fffe03f */
[----:B------:R-:W-:-:S03]  /*5960*/  UMOV UR4, 0x400 ;  /* 0x0000040000047882 */ /* 0x000fc60000000000 */
[----:B------:R-:W-:-:S04]  /*5970*/  UISETP.NE.AND UP0, UPT, UR38, 0x2, UPT ;  /* 0x000000022600788c */ /* 0x000fc8000bf05270 */
[----:B------:R-:W-:-:S04]  /*5980*/  USEL UR38, UR38, URZ, UP0 ;  /* 0x0000003f26267287 */ /* 0x000fc80008000000 */
[----:B------:R-:W-:-:S05]  /*5990*/  IMAD.U32 R4, RZ, RZ, UR5 ;  /* 0x00000005ff047e24 */ /* 0x000fca000f8e00ff */
[----:B------:R-:W-:Y:S01]  /*59a0*/  SHF.L.U32 R4, R4, 0x1f, RZ ;  /* 0x0000001f04047819 */ /* 0x000fe200000006ff */
[----:B0-----:R-:W-:-:S04]  /*59b0*/  ULEA UR6, UR6, UR4, 0x18 ;  /* 0x0000000406067291 */ /* 0x001fc8000f8ec03f */
[----:B------:R-:W-:Y:S02]  /*59c0*/  ULEA UR61, UR38, UR6, 0x3 ;  /* 0x00000006263d7291 */ /* 0x000fe4000f8e183f */
[----:B------:R-:W-:-:S07]  /*59d0*/  IMAD.U32 R3, RZ, RZ, UR6 ;  /* 0x00000006ff037e24 */ /* 0x000fce000f8e00ff */
[----:B------:R0:W1:Y:S01]  /*59e0*/  SYNCS.PHASECHK.TRANS64.TRYWAIT P1, [UR61+0x38830], R4 ;  /* 0x03883004ff0075a7 */ /* 0x000062000802017d */
[----:B------:R-:W-:Y:S05]  /*59f0*/  @!P0 BRA `(.L_x_16) ;  /* 0x0000000000048947 */ /* 0x000fea0003800000 */
[----:B------:R-:W-:Y:S01]  /*5a00*/  BPT.TRAP 0x1 ;  /* 0x000000040000795c */ /* 0x000fe20000300000 */
.L_x_16:
[----:B-1----:R-:W-:Y:S05]  /*5a10*/  @P1 BRA `(.L_x_17) ;  /* 0x0000000000081947 */ /* 0x002fea0003800000 */
[----:B------:R-:W1:Y:S02]  /*5a20*/  SYNCS.PHASECHK.TRANS64.TRYWAIT P1, [UR61+0x38830], R4 ;  /* 0x03883004ff0075a7 */ /* 0x000e64000802017d */
[----:B-1----:R-:W-:Y:S05]  /*5a30*/  @!P1 BRA `(.L_x_18) ;  /* 0x000000ac00909947 */ /* 0x002fea0003800000 */
.L_x_17:
[----:B------:R-:W-:Y:S01]  /*5a40*/  R2UR UR4, R18 ;  /* 0x00000000120472ca */ /* 0x000fe200000e0000 */
[----:B------:R-:W-:Y:S01]  /*5a50*/  WARPGROUP.ARRIVE ;  /* 0x00000000000079c5 */ /* 0x000fe20000000000 */
[----:B------:R-:W-:Y:S01]  /*5a60*/  R2UR UR10, R14 ;  /* 0x000000000e0a72ca */ /* 0x000fe200000e0000 */
[----:B------:R-:W-:Y:S01]  /*5a70*/  UMOV UR59, 0x40000040 ;  /* 0x40000040003b7882 */ /* 0x000fe20000000000 */
        /* <DEDUP_REMOVED lines=9> */
[----:B------:R-:W-:Y:S01]  /*5b10*/  UIMAD UR4, UR38, 0xa00, UR4 ;  /* 0x00000a00260478a4 */ /* 0x000fe2000f8e0204 */
[-C--:B------:R-:W-:Y:S01]  /*5b20*/  FMUL.FTZ R24, R24, R0.reuse ;  /* 0x0000000018187220 */ /* 0x080fe20000410000 */
[----:B------:R-:W-:Y:S01]  /*5b30*/  UMOV UR56, UR10 ;  /* 0x0000000a00387c82 */ /* 0x000fe20008000000 */
[----:B------:R-:W-:Y:S01]  /*5b40*/  UMOV UR43, 0x40000040 ;  /* 0x40000040002b7882 */ /* 0x000fe20000000000 */
[----:B------:R-:W-:Y:S01]  /*5b50*/  UMOV UR57, UR11 ;  /* 0x0000000b00397c82 */ /* 0x000fe20008000000 */
[----:B------:R-:W-:Y:S01]  /*5b60*/  UIADD3 UR6, UR4, 0x80, URZ ;  /* 0x0000008004067890 */ /* 0x000fe2000fffe03f */
[-C--:B------:R-:W-:Y:S01]  /*5b70*/  FMUL.FTZ R25, R25, R0.reuse ;  /* 0x0000000019197220 */ /* 0x080fe20000410000 */
[----:B------:R-:W-:Y:S01]  /*5b80*/  UMOV UR58, UR4 ;  /* 0x00000004003a7c82 */ /* 0x000fe20008000000 */
[----:B------:R-:W-:Y:S01]  /*5b90*/  UIADD3 UR5, UR4, 0x100, URZ ;  /* 0x0000010004057890 */ /* 0x000fe2000fffe03f */
[----:B------:R-:W-:Y:S01]  /*5ba0*/  HGMMA.64x16x16.F32.BF16 R184, gdesc[UR56], RZ, !UPT, gsb0 ;  /* 0x0020000038b879f0 */ /* 0x000fe2000c0018ff */
[----:B------:R-:W-:Y:S01]  /*5bb0*/  UMOV UR56, UR10 ;  /* 0x0000000a00387c82 */ /* 0x000fe20008000000 */
[----:B------:R-:W-:Y:S01]  /*5bc0*/  UMOV UR57, UR11 ;  /* 0x0000000b00397c82 */ /* 0x000fe20008000000 */
[----:B------:R-:W-:Y:S01]  /*5bd0*/  UMOV UR58, UR6 ;  /* 0x00000006003a7c82 */ /* 0x000fe20008000000 */
[----:B------:R-:W-:Y:S01]  /*5be0*/  UMOV UR59, 0x40000040 ;  /* 0x40000040003b7882 */ /* 0x000fe20000000000 */
[----:B------:R-:W-:Y:S01]  /*5bf0*/  UIADD3 UR6, UR4, 0x180, URZ ;  /* 0x0000018004067890 */ /* 0x000fe2000fffe03f */
[-C--:B------:R-:W-:Y:S01]  /*5c00*/  FMUL.FTZ R28, R28, R0.reuse ;  /* 0x000000001c1c7220 */ /* 0x080fe20000410000 */
        /* <DEDUP_REMOVED lines=12> */
[----:B------:R-:W-:Y:S01]  /*5cd0*/  UMOV UR47, 0x40000040 ;  /* 0x40000040002f7882 */ /* 0x000fe20000000000 */
[----:B------:R-:W-:Y:S01]  /*5ce0*/  UIADD3 UR50, UR4, 0x782, URZ ;  /* 0x0000078204327890 */ /* 0x000fe2000fffe03f */
[-C--:B------:R-:W-:Y:S01]  /*5cf0*/  FMUL.FTZ R41, R41, R0.reuse ;  /* 0x0000000029297220 */ /* 0x080fe20000410000 */
[----:B------:R-:W-:Y:S01]  /*5d00*/  UMOV UR51, 0x40000040 ;  /* 0x4000004000337882 */ /* 0x000fe20000000000 */
[----:B------:R-:W-:Y:S01]  /*5d10*/  UIADD3 UR54, UR4, 0x784, URZ ;  /* 0x0000078404367890 */ /* 0x000fe2000fffe03f */
[-C--:B------:R-:W-:Y:S01]  /*5d20*/  FMUL.FTZ R44, R44, R0.reuse ;  /* 0x000000002c2c7220 */ /* 0x080fe20000410000 */
[----:B------:R-:W-:Y:S01]  /*5d30*/  UMOV UR55, 0x40000040 ;  /* 0x4000004000377882 */ /* 0x000fe20000000000 */
[----:B------:R-:W-:Y:S01]  /*5d40*/  UMOV UR7, 0x40000040 ;  /* 0x4000004000077882 */ /* 0x000fe20000000000 */
[-C--:B------:R-:W-:Y:S01]  /*5d50*/  FMUL.FTZ R45, R45, R0.reuse ;  /* 0x000000002d2d7220 */ /* 0x080fe20000410000 */
        /* <DEDUP_REMOVED lines=23> */
[----:B------:R-:W-:Y:S01]  /*5ed0*/  FMUL.FTZ R93, R93, R0 ;  /* 0x000000005d5d7220 */ /* 0x000fe20000410000 */
[----:B------:R-:W-:-:S02]  /*5ee0*/  WARPGROUP.DEPBAR.LE gsb0, 0x0 ;  /* 0x00008000000079c5 */ /* 0x000fc40000010000 */
[----:B------:R-:W-:Y:S01]  /*5ef0*/  WARPGROUP.ARRIVE ;  /* 0x00000000000079c5 */ /* 0x000fe20000000000 */
[-C--:B------:R-:W-:Y:S01]  /*5f00*/  FMUL.FTZ R96, R96, R0.reuse ;  /* 0x0000000060607220 */ /* 0x080fe20000410000 */
[-C--:B------:R-:W-:Y:S01]  /*5f10*/  FMUL.FTZ R97, R97, R0.reuse ;  /* 0x0000000061617220 */ /* 0x080fe20000410000 */
[-C--:B------:R-:W-:Y:S01]  /*5f20*/  FMUL.FTZ R100, R100, R0.reuse ;  /* 0x0000000064647220 */ /* 0x080fe20000410000 */
[-C--:B------:R-:W-:Y:S01]  /*5f30*/  FMUL.FTZ R101, R101, R0.reuse ;  /* 0x0000000065657220 */ /* 0x080fe20000410000 */
[-C--:B------:R-:W-:Y:S01]  /*5f40*/  FMUL.FTZ R104, R104, R0.reuse ;  /* 0x0000000068687220 */ /* 0x080fe20000410000 */
[----:B------:R-:W-:Y:S01]  /*5f50*/  HGMMA.64x16x16.F32.BF16 R176, gdesc[UR56], RZ, !UPT, gsb0 ;  /* 0x0020000038b079f0 */ /* 0x000fe2000c0018ff */
[----:B------:R-:W-:Y:S01]  /*5f60*/  UMOV UR56, UR10 ;  /* 0x0000000a00387c82 */ /* 0x000fe20008000000 */
[----:B------:R-:W-:Y:S01]  /*5f70*/  UMOV UR57, UR11 ;  /* 0x0000000b00397c82 */ /* 0x000fe20008000000 */
[----:B------:R-:W-:Y:S01]  /*5f80*/  UMOV UR58, UR5 ;  /* 0x00000005003a7c82 */ /* 0x000fe20008000000 */
[----:B------:R-:W-:Y:S01]  /*5f90*/  UMOV UR59, 0x40000040 ;  /* 0x40000040003b7882 */ /* 0x000fe20000000000 */
[----:B------:R-:W-:Y:S01]  /*5fa0*/  UIADD3 UR5, UR4, 0x200, URZ ;  /* 0x0000020004057890 */ /* 0x000fe2000fffe03f */
        /* <DEDUP_REMOVED lines=103> */
[----:B------:R-:W-:Y:S02]  /*6620*/  R2UR UR10, R8 ;  /* 0x00000000080a72ca */ /* 0x000fe400000e0000 */
[----:B------:R-:W-:Y:S01]  /*6630*/  R2UR UR11, R9 ;  /* 0x00000000090b72ca */ /* 0x000fe200000e0000 */
[----:B------:R-:W-:Y:S02]  /*6640*/  WARPGROUP.DEPBAR.LE gsb0, 0x0 ;  /* 0x00008000000079c5 */ /* 0x000fe40000010000 */
[----:B-1----:R-:W-:-:S06]  /*6650*/  WARPGROUP.ARRIVE ;  /* 0x00000000000079c5 */ /* 0x002fcc0000000000 */
        /* <DEDUP_REMOVED lines=36> */
[----:B------:R-:W-:Y:S02]  /*68a0*/  UIADD3 UR5, UR4, 0x104, URZ ;  /* 0x0000010404057890 */ /* 0x000fe4000fffe03f */
[----:B------:R-:W-:Y:S01]  /*68b0*/  UIADD3 UR18, UR4, 0x284, URZ ;  /* 0x0000028404127890 */ /* 0x000fe2000fffe03f */
[----:B------:R-:W-:Y:S01]  /*68c0*/  UMOV UR19, 0x40000040 ;  /* 0x4000004000137882 */ /* 0x000fe20000000000 */
        /* <DEDUP_REMOVED lines=142> */
[----:B------:R-:W-:Y:S02]  /*71b0*/  R2UR UR14, R6 ;  /* 0x00000000060e72ca */ /* 0x000fe400000e0000 */
[----:B------:R-:W-:-:S11]  /*71c0*/  R2UR UR15, R7 ;  /* 0x00000000070f72ca */ /* 0x000fd600000e0000 */
        /* <DEDUP_REMOVED lines=252> */
[----:B------:R-:W-:-:S03]  /*8190*/  UIADD3 UR6, UR4, 0x906, URZ ;  /* 0x0000090604067890 */ /* 0x000fc6000fffe03f */
[----:B------:R-:W-:Y:S01]  /*81a0*/  UMOV UR4, UR14 ;  /* 0x0000000e00047c82 */ /* 0x000fe20008000000 */
        /* <DEDUP_REMOVED lines=24> */
.L_x_19:
[----:B------:R-:W-:Y:S02]  /*8330*/  R2UR UR4, R3 ;  /* 0x00000000030472ca */ /* 0x000fe400000e0000 */
[----:B------:R-:W-:-:S11]  /*8340*/  R2UR UR5, R229 ;  /* 0x00000000e50572ca */ /* 0x000fd600000e0000 */
[----:B------:R-:W-:Y:S02]  /*8350*/  ULEA UR4, UR60, UR4, 0x3 ;  /* 0x000000043c047291 */ /* 0x000fe4000f8e183f */
[----:B------:R-:W-:-:S05]  /*8360*/  IMAD.U32 R0, RZ, RZ, UR5 ;  /* 0x00000005ff007e24 */ /* 0x000fca000f8e00ff */
[----:B------:R-:W-:-:S04]  /*8370*/  SHF.L.U32 R0, R0, 0x1f, RZ ;  /* 0x0000001f00007819 */ /* 0x000fc800000006ff */
[----:B------:R1:W2:Y:S01]  /*8380*/  SYNCS.PHASECHK.TRANS64.TRYWAIT P1, [UR4+0x38850], R0 ;  /* 0x03885000ff0075a7 */ /* 0x0002a20008020144 */
[----:B------:R-:W-:Y:S05]  /*8390*/  @!P0 BRA `(.L_x_20) ;  /* 0x0000000000048947 */ /* 0x000fea0003800000 */
[----:B------:R-:W-:Y:S01]  /*83a0*/  BPT.TRAP 0x1 ;  /* 0x000000040000795c */ /* 0x000fe20000300000 */
.L_x_20:
[----:B--2---:R-:W-:Y:S05]  /*83b0*/  @P1 BRA `(.L_x_21) ;  /* 0x0000000000081947 */ /* 0x004fea0003800000 */
[----:B------:R-:W2:Y:S02]  /*83c0*/  SYNCS.PHASECHK.TRANS64.TRYWAIT P1, [UR4+0x38850], R0 ;  /* 0x03885000ff0075a7 */ /* 0x000ea40008020144 */
[----:B--2---:R-:W-:Y:S05]  /*83d0*/  @!P1 BRA `(.L_x_22) ;  /* 0x0000008400409947 */ /* 0x004fea0003800000 */
.L_x_21:
[----:B------:R-:W-:Y:S01]  /*83e0*/  R2UR UR5, R3 ;  /* 0x00000000030572ca */ /* 0x000fe200000e0000 */
[----:B------:R-:W-:Y:S01]  /*83f0*/  WARPGROUP.ARRIVE ;  /* 0x00000000000079c5 */ /* 0x000fe20000000000 */
[----:B------:R-:W-:-:S11]  /*8400*/  UMOV UR7, 0x40000040 ;  /* 0x4000004000077882 */ /* 0x000fd60000000000 */
[----:B------:R-:W-:-:S04]  /*8410*/  UIADD3 UR5, UR5, 0x400, URZ ;  /* 0x0000040005057890 */ /* 0x000fc8000fffe03f */
[----:B------:R-:W-:-:S04]  /*8420*/  USHF.R.U32.HI UR5, URZ, 0x4, UR5 ;  /* 0x000000043f057899 */ /* 0x000fc80008011605 */
[----:B------:R-:W-:-:S04]  /*8430*/  ULOP3.LUT UR5, UR5, 0x3fff, URZ, 0xc0, !UPT ;  /* 0x00003fff05057892 */ /* 0x000fc8000f8ec03f */
[----:B------:R-:W-:-:S04]  /*8440*/  ULOP3.LUT UR5, UR5, 0x2800000, URZ, 0xfc, !UPT ;  /* 0x0280000005057892 */ /* 0x000fc8000f8efc3f */
[----:B------:R-:W-:-:S07]  /*8450*/  UIMAD UR5, UR60, 0xa00, UR5 ;  /* 0x00000a003c0578a4 */ /* 0x000fce000f8e0205 */
[----:B------:R-:W-:Y:S02]  /*8460*/  UMOV UR6, UR5 ;  /* 0x0000000500067c82 */ /* 0x000fe40008000000 */
[----:B------:R-:W-:Y:S01]  /*8470*/  HGMMA.64x256x16.F32.BF16 R24, R208, gdesc[UR4].tnspB, R24, gsb0 ;  /* 0x43e00004d0187df0 */ /* 0x000fe20008001818 */
[----:B------:R-:W-:Y:S01]  /*8480*/  UIADD3 UR6, UR5, 0x80, URZ ;  /* 0x0000008005067890 */ /* 0x000fe2000fffe03f */
[----:B------:R-:W-:Y:S01]  /*8490*/  UMOV UR7, 0x40000040 ;  /* 0x4000004000077882 */ /* 0x000fe20000000000 */
[----:B------:R-:W-:Y:S02]  /*84a0*/  WARPGROUP.DEPBAR.LE gsb0, 0x0 ;  /* 0x00008000000079c5 */ /* 0x000fe40000010000 */
[----:B------:R-:W-:-:S15]  /*84b0*/  WARPGROUP.ARRIVE ;  /* 0x00000000000079c5 */ /* 0x000fde0000000000 */
[----:B------:R-:W-:-:S08]  /*84c0*/  NOP ;  /* 0x0000000000007918 */ /* 0x000fd00000000000 */
        /* <DEDUP_REMOVED lines=18> */
[----:B------:R-:W-:Y:S03]  /*85f0*/  HGMMA.64x256x16.F32.BF16 R24, R192, gdesc[UR4].tnspB, R24, gsb0 ;  /* 0x43e00004c0187df0 */ /* 0x000fe60008001818 */
[----:B------:R-:W-:Y:S02]  /*8600*/  WARPGROUP.DEPBAR.LE gsb0, 0x0 ;  /* 0x00008000000079c5 */ /* 0x000fe40000010000 */
[----:B------:R-:W-:Y:S05]  /*8610*/  @!P0 BRA `(.L_x_23) ;  /* 0x0000000000048947 */ /* 0x000fea0003800000 */
[----:B------:R-:W-:Y:S01]  /*8620*/  BPT.TRAP 0x1 ;  /* 0x000000040000795c */ /* 0x000fe20000300000 */
.L_x_23:
[----:B------:R-:W-:Y:S01]  /*8630*/  FMUL.FTZ R184, R184, UR39 ;  /* 0x00000027b8b87c20 */ /* 0x000fe20008410000 */
[----:B------:R-:W-:Y:S01]  /*8640*/  FMUL.FTZ R193, R186, UR39 ;  /* 0x00000027bac17c20 */ /* 0x000fe20008410000 */
[----:B------:R-:W-:Y:S01]  /*8650*/  FMUL.FTZ R185, R185, UR39 ;  /* 0x00000027b9b97c20 */ /* 0x000fe20008410000 */
[----:B------:R-:W-:Y:S01]  /*8660*/  FMUL.FTZ R186, R187, UR39 ;  /* 0x00000027bbba7c20 */ /* 0x000fe20008410000 */
[----:B------:R-:W-:Y:S01]  /*8670*/  FMUL.FTZ R187, R188, UR39 ;  /* 0x00000027bcbb7c20 */ /* 0x000fe20008410000 */
[----:B------:R-:W-:Y:S01]  /*8680*/  FMUL.FTZ R188, R189, UR39 ;  /* 0x00000027bdbc7c20 */ /* 0x000fe20008410000 */
[----:B------:R-:W1:Y:S01]  /*8690*/  MUFU.TANH R184, R184 ;  /* 0x000000b800b87308 */ /* 0x000e620000002400 */
[----:B------:R-:W-:Y:S01]  /*86a0*/  FMUL.FTZ R189, R190, UR39 ;  /* 0x00000027bebd7c20 */ /* 0x000fe20008410000 */
[----:B------:R-:W-:Y:S01]  /*86b0*/  FMUL.FTZ R190, R191, UR39 ;  /* 0x00000027bfbe7c20 */ /* 0x000fe20008410000 */
[----:B------:R-:W-:Y:S01]  /*86c0*/  FMUL.FTZ R176, R176, UR39 ;  /* 0x00000027b0b07c20 */ /* 0x000fe20008410000 */
[----:B------:R-:W-:Y:S01]  /*86d0*/  FMUL.FTZ R178, R178, UR39 ;  /* 0x00000027b2b27c20 */ /* 0x000fe20008410000 */
[----:B------:R-:W-:Y:S01]  /*86e0*/  FMUL.FTZ R177, R177, UR39 ;  /* 0x00000027b1b17c20 */ /* 0x000fe20008410000 */
[----:B------:R-:W-:Y:S01]  /*86f0*/  FMUL.FTZ R179, R179, UR39 ;  /* 0x00000027b3b37c20 */ /* 0x000fe20008410000 */
[----:B------:R-:W-:Y:S01]  /*8700*/  FMUL.FTZ R180, R180, UR39 ;  /* 0x00000027b4b47c20 */ /* 0x000fe20008410000 */
[----:B------:R-:W3:Y:S01]  /*8710*/  MUFU.TANH R193, R193 ;  /* 0x000000c100c17308 */ /* 0x000ee20000002400 */
[----:B------:R-:W-:Y:S01]  /*8720*/  FMUL.FTZ R182, R182, UR39 ;  /* 0x00000027b6b67c20 */ /* 0x000fe20008410000 */
[----:B------:R-:W-:Y:S01]  /*8730*/  FMUL.FTZ R181, R181, UR39 ;  /* 0x00000027b5b57c20 */ /* 0x000fe20008410000 */
[----:B------:R-:W-:Y:S01]  /*8740*/  FMUL.FTZ R192, R161, UR39 ;  /* 0x00000027a1c07c20 */ /* 0x000fe20008410000 */
[----:B------:R-:W-:Y:S01]  /*8750*/  FMUL.FTZ R183, R183, UR39 ;  /* 0x00000027b7b77c20 */ /* 0x000fe20008410000 */
[----:B------:R-:W-:Y:S01]  /*8760*/  FMUL.FTZ R161, R163, UR39 ;  /* 0x00000027a3a17c20 */ /* 0x000fe20008410000 */
[----:B------:R-:W-:Y:S01]  /*8770*/  FMUL.FTZ R168, R168, UR39 ;  /* 0x00000027a8a87c20 */ /* 0x000fe20008410000 */
[----:B------:R-:W-:Y:S01]  /*8780*/  FMUL.FTZ R163, R167, UR39 ;  /* 0x00000027a7a37c20 */ /* 0x000fe20008410000 */
[----:B------:R-:W4:Y:S01]  /*8790*/  MUFU.TANH R185, R185 ;  /* 0x000000b900b97308 */ /* 0x000f220000002400 */
[----:B-12---:R-:W-:Y:S01]  /*87a0*/  FMNMX.FTZ R0, R184, R21, !PT ;  /* 0x00000015b8007209 */ /* 0x006fe20007810000 */
[----:B------:R-:W-:Y:S01]  /*87b0*/  FMUL.FTZ R167, R153, UR39 ;  /* 0x0000002799a77c20 */ /* 0x000fe20008410000 */
[----:B------:R-:W-:Y:S01]  /*87c0*/  FMUL.FTZ R170, R170, UR39 ;  /* 0x00000027aaaa7c20 */ /* 0x000fe20008410000 */
[----:B------:R-:W-:Y:S01]  /*87d0*/  FMUL.FTZ R169, R169, UR39 ;  /* 0x00000027a9a97c20 */ /* 0x000fe20008410000 */
[----:B------:R-:W-:Y:S01]  /*87e0*/  FMUL.FTZ R171, R171, UR39 ;  /* 0x00000027abab7c20 */ /* 0x000fe20008410000 */
[----:B------:R-:W-:Y:S01]  /*87f0*/  FMUL.FTZ R172, R172, UR39 ;  /* 0x00000027acac7c20 */ /* 0x000fe20008410000 */
[----:B------:R-:W-:Y:S01]  /*8800*/  FMUL.FTZ R191, R173, UR39 ;  /* 0x00000027adbf7c20 */ /* 0x000fe20008410000 */
[----:B------:R-:W1:Y:S01]  /*8810*/  MUFU.TANH R186, R186 ;  /* 0x000000ba00ba7308 */ /* 0x000e620000002400 */
[----:B---3--:R-:W-:Y:S01]  /*8820*/  FMNMX.FTZ R3, R193, R20, !PT ;  /* 0x00000014c1037209 */ /* 0x008fe20007810000 */
[----:B------:R-:W-:Y:S01]  /*8830*/  FMUL.FTZ R173, R174, UR39 ;  /* 0x00000027aead7c20 */ /* 0x000fe20008410000 */
[----:B------:R-:W-:Y:S01]  /*8840*/  FMUL.FTZ R174, R175, UR39 ;  /* 0x00000027afae7c20 */ /* 0x000fe20008410000 */
[----:B------:R-:W-:Y:S01]  /*8850*/  FMUL.FTZ R175, R160, UR39 ;  /* 0x00000027a0af7c20 */ /* 0x000fe20008410000 */
[----:B------:R-:W-:Y:S01]  /*8860*/  FMUL.FTZ R160, R162, UR39 ;  /* 0x00000027a2a07c20 */ /* 0x000fe20008410000 */
[----:B------:R-:W-:Y:S01]  /*8870*/  FMUL.FTZ R164, R164, UR39 ;  /* 0x00000027a4a47c20 */ /* 0x000fe20008410000 */
[----:B------:R-:W-:Y:S01]  /*8880*/  FMUL.FTZ R162, R166, UR39 ;  /* 0x00000027a6a27c20 */ /* 0x000fe20008410000 */
[----:B------:R-:W2:Y:S01]  /*8890*/  MUFU.TANH R187, R187 ;  /* 0x000000bb00bb7308 */ /* 0x000ea20000002400 */
[----:B----4-:R-:W-:Y:S01]  /*88a0*/  FMNMX.FTZ R0, R185, R0, !PT ;  /* 0x00000000b9007209 */ /* 0x010fe20007810000 */
[----:B------:R-:W-:Y:S01]  /*88b0*/  FMUL.FTZ R165, R165, UR39 ;  /* 0x00000027a5a57c20 */ /* 0x000fe20008410000 */
[----:B------:R-:W-:Y:S01]  /*88c0*/  FMUL.FTZ R166, R152, UR39 ;  /* 0x0000002798a67c20 */ /* 0x000fe20008410000 */
[----:B------:R-:W-:Y:S01]  /*88d0*/  FMUL.FTZ R152, R154, UR39 ;  /* 0x000000279a987c20 */ /* 0x000fe20008410000 */
[----:B------:R-:W-:Y:S01]  /*88e0*/  FMUL.FTZ R154, R156, UR39 ;  /* 0x000000279c9a7c20 */ /* 0x000fe20008410000 */
[----:B------:R-:W-:Y:S01]  /*88f0*/  FMUL.FTZ R156, R158, UR39 ;  /* 0x000000279e9c7c20 */ /* 0x000fe20008410000 */
[----:B------:R-:W-:Y:S01]  /*8900*/  ULDC UR5, c[0x0][0x988] ;  /* 0x0002620000057ab9 */ /* 0x000fe20000000800 */
[----:B------:R-:W3:Y:S01]  /*8910*/  MUFU.TANH R189, R189 ;  /* 0x000000bd00bd7308 */ /* 0x000ee20000002400 */
[----:B-1----:R-:W-:Y:S01]  /*8920*/  FMNMX.FTZ R2, R186, R3, !PT ;  /* 0x00000003ba027209 */ /* 0x002fe20007810000 */
[----:B------:R-:W1:Y:S01]  /*8930*/  S2UR UR6, SR_CgaCtaId ;  /* 0x00000000000679c3 */ /* 0x000e620000008800 */
[----:B------:R-:W-:-:S05]  /*8940*/  UIADD3 UR61, UR61, 0x38840, URZ ;  /* 0x000388403d3d7890 */ /* 0x000fca000fffe03f */
[----:B------:R-:W4:Y:S01]  /*8950*/  MUFU.TANH R188, R188 ;  /* 0x000000bc00bc7308 */ /* 0x000f220000002400 */
[----:B--2---:R-:W-:-:S07]  /*8960*/  FMNMX.FTZ R3, R187, R0, !PT ;  /* 0x00000000bb037209 */ /* 0x004fce0007810000 */
[----:B------:R-:W2:Y:S01]  /*8970*/  MUFU.TANH R190, R190 ;  /* 0x000000be00be7308 */ /* 0x000ea20000002400 */
[----:B---3--:R-:W-:-:S07]  /*8980*/  FMNMX.FTZ R153, R189, R2, !PT ;  /* 0x00000002bd997209 */ /* 0x008fce0007810000 */
[----:B------:R-:W3:Y:S01]  /*8990*/  MUFU.TANH R176, R176 ;  /* 0x000000b000b07308 */ /* 0x000ee20000002400 */
[----:B----4-:R-:W-:Y:S01]  /*89a0*/  FMNMX.FTZ R3, R188, R3, !PT ;  /* 0x00000003bc037209 */ /* 0x010fe20007810000 */
[----:B-1----:R-:W-:-:S06]  /*89b0*/  UPRMT UR61, UR6, 0x654, UR61 ;  /* 0x00000654063d7896 */ /* 0x002fcc000800003d */
[----:B------:R-:W1:Y:S01]  /*89c0*/  MUFU.TANH R178, R178 ;  /* 0x000000b200b27308 */ /* 0x000e620000002400 */
[----:B--2---:R-:W-:Y:S02]  /*89d0*/  FMNMX.FTZ R153, R190, R153, !PT ;  /* 0x00000099be997209 */ /* 0x004fe40007810000 */
[----:B------:R-:W-:Y:S05]  /*89e0*/  SYNCS.ARRIVE.TRANS64.RED.A1T0 RZ, [UR61], RZ ;  /* 0x000000ffffff79a7 */ /* 0x000fea000810043d */
[----:B------:R-:W2:Y:S01]  /*89f0*/  MUFU.TANH R177, R177 ;  /* 0x000000b100b17308 */ /* 0x000ea20000002400 */
[----:B---3--:R-:W-:-:S07]  /*8a00*/  FMNMX.FTZ R0, R176, R3, !PT ;  /* 0x00000003b0007209 */ /* 0x008fce0007810000 */
[----:B------:R-:W3:Y:S01]  /*8a10*/  MUFU.TANH R179, R179 ;  /* 0x000000b300b37308 */ /* 0x000ee20000002400 */
[----:B-1----:R-:W-:Y:S01]  /*8a20*/  FMNMX.FTZ R2, R178, R153, !PT ;  /* 0x00000099b2027209 */ /* 0x002fe20007810000 */
[----:B------:R-:W-:-:S06]  /*8a30*/  FMUL.FTZ R153, R155, UR39 ;  /* 0x000000279b997c20 */ /* 0x000fcc0008410000 */
[----:B------:R-:W1:Y:S01]  /*8a40*/  MUFU.TANH R180, R180 ;  /* 0x000000b400b47308 */ /* 0x000e620000002400 */
[----:B--2---:R-:W-:-:S07]  /*8a50*/  FMNMX.FTZ R3, R177, R0, !PT ;  /* 0x00000000b1037209 */ /* 0x004fce0007810000 */
[----:B------:R-:W2:Y:S01]  /*8a60*/  MUFU.TANH R182, R182 ;  /* 0x000000b600b67308 */ /* 0x000ea20000002400 */
[----:B---3--:R-:W-:-:S07]  /*8a70*/  FMNMX.FTZ R195, R179, R2, !PT ;  /* 0x00000002b3c37209 */ /* 0x008fce0007810000 */
[----:B------:R-:W3:Y:S01]  /*8a80*/  MUFU.TANH R181, R181 ;  /* 0x000000b500b57308 */ /* 0x000ee20000002400 */
[----:B-1----:R-:W-:-:S07]  /*8a90*/  FMNMX.FTZ R0, R180, R3, !PT ;  /* 0x00000003b4007209 */ /* 0x002fce0007810000 */
        /* <DEDUP_REMOVED lines=9> */
[----:B---3--:R-:W-:Y:S01]  /*8b30*/  FMNMX.FTZ R2, R170, R155, !PT ;  /* 0x0000009baa027209 */ /* 0x008fe20007810000 */
[----:B------:R-:W-:-:S06]  /*8b40*/  FMUL.FTZ R155, R157, UR39 ;  /* 0x000000279d9b7c20 */ /* 0x000fcc0008410000 */
        /* <DEDUP_REMOVED lines=21> */
[----:B--2---:R-:W-:Y:S01]  /*8ca0*/  FMNMX.FTZ R0, R164, R157, !PT ;  /* 0x0000009da4007209 */ /* 0x004fe20007810000 */
[----:B------:R-:W-:-:S06]  /*8cb0*/  FMUL.FTZ R157, R159, UR39 ;  /* 0x000000279f9d7c20 */ /* 0x000fcc0008410000 */
        /* <DEDUP_REMOVED lines=17> */
[----:B--2---:R-:W-:Y:S02]  /*8dd0*/  FMNMX.FTZ R2, R156, R159, !PT ;  /* 0x0000009f9c027209 */ /* 0x004fe40007810000 */
[----:B---3--:R-:W-:-:S05]  /*8de0*/  FMNMX.FTZ R0, R155, R0, !PT ;  /* 0x000000009b007209 */ /* 0x008fca0007810000 */
[----:B------:R-:W2:Y:S01]  /*8df0*/  SHFL.BFLY PT, R3, R0, 0x2, 0x1f ;  /* 0x0c401f0000037f89 */ /* 0x000ea200000e0000 */
[----:B-1----:R-:W-:-:S05]  /*8e00*/  FMNMX.FTZ R2, R157, R2, !PT ;  /* 0x000000029d027209 */ /* 0x002fca0007810000 */
[----:B------:R-:W1:Y:S01]  /*8e10*/  SHFL.BFLY PT, R159, R2, 0x2, 0x1f ;  /* 0x0c401f00029f7f89 */ /* 0x000e6200000e0000 */
[----:B--2---:R-:W-:-:S05]  /*8e20*/  FMNMX.FTZ R158, R0, R3, !PT ;  /* 0x00000003009e7209 */ /* 0x004fca0007810000 */
[----:B------:R-:W0:Y:S01]  /*8e30*/  SHFL.BFLY PT, R3, R158, 0x1, 0x1f ;  /* 0x0c201f009e037f89 */ /* 0x000e2200000e0000 */
[----:B-1----:R-:W-:-:S05]  /*8e40*/  FMNMX.FTZ R159, R2, R159, !PT ;  /* 0x0000009f029f7209 */ /* 0x002fca0007810000 */
[----:B------:R-:W1:Y:S01]  /*8e50*/  SHFL.BFLY PT, R194, R159, 0x1, 0x1f ;  /* 0x0c201f009fc27f89 */ /* 0x000e6200000e0000 */
[----:B0-----:R-:W-:-:S05]  /*8e60*/  FMNMX.FTZ R4, R158, R3, !PT ;  /* 0x000000039e047209 */ /* 0x001fca0007810000 */
[----:B------:R-:W-:Y:S01]  /*8e70*/  FADD.FTZ R21, -R4, R21 ;  /* 0x0000001504157221 */ /* 0x000fe20000010100 */
[----:B-1----:R-:W-:-:S03]  /*8e80*/  FMNMX.FTZ R3, R159, R194, !PT ;  /* 0x000000c29f037209 */ /* 0x002fc60007810000 */
[----:B------:R-:W-:Y:S02]  /*8e90*/  FMUL.FTZ R194, R21, UR5 ;  /* 0x0000000515c27c20 */ /* 0x000fe40008410000 */
[----:B------:R-:W-:Y:S02]  /*8ea0*/  FADD.FTZ R20, -R3, R20 ;  /* 0x0000001403147221 */ /* 0x000fe40000010100 */
[----:B------:R0:W-:Y:S02]  /*8eb0*/  MUFU.EX2 R0, R194 ;  /* 0x000000c200007308 */ /* 0x0001e40000000800 */
[----:B------:R-:W-:Y:S01]  /*8ec0*/  FMUL.FTZ R2, R20, UR5 ;  /* 0x0000000514027c20 */ /* 0x000fe20008410000 */
[----:B------:R-:W-:-:S04]  /*8ed0*/  FMUL.FTZ R20, R4, UR5 ;  /* 0x0000000504147c20 */ /* 0x000fc80008410000 */
[--C-:B------:R-:W-:Y:S01]  /*8ee0*/  FFMA.FTZ R21, R184, UR5, -R20.reuse ;  /* 0x00000005b8157c23 */ /* 0x100fe20008010814 */
[--C-:B0-----:R-:W-:Y:S01]  /*8ef0*/  FFMA.FTZ R194, R154, UR5, -R20.reuse ;  /* 0x000000059ac27c23 */ /* 0x101fe20008010814 */
[----:B------:R-:W-:Y:S01]  /*8f00*/  FMUL.FTZ R154, R3, UR5 ;  /* 0x00000005039a7c20 */ /* 0x000fe20008410000 */
[--C-:B------:R-:W-:Y:S01]  /*8f10*/  FFMA.FTZ R208, R185, UR5, -R20.reuse ;  /* 0x00000005b9d07c23 */ /* 0x100fe20008010814 */
[----:B------:R-:W-:Y:S01]  /*8f20*/  MUFU.EX2 R2, R2 ;  /* 0x0000000200027308 */ /* 0x000fe20000000800 */
[----:B------:R-:W-:Y:S01]  /*8f30*/  FFMA.FTZ R210, R187, UR5, -R20 ;  /* 0x00000005bbd27c23 */ /* 0x000fe20008010814 */
[--C-:B------:R-:W-:Y:S01]  /*8f40*/  FFMA.FTZ R209, R193, UR5, -R154.reuse ;  /* 0x00000005c1d17c23 */ /* 0x100fe2000801089a */
[--C-:B------:R-:W-:Y:S01]  /*8f50*/  FFMA.FTZ R158, R186, UR5, -R154.reuse ;  /* 0x00000005ba9e7c23 */ /* 0x100fe2000801089a */
[----:B------:R-:W-:Y:S01]  /*8f60*/  FFMA.FTZ R211, R189, UR5, -R154 ;  /* 0x00000005bdd37c23 */ /* 0x000fe2000801089a */
[--C-:B------:R-:W-:Y:S01]  /*8f70*/  FFMA.FTZ R195, R188, UR5, -R20.reuse ;  /* 0x00000005bcc37c23 */ /* 0x100fe20008010814 */
[----:B------:R-:W-:Y:S01]  /*8f80*/  FFMA.FTZ R198, R164, UR5, -R20 ;  /* 0x00000005a4c67c23 */ /* 0x000fe20008010814 */
[----:B------:R-:W-:Y:S01]  /*8f90*/  FFMA.FTZ R164, R190, UR5, -R154 ;  /* 0x00000005bea47c23 */ /* 0x000fe2000801089a */
[----:B------:R-:W0:Y:S01]  /*8fa0*/  MUFU.EX2 R21, R21 ;  /* 0x0000001500157308 */ /* 0x000e220000000800 */
[--C-:B------:R-:W-:Y:S01]  /*8fb0*/  FFMA.FTZ R204, R176, UR5, -R20.reuse ;  /* 0x00000005b0cc7c23 */ /* 0x100fe20008010814 */
[----:B------:R-:W-:Y:S01]  /*8fc0*/  FFMA.FTZ R185, R181, UR5, -R20 ;  /* 0x00000005b5b97c23 */ /* 0x000fe20008010814 */
[----:B------:R-:W-:Y:S01]  /*8fd0*/  FFMA.FTZ R205, R178, UR5, -R154 ;  /* 0x00000005b2cd7c23 */ /* 0x000fe2000801089a */
[--C-:B------:R-:W-:Y:S01]  /*8fe0*/  FFMA.FTZ R181, R169, UR5, -R20.reuse ;  /* 0x00000005a9b57c23 */ /* 0x100fe20008010814 */
[--C-:B------:R-:W-:Y:S01]  /*8ff0*/  FFMA.FTZ R169, R192, UR5, -R20.reuse ;  /* 0x00000005c0a97c23 */ /* 0x100fe20008010814 */
[--C-:B------:R-:W-:Y:S01]  /*9000*/  FFMA.FTZ R187, R177, UR5, -R20.reuse ;  /* 0x00000005b1bb7c23 */ /* 0x100fe20008010814 */
[----:B------:R-:W-:Y:S01]  /*9010*/  FFMA.FTZ R192, R166, UR5, -R20 ;  /* 0x00000005a6c07c23 */ /* 0x000fe20008010814 */
[----:B------:R-:W1:Y:S01]  /*9020*/  MUFU.EX2 R209, R209 ;  /* 0x000000d100d17308 */ /* 0x000e620000000800 */
[----:B------:R-:W-:Y:S01]  /*9030*/  FFMA.FTZ R166, R179, UR5, -R154 ;  /* 0x00000005b3a67c23 */ /* 0x000fe2000801089a */
[----:B------:R-:W-:Y:S01]  /*9040*/  FFMA.FTZ R206, R180, UR5, -R20 ;  /* 0x00000005b4ce7c23 */ /* 0x000fe20008010814 */
[----:B------:R-:W-:Y:S01]  /*9050*/  FFMA.FTZ R207, R182, UR5, -R154 ;  /* 0x00000005b6cf7c23 */ /* 0x000fe2000801089a */
[--C-:B------:R-:W-:Y:S01]  /*9060*/  FFMA.FTZ R200, R168, UR5, -R20.reuse ;  /* 0x00000005a8c87c23 */ /* 0x100fe20008010814 */
[--C-:B------:R-:W-:Y:S01]  /*9070*/  FFMA.FTZ R202, R172, UR5, -R20.reuse ;  /* 0x00000005acca7c23 */ /* 0x100fe20008010814 */
[--C-:B------:R-:W-:Y:S01]  /*9080*/  FFMA.FTZ R177, R191, UR5, -R20.reuse ;  /* 0x00000005bfb17c23 */ /* 0x100fe20008010814 */
[--C-:B------:R-:W-:Y:S01]  /*9090*/  FFMA.FTZ R196, R175, UR5, -R20.reuse ;  /* 0x00000005afc47c23 */ /* 0x100fe20008010814 */
[----:B------:R-:W2:Y:S01]  /*90a0*/  MUFU.EX2 R208, R208 ;  /* 0x000000d000d07308 */ /* 0x000ea20000000800 */
[----:B0-----:R-:W-:Y:S01]  /*90b0*/  FFMA.FTZ R17, R0, R17, R21 ;  /* 0x0000001100117223 */ /* 0x001fe20000010015 */
[--C-:B------:R-:W-:Y:S01]  /*90c0*/  FFMA.FTZ R165, R165, UR5, -R20.reuse ;  /* 0x00000005a5a57c23 */ /* 0x100fe20008010814 */
[--C-:B------:R-:W-:Y:S01]  /*90d0*/  FFMA.FTZ R159, R167, UR5, -R20.reuse ;  /* 0x00000005a79f7c23 */ /* 0x100fe20008010814 */
[----:B------:R-:W-:Y:S01]  /*90e0*/  FFMA.FTZ R155, R155, UR5, -R20 ;  /* 0x000000059b9b7c23 */ /* 0x000fe20008010814 */
[--C-:B------:R-:W-:Y:S01]  /*90f0*/  FFMA.FTZ R168, R183, UR5, -R154.reuse ;  /* 0x00000005b7a87c23 */ /* 0x100fe2000801089a */
[--C-:B------:R-:W-:Y:S01]  /*9100*/  FFMA.FTZ R172, R174, UR5, -R154.reuse ;  /* 0x00000005aeac7c23 */ /* 0x100fe2000801089a */
[--C-:B------:R-:W-:Y:S01]  /*9110*/  FFMA.FTZ R201, R170, UR5, -R154.reuse ;  /* 0x00000005aac97c23 */ /* 0x100fe2000801089a */
[----:B------:R-:W0:Y:S01]  /*9120*/  MUFU.EX2 R158, R158 ;  /* 0x0000009e009e7308 */ /* 0x000e220000000800 */
[----:B-1----:R-:W-:Y:S01]  /*9130*/  FFMA.FTZ R5, R2, R5, R209 ;  /* 0x0000000502057223 */ /* 0x002fe200000100d1 */
[--C-:B------:R-:W-:Y:S01]  /*9140*/  FFMA.FTZ R170, R171, UR5, -R154.reuse ;  /* 0x00000005abaa7c23 */ /* 0x100fe2000801089a */
[--C-:B------:R-:W-:Y:S01]  /*9150*/  FFMA.FTZ R199, R162, UR5, -R154.reuse ;  /* 0x00000005a2c77c23 */ /* 0x100fe2000801089a */
[--C-:B------:R-:W-:Y:S01]  /*9160*/  FFMA.FTZ R203, R173, UR5, -R154.reuse ;  /* 0x00000005adcb7c23 */ /* 0x100fe2000801089a */
[--C-:B------:R-:W-:Y:S01]  /*9170*/  FFMA.FTZ R197, R160, UR5, -R154.reuse ;  /* 0x00000005a0c57c23 */ /* 0x100fe2000801089a */
[--C-:B------:R-:W-:Y:S01]  /*9180*/  FFMA.FTZ R160, R161, UR5, -R154.reuse ;  /* 0x00000005a1a07c23 */ /* 0x100fe2000801089a */
[----:B------:R-:W-:Y:S01]  /*9190*/  FFMA.FTZ R193, R152, UR5, -R154 ;  /* 0x0000000598c17c23 */ /* 0x000fe2000801089a */
[----:B------:R-:W1:Y:S01]  /*91a0*/  MUFU.EX2 R210, R210 ;  /* 0x000000d200d27308 */ /* 0x000e620000000800 */
[----:B--2---:R-:W-:-:S07]  /*91b0*/  FADD.FTZ R17, R208, R17 ;  /* 0x00000011d0117221 */ /* 0x004fce0000010000 */
[----:B------:R-:W2:Y:S01]  /*91c0*/  MUFU.EX2 R211, R211 ;  /* 0x000000d300d37308 */ /* 0x000ea20000000800 */
[----:B0-----:R-:W-:-:S07]  /*91d0*/  FADD.FTZ R20, R158, R5 ;  /* 0x000000059e147221 */ /* 0x001fce0000010000 */
[----:B------:R-:W0:Y:S01]  /*91e0*/  MUFU.EX2 R195, R195 ;  /* 0x000000c300c37308 */ /* 0x000e220000000800 */
[----:B-1----:R-:W-:-:S07]  /*91f0*/  FADD.FTZ R174, R210, R17 ;  /* 0x00000011d2ae7221 */ /* 0x002fce0000010000 */
        /* <DEDUP_REMOVED lines=11> */
[----:B-1----:R-:W-:Y:S01]  /*92b0*/  FADD.FTZ R17, R187, R162 ;  /* 0x000000a2bb117221 */ /* 0x002fe20000010000 */
[----:B------:R-:W-:-:S06]  /*92c0*/  FFMA.FTZ R162, R163, UR5, -R154 ;  /* 0x00000005a3a27c23 */ /* 0x000fcc000801089a */
        /* <DEDUP_REMOVED lines=15> */
[----:B0-----:R-:W-:Y:S01]  /*93c0*/  FADD.FTZ R17, R181, R152 ;  /* 0x00000098b5117221 */ /* 0x001fe20000010000 */
[--C-:B------:R-:W-:Y:S01]  /*93d0*/  FFMA.FTZ R152, R153, UR5, -R154.reuse ;  /* 0x0000000599987c23 */ /* 0x100fe2000801089a */
[----:B------:R-:W-:-:S05]  /*93e0*/  FFMA.FTZ R153, R157, UR5, -R154 ;  /* 0x000000059d997c23 */ /* 0x000fca000801089a */
[----:B------:R-:W0:Y:S01]  /*93f0*/  MUFU.EX2 R203, R203 ;  /* 0x000000cb00cb7308 */ /* 0x000e220000000800 */
[----:B-1----:R-:W-:-:S07]  /*9400*/  FADD.FTZ R20, R170, R5 ;  /* 0x00000005aa147221 */ /* 0x002fce0000010000 */
[----:B------:R-:W1:Y:S01]  /*9410*/  MUFU.EX2 R177, R177 ;  /* 0x000000b100b17308 */ /* 0x000e620000000800 */
[----:B--2---:R-:W-:-:S07]  /*9420*/  FADD.FTZ R174, R202, R17 ;  /* 0x00000011caae7221 */ /* 0x004fce0000010000 */
[----:B------:R-:W2:Y:S01]  /*9430*/  MUFU.EX2 R172, R172 ;  /* 0x000000ac00ac7308 */ /* 0x000ea20000000800 */
[----:B0-----:R-:W-:Y:S01]  /*9440*/  FADD.FTZ R5, R203, R20 ;  /* 0x00000014cb057221 */ /* 0x001fe20000010000 */
[----:B------:R-:W-:-:S06]  /*9450*/  FFMA.FTZ R20, R156, UR5, -R154 ;  /* 0x000000059c147c23 */ /* 0x000fcc000801089a */
        /* <DEDUP_REMOVED lines=32> */
[----:B--2---:R-:W-:-:S03]  /*9660*/  FADD.FTZ R17, R155, R154 ;  /* 0x0000009a9b117221 */ /* 0x004fc60000010000 */
[----:B0-----:R-:W-:Y:S01]  /*9670*/  FADD.FTZ R5, R153, R156 ;  /* 0x0000009c99057221 */ /* 0x001fe20000010000 */
[----:B------:R-:W-:Y:S06]  /*9680*/  @!P0 BRA `(.L_x_24) ;  /* 0x0000000000048947 */ /* 0x000fec0003800000 */
[----:B------:R-:W-:Y:S01]  /*9690*/  BPT.TRAP 0x1 ;  /* 0x000000040000795c */ /* 0x000fe20000300000 */
.L_x_24:
[----:B------:R-:W0:Y:S01]  /*96a0*/  S2UR UR7, SR_CgaCtaId ;  /* 0x00000000000779c3 */ /* 0x000e220000008800 */
[----:B------:R-:W-:Y:S01]  /*96b0*/  UIADD3 UR4, UR4, 0x38860, URZ ;  /* 0x0003886004047890 */ /* 0x000fe2000fffe03f */
[----:B------:R-:W-:Y:S01]  /*96c0*/  R2UR UR6, R228 ;  /* 0x00000000e40672ca */ /* 0x000fe200000e0000 */
[----:B------:R-:W-:Y:S01]  /*96d0*/  UMOV UR60, UR38 ;  /* 0x00000026003c7c82 */ /* 0x000fe20008000000 */
[----:B------:R-:W-:Y:S02]  /*96e0*/  F2FP.BF16.F32.PACK_AB R210, R195, R210 ;  /* 0x000000d2c3d2723e */ /* 0x000fe400000010ff */
[----:B------:R-:W-:Y:S01]  /*96f0*/  F2FP.BF16.F32.PACK_AB R208, R208, R21 ;  /* 0x00000015d0d0723e */ /* 0x000fe200000010ff */
[----:B------:R-:W-:Y:S01]  /*9700*/  IMAD.MOV.U32 R21, RZ, RZ, R4 ;  /* 0x000000ffff157224 */ /* 0x000fe200078e0004 */
[----:B------:R-:W-:Y:S02]  /*9710*/  F2FP.BF16.F32.PACK_AB R195, R153, R20 ;  /* 0x0000001499c3723e */ /* 0x000fe400000010ff */
[----:B------:R-:W-:-:S02]  /*9720*/  F2FP.BF16.F32.PACK_AB R209, R158, R209 ;  /* 0x000000d19ed1723e */ /* 0x000fc400000010ff */
[----:B------:R-:W-:Y:S02]  /*9730*/  F2FP.BF16.F32.PACK_AB R211, R164, R211 ;  /* 0x000000d3a4d3723e */ /* 0x000fe400000010ff */
[----:B------:R-:W-:Y:S02]  /*9740*/  F2FP.BF16.F32.PACK_AB R204, R187, R204 ;  /* 0x000000ccbbcc723e */ /* 0x000fe400000010ff */
[----:B------:R-:W-:Y:S02]  /*9750*/  ISETP.LT.AND P1, PT, RZ, UR6, PT ;  /* 0x00000006ff007c0c */ /* 0x000fe4000bf21270 */
[----:B------:R-:W-:Y:S02]  /*9760*/  F2FP.BF16.F32.PACK_AB R205, R166, R205 ;  /* 0x000000cda6cd723e */ /* 0x000fe400000010ff */
[----:B------:R-:W-:Y:S02]  /*9770*/  F2FP.BF16.F32.PACK_AB R206, R185, R206 ;  /* 0x000000ceb9ce723e */ /* 0x000fe400000010ff */
[----:B------:R-:W-:Y:S01]  /*9780*/  F2FP.BF16.F32.PACK_AB R207, R168, R207 ;  /* 0x000000cfa8cf723e */ /* 0x000fe200000010ff */
[----:B0-----:R-:W-:Y:S01]  /*9790*/  UPRMT UR4, UR7, 0x654, UR4 ;  /* 0x0000065407047896 */ /* 0x001fe20008000004 */
[----:B------:R-:W-:-:S02]  /*97a0*/  F2FP.BF16.F32.PACK_AB R200, R181, R200 ;  /* 0x000000c8b5c8723e */ /* 0x000fc400000010ff */
[----:B------:R-:W-:Y:S02]  /*97b0*/  F2FP.BF16.F32.PACK_AB R201, R170, R201 ;  /* 0x000000c9aac9723e */ /* 0x000fe400000010ff */
[----:B------:R-:W-:Y:S02]  /*97c0*/  F2FP.BF16.F32.PACK_AB R202, R177, R202 ;  /* 0x000000cab1ca723e */ /* 0x000fe400000010ff */
[----:B------:R-:W-:Y:S02]  /*97d0*/  F2FP.BF16.F32.PACK_AB R203, R172, R203 ;  /* 0x000000cbaccb723e */ /* 0x000fe400000010ff */
[----:B------:R-:W-:Y:S01]  /*97e0*/  SYNCS.ARRIVE.TRANS64.RED.A1T0 RZ, [UR4], RZ ;  /* 0x000000ffffff79a7 */ /* 0x000fe20008100404 */
[----:B------:R-:W-:Y:S01]  /*97f0*/  UIADD3 UR4, UR6, -0x1, URZ ;  /* 0xffffffff06047890 */ /* 0x000fe2000fffe03f */
[----:B------:R-:W-:Y:S02]  /*9800*/  R2UR UR6, R16 ;  /* 0x00000000100672ca */ /* 0x000fe400000e0000 */
[----:B------:R-:W-:-:S02]  /*9810*/  F2FP.BF16.F32.PACK_AB R196, R169, R196 ;  /* 0x000000c4a9c4723e */ /* 0x000fc400000010ff */
[----:B------:R-:W-:Y:S01]  /*9820*/  F2FP.BF16.F32.PACK_AB R197, R160, R197 ;  /* 0x000000c5a0c5723e */ /* 0x000fe200000010ff */
[----:B------:R-:W-:Y:S01]  /*9830*/  IMAD.U32 R228, RZ, RZ, UR4 ;  /* 0x00000004ffe47e24 */ /* 0x000fe2000f8e00ff */
[----:B------:R-:W-:Y:S02]  /*9840*/  F2FP.BF16.F32.PACK_AB R198, R165, R198 ;  /* 0x000000c6a5c6723e */ /* 0x000fe400000010ff */
[----:B------:R-:W-:Y:S02]  /*9850*/  F2FP.BF16.F32.PACK_AB R199, R162, R199 ;  /* 0x000000c7a2c7723e */ /* 0x000fe400000010ff */
[----:B------:R-:W-:Y:S02]  /*9860*/  F2FP.BF16.F32.PACK_AB R192, R159, R192 ;  /* 0x000000c09fc0723e */ /* 0x000fe400000010ff */
[----:B------:R-:W-:Y:S01]  /*9870*/  F2FP.BF16.F32.PACK_AB R193, R152, R193 ;  /* 0x000000c198c1723e */ /* 0x000fe200000010ff */
[----:B------:R-:W-:Y:S01]  /*9880*/  IMAD.U32 R229, RZ, RZ, UR6 ;  /* 0x00000006ffe57e24 */ /* 0x000fe2000f8e00ff */
[----:B------:R-:W-:-:S02]  /*9890*/  F2FP.BF16.F32.PACK_AB R194, R155, R194 ;  /* 0x000000c29bc2723e */ /* 0x000fc400000010ff */
[----:B------:R-:W-:Y:S01]  /*98a0*/  MOV R20, R3 ;  /* 0x0000000300147202 */ /* 0x000fe20000000f00 */
[----:B------:R-:W-:Y:S06]  /*98b0*/  @P1 BRA `(.L_x_25) ;  /* 0xffffffc000001947 */ /* 0x000fec000383ffff */
.L_x_14:
[----:B------:R-:W-:Y:S06]  /*98c0*/  BAR.ARV 0x8, 0x180 ;  /* 0x0206000000007b1d */ /* 0x000fec0000002000 */
        /* <DEDUP_REMOVED lines=128> */
[----:B------:R-:W-:Y:S06]  /*a0d0*/  @!P0 BRA `(.L_x_26) ;  /* 0x0000000000048947 */ /* 0x000fec0003800000 */
[----:B------:R-:W-:Y:S01]  /*a0e0*/  BPT.TRAP 0x1 ;  /* 0x000000040000795c */ /* 0x000fe20000300000 */
.L_x_26:
[----:B------:R-:W0:Y:S01]  /*a0f0*/  S2UR UR13, SR_CgaCtaId ;  /* 0x00000000000d79c3 */ /* 0x000e220000008800 */
[----:B------:R-:W-:Y:S01]  /*a100*/  R2UR UR6, R16 ;  /* 0x00000000100672ca */ /* 0x000fe200000e0000 */
[----:B------:R-:W-:-:S12]  /*a110*/  UMOV UR4, 0x400 ;  /* 0x0000040000047882 */ /* 0x000fd80000000000 */
[----:B------:R-:W-:-:S04]  /*a120*/  MOV R0, UR6 ;  /* 0x0000000600007c02 */ /* 0x000fc80008000f00 */
[----:B------:R-:W-:Y:S01]  /*a130*/  SHF.L.U32 R0, R0, 0x1f, RZ ;  /* 0x0000001f00007819 */ /* 0x000fe200000006ff */
[----:B0-----:R-:W-:-:S04]  /*a140*/  ULEA UR4, UR13, UR4, 0x18 ;  /* 0x000000040d047291 */ /* 0x001fc8000f8ec03f */
[----:B------:R-:W-:-:S09]  /*a150*/  ULEA UR12, UR38, UR4, 0x3 ;  /* 0x00000004260c7291 */ /* 0x000fd2000f8e183f */
[----:B------:R0:W1:Y:S01]  /*a160*/  SYNCS.PHASECHK.TRANS64.TRYWAIT P1, [UR12+0x38850], R0 ;  /* 0x03885000ff0075a7 */ /* 0x000062000802014c */
[----:B------:R-:W-:Y:S05]  /*a170*/  @!P0 BRA `(.L_x_27) ;  /* 0x0000000000048947 */ /* 0x000fea0003800000 */
[----:B------:R-:W-:Y:S01]  /*a180*/  BPT.TRAP 0x1 ;  /* 0x000000040000795c */ /* 0x000fe20000300000 */
.L_x_27:
[----:B-1----:R-:W-:Y:S05]  /*a190*/  @P1 BRA `(.L_x_28) ;  /* 0x0000000000081947 */ /* 0x002fea0003800000 */
[----:B------:R-:W1:Y:S02]  /*a1a0*/  SYNCS.PHASECHK.TRANS64.TRYWAIT P1, [UR12+0x38850], R0 ;  /* 0x03885000ff0075a7 */ /* 0x000e64000802014c */
[----:B-1----:R-:W-:Y:S05]  /*a1b0*/  @!P1 BRA `(.L_x_29) ;  /* 0x0000006400e09947 */ /* 0x002fea0003800000 */
.L_x_28:
[----:B------:R-:W-:Y:S01]  /*a1c0*/  UIADD3 UR6, UR4, 0x400, URZ ;  /* 0x0000040004067890 */ /* 0x000fe2000fffe03f */
[----:B------:R-:W-:Y:S01]  /*a1d0*/  WARPGROUP.ARRIVE ;  /* 0x00000000000079c5 */ /* 0x000fe20000000000 */
[----:B------:R-:W-:Y:S01]  /*a1e0*/  UMOV UR7, 0x40000040 ;  /* 0x4000004000077882 */ /* 0x000fe20000000000 */
[----:B------:R-:W-:Y:S01]  /*a1f0*/  UMOV UR11, 0x40000040 ;  /* 0x40000040000b7882 */ /* 0x000fe20000000000 */
[----:B------:R-:W-:Y:S01]  /*a200*/  USHF.R.U32.HI UR6, URZ, 0x4, UR6 ;  /* 0x000000043f067899 */ /* 0x000fe20008011606 */
[----:B01----:R-:W0:Y:S01]  /*a210*/  SHFL.BFLY PT, R0, R17, 0x2, 0x1f ;  /* 0x0c401f0011007f89 */ /* 0x003e2200000e0000 */
[----:B------:R-:W-:Y:S01]  /*a220*/  IMAD.MOV.U32 R6, RZ, RZ, RZ ;  /* 0x000000ffff067224 */ /* 0x000fe200078e00ff */
[----:B------:R-:W-:Y:S01]  /*a230*/  MOV R13, UR5 ;  /* 0x00000005000d7c02 */ /* 0x000fe20008000f00 */
[----:B------:R-:W-:Y:S01]  /*a240*/  ULOP3.LUT UR6, UR6, 0x3fff, URZ, 0xc0, !UPT ;  /* 0x00003fff06067892 */ /* 0x000fe2000f8ec03f */
[----:B------:R-:W1:Y:S03]  /*a250*/  SHFL.BFLY PT, R2, R5, 0x2, 0x1f ;  /* 0x0c401f0005027f89 */ /* 0x000e6600000e0000 */
[----:B------:R-:W-:-:S04]  /*a260*/  ULOP3.LUT UR6, UR6, 0x2800000, URZ, 0xfc, !UPT ;  /* 0x0280000006067892 */ /* 0x000fc8000f8efc3f */
[----:B------:R-:W-:-:S04]  /*a270*/  UIMAD UR6, UR38, 0xa00, UR6 ;  /* 0x00000a00260678a4 */ /* 0x000fc8000f8e0206 */
[----:B------:R-:W-:-:S05]  /*a280*/  UIADD3 UR8, UR6, 0x80, URZ ;  /* 0x0000008006087890 */ /* 0x000fca000fffe03f */
[----:B------:R-:W-:Y:S01]  /*a290*/  HGMMA.64x256x16.F32.BF16 R24, R208, gdesc[UR4].tnspB, R24, gsb0 ;  /* 0x43e00004d0187df0 */ /* 0x000fe20008001818 */
[----:B------:R-:W-:Y:S01]  /*a2a0*/  UMOV UR7, 0x40000040 ;  /* 0x4000004000077882 */ /* 0x000fe20000000000 */
[----:B------:R-:W-:Y:S01]  /*a2b0*/  UMOV UR10, UR8 ;  /* 0x00000008000a7c82 */ /* 0x000fe20008000000 */
[----:B------:R-:W-:Y:S01]  /*a2c0*/  UIADD3 UR8, UR6, 0x100, URZ ;  /* 0x0000010006087890 */ /* 0x000fe2000fffe03f */
[----:B0-----:R-:W-:Y:S01]  /*a2d0*/  FADD.FTZ R0, R0, R17 ;  /* 0x0000001100007221 */ /* 0x001fe20000010000 */
[----:B-1----:R-:W-:-:S04]  /*a2e0*/  FADD.FTZ R2, R2, R5 ;  /* 0x0000000502027221 */ /* 0x002fc80000010000 */
[----:B------:R-:W0:Y:S01]  /*a2f0*/  SHFL.BFLY PT, R7, R0, 0x1, 0x1f ;  /* 0x0c201f0000077f89 */ /* 0x000e2200000e0000 */
[----:B------:R-:W-:-:S03]  /*a300*/  IMAD.MOV.U32 R5, RZ, RZ, RZ ;  /* 0x000000ffff057224 */ /* 0x000fc600078e00ff */
[----:B------:R-:W1:Y:S01]  /*a310*/  SHFL.BFLY PT, R9, R2, 0x1, 0x1f ;  /* 0x0c201f0002097f89 */ /* 0x000e6200000e0000 */
[----:B0-----:R-:W-:Y:S01]  /*a320*/  FADD.FTZ R11, R0, R7 ;  /* 0x00000007000b7221 */ /* 0x001fe20000010000 */
[----:B------:R-:W-:Y:S02]  /*a330*/  IMAD.U32 R7, RZ, RZ, UR5 ;  /* 0x00000005ff077e24 */ /* 0x000fe4000f8e00ff */
[----:B------:R-:W-:Y:S02]  /*a340*/  IMAD.MOV.U32 R0, RZ, RZ, -0x800000 ;  /* 0xff800000ff007424 */ /* 0x000fe400078e00ff */
[----:B-1----:R-:W-:Y:S01]  /*a350*/  FADD.FTZ R12, R2, R9 ;  /* 0x00000009020c7221 */ /* 0x002fe20000010000 */
[----:B------:R-:W-:Y:S01]  /*a360*/  FSETP.NE.FTZ.AND P1, PT, R11, RZ, PT ;  /* 0x000000ff0b00720b */ /* 0x000fe20003f35000 */
[----:B------:R-:W-:-:S03]  /*a370*/  IMAD.MOV.U32 R2, RZ, RZ, -0x800000 ;  /* 0xff800000ff027424 */ /* 0x000fc600078e00ff */
[----:B------:R-:W-:-:S09]  /*a380*/  FSETP.NE.FTZ.AND P2, PT, R12, RZ, PT ;  /* 0x000000ff0c00720b */ /* 0x000fd20003f55000 */
[----:B------:R-:W0:Y:S01]  /*a390*/  @P1 MUFU.LG2 R8, R11 ;  /* 0x0000000b00081308 */ /* 0x000e220000000c00 */
[----:B------:R-:W-:-:S03]  /*a3a0*/  @P1 FMUL.FTZ R7, R7, 0.69314718246459960938 ;  /* 0x3f31721807071820 */ /* 0x000fc60000410000 */
[----:B------:R-:W-:-:S04]  /*a3b0*/  @P2 FMUL.FTZ R13, R13, 0.69314718246459960938 ;  /* 0x3f3172180d0d2820 */ /* 0x000fc80000410000 */
[----:B------:R-:W1:Y:S08]  /*a3c0*/  @P2 MUFU.LG2 R9, R12 ;  /* 0x0000000c00092308 */ /* 0x000e700000000c00 */
[----:B------:R2:W3:Y:S01]  /*a3d0*/  @P1 MUFU.RCP R6, R11 ;  /* 0x0000000b00061308 */ /* 0x0004e20000001000 */
[----:B0-----:R-:W-:-:S04]  /*a3e0*/  @P1 FMUL.FTZ R8, R8, 0.69314718246459960938 ;  /* 0x3f31721808081820 */ /* 0x001fc80000410000 */
[----:B------:R-:W-:-:S03]  /*a3f0*/  @P1 FFMA.FTZ R2, R7, R4, R8 ;  /* 0x0000000407021223 */ /* 0x000fc60000010008 */
[----:B------:R2:W0:Y:S01]  /*a400*/  @P2 MUFU.RCP R5, R12 ;  /* 0x0000000c00052308 */ /* 0x0004220000001000 */
[----:B-1----:R-:W-:-:S04]  /*a410*/  @P2 FMUL.FTZ R10, R9, 0.69314718246459960938 ;  /* 0x3f317218090a2820 */ /* 0x002fc80000410000 */
[----:B------:R-:W-:Y:S01]  /*a420*/  @P2 FFMA.FTZ R0, R13, R3, R10 ;  /* 0x000000030d002223 */ /* 0x000fe2000001000a */
[----:B------:R-:W-:Y:S02]  /*a430*/  WARPGROUP.DEPBAR.LE gsb0, 0x0 ;  /* 0x00008000000079c5 */ /* 0x000fe40000010000 */
[----:B------:R-:W-:-:S06]  /*a440*/  WARPGROUP.ARRIVE ;  /* 0x00000000000079c5 */ /* 0x000fcc0000000000 */
[----:B------:R-:W-:Y:S01]  /*a450*/  HGMMA.64x256x16.F32.BF16 R24, R204, gdesc[UR8].tnspB, R24, gsb0 ;  /* 0x43e00008cc187df0 */ /* 0x000fe20008001818 */
[----:B------:R-:W-:Y:S01]  /*a460*/  UMOV UR10, UR8 ;  /* 0x00000008000a7c82 */ /* 0x000fe20008000000 */
[----:B------:R-:W-:Y:S01]  /*a470*/  UMOV UR11, 0x40000040 ;  /* 0x40000040000b7882 */ /* 0x000fe20000000000 */
[----:B------:R-:W-:Y:S02]  /*a480*/  UIADD3 UR8, UR6, 0x180, URZ ;  /* 0x0000018006087890 */ /* 0x000fe4000fffe03f */
[----:B------:R-:W-:Y:S01]  /*a490*/  UIADD3 UR6, UR6, 0x200, URZ ;  /* 0x0000020006067890 */ /* 0x000fe2000fffe03f */
[----:B------:R-:W-:Y:S02]  /*a4a0*/  WARPGROUP.DEPBAR.LE gsb0, 0x0 ;  /* 0x00008000000079c5 */ /* 0x000fe40000010000 */
[----:B------:R-:W-:-:S15]  /*a4b0*/  WARPGROUP.ARRIVE ;  /* 0x00000000000079c5 */ /* 0x000fde0000000000 */
[----:B------:R-:W-:-:S05]  /*a4c0*/  NOP ;  /* 0x0000000000007918 */ /* 0x000fca0000000000 */
[----:B------:R-:W-:Y:S01]  /*a4d0*/  HGMMA.64x256x16.F32.BF16 R24, R200, gdesc[UR8].tnspB, R24, gsb0 ;  /* 0x43e00008c8187df0 */ /* 0x000fe20008001818 */
[----:B------:R-:W-:Y:S01]  /*a4e0*/  UMOV UR10, UR8 ;  /* 0x00000008000a7c82 */ /* 0x000fe20008000000 */
[----:B------:R-:W-:Y:S01]  /*a4f0*/  UMOV UR11, 0x40000040 ;  /* 0x40000040000b7882 */ /* 0x000fe20000000000 */
[----:B------:R-:W-:Y:S02]  /*a500*/  WARPGROUP.DEPBAR.LE gsb0, 0x0 ;  /* 0x00008000000079c5 */ /* 0x000fe40000010000 */
[----:B------:R-:W-:-:S15]  /*a510*/  WARPGROUP.ARRIVE ;  /* 0x00000000000079c5 */ /* 0x000fde0000000000 */
[----:B------:R-:W-:-:S08]  /*a520*/  NOP ;  /* 0x0000000000007918 */ /* 0x000fd00000000000 */
[----:B------:R-:W-:Y:S03]  /*a530*/  HGMMA.64x256x16.F32.BF16 R24, R196, gdesc[UR8].tnspB, R24, gsb0 ;  /* 0x43e00008c4187df0 */ /* 0x000fe60008001818 */
[----:B------:R-:W-:Y:S02]  /*a540*/  WARPGROUP.DEPBAR.LE gsb0, 0x0 ;  /* 0x00008000000079c5 */ /* 0x000fe40000010000 */
[----:B------:R-:W-:-:S15]  /*a550*/  WARPGROUP.ARRIVE ;  /* 0x00000000000079c5 */ /* 0x000fde0000000000 */
[----:B------:R-:W-:-:S08]  /*a560*/  NOP ;  /* 0x0000000000007918 */ /* 0x000fd00000000000 */
[----:B------:R-:W-:Y:S03]  /*a570*/  HGMMA.64x256x16.F32.BF16 R24, R192, gdesc[UR4].tnspB, R24, gsb0 ;  /* 0x43e00004c0187df0 */ /* 0x000fe60008001818 */
[----:B------:R-:W-:Y:S02]  /*a580*/  WARPGROUP.DEPBAR.LE gsb0, 0x0 ;  /* 0x00008000000079c5 */ /* 0x000fe40000010000 */
[----:B0-23--:R-:W-:Y:S05]  /*a590*/  @!P0 BRA `(.L_x_30) ;  /* 0x0000000000048947 */ /* 0x00dfea0003800000 */
[----:B------:R-:W-:Y:S01]  /*a5a0*/  BPT.TRAP 0x1 ;  /* 0x000000040000795c */ /* 0x000fe20000300000 */
.L_x_30:
[----:B------:R-:W0:Y:S01]  /*a5b0*/  S2UR UR5, SR_SWINHI ;  /* 0x00000000000579c3 */ /* 0x000e220000002f00 */
        /* <DEDUP_REMOVED lines=23> */
[----:B------:R-:W-:Y:S01]  /*a730*/  UMOV UR6, UR4 ;  /* 0x0000000400067c82 */ /* 0x000fe20008000000 */
[----:B0-----:R-:W-:Y:S01]  /*a740*/  UMOV UR7, UR5 ;  /* 0x0000000500077c82 */ /* 0x001fe20008000000 */
[----:B------:R-:W-:Y:S01]  /*a750*/  FMUL.FTZ R42, R42, R5 ;  /* 0x000000052a2a7220 */ /* 0x000fe20000410000 */
[----:B------:R-:W-:Y:S01]  /*a760*/  MOV R161, UR7 ;  /* 0x0000000700a17c02 */ /* 0x000fe20008000f00 */
[----:B------:R-:W-:-:S02]  /*a770*/  IMAD.U32 R160, RZ, RZ, UR6 ;  /* 0x00000006ffa07e24 */ /* 0x000fc4000f8e00ff */
[-C--:B------:R-:W-:Y:S01]  /*a780*/  FMUL.FTZ R47, R47, R5.reuse ;  /* 0x000000052f2f7220 */ /* 0x080fe20000410000 */
[-C--:B------:R-:W-:Y:S01]  /*a790*/  FMUL.FTZ R46, R46, R5.reuse ;  /* 0x000000052e2e7220 */ /* 0x080fe20000410000 */
[----:B------:R-:W-:Y:S01]  /*a7a0*/  FMUL.FTZ R51, R51, R5 ;  /* 0x0000000533337220 */ /* 0x000fe20000410000 */
[----:B------:R-:W-:-:S04]  /*a7b0*/  IMAD.WIDE R20, R224, 0x2, R160 ;  /* 0x00000002e0147825 */ /* 0x000fc800078e02a0 */
[-C--:B------:R-:W-:Y:S01]  /*a7c0*/  FMUL.FTZ R50, R50, R5.reuse ;  /* 0x0000000532327220 */ /* 0x080fe20000410000 */
[-C--:B------:R-:W-:Y:S01]  /*a7d0*/  FMUL.FTZ R55, R55, R5.reuse ;  /* 0x0000000537377220 */ /* 0x080fe20000410000 */
[-C--:B------:R-:W-:Y:S01]  /*a7e0*/  FMUL.FTZ R54, R54, R5.reuse ;  /* 0x0000000536367220 */ /* 0x080fe20000410000 */
[-C--:B------:R-:W-:Y:S01]  /*a7f0*/  FMUL.FTZ R59, R59, R5.reuse ;  /* 0x000000053b3b7220 */ /* 0x080fe20000410000 */
[----:B------:R-:W-:Y:S01]  /*a800*/  IADD3 R9, P3, R20, 0xc060, RZ ;  /* 0x0000c06014097810 */ /* 0x000fe20007f7e0ff */
[-C--:B------:R-:W-:Y:S01]  /*a810*/  FMUL.FTZ R58, R58, R5.reuse ;  /* 0x000000053a3a7220 */ /* 0x080fe20000410000 */
[-C--:B------:R-:W-:Y:S01]  /*a820*/  FMUL.FTZ R63, R63, R5.reuse ;  /* 0x000000053f3f7220 */ /* 0x080fe20000410000 */
[-C--:B------:R-:W-:Y:S01]  /*a830*/  FMUL.FTZ R62, R62, R5.reuse ;  /* 0x000000053e3e7220 */ /* 0x080fe20000410000 */
[----:B------:R-:W-:Y:S01]  /*a840*/  LOP3.LUT R4, R9, 0x380, RZ, 0xc0, !PT ;  /* 0x0000038009047812 */ /* 0x000fe200078ec0ff */
        /* <DEDUP_REMOVED lines=47> */
[----:B------:R-:W-:Y:S01]  /*ab40*/  FMUL.FTZ R192, R73, R6 ;  /* 0x0000000649c07220 */ /* 0x000fe20000410000 */
[----:B------:R-:W-:Y:S01]  /*ab50*/  IMAD R7, R218, 0x40, R19 ;  /* 0x00000040da077824 */ /* 0x000fe200078e0213 */
[----:B------:R-:W-:Y:S01]  /*ab60*/  SHF.R.U64 R4, R4, 0x3, RZ ;  /* 0x0000000304047819 */ /* 0x000fe200000012ff */
[----:B------:R-:W-:Y:S01]  /*ab70*/  IMAD.X R5, RZ, RZ, R21, P3 ;  /* 0x000000ffff057224 */ /* 0x000fe200018e0615 */
[C---:B------:R-:W-:Y:S01]  /*ab80*/  IADD3 R107, P4, R20.reuse, 0xc040, RZ ;  /* 0x0000c040146b7810 */ /* 0x040fe20007f9e0ff */
[----:B------:R-:W-:Y:S01]  /*ab90*/  IMAD.WIDE R160, R7, 0x2, R160 ;  /* 0x0000000207a07825 */ /* 0x000fe200078e02a0 */
[----:B------:R-:W-:-:S03]  /*aba0*/  IADD3 R65, P0, R20, 0x8060, RZ ;  /* 0x0000806014417810 */ /* 0x000fc60007f1e0ff */
[-C--:B------:R-:W-:Y:S01]  /*abb0*/  FMUL.FTZ R171, R32, R6.reuse ;  /* 0x0000000620ab7220 */ /* 0x080fe20000410000 */
[----:B------:R-:W-:Y:S01]  /*abc0*/  IADD3 R33, P1, R20, 0x20, RZ ;  /* 0x0000002014217810 */ /* 0x000fe20007f3e0ff */
[-C--:B------:R-:W-:Y:S01]  /*abd0*/  FMUL.FTZ R181, R52, R6.reuse ;  /* 0x0000000634b57220 */ /* 0x080fe20000410000 */
[C---:B------:R-:W-:Y:S01]  /*abe0*/  IADD3 R73, P5, R20.reuse, 0xc020, RZ ;  /* 0x0000c02014497810 */ /* 0x040fe20007fbe0ff */
[-C--:B------:R-:W-:Y:S01]  /*abf0*/  FMUL.FTZ R196, R57, R6.reuse ;  /* 0x0000000639c47220 */ /* 0x080fe20000410000 */
[----:B------:R-:W-:Y:S01]  /*ac00*/  IADD3 R69, P6, R20, 0xc000, RZ ;  /* 0x0000c00014457810 */ /* 0x000fe20007fde0ff */
[-C--:B------:R-:W-:Y:S01]  /*ac10*/  FMUL.FTZ R180, R56, R6.reuse ;  /* 0x0000000638b47220 */ /* 0x080fe20000410000 */
[----:B------:R-:W-:Y:S01]  /*ac20*/  IADD3 R64, P2, R20, 0x8040, RZ ;  /* 0x0000804014407810 */ /* 0x000fe20007f5e0ff */
[-C--:B------:R-:W-:Y:S01]  /*ac30*/  FMUL.FTZ R179, R60, R6.reuse ;  /* 0x000000063cb37220 */ /* 0x080fe20000410000 */
[C---:B------:R-:W-:Y:S01]  /*ac40*/  IADD3 R61, P3, R20.reuse, 0x8020, RZ ;  /* 0x00008020143d7810 */ /* 0x040fe20007f7e0ff */
[--C-:B------:R-:W-:Y:S01]  /*ac50*/  IMAD.X R7, RZ, RZ, R21.reuse, P4 ;  /* 0x000000ffff077224 */ /* 0x100fe200020e0615 */
[----:B------:R-:W-:Y:S01]  /*ac60*/  LOP3.LUT R131, R20, 0x380, RZ, 0xc0, !PT ;  /* 0x0000038014837812 */ /* 0x000fe200078ec0ff */
[--C-:B------:R-:W-:Y:S01]  /*ac70*/  IMAD.X R13, RZ, RZ, R21.reuse, P0 ;  /* 0x000000ffff0d7224 */ /* 0x100fe200000e0615 */
[----:B------:R-:W-:Y:S01]  /*ac80*/  LOP3.LUT R4, R4, R9, RZ, 0x3c, !PT ;  /* 0x0000000904047212 */ /* 0x000fe200078e3cff */
[--C-:B------:R-:W-:Y:S01]  /*ac90*/  IMAD.X R15, RZ, RZ, R21.reuse, P1 ;  /* 0x000000ffff0f7224 */ /* 0x100fe200008e0615 */
[-C--:B------:R-:W-:Y:S01]  /*aca0*/  IADD3.X R9, RZ, R21.reuse, RZ, P5, !PT ;  /* 0x00000015ff097210 */ /* 0x080fe20002ffe4ff */
[-C--:B------:R-:W-:Y:S01]  /*acb0*/  FMUL.FTZ R197, R53, R6.reuse ;  /* 0x0000000635c57220 */ /* 0x080fe20000410000 */
[-C--:B------:R-:W-:Y:S01]  /*acc0*/  IADD3.X R135, RZ, R21.reuse, RZ, P2, !PT ;  /* 0x00000015ff877210 */ /* 0x080fe200017fe4ff */
[--C-:B------:R-:W-:Y:S01]  /*acd0*/  IMAD.X R11, RZ, RZ, R21.reuse, P6 ;  /* 0x000000ffff0b7224 */ /* 0x100fe200030e0615 */
[----:B------:R-:W-:Y:S01]  /*ace0*/  R2UR UR14, R216 ;  /* 0x00000000d80e72ca */ /* 0x000fe200000e0000 */
[--C-:B------:R-:W-:Y:S01]  /*acf0*/  IMAD.X R139, RZ, RZ, R21.reuse, P3 ;  /* 0x000000ffff8b7224 */ /* 0x100fe200018e0615 */
[C---:B------:R-:W-:Y:S01]  /*ad00*/  IADD3 R60, P4, R20.reuse, 0x8000, RZ ;  /* 0x00008000143c7810 */ /* 0x040fe20007f9e0ff */
[----:B------:R-:W-:Y:S01]  /*ad10*/  ULDC UR10, c[0x0][0xc44] ;  /* 0x00031100000a7ab9 */ /* 0x000fe20000000800 */
[C---:B------:R-:W-:Y:S01]  /*ad20*/  IADD3 R57, P5, R20.reuse, 0x4060, RZ ;  /* 0x0000406014397810 */ /* 0x040fe20007fbe0ff */
[----:B------:R-:W-:Y:S01]  /*ad30*/  ULDC.64 UR8, c[0x0][0xb90] ;  /* 0x0002e40000087ab9 */ /* 0x000fe20000000a00 */
[C---:B------:R-:W-:Y:S01]  /*ad40*/  IADD3 R56, P0, R20.reuse, 0x4040, RZ ;  /* 0x0000404014387810 */ /* 0x040fe20007f1e0ff */
[--C-:B------:R-:W-:Y:S01]  /*ad50*/  IMAD.X R143, RZ, RZ, R21.reuse, P4 ;  /* 0x000000ffff8f7224 */ /* 0x100fe200020e0615 */
[C---:B------:R-:W-:Y:S01]  /*ad60*/  IADD3 R52, P1, R20.reuse, 0x4020, RZ ;  /* 0x0000402014347810 */ /* 0x040fe20007f3e0ff */
[--C-:B------:R-:W-:Y:S01]  /*ad70*/  IMAD.X R147, RZ, RZ, R21.reuse, P5 ;  /* 0x000000ffff937224 */ /* 0x100fe200028e0615 */
[C---:B------:R-:W-:Y:S01]  /*ad80*/  IADD3 R32, P2, R20.reuse, 0x4000, RZ ;  /* 0x0000400014207810 */ /* 0x040fe20007f5e0ff */
[--C-:B------:R-:W-:Y:S01]  /*ad90*/  IMAD.X R153, RZ, RZ, R21.reuse, P0 ;  /* 0x000000ffff997224 */ /* 0x100fe200000e0615 */
[----:B------:R-:W-:Y:S01]  /*ada0*/  SHF.R.U64 R131, R131, 0x3, RZ ;  /* 0x0000000383837819 */ /* 0x000fe200000012ff */
[--C-:B------:R-:W-:Y:S01]  /*adb0*/  IMAD.X R155, RZ, RZ, R21.reuse, P1 ;  /* 0x000000ffff9b7224 */ /* 0x100fe200008e0615 */
[C---:B------:R-:W-:Y:S01]  /*adc0*/  IADD3 R53, P6, R20.reuse, 0x40, RZ ;  /* 0x0000004014357810 */ /* 0x040fe20007fde0ff */
[--C-:B------:R-:W-:Y:S01]  /*add0*/  IMAD.X R157, RZ, RZ, R21.reuse, P2 ;  /* 0x000000ffff9d7224 */ /* 0x100fe200010e0615 */
[----:B------:R-:W-:Y:S01]  /*ade0*/  IADD3 R30, P3, R20, 0x60, RZ ;  /* 0x00000060141e7810 */ /* 0x000fe20007f7e0ff */
[----:B------:R-:W-:Y:S01]  /*adf0*/  UIADD3 UR5, -UR14, URZ, URZ ;  /* 0x0000003f0e057290 */ /* 0x000fe2000fffe13f */
[----:B------:R-:W-:Y:S01]  /*ae00*/  R2UR UR16, R217 ;  /* 0x00000000d91072ca */ /* 0x000fe200000e0000 */
[----:B------:R-:W-:Y:S01]  /*ae10*/  FMUL.FTZ R177, R68, R6 ;  /* 0x0000000644b17220 */ /* 0x000fe20000410000 */
[----:B------:R-:W-:Y:S01]  /*ae20*/  LOP3.LUT R130, R131, R20, RZ, 0x3c, !PT ;  /* 0x0000001483827212 */ /* 0x000fe200078e3cff */
[----:B------:R-:W-:Y:S01]  /*ae30*/  IMAD.MOV.U32 R131, RZ, RZ, R21 ;  /* 0x000000ffff837224 */ /* 0x000fe200078e0015 */
[-C--:B------:R-:W-:Y:S01]  /*ae40*/  IADD3.X R151, RZ, R21.reuse, RZ, P6, !PT ;  /* 0x00000015ff977210 */ /* 0x080fe200037fe4ff */
[----:B------:R-:W0:Y:S01]  /*ae50*/  LDC R198, c[0x0][0xbe8] ;  /* 0x0002fa00ffc67b82 */ /* 0x000e220000000800 */
[----:B------:R-:W-:Y:S01]  /*ae60*/  IADD3.X R159, RZ, R21, RZ, P3, !PT ;  /* 0x00000015ff9f7210 */ /* 0x000fe20001ffe4ff */
[-C--:B------:R-:W-:Y:S01]  /*ae70*/  FMUL.FTZ R25, R25, R6.reuse ;  /* 0x0000000619197220 */ /* 0x080fe20000410000 */
[----:B------:R-:W-:Y:S01]  /*ae80*/  LOP3.LUT R21, R64, 0x380, RZ, 0xc0, !PT ;  /* 0x0000038040157812 */ /* 0x000fe200078ec0ff */
[-C--:B------:R-:W-:Y:S01]  /*ae90*/  FMUL.FTZ R24, R24, R6.reuse ;  /* 0x0000000618187220 */ /* 0x080fe20000410000 */
[----:B------:R-:W-:Y:S01]  /*aea0*/  LOP3.LUT R20, R61, 0x380, RZ, 0xc0, !PT ;  /* 0x000003803d147812 */ /* 0x000fe200078ec0ff */
[-C--:B------:R-:W-:Y:S01]  /*aeb0*/  FMUL.FTZ R29, R29, R6.reuse ;  /* 0x000000061d1d7220 */ /* 0x080fe20000410000 */
[----:B------:R-:W-:Y:S01]  /*aec0*/  SHF.R.U64 R21, R21, 0x3, RZ ;  /* 0x0000000315157819 */ /* 0x000fe200000012ff */
[----:B------:R-:W-:Y:S01]  /*aed0*/  UIMAD UR10, UR10, UR5, UR16 ;  /* 0x000000050a0a72a4 */ /* 0x000fe2000f8e0210 */
[----:B------:R-:W-:Y:S01]  /*aee0*/  SHF.R.U64 R20, R20, 0x3, RZ ;  /* 0x0000000314147819 */ /* 0x000fe200000012ff */
[----:B------:R-:W-:Y:S01]  /*aef0*/  FMUL.FTZ R28, R28, R6 ;  /* 0x000000061c1c7220 */ /* 0x000fe20000410000 */
[----:B------:R-:W-:Y:S01]  /*af00*/  LOP3.LUT R134, R21, R64, RZ, 0x3c, !PT ;  /* 0x0000004015867212 */ /* 0x000fe200078e3cff */
[----:B------:R-:W-:Y:S01]  /*af10*/  USHF.R.S32.HI UR11, URZ, 0x1f, UR10 ;  /* 0x0000001f3f0b7899 */ /* 0x000fe2000801140a */
[----:B------:R-:W-:Y:S01]  /*af20*/  LOP3.LUT R21, R60, 0x380, RZ, 0xc0, !PT ;  /* 0x000003803c157812 */ /* 0x000fe200078ec0ff */
[----:B------:R-:W-:Y:S01]  /*af30*/  UIMAD.WIDE.U32 UR6, UR10, UR8, URZ ;  /* 0x000000080a0672a5 */ /* 0x000fe2000f8e003f */
[----:B------:R-:W-:Y:S01]  /*af40*/  LOP3.LUT R138, R20, R61, RZ, 0x3c, !PT ;  /* 0x0000003d148a7212 */ /* 0x000fe200078e3cff */
[----:B------:R-:W-:Y:S01]  /*af50*/  UIMAD UR5, UR11, UR8, URZ ;  /* 0x000000080b0572a4 */ /* 0x000fe2000f8e023f */
[----:B------:R-:W-:Y:S01]  /*af60*/  LOP3.LUT R20, R57, 0x380, RZ, 0xc0, !PT ;  /* 0x0000038039147812 */ /* 0x000fe200078ec0ff */
[----:B------:R-:W-:Y:S01]  /*af70*/  FMUL.FTZ R36, R36, R6 ;  /* 0x0000000624247220 */ /* 0x000fe20000410000 */
[----:B------:R-:W-:Y:S01]  /*af80*/  LOP3.LUT R14, R33, 0x380, RZ, 0xc0, !PT ;  /* 0x00000380210e7812 */ /* 0x000fe200078ec0ff */
[----:B------:R-:W-:Y:S01]  /*af90*/  UIMAD UR5, UR10, UR9, UR5 ;  /* 0x000000090a0572a4 */ /* 0x000fe2000f8e0205 */
[----:B------:R-:W-:Y:S01]  /*afa0*/  SHF.R.U64 R21, R21, 0x3, RZ ;  /* 0x0000000315157819 */ /* 0x000fe200000012ff */
[----:B------:R-:W-:Y:S01]  /*afb0*/  IMAD.U32 R126, RZ, RZ, UR6 ;  /* 0x00000006ff7e7e24 */ /* 0x000fe2000f8e00ff */
[----:B------:R-:W-:Y:S01]  /*afc0*/  SHF.R.U64 R20, R20, 0x3, RZ ;  /* 0x0000000314147819 */ /* 0x000fe200000012ff */
[----:B------:R-:W-:Y:S01]  /*afd0*/  UIADD3 UR6, UR7, UR5, URZ ;  /* 0x0000000507067290 */ /* 0x000fe2000fffe03f */
[----:B------:R-:W-:Y:S01]  /*afe0*/  SHF.R.U64 R14, R14, 0x3, RZ ;  /* 0x000000030e0e7819 */ /* 0x000fe200000012ff */
[----:B------:R-:W-:Y:S01]  /*aff0*/  UIADD3 UR5, UR12, 0x38860, URZ ;  /* 0x000388600c057890 */ /* 0x000fe2000fffe03f */
[----:B------:R-:W-:Y:S01]  /*b000*/  LOP3.LUT R142, R21, R60, RZ, 0x3c, !PT ;  /* 0x0000003c158e7212 */ /* 0x000fe200078e3cff */
[-C--:B------:R-:W-:Y:S01]  /*b010*/  FMUL.FTZ R41, R41, R6.reuse ;  /* 0x0000000629297220 */ /* 0x080fe20000410000 */
[----:B------:R-:W-:Y:S01]  /*b020*/  LOP3.LUT R10, R69, 0x380, RZ, 0xc0, !PT ;  /* 0x00000380450a7812 */ /* 0x000fe200078ec0ff */
[----:B------:R-:W-:Y:S01]  /*b030*/  UPRMT UR5, UR13, 0x654, UR5 ;  /* 0x000006540d057896 */ /* 0x000fe20008000005 */
[----:B------:R-:W-:Y:S01]  /*b040*/  LOP3.LUT R146, R20, R57, RZ, 0x3c, !PT ;  /* 0x0000003914927212 */ /* 0x000fe200078e3cff */
[-C--:B------:R-:W-:Y:S01]  /*b050*/  FMUL.FTZ R40, R40, R6.reuse ;  /* 0x0000000628287220 */ /* 0x080fe20000410000 */
[----:B------:R-:W-:Y:S01]  /*b060*/  LOP3.LUT R21, R52, 0x380, RZ, 0xc0, !PT ;  /* 0x0000038034157812 */ /* 0x000fe200078ec0ff */
[-C--:B------:R-:W-:Y:S01]  /*b070*/  FMUL.FTZ R44, R44, R6.reuse ;  /* 0x000000062c2c7220 */ /* 0x080fe20000410000 */
[----:B------:R-:W-:Y:S01]  /*b080*/  LOP3.LUT R57, R32, 0x380, RZ, 0xc0, !PT ;  /* 0x0000038020397812 */ /* 0x000fe200078ec0ff */
[-C--:B------:R-:W-:Y:S01]  /*b090*/  FMUL.FTZ R49, R49, R6.reuse ;  /* 0x0000000631317220 */ /* 0x080fe20000410000 */
[----:B------:R-:W-:Y:S01]  /*b0a0*/  LOP3.LUT R14, R14, R33, RZ, 0x3c, !PT ;  /* 0x000000210e0e7212 */ /* 0x000fe200078e3cff */
[-C--:B------:R-:W-:Y:S01]  /*b0b0*/  FMUL.FTZ R48, R48, R6.reuse ;  /* 0x0000000630307220 */ /* 0x080fe20000410000 */
[----:B------:R-:W-:Y:S01]  /*b0c0*/  LOP3.LUT R33, R56, 0x380, RZ, 0xc0, !PT ;  /* 0x0000038038217812 */ /* 0x000fe200078ec0ff */
[----:B------:R-:W-:Y:S01]  /*b0d0*/  SYNCS.ARRIVE.TRANS64.RED.A1T0 RZ, [UR5], RZ ;  /* 0x000000ffffff79a7 */ /* 0x000fe20008100405 */
[----:B------:R-:W-:Y:S01]  /*b0e0*/  SHF.R.U64 R10, R10, 0x3, RZ ;  /* 0x000000030a0a7819 */ /* 0x000fe200000012ff */
[-C--:B------:R-:W-:Y:S01]  /*b0f0*/  FMUL.FTZ R176, R72, R6.reuse ;  /* 0x0000000648b07220 */ /* 0x080fe20000410000 */
[----:B------:R-:W-:Y:S01]  /*b100*/  SHF.R.U64 R21, R21, 0x3, RZ ;  /* 0x0000000315157819 */ /* 0x000fe200000012ff */
[-C--:B------:R-:W-:Y:S01]  /*b110*/  FMUL.FTZ R76, R76, R6.reuse ;  /* 0x000000064c4c7220 */ /* 0x080fe20000410000 */
[----:B------:R-:W-:Y:S01]  /*b120*/  SHF.R.U64 R57, R57, 0x3, RZ ;  /* 0x0000000339397819 */ /* 0x000fe200000012ff */
[-C--:B------:R-:W-:Y:S01]  /*b130*/  FMUL.FTZ R81, R81, R6.reuse ;  /* 0x0000000651517220 */ /* 0x080fe20000410000 */
[----:B------:R-:W-:Y:S01]  /*b140*/  LOP3.LUT R20, R53, 0x380, RZ, 0xc0, !PT ;  /* 0x0000038035147812 */ /* 0x000fe200078ec0ff */
[-C--:B------:R-:W-:Y:S01]  /*b150*/  FMUL.FTZ R80, R80, R6.reuse ;  /* 0x0000000650507220 */ /* 0x080fe20000410000 */
[----:B------:R-:W-:Y:S01]  /*b160*/  SHF.R.U64 R33, R33, 0x3, RZ ;  /* 0x0000000321217819 */ /* 0x000fe200000012ff */
[-C--:B------:R-:W-:Y:S01]  /*b170*/  FMUL.FTZ R84, R84, R6.reuse ;  /* 0x0000000654547220 */ /* 0x080fe20000410000 */
[----:B------:R-:W-:Y:S01]  /*b180*/  LOP3.LUT R10, R10, R69, RZ, 0x3c, !PT ;  /* 0x000000450a0a7212 */ /* 0x000fe200078e3cff */
[----:B------:R-:W-:Y:S01]  /*b190*/  FMUL.FTZ R89, R89, R6 ;  /* 0x0000000659597220 */ /* 0x000fe20000410000 */
[----:B------:R-:W-:Y:S01]  /*b1a0*/  LOP3.LUT R154, R21, R52, RZ, 0x3c, !PT ;  /* 0x00000034159a7212 */ /* 0x000fe200078e3cff */
[-C--:B------:R-:W-:Y:S01]  /*b1b0*/  FMUL.FTZ R88, R88, R6.reuse ;  /* 0x0000000658587220 */ /* 0x080fe20000410000 */
[----:B------:R-:W-:Y:S01]  /*b1c0*/  IADD3 R52, P3, R160, 0x1000, RZ ;  /* 0x00001000a0347810 */ /* 0x000fe20007f7e0ff */
[----:B------:R-:W-:Y:S01]  /*b1d0*/  FMUL.FTZ R92, R92, R6 ;  /* 0x000000065c5c7220 */ /* 0x000fe20000410000 */
[----:B------:R-:W-:Y:S01]  /*b1e0*/  LOP3.LUT R156, R57, R32, RZ, 0x3c, !PT ;  /* 0x00000020399c7212 */ /* 0x000fe200078e3cff */
[-C--:B------:R-:W-:Y:S01]  /*b1f0*/  FMUL.FTZ R97, R97, R6.reuse ;  /* 0x0000000661617220 */ /* 0x080fe20000410000 */
[----:B------:R-:W-:Y:S01]  /*b200*/  IADD3 R69, P2, R160, 0x7000, RZ ;  /* 0x00007000a0457810 */ /* 0x000fe20007f5e0ff */
[-C--:B------:R-:W-:Y:S01]  /*b210*/  FMUL.FTZ R96, R96, R6.reuse ;  /* 0x0000000660607220 */ /* 0x080fe20000410000 */
[----:B------:R-:W-:Y:S01]  /*b220*/  IADD3 R57, P6, R160, 0x4000, RZ ;  /* 0x00004000a0397810 */ /* 0x000fe20007fde0ff */
[-C--:B------:R-:W-:Y:S01]  /*b230*/  FMUL.FTZ R100, R100, R6.reuse ;  /* 0x0000000664647220 */ /* 0x080fe20000410000 */
[----:B------:R-:W-:Y:S01]  /*b240*/  SHF.R.U64 R20, R20, 0x3, RZ ;  /* 0x0000000314147819 */ /* 0x000fe200000012ff */
[----:B------:R-:W-:Y:S01]  /*b250*/  FMUL.FTZ R104, R104, R6 ;  /* 0x0000000668687220 */ /* 0x000fe20000410000 */
[----:B------:R-:W-:Y:S01]  /*b260*/  LOP3.LUT R152, R33, R56, RZ, 0x3c, !PT ;  /* 0x0000003821987212 */ /* 0x000fe200078e3cff */
[-C--:B------:R-:W-:Y:S01]  /*b270*/  FMUL.FTZ R108, R108, R6.reuse ;  /* 0x000000066c6c7220 */ /* 0x080fe20000410000 */
[----:B------:R-:W-:Y:S01]  /*b280*/  IADD3 R33, P4, R160, 0x2000, RZ ;  /* 0x00002000a0217810 */ /* 0x000fe20007f9e0ff */
[-C--:B------:R-:W-:Y:S01]  /*b290*/  FMUL.FTZ R112, R112, R6.reuse ;  /* 0x0000000670707220 */ /* 0x080fe20000410000 */
[----:B------:R-:W-:Y:S01]  /*b2a0*/  LOP3.LUT R21, R52, 0x380, RZ, 0xc0, !PT ;  /* 0x0000038034157812 */ /* 0x000fe200078ec0ff */
        /* <DEDUP_REMOVED lines=8> */
[-C--:B------:R-:W-:Y:S01]  /*b330*/  FMUL.FTZ R128, R128, R6.reuse ;  /* 0x0000000680807220 */ /* 0x080fe20000410000 */
[----:B------:R-:W-:Y:S01]  /*b340*/  SHF.R.U64 R21, R21, 0x3, RZ ;  /* 0x0000000315157819 */ /* 0x000fe200000012ff */
[-C--:B------:R-:W-:Y:S01]  /*b350*/  FMUL.FTZ R133, R133, R6.reuse ;  /* 0x0000000685857220 */ /* 0x080fe20000410000 */
[----:B------:R-:W-:Y:S01]  /*b360*/  SHF.R.U64 R68, R68, 0x3, RZ ;  /* 0x0000000344447819 */ /* 0x000fe200000012ff */
[-C--:B------:R-:W-:Y:S01]  /*b370*/  FMUL.FTZ R132, R132, R6.reuse ;  /* 0x0000000684847220 */ /* 0x080fe20000410000 */
[----:B------:R-:W-:Y:S01]  /*b380*/  SHF.R.U64 R56, R56, 0x3, RZ ;  /* 0x0000000338387819 */ /* 0x000fe200000012ff */
[-C--:B------:R-:W-:Y:S01]  /*b390*/  FMUL.FTZ R137, R137, R6.reuse ;  /* 0x0000000689897220 */ /* 0x080fe20000410000 */
[----:B------:R-:W-:Y:S01]  /*b3a0*/  SHF.R.U64 R32, R20, 0x3, RZ ;  /* 0x0000000314207819 */ /* 0x000fe200000012ff */
[----:B------:R-:W-:Y:S01]  /*b3b0*/  FMUL.FTZ R136, R136, R6 ;  /* 0x0000000688887220 */ /* 0x000fe20000410000 */
[----:B------:R-:W-:Y:S01]  /*b3c0*/  LOP3.LUT R20, R21, R52, RZ, 0x3c, !PT ;  /* 0x0000003415147212 */ /* 0x000fe200078e3cff */
[--C-:B------:R-:W-:Y:S01]  /*b3d0*/  IMAD.X R21, RZ, RZ, R161.reuse, P3 ;  /* 0x000000ffff157224 */ /* 0x100fe200018e06a1 */
[----:B------:R-:W-:Y:S01]  /*b3e0*/  LOP3.LUT R68, R68, R69, RZ, 0x3c, !PT ;  /* 0x0000004544447212 */ /* 0x000fe200078e3cff */
[----:B------:R-:W-:Y:S01]  /*b3f0*/  IMAD.X R69, RZ, RZ, R161, P2 ;  /* 0x000000ffff457224 */ /* 0x000fe200010e06a1 */
[----:B------:R-:W-:Y:S01]  /*b400*/  LOP3.LUT R56, R56, R57, RZ, 0x3c, !PT ;  /* 0x0000003938387212 */ /* 0x000fe200078e3cff */
[-C--:B------:R-:W-:Y:S01]  /*b410*/  FMUL.FTZ R141, R141, R6.reuse ;  /* 0x000000068d8d7220 */ /* 0x080fe20000410000 */
[----:B------:R-:W-:Y:S01]  /*b420*/  IADD3 R57, P3, R160, 0x8000, RZ ;  /* 0x00008000a0397810 */ /* 0x000fe20007f7e0ff */
[-C--:B------:R-:W-:Y:S01]  /*b430*/  FMUL.FTZ R140, R140, R6.reuse ;  /* 0x000000068c8c7220 */ /* 0x080fe20000410000 */
[----:B------:R-:W-:Y:S01]  /*b440*/  IADD3 R123, P2, R160, 0xe000, RZ ;  /* 0x0000e000a07b7810 */ /* 0x000fe20007f5e0ff */
[----:B------:R-:W-:Y:S01]  /*b450*/  FMUL.FTZ R145, R145, R6 ;  /* 0x0000000691917220 */ /* 0x000fe20000410000 */
[----:B------:R-:W-:Y:S01]  /*b460*/  F2FP.BF16.F32.PACK_AB R24, R25, R24 ;  /* 0x000000181918723e */ /* 0x000fe200000010ff */
[----:B------:R-:W-:Y:S01]  /*b470*/  FMUL.FTZ R144, R144, R6 ;  /* 0x0000000690907220 */ /* 0x000fe20000410000 */
[----:B------:R-:W-:Y:S01]  /*b480*/  F2FP.BF16.F32.PACK_AB R25, R27, R26 ;  /* 0x0000001a1b19723e */ /* 0x000fe200000010ff */
[-C--:B------:R-:W-:Y:S01]  /*b490*/  FMUL.FTZ R149, R149, R6.reuse ;  /* 0x0000000695957220 */ /* 0x080fe20000410000 */
[----:B------:R-:W-:Y:S01]  /*b4a0*/  F2FP.BF16.F32.PACK_AB R27, R31, R17 ;  /* 0x000000111f1b723e */ /* 0x000fe200000010ff */
[----:B------:R-:W-:Y:S01]  /*b4b0*/  FMUL.FTZ R148, R148, R6 ;  /* 0x0000000694947220 */ /* 0x000fe20000410000 */
[----:B------:R-:W-:Y:S01]  /*b4c0*/  LOP3.LUT R122, R123, 0x380, RZ, 0xc0, !PT ;  /* 0x000003807b7a7812 */ /* 0x000fe200078ec0ff */
[----:B------:R-:W-:Y:S01]  /*b4d0*/  USHF.R.S32.HI UR12, URZ, 0x1f, UR14 ;  /* 0x0000001f3f0c7899 */ /* 0x000fe2000801140e */
[----:B------:R-:W-:Y:S01]  /*b4e0*/  MOV R199, R130 ;  /* 0x0000008200c77202 */ /* 0x000fe20000000f00 */
[----:B------:R-:W-:Y:S01]  /*b4f0*/  IMAD.U32 R127, RZ, RZ, UR7 ;  /* 0x00000007ff7f7e24 */ /* 0x000fe2000f8e00ff */
[----:B------:R-:W-:Y:S01]  /*b500*/  IADD3.X R31, RZ, R161, RZ, P3, !PT ;  /* 0x000000a1ff1f7210 */ /* 0x000fe20001ffe4ff */
[----:B------:R-:W-:Y:S01]  /*b510*/  ULDC UR5, c[0x0][0xa88] ;  /* 0x0002a20000057ab9 */ /* 0x000fe20000000800 */
[----:B------:R-:W-:Y:S01]  /*b520*/  IADD3 R130, P3, R160, 0xf000, RZ ;  /* 0x0000f000a0827810 */ /* 0x000fe20007f7e0ff */
[----:B------:R-:W-:Y:S01]  /*b530*/  ULDC.64 UR8, c[0x0][0xae8] ;  /* 0x0002ba0000087ab9 */ /* 0x000fe20000000a00 */
[----:B------:R-:W-:-:S02]  /*b540*/  SHF.R.U64 R122, R122, 0x3, RZ ;  /* 0x000000037a7a7819 */ /* 0x000fc400000012ff */
[----:B------:R-:W-:Y:S01]  /*b550*/  LOP3.LUT R17, R130, 0x380, RZ, 0xc0, !PT ;  /* 0x0000038082117812 */ /* 0x000fe200078ec0ff */
[--C-:B------:R-:W-:Y:S01]  /*b560*/  IMAD.X R131, RZ, RZ, R161.reuse, P3 ;  /* 0x000000ffff837224 */ /* 0x100fe200018e06a1 */
[----:B------:R-:W-:Y:S01]  /*b570*/  LOP3.LUT R122, R122, R123, RZ, 0x3c, !PT ;  /* 0x0000007b7a7a7212 */ /* 0x000fe200078e3cff */
[----:B------:R-:W-:Y:S01]  /*b580*/  IMAD.X R123, RZ, RZ, R161, P2 ;  /* 0x000000ffff7b7224 */ /* 0x000fe200010e06a1 */
[----:B------:R-:W-:Y:S02]  /*b590*/  LOP3.LUT R8, R73, 0x380, RZ, 0xc0, !PT ;  /* 0x0000038049087812 */ /* 0x000fe400078ec0ff */
[----:B------:R-:W-:Y:S02]  /*b5a0*/  SHF.R.U64 R17, R17, 0x3, RZ ;  /* 0x0000000311117819 */ /* 0x000fe400000012ff */
[----:B0-----:R-:W-:Y:S02]  /*b5b0*/  ISETP.NE.AND P2, PT, R198, 0x1, PT ;  /* 0x00000001c600780c */ /* 0x001fe40003f45270 */
[----:B------:R-:W-:-:S02]  /*b5c0*/  SHF.R.U64 R8, R8, 0x3, RZ ;  /* 0x0000000308087819 */ /* 0x000fc400000012ff */
[----:B------:R-:W-:Y:S02]  /*b5d0*/  LOP3.LUT R130, R17, R130, RZ, 0x3c, !PT ;  /* 0x0000008211827212 */ /* 0x000fe400078e3cff */
[----:B------:R-:W-:Y:S02]  /*b5e0*/  MOV R17, R4 ;  /* 0x0000000400117202 */ /* 0x000fe40000000f00 */
[----:B------:R-:W0:Y:S01]  /*b5f0*/  LDC R4, c[0x0][0xc38] ;  /* 0x00030e00ff047b82 */ /* 0x000e220000000800 */
[----:B------:R-:W-:-:S07]  /*b600*/  F2FP.BF16.F32.PACK_AB R26, R29, R28 ;  /* 0x0000001c1d1a723e */ /* 0x000fce00000010ff */
[----:B------:R-:W-:Y:S01]  /*b610*/  BAR.SYNC.DEFER_BLOCKING 0x1, 0x100 ;  /* 0x0044000000007b1d */ /* 0x000fe20000010000 */
[----:B------:R-:W-:Y:S02]  /*b620*/  LOP3.LUT R8, R8, R73, RZ, 0x3c, !PT ;  /* 0x0000004908087212 */ /* 0x000fe400078e3cff */
[----:B------:R-:W-:Y:S02]  /*b630*/  LOP3.LUT R12, R65, 0x380, RZ, 0xc0, !PT ;  /* 0x00000380410c7812 */ /* 0x000fe400078ec0ff */
[----:B------:R-:W-:Y:S02]  /*b640*/  LOP3.LUT R53, R30, 0x380, RZ, 0xc0, !PT ;  /* 0x000003801e357812 */ /* 0x000fe400078ec0ff */
[----:B------:R-:W-:Y:S02]  /*b650*/  SHF.R.U64 R12, R12, 0x3, RZ ;  /* 0x000000030c0c7819 */ /* 0x000fe400000012ff */
[----:B------:R-:W-:Y:S02]  /*b660*/  SHF.R.U64 R53, R53, 0x3, RZ ;  /* 0x0000000335357819 */ /* 0x000fe400000012ff */
[----:B------:R-:W-:-:S02]  /*b670*/  R2UR UR15, R215 ;  /* 0x00000000d70f72ca */ /* 0x000fc400000e0000 */
[----:B------:R-:W-:Y:S02]  /*b680*/  LOP3.LUT R12, R12, R65, RZ, 0x3c, !PT ;  /* 0x000000410c0c7212 */ /* 0x000fe400078e3cff */
[----:B------:R-:W-:Y:S02]  /*b690*/  LOP3.LUT R158, R53, R30, RZ, 0x3c, !PT ;  /* 0x0000001e359e7212 */ /* 0x000fe400078e3cff */
[C---:B------:R-:W-:Y:S02]  /*b6a0*/  IADD3 R53, P5, R160.reuse, 0x3000, RZ ;  /* 0x00003000a0357810 */ /* 0x040fe40007fbe0ff */
[C---:B------:R-:W-:Y:S02]  /*b6b0*/  IADD3 R61, P0, R160.reuse, 0x5000, RZ ;  /* 0x00005000a03d7810 */ /* 0x040fe40007f1e0ff */
[----:B------:R-:W-:Y:S02]  /*b6c0*/  IADD3 R65, P1, R160, 0x6000, RZ ;  /* 0x00006000a0417810 */ /* 0x000fe40007f3e0ff */
[----:B------:R-:W-:Y:S01]  /*b6d0*/  LOP3.LUT R52, R53, 0x380, RZ, 0xc0, !PT ;  /* 0x0000038035347812 */ /* 0x000fe200078ec0ff */
[----:B------:R1:W-:Y:S01]  /*b6e0*/  STSM.16.M88.4 [R199], R24 ;  /* 0x00000018c7007844 */ /* 0x0003e20000000200 */
[----:B------:R-:W-:-:S02]  /*b6f0*/  LOP3.LUT R60, R61, 0x380, RZ, 0xc0, !PT ;  /* 0x000003803d3c7812 */ /* 0x000fc400078ec0ff */
[----:B------:R-:W-:Y:S02]  /*b700*/  LOP3.LUT R64, R65, 0x380, RZ, 0xc0, !PT ;  /* 0x0000038041407812 */ /* 0x000fe400078ec0ff */
[----:B------:R-:W-:Y:S02]  /*b710*/  LOP3.LUT R30, R57, 0x380, RZ, 0xc0, !PT ;  /* 0x00000380391e7812 */ /* 0x000fe400078ec0ff */
[----:B------:R-:W-:Y:S01]  /*b720*/  MOV R134, R134 ;  /* 0x0000008600867202 */ /* 0x000fe20000000f00 */
[----:B------:R-:W-:Y:S01]  /*b730*/  IMAD R135, RZ, RZ, -UR16 ;  /* 0x80000010ff877e24 */ /* 0x000fe2000f8e02ff */
[----:B------:R-:W-:Y:S02]  /*b740*/  LOP3.LUT R6, R107, 0x380, RZ, 0xc0, !PT ;  /* 0x000003806b067812 */ /* 0x000fe400078ec0ff */
[----:B------:R-:W-:Y:S01]  /*b750*/  SHF.R.U64 R52, R52, 0x3, RZ ;  /* 0x0000000334347819 */ /* 0x000fe200000012ff */
[----:B0-----:R-:W-:Y:S01]  /*b760*/  IMAD R135, R4, R135, UR15 ;  /* 0x0000000f04877e24 */ /* 0x001fe2000f8e0287 */
[----:B------:R-:W-:-:S02]  /*b770*/  SHF.R.U64 R60, R60, 0x3, RZ ;  /* 0x000000033c3c7819 */ /* 0x000fc400000012ff */
[----:B------:R-:W-:Y:S01]  /*b780*/  SHF.R.U64 R64, R64, 0x3, RZ ;  /* 0x0000000340407819 */ /* 0x000fe200000012ff */
[----:B-1----:R-:W0:Y:S01]  /*b790*/  LDC.64 R24, c[0x0][0xb98] ;  /* 0x0002e600ff187b82 */ /* 0x002e220000000a00 */
[----:B------:R-:W-:Y:S02]  /*b7a0*/  MOV R27, R8 ;  /* 0x00000008001b7202 */ /* 0x000fe40000000f00 */
[----:B------:R-:W-:Y:S02]  /*b7b0*/  SHF.R.U64 R30, R30, 0x3, RZ ;  /* 0x000000031e1e7819 */ /* 0x000fe400000012ff */
[----:B------:R-:W-:Y:S02]  /*b7c0*/  SHF.R.U64 R6, R6, 0x3, RZ ;  /* 0x0000000306067819 */ /* 0x000fe400000012ff */
[----:B------:R-:W-:Y:S01]  /*b7d0*/  F2FP.BF16.F32.PACK_AB R40, R41, R40 ;  /* 0x000000282928723e */ /* 0x000fe200000010ff */
[----:B------:R-:W1:Y:S01]  /*b7e0*/  @P2 LDC R8, c[0x0][0xbec] ;  /* 0x0002fb00ff082b82 */ /* 0x000e620000000800 */
[----:B------:R-:W-:-:S02]  /*b7f0*/  F2FP.BF16.F32.PACK_AB R41, R43, R42 ;  /* 0x0000002a2b29723e */ /* 0x000fc400000010ff */
[----:B------:R-:W-:Y:S01]  /*b800*/  LOP3.LUT R32, R32, R33, RZ, 0x3c, !PT ;  /* 0x0000002120207212 */ /* 0x000fe200078e3cff */
[--C-:B------:R-:W-:Y:S01]  /*b810*/  IMAD.X R33, RZ, RZ, R161.reuse, P4 ;  /* 0x000000ffff217224 */ /* 0x100fe200020e06a1 */
[----:B------:R-:W-:Y:S01]  /*b820*/  LOP3.LUT R52, R52, R53, RZ, 0x3c, !PT ;  /* 0x0000003534347212 */ /* 0x000fe200078e3cff */
[--C-:B------:R-:W-:Y:S01]  /*b830*/  IMAD.X R53, RZ, RZ, R161.reuse, P5 ;  /* 0x000000ffff357224 */ /* 0x100fe200028e06a1 */
[----:B------:R-:W-:Y:S01]  /*b840*/  LOP3.LUT R60, R60, R61, RZ, 0x3c, !PT ;  /* 0x0000003d3c3c7212 */ /* 0x000fe200078e3cff */
[----:B------:R-:W2:Y:S01]  /*b850*/  @P2 LDC R9, c[0x0][0xbf0] ;  /* 0x0002fc00ff092b82 */ /* 0x000ea20000000800 */
[----:B------:R-:W-:Y:S01]  /*b860*/  LOP3.LUT R64, R64, R65, RZ, 0x3c, !PT ;  /* 0x0000004140407212 */ /* 0x000fe200078e3cff */
[--C-:B------:R-:W-:Y:S01]  /*b870*/  IMAD.X R61, RZ, RZ, R161.reuse, P0 ;  /* 0x000000ffff3d7224 */ /* 0x100fe200000e06a1 */
[----:B------:R-:W-:Y:S01]  /*b880*/  LOP3.LUT R30, R30, R57, RZ, 0x3c, !PT ;  /* 0x000000391e1e7212 */ /* 0x000fe200078e3cff */
[----:B------:R-:W-:Y:S01]  /*b890*/  IMAD.X R65, RZ, RZ, R161, P1 ;  /* 0x000000ffff417224 */ /* 0x000fe200008e06a1 */
[----:B------:R-:W-:Y:S01]  /*b8a0*/  F2FP.BF16.F32.PACK_AB R43, R47, R46 ;  /* 0x0000002e2f2b723e */ /* 0x000fe200000010ff */
[----:B------:R-:W-:Y:S01]  /*b8b0*/  IMAD R47, R135, 0x80, R223 ;  /* 0x00000080872f7824 */ /* 0x000fe200078e02df */
[----:B------:R-:W-:-:S02]  /*b8c0*/  LOP3.LUT R6, R6, R107, RZ, 0x3c, !PT ;  /* 0x0000006b06067212 */ /* 0x000fc400078e3cff */
[----:B------:R-:W-:Y:S02]  /*b8d0*/  IADD3.X R57, RZ, R161, RZ, P6, !PT ;  /* 0x000000a1ff397210 */ /* 0x000fe400037fe4ff */
[C---:B------:R-:W-:Y:S02]  /*b8e0*/  IADD3 R73, P4, R160.reuse, 0x9000, RZ ;  /* 0x00009000a0497810 */ /* 0x040fe40007f9e0ff */
[C---:B------:R-:W-:Y:S02]  /*b8f0*/  IADD3 R107, P5, R160.reuse, 0xa000, RZ ;  /* 0x0000a000a06b7810 */ /* 0x040fe40007fbe0ff */
[C---:B------:R-:W-:Y:S01]  /*b900*/  IADD3 R111, P6, R160.reuse, 0xb000, RZ ;  /* 0x0000b000a06f7810 */ /* 0x040fe20007fde0ff */
[----:B-1----:R-:W-:Y:S01]  /*b910*/  @P2 IMAD.HI.U32 R8, R47, R8, RZ ;  /* 0x000000082f082227 */ /* 0x002fe200078e00ff */
[C---:B------:R-:W-:Y:S02]  /*b920*/  IADD3 R115, P0, R160.reuse, 0xc000, RZ ;  /* 0x0000c000a0737810 */ /* 0x040fe40007f1e0ff */
[----:B------:R-:W-:-:S02]  /*b930*/  IADD3 R119, P1, R160, 0xd000, RZ ;  /* 0x0000d000a0777810 */ /* 0x000fc40007f3e0ff */
[----:B------:R-:W-:Y:S02]  /*b940*/  LOP3.LUT R72, R73, 0x380, RZ, 0xc0, !PT ;  /* 0x0000038049487812 */ /* 0x000fe400078ec0ff */
[----:B------:R-:W-:Y:S02]  /*b950*/  LOP3.LUT R106, R107, 0x380, RZ, 0xc0, !PT ;  /* 0x000003806b6a7812 */ /* 0x000fe400078ec0ff */
[----:B------:R-:W-:Y:S02]  /*b960*/  LOP3.LUT R110, R111, 0x380, RZ, 0xc0, !PT ;  /* 0x000003806f6e7812 */ /* 0x000fe400078ec0ff */
[----:B------:R-:W-:Y:S02]  /*b970*/  LOP3.LUT R114, R115, 0x380, RZ, 0xc0, !PT ;  /* 0x0000038073727812 */ /* 0x000fe400078ec0ff */
[----:B------:R-:W-:Y:S02]  /*b980*/  LOP3.LUT R118, R119, 0x380, RZ, 0xc0, !PT ;  /* 0x0000038077767812 */ /* 0x000fe400078ec0ff */
[----:B------:R-:W-:-:S02]  /*b990*/  LOP3.LUT R29, R160, 0x380, RZ, 0xc0, !PT ;  /* 0x00000380a01d7812 */ /* 0x000fc400078ec0ff */
[----:B------:R-:W-:Y:S01]  /*b9a0*/  F2FP.BF16.F32.PACK_AB R5, R35, R34 ;  /* 0x000000222305723e */ /* 0x000fe200000010ff */
[----:B------:R-:W-:Y:S01]  /*b9b0*/  IMAD.MOV.U32 R35, RZ, RZ, R47 ;  /* 0x000000ffff237224 */ /* 0x000fe200078e002f */
[----:B------:R-:W-:Y:S01]  /*b9c0*/  SHF.R.U64 R72, R72, 0x3, RZ ;  /* 0x0000000348487819 */ /* 0x000fe200000012ff */
[----:B0-----:R-:W-:Y:S01]  /*b9d0*/  IMAD R34, R24, UR12, RZ ;  /* 0x0000000c18227c24 */ /* 0x001fe2000f8e02ff */
[----:B------:R-:W-:Y:S02]  /*b9e0*/  SHF.R.U64 R106, R106, 0x3, RZ ;  /* 0x000000036a6a7819 */ /* 0x000fe400000012ff */
[----:B------:R-:W-:Y:S01]  /*b9f0*/  SHF.R.U64 R110, R110, 0x3, RZ ;  /* 0x000000036e6e7819 */ /* 0x000fe200000012ff */
[----:B------:R-:W-:Y:S01]  /*ba00*/  IMAD R34, R25, UR14, R34 ;  /* 0x0000000e19227c24 */ /* 0x000fe2000f8e0222 */
[----:B------:R-:W-:Y:S02]  /*ba10*/  SHF.R.U64 R114, R114, 0x3, RZ ;  /* 0x0000000372727819 */ /* 0x000fe400000012ff */
[----:B------:R-:W-:-:S02]  /*ba20*/  SHF.R.U64 R118, R118, 0x3, RZ ;  /* 0x0000000376767819 */ /* 0x000fc400000012ff */
[----:B------:R-:W-:Y:S02]  /*ba30*/  SHF.R.U64 R29, R29, 0x3, RZ ;  /* 0x000000031d1d7819 */ /* 0x000fe400000012ff */
[----:B------:R-:W-:Y:S02]  /*ba40*/  MOV R26, R6 ;  /* 0x00000006001a7202 */ /* 0x000fe40000000f00 */
[----:B--2---:R-:W-:Y:S02]  /*ba50*/  @P2 SHF.R.U32.HI R35, RZ, R9, R8 ;  /* 0x00000009ff232219 */ /* 0x004fe40000011608 */
[----:B------:R-:W-:Y:S02]  /*ba60*/  MOV R15, R14 ;  /* 0x0000000e000f7202 */ /* 0x000fe40000000f00 */
[----:B------:R-:W-:Y:S02]  /*ba70*/  F2FP.BF16.F32.PACK_AB R4, R175, R171 ;  /* 0x000000abaf04723e */ /* 0x000fe400000010ff */
[----:B------:R-:W-:-:S02]  /*ba80*/  F2FP.BF16.F32.PACK_AB R6, R174, R36 ;  /* 0x00000024ae06723e */ /* 0x000fc400000010ff */
[----:B------:R-:W-:Y:S02]  /*ba90*/  F2FP.BF16.F32.PACK_AB R7, R39, R38 ;  /* 0x000000262707723e */ /* 0x000fe400000010ff */
[----:B------:R-:W-:Y:S02]  /*baa0*/  F2FP.BF16.F32.PACK_AB R48, R49, R48 ;  /* 0x000000303130723e */ /* 0x000fe400000010ff */
[----:B------:R-:W-:Y:S01]  /*bab0*/  LOP3.LUT R72, R72, R73, RZ, 0x3c, !PT ;  /* 0x0000004948487212 */ /* 0x000fe200078e3cff */
[--C-:B------:R-:W-:Y:S01]  /*bac0*/  IMAD.X R73, RZ, RZ, R161.reuse, P4 ;  /* 0x000000ffff497224 */ /* 0x100fe200020e06a1 */
[----:B------:R-:W-:Y:S01]  /*bad0*/  LOP3.LUT R106, R106, R107, RZ, 0x3c, !PT ;  /* 0x0000006b6a6a7212 */ /* 0x000fe200078e3cff */
[--C-:B------:R-:W-:Y:S01]  /*bae0*/  IMAD.X R107, RZ, RZ, R161.reuse, P5 ;  /* 0x000000ffff6b7224 */ /* 0x100fe200028e06a1 */
[----:B------:R-:W-:Y:S01]  /*baf0*/  LOP3.LUT R110, R110, R111, RZ, 0x3c, !PT ;  /* 0x0000006f6e6e7212 */ /* 0x000fe200078e3cff */
[--C-:B------:R-:W-:Y:S01]  /*bb00*/  IMAD.X R111, RZ, RZ, R161.reuse, P6 ;  /* 0x000000ffff6f7224 */ /* 0x100fe200030e06a1 */
[----:B------:R-:W-:Y:S01]  /*bb10*/  LOP3.LUT R114, R114, R115, RZ, 0x3c, !PT ;  /* 0x0000007372727212 */ /* 0x000fe200078e3cff */
[----:B------:R0:W-:Y:S01]  /*bb20*/  STSM.16.M88.4 [R15], R4 ;  /* 0x000000040f007844 */ /* 0x0001e20000000200 */
[----:B------:R-:W-:Y:S01]  /*bb30*/  LOP3.LUT R118, R118, R119, RZ, 0x3c, !PT ;  /* 0x0000007776767212 */ /* 0x000fe200078e3cff */
[----:B------:R-:W-:Y:S01]  /*bb40*/  IMAD.X R119, RZ, RZ, R161, P1 ;  /* 0x000000ffff777224 */ /* 0x000fe200008e06a1 */
[----:B------:R-:W-:-:S02]  /*bb50*/  LOP3.LUT R28, R29, R160, RZ, 0x3c, !PT ;  /* 0x000000a01d1c7212 */ /* 0x000fc400078e3cff */
[----:B------:R-:W-:Y:S02]  /*bb60*/  MOV R150, R150 ;  /* 0x0000009600967202 */ /* 0x000fe40000000f00 */
[----:B------:R-:W-:Y:S02]  /*bb70*/  F2FP.BF16.F32.PACK_AB R42, R173, R44 ;  /* 0x0000002cad2a723e */ /* 0x000fe400000010ff */
[----:B------:R-:W-:Y:S02]  /*bb80*/  F2FP.BF16.F32.PACK_AB R49, R51, R50 ;  /* 0x000000323331723e */ /* 0x000fe400000010ff */
[----:B------:R-:W-:Y:S01]  /*bb90*/  IADD3 R39, -R35, RZ, RZ ;  /* 0x000000ff23277210 */ /* 0x000fe20007ffe1ff */
[----:B------:R-:W-:Y:S01]  /*bba0*/  STSM.16.M88.4 [R150], R40 ;  /* 0x0000002896007844 */ /* 0x000fe20000000200 */
[-C--:B------:R-:W-:Y:S02]  /*bbb0*/  IADD3.X R115, RZ, R161.reuse, RZ, P0, !PT ;  /* 0x000000a1ff737210 */ /* 0x080fe400007fe4ff */
[----:B------:R-:W-:Y:S01]  /*bbc0*/  MOV R29, R161 ;  /* 0x000000a1001d7202 */ /* 0x000fe20000000f00 */
[----:B------:R-:W-:Y:S01]  /*bbd0*/  IMAD R39, R198, R39, R47 ;  /* 0x00000027c6277224 */ /* 0x000fe200078e022f */
[----:B------:R-:W-:-:S02]  /*bbe0*/  MOV R160, R10 ;  /* 0x0000000a00a07202 */ /* 0x000fc40000000f00 */
[----:B------:R-:W-:Y:S02]  /*bbf0*/  MOV R158, R158 ;  /* 0x0000009e009e7202 */ /* 0x000fe40000000f00 */
[----:B------:R-:W-:Y:S02]  /*bc00*/  F2FP.BF16.F32.PACK_AB R50, R197, R181 ;  /* 0x000000b5c532723e */ /* 0x000fe400000010ff */
[----:B------:R-:W-:Y:S02]  /*bc10*/  F2FP.BF16.F32.PACK_AB R51, R55, R54 ;  /* 0x000000363733723e */ /* 0x000fe400000010ff */
[----:B------:R-:W-:Y:S01]  /*bc20*/  MOV R127, UR6 ;  /* 0x00000006007f7c02 */ /* 0x000fe20008000f00 */
[----:B------:R-:W-:Y:S01]  /*bc30*/  ULDC.64 UR6, c[0x0][0xb88] ;  /* 0x0002e20000067ab9 */ /* 0x000fe20000000a00 */
[----:B------:R-:W-:Y:S01]  /*bc40*/  MOV R161, R12 ;  /* 0x0000000c00a17202 */ /* 0x000fe20000000f00 */
[----:B------:R-:W-:Y:S01]  /*bc50*/  STSM.16.M88.4 [R158], R48 ;  /* 0x000000309e007844 */ /* 0x000fe20000000200 */
[----:B------:R-:W-:Y:S01]  /*bc60*/  MOV R156, R156 ;  /* 0x0000009c009c7202 */ /* 0x000fe20000000f00 */
[----:B------:R-:W-:Y:S01]  /*bc70*/  IMAD.WIDE.U32 R24, R24, UR14, R126 ;  /* 0x0000000e18187c25 */ /* 0x000fe2000f8e007e */
[----:B------:R-:W-:-:S02]  /*bc80*/  F2FP.BF16.F32.PACK_AB R8, R196, R180 ;  /* 0x000000b4c408723e */ /* 0x000fc400000010ff */
[----:B------:R-:W-:Y:S02]  /*bc90*/  F2FP.BF16.F32.PACK_AB R9, R59, R58 ;  /* 0x0000003a3b09723e */ /* 0x000fe400000010ff */
[----:B------:R-:W-:Y:S02]  /*bca0*/  F2FP.BF16.F32.PACK_AB R10, R195, R179 ;  /* 0x000000b3c30a723e */ /* 0x000fe400000010ff */
[----:B------:R-:W-:Y:S02]  /*bcb0*/  F2FP.BF16.F32.PACK_AB R11, R63, R62 ;  /* 0x0000003e3f0b723e */ /* 0x000fe400000010ff */
[----:B------:R-:W-:Y:S02]  /*bcc0*/  MOV R154, R154 ;  /* 0x0000009a009a7202 */ /* 0x000fe40000000f00 */
[----:B------:R-:W-:Y:S01]  /*bcd0*/  F2FP.BF16.F32.PACK_AB R12, R194, R178 ;  /* 0x000000b2c20c723e */ /* 0x000fe200000010ff */
[----:B------:R1:W-:Y:S01]  /*bce0*/  STSM.16.M88.4 [R156], R8 ;  /* 0x000000089c007844 */ /* 0x0003e20000000200 */
[----:B------:R-:W-:-:S02]  /*bcf0*/  F2FP.BF16.F32.PACK_AB R13, R67, R66 ;  /* 0x00000042430d723e */ /* 0x000fc400000010ff */
[----:B------:R-:W-:Y:S02]  /*bd00*/  F2FP.BF16.F32.PACK_AB R14, R193, R177 ;  /* 0x000000b1c10e723e */ /* 0x000fe400000010ff */
[----:B0-----:R-:W-:Y:S02]  /*bd10*/  F2FP.BF16.F32.PACK_AB R15, R71, R70 ;  /* 0x00000046470f723e */ /* 0x001fe400000010ff */
[----:B------:R-:W-:Y:S02]  /*bd20*/  MOV R152, R152 ;  /* 0x0000009800987202 */ /* 0x000fe40000000f00 */
[----:B------:R-:W-:Y:S01]  /*bd30*/  F2FP.BF16.F32.PACK_AB R4, R192, R176 ;  /* 0x000000b0c004723e */ /* 0x000fe200000010ff */
[----:B------:R0:W-:Y:S01]  /*bd40*/  STSM.16.M88.4 [R154], R12 ;  /* 0x0000000c9a007844 */ /* 0x0001e20000000200 */
[----:B------:R-:W-:Y:S02]  /*bd50*/  F2FP.BF16.F32.PACK_AB R5, R75, R74 ;  /* 0x0000004a4b05723e */ /* 0x000fe400000010ff */
[----:B------:R-:W-:-:S02]  /*bd60*/  F2FP.BF16.F32.PACK_AB R6, R191, R76 ;  /* 0x0000004cbf06723e */ /* 0x000fc400000010ff */
[----:B------:R-:W-:Y:S02]  /*bd70*/  F2FP.BF16.F32.PACK_AB R7, R79, R78 ;  /* 0x0000004e4f07723e */ /* 0x000fe400000010ff */
[----:B-1----:R-:W-:Y:S02]  /*bd80*/  IADD3 R8, P0, R35, R24, RZ ;  /* 0x0000001823087210 */ /* 0x002fe40007f1e0ff */
[----:B------:R-:W-:Y:S01]  /*bd90*/  F2FP.BF16.F32.PACK_AB R80, R81, R80 ;  /* 0x000000505150723e */ /* 0x000fe200000010ff */
[----:B------:R1:W-:Y:S01]  /*bda0*/  STSM.16.M88.4 [R152], R4 ;  /* 0x0000000498007844 */ /* 0x0003e20000000200 */
[----:B------:R-:W-:Y:S02]  /*bdb0*/  F2FP.BF16.F32.PACK_AB R81, R83, R82 ;  /* 0x000000525351723e */ /* 0x000fe400000010ff */
[----:B------:R-:W-:Y:S02]  /*bdc0*/  F2FP.BF16.F32.PACK_AB R88, R89, R88 ;  /* 0x000000585958723e */ /* 0x000fe400000010ff */
[----:B------:R-:W-:Y:S01]  /*bdd0*/  MOV R146, R146 ;  /* 0x0000009200927202 */ /* 0x000fe20000000f00 */
[----:B0-----:R-:W-:Y:S01]  /*bde0*/  IMAD R12, R135, 0x80, R222 ;  /* 0x00000080870c7824 */ /* 0x001fe200078e02de */
[----:B------:R-:W-:-:S02]  /*bdf0*/  F2FP.BF16.F32.PACK_AB R82, R190, R84 ;  /* 0x00000054be52723e */ /* 0x000fc400000010ff */
[----:B------:R-:W-:Y:S01]  /*be00*/  F2FP.BF16.F32.PACK_AB R83, R87, R86 ;  /* 0x000000565753723e */ /* 0x000fe200000010ff */
[----:B------:R-:W-:Y:S01]  /*be10*/  VIADD R10, R12, 0x8 ;  /* 0x000000080c0a7836 */ /* 0x000fe20000000000 */
[----:B------:R-:W-:Y:S02]  /*be20*/  F2FP.BF16.F32.PACK_AB R89, R91, R90 ;  /* 0x0000005a5b59723e */ /* 0x000fe400000010ff */
[----:B------:R-:W-:Y:S01]  /*be30*/  F2FP.BF16.F32.PACK_AB R96, R97, R96 ;  /* 0x000000606160723e */ /* 0x000fe200000010ff */
[----:B------:R-:W-:Y:S01]  /*be40*/  STSM.16.M88.4 [R146], R80 ;  /* 0x0000005092007844 */ /* 0x000fe20000000200 */
[----:B------:R-:W-:Y:S02]  /*be50*/  MOV R142, R142 ;  /* 0x0000008e008e7202 */ /* 0x000fe40000000f00 */
[----:B-1----:R-:W-:Y:S02]  /*be60*/  SHF.R.S32.HI R4, RZ, 0x1f, R39 ;  /* 0x0000001fff047819 */ /* 0x002fe40000011427 */
[----:B------:R-:W-:-:S02]  /*be70*/  SHF.R.S32.HI R5, RZ, 0x1f, R35 ;  /* 0x0000001fff057819 */ /* 0x000fc40000011423 */
[----:B------:R-:W-:Y:S01]  /*be80*/  F2FP.BF16.F32.PACK_AB R90, R189, R92 ;  /* 0x0000005cbd5a723e */ /* 0x000fe200000010ff */
[----:B------:R-:W-:Y:S01]  /*be90*/  IMAD R4, R4, UR6, RZ ;  /* 0x0000000604047c24 */ /* 0x000fe2000f8e02ff */
[----:B------:R-:W-:Y:S02]  /*bea0*/  IADD3.X R9, R5, R25, R34, P0, !PT ;  /* 0x0000001905097210 */ /* 0x000fe400007fe422 */
[----:B------:R-:W-:Y:S01]  /*beb0*/  F2FP.BF16.F32.PACK_AB R91, R95, R94 ;  /* 0x0000005e5f5b723e */ /* 0x000fe200000010ff */
[----:B------:R-:W-:Y:S01]  /*bec0*/  IMAD R11, R39, UR7, R4 ;  /* 0x00000007270b7c24 */ /* 0x000fe2000f8e0204 */
[----:B------:R-:W-:Y:S01]  /*bed0*/  F2FP.BF16.F32.PACK_AB R97, R99, R98 ;  /* 0x000000626361723e */ /* 0x000fe200000010ff */
[----:B------:R-:W-:Y:S01]  /*bee0*/  IMAD.WIDE.U32 R8, R39, UR6, R8 ;  /* 0x0000000627087c25 */ /* 0x000fe2000f8e0008 */
[----:B------:R-:W-:Y:S01]  /*bef0*/  MOV R138, R138 ;  /* 0x0000008a008a7202 */ /* 0x000fe20000000f00 */
[----:B------:R-:W-:Y:S01]  /*bf00*/  STSM.16.M88.4 [R142], R88 ;  /* 0x000000588e007844 */ /* 0x000fe20000000200 */
[----:B------:R-:W-:Y:S01]  /*bf10*/  F2FP.BF16.F32.PACK_AB R98, R188, R100 ;  /* 0x00000064bc62723e */ /* 0x000fe200000010ff */
[----:B------:R-:W-:Y:S01]  /*bf20*/  ULDC.64 UR6, c[0x0][0xb50] ;  /* 0x0002d40000067ab9 */ /* 0x000fe20000000a00 */
[----:B------:R-:W-:Y:S01]  /*bf30*/  F2FP.BF16.F32.PACK_AB R99, R103, R102 ;  /* 0x000000666763723e */ /* 0x000fe200000010ff */
[----:B------:R-:W-:Y:S01]  /*bf40*/  IMAD.IADD R9, R9, 0x1, R11 ;  /* 0x0000000109097824 */ /* 0x000fe200078e020b */
[----:B------:R-:W-:-:S02]  /*bf50*/  F2FP.BF16.F32.PACK_AB R4, R187, R104 ;  /* 0x00000068bb04723e */ /* 0x000fc400000010ff */
[----:B------:R-:W-:Y:S01]  /*bf60*/  F2FP.BF16.F32.PACK_AB R5, R3, R18 ;  /* 0x000000120305723e */ /* 0x000fe200000010ff */
[----:B------:R-:W-:Y:S01]  /*bf70*/  STSM.16.M88.4 [R138], R96 ;  /* 0x000000608a007844 */ /* 0x000fe20000000200 */
[----:B------:R-:W-:Y:S01]  /*bf80*/  F2FP.BF16.F32.PACK_AB R6, R186, R108 ;  /* 0x0000006cba06723e */ /* 0x000fe200000010ff */
[----:B------:R-:W-:Y:S01]  /*bf90*/  IMAD R3, R198, UR5, RZ ;  /* 0x00000005c6037c24 */ /* 0x000fe2000f8e02ff */
[----:B------:R-:W-:Y:S02]  /*bfa0*/  F2FP.BF16.F32.PACK_AB R7, R37, R45 ;  /* 0x0000002d2507723e */ /* 0x000fe400000010ff */
[----:B------:R-:W-:Y:S02]  /*bfb0*/  F2FP.BF16.F32.PACK_AB R76, R185, R112 ;  /* 0x00000070b94c723e */ /* 0x000fe400000010ff */
[----:B------:R-:W-:Y:S01]  /*bfc0*/  F2FP.BF16.F32.PACK_AB R77, R77, R85 ;  /* 0x000000554d4d723e */ /* 0x000fe200000010ff */
[----:B------:R0:W-:Y:S01]  /*bfd0*/  STSM.16.M88.4 [R134], R4 ;  /* 0x0000000486007844 */ /* 0x0001e20000000200 */
[----:B------:R-:W-:-:S02]  /*bfe0*/  F2FP.BF16.F32.PACK_AB R78, R184, R116 ;  /* 0x00000074b84e723e */ /* 0x000fc400000010ff */
[----:B------:R-:W-:Y:S02]  /*bff0*/  F2FP.BF16.F32.PACK_AB R79, R93, R101 ;  /* 0x000000655d4f723e */ /* 0x000fe400000010ff */
[----:B------:R-:W-:Y:S02]  /*c000*/  LEA R11, P3, R8, UR6, 0x2 ;  /* 0x00000006080b7c11 */ /* 0x000fe4000f8610ff */
[----:B------:R-:W-:Y:S01]  /*c010*/  F2FP.BF16.F32.PACK_AB R125, R121, R125 ;  /* 0x0000007d797d723e */ /* 0x000fe200000010ff */
[----:B------:R-:W-:Y:S01]  /*c020*/  STSM.16.M88.4 [R161], R76 ;  /* 0x0000004ca1007844 */ /* 0x000fe20000000200 */
[----:B------:R-:W-:Y:S02]  /*c030*/  F2FP.BF16.F32.PACK_AB R126, R133, R132 ;  /* 0x00000084857e723e */ /* 0x000fe400000010ff */
[----:B------:R-:W-:Y:S01]  /*c040*/  F2FP.BF16.F32.PACK_AB R127, R162, R163 ;  /* 0x000000a3a27f723e */ /* 0x000fe200000010ff */
[----:B------:R-:W-:Y:S01]  /*c050*/  SHFL.IDX PT, R24, R11, RZ, 0x1c1f ;  /* 0x001c1fff0b187589 */ /* 0x000fe200000e0000 */
[----:B------:R-:W-:-:S02]  /*c060*/  F2FP.BF16.F32.PACK_AB R136, R137, R136 ;  /* 0x000000888988723e */ /* 0x000fc400000010ff */
[----:B------:R-:W-:Y:S01]  /*c070*/  F2FP.BF16.F32.PACK_AB R137, R164, R165 ;  /* 0x000000a5a489723e */ /* 0x000fe200000010ff */
[----:B------:R-:W-:Y:S01]  /*c080*/  SHFL.IDX PT, R36, R11, 0x1, 0x1c1f ;  /* 0x003c1f000b247f89 */ /* 0x000fe200000e0000 */
[----:B0-----:R-:W-:Y:S02]  /*c090*/  F2FP.BF16.F32.PACK_AB R4, R183, R120 ;  /* 0x00000078b704723e */ /* 0x001fe400000010ff */
[----:B------:R-:W-:Y:S02]  /*c0a0*/  F2FP.BF16.F32.PACK_AB R5, R105, R109 ;  /* 0x0000006d6905723e */ /* 0x000fe400000010ff */
[----:B------:R-:W-:Y:S02]  /*c0b0*/  F2FP.BF16.F32.PACK_AB R6, R182, R124 ;  /* 0x0000007cb606723e */ /* 0x000fe400000010ff */
[----:B------:R-:W-:Y:S02]  /*c0c0*/  F2FP.BF16.F32.PACK_AB R7, R113, R117 ;  /* 0x000000757107723e */ /* 0x000fe400000010ff */
[----:B------:R-:W-:-:S02]  /*c0d0*/  F2FP.BF16.F32.PACK_AB R124, R129, R128 ;  /* 0x00000080817c723e */ /* 0x000fc400000010ff */
[----:B------:R-:W-:Y:S01]  /*c0e0*/  F2FP.BF16.F32.PACK_AB R138, R141, R140 ;  /* 0x0000008c8d8a723e */ /* 0x000fe200000010ff */
[----:B------:R-:W-:Y:S01]  /*c0f0*/  STSM.16.M88.4 [R160], R4 ;  /* 0x00000004a0007844 */ /* 0x000fe20000000200 */
[----:B------:R-:W-:Y:S02]  /*c100*/  F2FP.BF16.F32.PACK_AB R139, R166, R167 ;  /* 0x000000a7a68b723e */ /* 0x000fe400000010ff */
[----:B------:R-:W-:Y:S01]  /*c110*/  F2FP.BF16.F32.PACK_AB R144, R145, R144 ;  /* 0x000000909190723e */ /* 0x000fe200000010ff */
[----:B------:R-:W-:Y:S01]  /*c120*/  STSM.16.M88.4 [R27], R124 ;  /* 0x0000007c1b007844 */ /* 0x000fe20000000200 */
[----:B------:R-:W-:Y:S02]  /*c130*/  F2FP.BF16.F32.PACK_AB R145, R168, R169 ;  /* 0x000000a9a891723e */ /* 0x000fe400000010ff */
[----:B------:R-:W-:Y:S01]  /*c140*/  F2FP.BF16.F32.PACK_AB R146, R149, R148 ;  /* 0x000000949592723e */ /* 0x000fe200000010ff */
[----:B------:R0:W-:Y:S01]  /*c150*/  STSM.16.M88.4 [R26], R136 ;  /* 0x000000881a007844 */ /* 0x0001e20000000200 */
[----:B------:R-:W-:-:S02]  /*c160*/  F2FP.BF16.F32.PACK_AB R147, R170, R172 ;  /* 0x000000acaa93723e */ /* 0x000fc400000010ff */
[----:B------:R-:W-:Y:S02]  /*c170*/  LEA.HI.X R9, R8, UR7, R9, 0x2, P3 ;  /* 0x0000000708097c11 */ /* 0x000fe400098f1409 */
[----:B------:R-:W-:Y:S01]  /*c180*/  LOP3.LUT P0, RZ, R220, 0x3, RZ, 0xc0, !PT ;  /* 0x00000003dcff7812 */ /* 0x000fe2000780c0ff */
[----:B------:R1:W-:Y:S03]  /*c190*/  STSM.16.M88.4 [R17], R144 ;  /* 0x0000009011007844 */ /* 0x0003e60000000200 */
[-C--:B------:R-:W-:Y:S01]  /*c1a0*/  ISETP.GE.OR P1, PT, R12, R3.reuse, P0 ;  /* 0x000000030c00720c */ /* 0x080fe20000726670 */
[----:B------:R-:W2:Y:S01]  /*c1b0*/  SHFL.IDX PT, R25, R9, RZ, 0x1c1f ;  /* 0x001c1fff09197589 */ /* 0x000ea200000e0000 */
[----:B------:R-:W-:Y:S01]  /*c1c0*/  ISETP.GE.OR P0, PT, R10, R3, P0 ;  /* 0x000000030a00720c */ /* 0x000fe20000706670 */
[----:B------:R-:W-:Y:S08]  /*c1d0*/  BAR.SYNC.DEFER_BLOCKING 0x1, 0x100 ;  /* 0x0044000000007b1d */ /* 0x000ff00000010000 */
[----:B0-----:R-:W0:Y:S01]  /*c1e0*/  LDC.64 R26, c[0x0][0xae0] ;  /* 0x0002b800ff1a7b82 */ /* 0x001e220000000a00 */
[----:B------:R-:W3:Y:S07]  /*c1f0*/  SHFL.IDX PT, R37, R9, 0x1, 0x1c1f ;  /* 0x003c1f0009257f89 */ /* 0x000eee00000e0000 */
[----:B-1----:R-:W1:Y:S01]  /*c200*/  @P2 LDC R17, c[0x0][0xbec] ;  /* 0x0002fb00ff112b82 */ /* 0x002e620000000800 */
[----:B--2---:R-:W-:Y:S04]  /*c210*/  @!P1 ST.E desc[UR36][R24.64], R2 ;  /* 0x0000000218009985 */ /* 0x004fe8000c101924 */
[----:B---3--:R2:W-:Y:S04]  /*c220*/  @!P0 ST.E desc[UR36][R36.64], R0 ;  /* 0x0000000024008985 */ /* 0x0085e8000c101924 */
[----:B------:R3:W5:Y:S01]  /*c230*/  LD.E.128 R12, desc[UR36][R20.64] ;  /* 0x00000024140c7980 */ /* 0x000762000c101d00 */
[----:B------:R-:W-:-:S02]  /*c240*/  UIMAD UR5, UR11, UR8, URZ ;  /* 0x000000080b0572a4 */ /* 0x000fc4000f8e023f */
[----:B------:R-:W-:Y:S01]  /*c250*/  UIMAD.WIDE.U32 UR6, UR10, UR8, URZ ;  /* 0x000000080a0672a5 */ /* 0x000fe2000f8e003f */
[----:B------:R4:W5:Y:S01]  /*c260*/  LD.E.128 R8, desc[UR36][R28.64] ;  /* 0x000000241c087980 */ /* 0x000962000c101d00 */
[----:B--2---:R-:W-:-:S03]  /*c270*/  LEA R0, R213, R218, 0x5 ;  /* 0x000000dad5007211 */ /* 0x004fc600078e28ff */
[----:B------:R-:W5:Y:S01]  /*c280*/  LD.E.128 R32, desc[UR36][R32.64] ;  /* 0x0000002420207980 */ /* 0x000f62000c101d00 */
[----:B---3--:R-:W2:Y:S01]  /*c290*/  @P2 LDC R21, c[0x0][0xbf0] ;  /* 0x0002fc00ff152b82 */ /* 0x008ea20000000800 */
[----:B------:R-:W-:Y:S01]  /*c2a0*/  IMAD R2, R135, 0x80, R0 ;  /* 0x0000008087027824 */ /* 0x000fe200078e0200 */
[----:B------:R-:W-:Y:S01]  /*c2b0*/  UIMAD UR5, UR10, UR9, UR5 ;  /* 0x000000090a0572a4 */ /* 0x000fe2000f8e0205 */
[----:B------:R-:W5:Y:S02]  /*c2c0*/  LD.E.128 R52, desc[UR36][R52.64] ;  /* 0x0000002434347980 */ /* 0x000f64000c101d00 */
[----:B-1----:R-:W-:Y:S01]  /*c2d0*/  @P2 IMAD.HI.U32 R0, R2, R17, RZ ;  /* 0x0000001102002227 */ /* 0x002fe200078e00ff */
[----:B------:R-:W-:Y:S01]  /*c2e0*/  ULDC.64 UR8, c[0x0][0xaf0] ;  /* 0x0002bc0000087ab9 */ /* 0x000fe20000000a00 */
[----:B------:R-:W-:Y:S01]  /*c2f0*/  UIADD3 UR7, UR7, UR5, URZ ;  /* 0x0000000507077290 */ /* 0x000fe2000fffe03f */
[----:B------:R-:W5:Y:S01]  /*c300*/  LD.E.128 R56, desc[UR36][R56.64] ;  /* 0x0000002438387980 */ /* 0x000f62000c101d00 */
[----:B------:R-:W-:Y:S01]  /*c310*/  IMAD.MOV.U32 R17, RZ, RZ, R2 ;  /* 0x000000ffff117224 */ /* 0x000fe200078e0002 */
[----:B------:R-:W-:-:S02]  /*c320*/  UIMAD UR5, UR12, UR8, URZ ;  /* 0x000000080c0572a4 */ /* 0x000fc4000f8e023f */
[----:B------:R-:W-:Y:S01]  /*c330*/  UIMAD.WIDE.U32 UR6, UR14, UR8, UR6 ;  /* 0x000000080e0672a5 */ /* 0x000fe2000f8e0006 */
[----:B------:R-:W5:Y:S01]  /*c340*/  LD.E.128 R60, desc[UR36][R60.64] ;  /* 0x000000243c3c7980 */ /* 0x000f62000c101d00 */
[----:B------:R-:W-:-:S03]  /*c350*/  UIMAD UR5, UR14, UR9, UR5 ;  /* 0x000000090e0572a4 */ /* 0x000fc6000f8e0205 */
[----:B------:R-:W5:Y:S04]  /*c360*/  LD.E.128 R64, desc[UR36][R64.64] ;  /* 0x0000002440407980 */ /* 0x000f68000c101d00 */
[----:B------:R-:W5:Y:S01]  /*c370*/  LD.E.128 R68, desc[UR36][R68.64] ;  /* 0x0000002444447980 */ /* 0x000f62000c101d00 */
[----:B--2---:R-:W-:-:S03]  /*c380*/  @P2 SHF.R.U32.HI R17, RZ, R21, R0 ;  /* 0x00000015ff112219 */ /* 0x004fc60000011600 */
[----:B------:R4:W5:Y:S01]  /*c390*/  LD.E.128 R4, desc[UR36][R30.64] ;  /* 0x000000241e047980 */ /* 0x000962000c101d00 */
[--C-:B------:R-:W-:Y:S01]  /*c3a0*/  SHF.R.S32.HI R21, RZ, 0x1f, R17.reuse ;  /* 0x0000001fff157819 */ /* 0x100fe20000011411 */
[----:B------:R-:W-:Y:S01]  /*c3b0*/  IMAD.MOV R25, RZ, RZ, -R17 ;  /* 0x000000ffff197224 */ /* 0x000fe200078e0a11 */
[----:B------:R-:W-:Y:S01]  /*c3c0*/  UIADD3 UR7, UR7, UR5, URZ ;  /* 0x0000000507077290 */ /* 0x000fe2000fffe03f */
[----:B------:R-:W5:Y:S02]  /*c3d0*/  LD.E.128 R72, desc[UR36][R72.64] ;  /* 0x0000002448487980 */ /* 0x000f64000c101d00 */
[----:B0-----:R-:W-:Y:S01]  /*c3e0*/  IMAD R0, R21, R26, RZ ;  /* 0x0000001a15007224 */ /* 0x001fe200078e02ff */
[----:B------:R-:W-:Y:S01]  /*c3f0*/  R2UR UR9, R16 ;  /* 0x00000000100972ca */ /* 0x000fe200000e0000 */
[----:B------:R-:W-:Y:S01]  /*c400*/  IMAD R21, R198, R25, R2 ;  /* 0x00000019c6157224 */ /* 0x000fe200078e0202 */
[----:B------:R-:W5:Y:S01]  /*c410*/  LD.E.128 R104, desc[UR36][R106.64] ;  /* 0x000000246a687980 */ /* 0x000f62000c101d00 */
[----:B------:R-:W-:-:S02]  /*c420*/  IMAD R25, R17, R27, R0 ;  /* 0x0000001b11197224 */ /* 0x000fc400078e0200 */
[----:B------:R-:W-:Y:S01]  /*c430*/  IMAD.WIDE.U32 R16, R17, R26, UR6 ;  /* 0x0000000611107e25 */ /* 0x000fe2000f8e001a */
[----:B------:R-:W5:Y:S01]  /*c440*/  LD.E.128 R108, desc[UR36][R110.64] ;  /* 0x000000246e6c7980 */ /* 0x000f62000c101d00 */
[----:B------:R-:W-:Y:S01]  /*c450*/  SHF.R.S32.HI R0, RZ, 0x1f, R21 ;  /* 0x0000001fff007819 */ /* 0x000fe20000011415 */
[----:B------:R-:W-:Y:S02]  /*c460*/  ULDC.64 UR6, c[0x0][0xad8] ;  /* 0x0002b60000067ab9 */ /* 0x000fe40000000a00 */
[----:B------:R-:W5:Y:S04]  /*c470*/  LD.E.128 R112, desc[UR36][R114.64] ;  /* 0x0000002472707980 */ /* 0x000f68000c101d00 */
[----:B------:R-:W5:Y:S04]  /*c480*/  LD.E.128 R116, desc[UR36][R118.64] ;  /* 0x0000002476747980 */ /* 0x000f68000c101d00 */
[----:B------:R-:W5:Y:S04]  /*c490*/  LD.E.128 R120, desc[UR36][R122.64] ;  /* 0x000000247a787980 */ /* 0x000f68000c101d00 */
[----:B------:R-:W5:Y:S01]  /*c4a0*/  LD.E.128 R128, desc[UR36][R130.64] ;  /* 0x0000002482807980 */ /* 0x000f62000c101d00 */
[----:B------:R-:W-:Y:S01]  /*c4b0*/  IADD3 R17, R17, R25, RZ ;  /* 0x0000001911117210 */ /* 0x000fe20007ffe0ff */
[----:B------:R-:W-:Y:S01]  /*c4c0*/  @!PT LDS RZ, [RZ] ;  /* 0x00000000fffff984 */ /* 0x000fe20000000800 */
[----:B------:R-:W-:Y:S01]  /*c4d0*/  @!PT LDS RZ, [RZ] ;  /* 0x00000000fffff984 */ /* 0x000fe20000000800 */
[----:B------:R-:W-:Y:S01]  /*c4e0*/  @!PT LDS RZ, [RZ] ;  /* 0x00000000fffff984 */ /* 0x000fe20000000800 */
[----:B------:R-:W-:Y:S01]  /*c4f0*/  @!PT LDS RZ, [RZ] ;  /* 0x00000000fffff984 */ /* 0x000fe20000000800 */
[----:B------:R0:W-:Y:S06]  /*c500*/  MEMBAR.ALL.CTA ;  /* 0x0000000000007992 */ /* 0x0001ec0000008000 */
[----:B0-----:R-:W0:Y:S01]  /*c510*/  FENCE.VIEW.ASYNC.S ;  /* 0x00000000000073c6 */ /* 0x001e220000000000 */
[----:B------:R-:W-:Y:S01]  /*c520*/  R2UR UR10, R214 ;  /* 0x00000000d60a72ca */ /* 0x000fe200000e0000 */
[----:B------:R-:W-:Y:S01]  /*c530*/  IMAD R2, R0, UR6, RZ ;  /* 0x0000000600027c24 */ /* 0x000fe2000f8e02ff */
[----:B------:R-:W-:Y:S01]  /*c540*/  UIADD3 UR38, UR38, 0x1, URZ ;  /* 0x0000000126267890 */ /* 0x000fe2000fffe03f */
[----:B------:R-:W-:-:S02]  /*c550*/  IMAD R18, R135, 0x80, R218 ;  /* 0x0000008087127824 */ /* 0x000fc400078e02da */
[C---:B------:R-:W-:Y:S01]  /*c560*/  IMAD.WIDE.U32 R16, R21.reuse, UR6, R16 ;  /* 0x0000000615107c25 */ /* 0x040fe2000f8e0010 */
[----:B------:R-:W-:Y:S02]  /*c570*/  UISETP.NE.AND UP0, UPT, UR38, 0x2, UPT ;  /* 0x000000022600788c */ /* 0x000fe4000bf05270 */
[----:B------:R-:W-:Y:S01]  /*c580*/  UIADD3 UR4, UR4, 0x38820, URZ ;  /* 0x0003882004047890 */ /* 0x000fe2000fffe03f */
[----:B------:R-:W-:Y:S01]  /*c590*/  IMAD R25, R21, UR7, R2 ;  /* 0x0000000715197c24 */ /* 0x000fe2000f8e0202 */
[----:B------:R-:W-:Y:S01]  /*c5a0*/  ULDC.64 UR6, c[0x0][0xa80] ;  /* 0x0002a00000067ab9 */ /* 0x000fe20000000a00 */
[----:B------:R-:W-:Y:S02]  /*c5b0*/  ISETP.GE.AND P2, PT, R18, R3, PT ;  /* 0x000000031200720c */ /* 0x000fe40003f46270 */
[----:B------:R-:W-:Y:S01]  /*c5c0*/  LEA R2, P3, R16, UR6, 0x1 ;  /* 0x0000000610027c11 */ /* 0x000fe2000f8608ff */
[----:B------:R-:W-:Y:S01]  /*c5d0*/  USEL UR6, URZ, 0x1, UP0 ;  /* 0x000000013f067887 */ /* 0x000fe20008000000 */
[----:B------:R-:W-:Y:S01]  /*c5e0*/  IADD3 R17, R17, R25, RZ ;  /* 0x0000001911117210 */ /* 0x000fe20007ffe0ff */
[----:B------:R-:W-:Y:S01]  /*c5f0*/  UPRMT UR4, URZ, 0x654, UR4 ;  /* 0x000006543f047896 */ /* 0x000fe20008000004 */
[----:B------:R-:W-:Y:S01]  /*c600*/  VIADD R0, R18, 0x20 ;  /* 0x0000002012007836 */ /* 0x000fe20000000000 */
[----:B------:R-:W-:Y:S01]  /*c610*/  ULDC UR5, c[0x0][0xc] ;  /* 0x0000030000057ab9 */ /* 0x000fe20000000800 */
[----:B------:R-:W-:Y:S01]  /*c620*/  ULOP3.LUT UR9, UR9, UR6, URZ, 0x3c, !UPT ;  /* 0x0000000609097292 */ /* 0x000fe2000f8e3c3f */
[----:B------:R-:W-:Y:S01]  /*c630*/  LEA.HI.X R17, R16, UR7, R17, 0x1, P3 ;  /* 0x0000000710117c11 */ /* 0x000fe200098f0c11 */
[----:B------:R-:W-:Y:S01]  /*c640*/  UIADD3 UR10, UR5, UR10, URZ ;  /* 0x0000000a050a7290 */ /* 0x000fe2000fffe03f */
[-C--:B------:R-:W-:Y:S01]  /*c650*/  ISETP.GE.AND P1, PT, R0, R3.reuse, PT ;  /* 0x000000030000720c */ /* 0x080fe20003f26270 */
[----:B------:R-:W-:Y:S01]  /*c660*/  VIADD R0, R18, 0x40 ;  /* 0x0000004012007836 */ /* 0x000fe20000000000 */
[----:B------:R-:W-:Y:S01]  /*c670*/  USEL UR38, UR38, URZ, UP0 ;  /* 0x0000003f26267287 */ /* 0x000fe20008000000 */
[----:B0-----:R4:W0:Y:S01]  /*c680*/  SHFL.IDX PT, R24, R2, RZ, 0x181f ;  /* 0x00181fff02187589 */ /* 0x00182200000e0000 */
[----:B------:R-:W-:Y:S01]  /*c690*/  IMAD.U32 R16, RZ, RZ, UR9 ;  /* 0x00000009ff107e24 */ /* 0x000fe2000f8e00ff */
[----:B------:R-:W-:Y:S01]  /*c6a0*/  SYNCS.ARRIVE.TRANS64.RED.A1T0 RZ, [UR4], RZ ;  /* 0x000000ffffff79a7 */ /* 0x000fe20008100404 */
[----:B------:R-:W-:Y:S01]  /*c6b0*/  IMAD.U32 R214, RZ, RZ, UR10 ;  /* 0x0000000affd67e24 */ /* 0x000fe2000f8e00ff */
[----:B------:R4:W1:Y:S01]  /*c6c0*/  SHFL.IDX PT, R25, R17, RZ, 0x181f ;  /* 0x00181fff11197589 */ /* 0x00086200000e0000 */
[----:B------:R-:W-:Y:S01]  /*c6d0*/  BSSY B0, `(.L_x_31) ;  /* 0x0000015000007945 */ /* 0x000fe20003800000 */
[----:B------:R-:W-:-:S02]  /*c6e0*/  ISETP.GE.AND P0, PT, R0, R3, PT ;  /* 0x000000030000720c */ /* 0x000fc40003f06270 */
[----:B------:R-:W-:Y:S02]  /*c6f0*/  SHF.R.S32.HI R200, RZ, 0x1f, R23 ;  /* 0x0000001fffc87819 */ /* 0x000fe40000011417 */
[----:B------:R-:W-:Y:S01]  /*c700*/  SHF.R.S32.HI R201, RZ, 0x1f, R212 ;  /* 0x0000001fffc97819 */ /* 0x000fe200000114d4 */
[----:B------:R-:W-:Y:S08]  /*c710*/  @P2 BRA `(.L_x_32) ;  /* 0x0000000000402947 */ /* 0x000ff00003800000 */
[----:B------:R-:W-:Y:S02]  /*c720*/  ULDC UR4, c[0x0][0xac8] ;  /* 0x0002b20000047ab9 */ /* 0x000fe40000000800 */
[----:B------:R-:W-:Y:S02]  /*c730*/  ISETP.GE.AND P4, PT, R212, UR4, PT ;  /* 0x00000004d4007c0c */ /* 0x000fe4000bf86270 */
[----:B------:R-:W-:Y:S02]  /*c740*/  ISETP.GE.AND P3, PT, R23, UR4, PT ;  /* 0x0000000417007c0c */ /* 0x000fe4000bf66270 */
[----:B------:R-:W-:Y:S02]  /*c750*/  ISETP.GE.AND P2, PT, R22, UR4, PT ;  /* 0x0000000416007c0c */ /* 0x000fe4000bf46270 */
[----:B------:R-:W-:-:S07]  /*c760*/  ISETP.GE.AND P5, PT, R19, UR4, PT ;  /* 0x0000000413007c0c */ /* 0x000fce000bfa6270 */
[----:B0-----:R-:W-:-:S04]  /*c770*/  @!P4 LEA R26, P6, R212, R24, 0x1 ;  /* 0x00000018d41ac211 */ /* 0x001fc800078c08ff */
[----:B-1----:R-:W-:Y:S02]  /*c780*/  @!P4 LEA.HI.X R27, R212, R25, R201, 0x1, P6 ;  /* 0x00000019d41bc211 */ /* 0x002fe400030f0cc9 */
[----:B----4-:R-:W-:Y:S01]  /*c790*/  @!P3 LEA R28, P6, R23, R24, 0x1 ;  /* 0x00000018171cb211 */ /* 0x010fe200078c08ff */
[----:B------:R-:W-:-:S03]  /*c7a0*/  @!P5 IMAD.WIDE R20, R19, 0x2, R24 ;  /* 0x000000021314d825 */ /* 0x000fc600078e0218 */
[-C--:B------:R-:W-:Y:S02]  /*c7b0*/  @!P3 LEA.HI.X R29, R23, R25.reuse, R200, 0x1, P6 ;  /* 0x00000019171db211 */ /* 0x080fe400030f0cc8 */
[C---:B------:R-:W-:Y:S01]  /*c7c0*/  @!P2 LEA R30, P6, R22.reuse, R24, 0x1 ;  /* 0x00000018161ea211 */ /* 0x040fe200078c08ff */
[----:B-----5:R2:W-:Y:S03]  /*c7d0*/  @!P5 ST.E.128 desc[UR36][R20.64], R8 ;  /* 0x000000081400d985 */ /* 0x0205e6000c101d24 */
[----:B------:R-:W-:Y:S01]  /*c7e0*/  @!P2 LEA.HI.X R31, R22, R25, R227, 0x1, P6 ;  /* 0x00000019161fa211 */ /* 0x000fe200030f0ce3 */
[----:B------:R2:W-:Y:S04]  /*c7f0*/  @!P4 ST.E.128 desc[UR36][R26.64], R56 ;  /* 0x000000381a00c985 */ /* 0x0005e8000c101d24 */
[----:B------:R2:W-:Y:S04]  /*c800*/  @!P3 ST.E.128 desc[UR36][R28.64], R4 ;  /* 0x000000041c00b985 */ /* 0x0005e8000c101d24 */
[----:B------:R2:W-:Y:S02]  /*c810*/  @!P2 ST.E.128 desc[UR36][R30.64], R112 ;  /* 0x000000701e00a985 */ /* 0x0005e4000c101d24 */
.L_x_32:
[----:B------:R-:W-:Y:S05]  /*c820*/  BSYNC B0 ;  /* 0x0000000000007941 */ /* 0x000fea0003800000 */
.L_x_31:
[----:B--2--5:R2:W3:Y:S01]  /*c830*/  SHFL.IDX PT, R7, R17, 0x1, 0x181f ;  /* 0x00381f0011077f89 */ /* 0x0244e200000e0000 */
[----:B------:R-:W-:Y:S03]  /*c840*/  BSSY B0, `(.L_x_33) ;  /* 0x0000013000007945 */ /* 0x000fe60003800000 */
[----:B------:R2:W0:Y:S01]  /*c850*/  SHFL.IDX PT, R6, R2, 0x1, 0x181f ;  /* 0x00381f0002067f89 */ /* 0x00042200000e0000 */
[----:B------:R-:W-:Y:S05]  /*c860*/  @P1 BRA `(.L_x_34) ;  /* 0x0000000000401947 */ /* 0x000fea0003800000 */
[----:B------:R-:W-:Y:S02]  /*c870*/  ULDC UR4, c[0x0][0xac8] ;  /* 0x0002b20000047ab9 */ /* 0x000fe40000000800 */
[----:B------:R-:W-:Y:S02]  /*c880*/  ISETP.GE.AND P3, PT, R212, UR4, PT ;  /* 0x00000004d4007c0c */ /* 0x000fe4000bf66270 */
[----:B------:R-:W-:Y:S02]  /*c890*/  ISETP.GE.AND P2, PT, R23, UR4, PT ;  /* 0x0000000417007c0c */ /* 0x000fe4000bf46270 */
[----:B------:R-:W-:Y:S02]  /*c8a0*/  ISETP.GE.AND P1, PT, R22, UR4, PT ;  /* 0x0000000416007c0c */ /* 0x000fe4000bf26270 */
[----:B------:R-:W-:-:S07]  /*c8b0*/  ISETP.GE.AND P4, PT, R19, UR4, PT ;  /* 0x0000000413007c0c */ /* 0x000fce000bf86270 */
[CC--:B0-----:R-:W-:Y:S02]  /*c8c0*/  @!P3 LEA R8, P6, R212.reuse, R6.reuse, 0x1 ;  /* 0x00000006d408b211 */ /* 0x0c1fe400078c08ff */
[-C--:B------:R-:W-:Y:S02]  /*c8d0*/  @!P2 LEA R10, P5, R23, R6.reuse, 0x1 ;  /* 0x00000006170aa211 */ /* 0x080fe400078a08ff */
[-C--:B---3--:R-:W-:Y:S02]  /*c8e0*/  @!P3 LEA.HI.X R9, R212, R7.reuse, R201, 0x1, P6 ;  /* 0x00000007d409b211 */ /* 0x088fe400030f0cc9 */
[C---:B------:R-:W-:Y:S01]  /*c8f0*/  @!P1 LEA R20, P6, R22.reuse, R6, 0x1 ;  /* 0x0000000616149211 */ /* 0x040fe200078c08ff */
[----:B------:R-:W-:Y:S01]  /*c900*/  @!P4 IMAD.WIDE R4, R19, 0x2, R6 ;  /* 0x000000021304c825 */ /* 0x000fe200078e0206 */
[-C--:B------:R-:W-:Y:S02]  /*c910*/  @!P2 LEA.HI.X R11, R23, R7.reuse, R200, 0x1, P5 ;  /* 0x00000007170ba211 */ /* 0x080fe400028f0cc8 */
[----:B------:R-:W-:-:S02]  /*c920*/  @!P1 LEA.HI.X R21, R22, R7, R227, 0x1, P6 ;  /* 0x0000000716159211 */ /* 0x000fc400030f0ce3 */
[----:B------:R0:W-:Y:S04]  /*c930*/  @!P4 ST.E.128 desc[UR36][R4.64], R12 ;  /* 0x0000000c0400c985 */ /* 0x0001e8000c101d24 */
[----:B------:R0:W-:Y:S04]  /*c940*/  @!P3 ST.E.128 desc[UR36][R8.64], R60 ;  /* 0x0000003c0800b985 */ /* 0x0001e8000c101d24 */
[----:B------:R0:W-:Y:S04]  /*c950*/  @!P2 ST.E.128 desc[UR36][R10.64], R72 ;  /* 0x000000480a00a985 */ /* 0x0001e8000c101d24 */
[----:B------:R0:W-:Y:S02]  /*c960*/  @!P1 ST.E.128 desc[UR36][R20.64], R116 ;  /* 0x0000007414009985 */ /* 0x0001e4000c101d24 */
.L_x_34:
[----:B------:R-:W-:Y:S05]  /*c970*/  BSYNC B0 ;  /* 0x0000000000007941 */ /* 0x000fea0003800000 */
.L_x_33:
[----:B---3--:R3:W1:Y:S01]  /*c980*/  SHFL.IDX PT, R7, R17, 0x2, 0x181f ;  /* 0x00581f0011077f89 */ /* 0x00866200000e0000 */
[----:B------:R-:W-:Y:S03]  /*c990*/  BSSY B0, `(.L_x_35) ;  /* 0x0000013000007945 */ /* 0x000fe60003800000 */
[----:B0-----:R3:W0:Y:S01]  /*c9a0*/  SHFL.IDX PT, R6, R2, 0x2, 0x181f ;  /* 0x00581f0002067f89 */ /* 0x00162200000e0000 */
[----:B------:R-:W-:Y:S05]  /*c9b0*/  @P0 BRA `(.L_x_36) ;  /* 0x0000000000400947 */ /* 0x000fea0003800000 */
[----:B------:R-:W-:Y:S02]  /*c9c0*/  ULDC UR4, c[0x0][0xac8] ;  /* 0x0002b20000047ab9 */ /* 0x000fe40000000800 */
[----:B------:R-:W-:Y:S02]  /*c9d0*/  ISETP.GE.AND P4, PT, R212, UR4, PT ;  /* 0x00000004d4007c0c */ /* 0x000fe4000bf86270 */
[----:B------:R-:W-:Y:S02]  /*c9e0*/  ISETP.GE.AND P5, PT, R23, UR4, PT ;  /* 0x0000000417007c0c */ /* 0x000fe4000bfa6270 */
[----:B------:R-:W-:Y:S02]  /*c9f0*/  ISETP.GE.AND P6, PT, R22, UR4, PT ;  /* 0x0000000416007c0c */ /* 0x000fe4000bfc6270 */
[----:B------:R-:W-:-:S07]  /*ca00*/  ISETP.GE.AND P3, PT, R19, UR4, PT ;  /* 0x0000000413007c0c */ /* 0x000fce000bf66270 */
[-C--:B0-----:R-:W-:Y:S02]  /*ca10*/  @!P4 LEA R8, P0, R212, R6.reuse, 0x1 ;  /* 0x00000006d408c211 */ /* 0x081fe400078008ff */
[-C--:B------:R-:W-:Y:S02]  /*ca20*/  @!P5 LEA R10, P1, R23, R6.reuse, 0x1 ;  /* 0x00000006170ad211 */ /* 0x080fe400078208ff */
[----:B------:R-:W-:Y:S02]  /*ca30*/  @!P6 LEA R12, P2, R22, R6, 0x1 ;  /* 0x00000006160ce211 */ /* 0x000fe400078408ff */
[----:B-1----:R-:W-:Y:S01]  /*ca40*/  @!P3 IMAD.WIDE R4, R19, 0x2, R6 ;  /* 0x000000021304b825 */ /* 0x002fe200078e0206 */
[-C--:B------:R-:W-:Y:S02]  /*ca50*/  @!P4 LEA.HI.X R9, R212, R7.reuse, R201, 0x1, P0 ;  /* 0x00000007d409c211 */ /* 0x080fe400000f0cc9 */
[-C--:B------:R-:W-:Y:S02]  /*ca60*/  @!P5 LEA.HI.X R11, R23, R7.reuse, R200, 0x1, P1 ;  /* 0x00000007170bd211 */ /* 0x080fe400008f0cc8 */
[----:B------:R-:W-:Y:S01]  /*ca70*/  @!P6 LEA.HI.X R13, R22, R7, R227, 0x1, P2 ;  /* 0x00000007160de211 */ /* 0x000fe200010f0ce3 */
[----:B------:R0:W-:Y:S04]  /*ca80*/  @!P3 ST.E.128 desc[UR36][R4.64], R32 ;  /* 0x000000200400b985 */ /* 0x0001e8000c101d24 */
[----:B------:R0:W-:Y:S04]  /*ca90*/  @!P4 ST.E.128 desc[UR36][R8.64], R64 ;  /* 0x000000400800c985 */ /* 0x0001e8000c101d24 */
[----:B------:R0:W-:Y:S04]  /*caa0*/  @!P5 ST.E.128 desc[UR36][R10.64], R104 ;  /* 0x000000680a00d985 */ /* 0x0001e8000c101d24 */
[----:B------:R0:W-:Y:S02]  /*cab0*/  @!P6 ST.E.128 desc[UR36][R12.64], R120 ;  /* 0x000000780c00e985 */ /* 0x0001e4000c101d24 */
.L_x_36:
[----:B------:R-:W-:Y:S05]  /*cac0*/  BSYNC B0 ;  /* 0x0000000000007941 */ /* 0x000fea0003800000 */
.L_x_35:
[----:B------:R-:W-:Y:S01]  /*cad0*/  R2UR UR4, R219 ;  /* 0x00000000db0472ca */ /* 0x000fe200000e0000 */
[----:B0-----:R0:W0:Y:S01]  /*cae0*/  SHFL.IDX PT, R5, R17, 0x3, 0x181f ;  /* 0x00781f0011057f89 */ /* 0x00102200000e0000 */
[----:B------:R-:W-:Y:S01]  /*caf0*/  IADD3 R0, R18, 0x60, RZ ;  /* 0x0000006012007810 */ /* 0x000fe20007ffe0ff */
[----:B------:R-:W-:Y:S02]  /*cb00*/  BSSY B0, `(.L_x_37) ;  /* 0x0000016000007945 */ /* 0x000fe40003800000 */
[----:B------:R0:W0:Y:S01]  /*cb10*/  SHFL.IDX PT, R4, R2, 0x3, 0x181f ;  /* 0x00781f0002047f89 */ /* 0x00002200000e0000 */
[----:B------:R-:W-:-:S07]  /*cb20*/  ISETP.GE.AND P0, PT, R0, R3, PT ;  /* 0x000000030000720c */ /* 0x000fce0003f06270 */
[----:B------:R-:W-:-:S06]  /*cb30*/  UIADD3 UR4, UR4, 0x1, URZ ;  /* 0x0000000104047890 */ /* 0x000fcc000fffe03f */
[----:B------:R-:W-:Y:S01]  /*cb40*/  IMAD.U32 R219, RZ, RZ, UR4 ;  /* 0x00000004ffdb7e24 */ /* 0x000fe2000f8e00ff */
[----:B------:R-:W-:Y:S06]  /*cb50*/  @P0 BRA `(.L_x_38) ;  /* 0x0000000000400947 */ /* 0x000fec0003800000 */
        /* <DEDUP_REMOVED lines=8> */
[----:B--234-:R-:W-:Y:S01]  /*cbe0*/  @!P3 IMAD.WIDE R2, R19, 0x2, R4 ;  /* 0x000000021302b825 */ /* 0x01cfe200078e0204 */
[-C--:B-1----:R-:W-:Y:S02]  /*cbf0*/  @!P4 LEA.HI.X R7, R212, R5.reuse, R201, 0x1, P0 ;  /* 0x00000005d407c211 */ /* 0x082fe400000f0cc9 */
[-C--:B------:R-:W-:Y:S02]  /*cc00*/  @!P5 LEA.HI.X R9, R23, R5.reuse, R200, 0x1, P1 ;  /* 0x000000051709d211 */ /* 0x080fe400008f0cc8 */
[----:B------:R-:W-:Y:S01]  /*cc10*/  @!P6 LEA.HI.X R11, R22, R5, R227, 0x1, P2 ;  /* 0x00000005160be211 */ /* 0x000fe200010f0ce3 */
[----:B------:R0:W-:Y:S04]  /*cc20*/  @!P3 ST.E.128 desc[UR36][R2.64], R52 ;  /* 0x000000340200b985 */ /* 0x0001e8000c101d24 */
[----:B------:R0:W-:Y:S04]  /*cc30*/  @!P4 ST.E.128 desc[UR36][R6.64], R68 ;  /* 0x000000440600c985 */ /* 0x0001e8000c101d24 */
[----:B------:R0:W-:Y:S04]  /*cc40*/  @!P5 ST.E.128 desc[UR36][R8.64], R108 ;  /* 0x0000006c0800d985 */ /* 0x0001e8000c101d24 */
[----:B------:R0:W-:Y:S02]  /*cc50*/  @!P6 ST.E.128 desc[UR36][R10.64], R128 ;  /* 0x000000800a00e985 */ /* 0x0001e4000c101d24 */
.L_x_38:
[----:B------:R-:W-:Y:S05]  /*cc60*/  BSYNC B0 ;  /* 0x0000000000007941 */ /* 0x000fea0003800000 */
.L_x_37:
[----:B------:R-:W5:Y:S01]  /*cc70*/  LDC R0, c[0x0][0xc34] ;  /* 0x00030d00ff007b82 */ /* 0x000f620000000800 */
[----:B------:R-:W-:-:S13]  /*cc80*/  R2UR UR4, R214 ;  /* 0x00000000d60472ca */ /* 0x000fda00000e0000 */
[----:B-----5:R-:W-:-:S13]  /*cc90*/  ISETP.LE.AND P0, PT, R0, UR4, PT ;  /* 0x0000000400007c0c */ /* 0x020fda000bf03270 */
[----:B------:R-:W-:Y:S05]  /*cca0*/  @!P0 BRA `(.L_x_39) ;  /* 0xffffff4000248947 */ /* 0x000fea000383ffff */
[----:B------:R-:W-:Y:S05]  /*ccb0*/  EXIT ;  /* 0x000000000000794d */ /* 0x000fea0003800000 */
.L_x_5:
[----:B------:R-:W-:-:S08]  /*ccc0*/  NOP ;  /* 0x0000000000007918 */ /* 0x000fd00000000000 */
[----:B0-----:R-:W0:-:S00]  /*ccd0*/  USETMAXREG.DEALLOC.CTAPOOL 0x28 ;  /* 0x00000028000079c8 */ /* 0x001e0000080e0500 */
[----:B------:R-:W1:Y:S01]  /*cce0*/  S2UR UR9, SR_CTAID.X ;  /* 0x00000000000979c3 */ /* 0x000e620000002500 */
[----:B0-----:R-:W-:Y:S01]  /*ccf0*/  IMAD.MOV.U32 R0, RZ, RZ, 0x1 ;  /* 0x00000001ff007424 */ /* 0x001fe200078e00ff */
[----:B------:R-:W-:Y:S01]  /*cd00*/  MOV R22, RZ ;  /* 0x000000ff00167202 */ /* 0x000fe20000000f00 */
[----:B------:R-:W-:-:S05]  /*cd10*/  IMAD.MOV.U32 R25, RZ, RZ, 0x1 ;  /* 0x00000001ff197424 */ /* 0x000fca00078e00ff */
[----:B------:R-:W1:Y:S02]  /*cd20*/  LDC R2, c[0x0][0xc34] ;  /* 0x00030d00ff027b82 */ /* 0x000e640000000800 */
[----:B-1----:R-:W-:-:S13]  /*cd30*/  ISETP.LE.AND P0, PT, R2, UR9, PT ;  /* 0x0000000902007c0c */ /* 0x002fda000bf03270 */
[----:B------:R-:W-:Y:S05]  /*cd40*/  @P0 BRA `(.L_x_40) ;  /* 0x0000003400c40947 */ /* 0x000fea0003800000 */
[----:B------:R-:W2:Y:S01]  /*cd50*/  LDL R3, [R1+0xc] ;  /* 0x00000c0001037983 */ /* 0x000ea20000100800 */
[----:B------:R-:W-:Y:S01]  /*cd60*/  IMAD.SHL.U32 R26, R27, 0x8, RZ ;  /* 0x000000081b1a7824 */ /* 0x000fe200078e00ff */
[----:B------:R-:W-:Y:S01]  /*cd70*/  ULDC.64 UR6, c[0x0][0x2f0] ;  /* 0x0000bc0000067ab9 */ /* 0x000fe20000000a00 */
[----:B------:R-:W-:Y:S01]  /*cd80*/  ULDC.64 UR4, c[0x0][0x418] ;  /* 0x0001060000047ab9 */ /* 0x000fe20000000a00 */
[----:B------:R-:W-:Y:S01]  /*cd90*/  ULDC UR8, c[0x0][0x2b8] ;  /* 0x0000ae0000087ab9 */ /* 0x000fe20000000800 */
[----:B------:R-:W-:Y:S01]  /*cda0*/  UISETP.NE.U32.AND UP0, UPT, UR4, URZ, UPT ;  /* 0x0000003f0400728c */ /* 0x000fe2000bf05070 */
[C---:B------:R-:W-:Y:S01]  /*cdb0*/  LOP3.LUT R0, R26.reuse, 0x1f8, RZ, 0xc0, !PT ;  /* 0x000001f81a007812 */ /* 0x040fe200078ec0ff */
[----:B------:R-:W-:Y:S01]  /*cdc0*/  UMOV UR39, 0x400 ;  /* 0x0000040000277882 */ /* 0x000fe20000000000 */
[----:B------:R-:W-:Y:S01]  /*cdd0*/  LOP3.LUT R37, R26, 0x38, RZ, 0xc0, !PT ;  /* 0x000000381a257812 */ /* 0x000fe200078ec0ff */
[----:B------:R-:W-:Y:S01]  /*cde0*/  UISETP.NE.AND.EX UP0, UPT, UR5, URZ, UPT, UP0 ;  /* 0x0000003f0500728c */ /* 0x000fe2000bf05300 */
[----:B------:R-:W-:Y:S01]  /*cdf0*/  LOP3.LUT R16, R16, 0xfffffffb, RZ, 0xc0, !PT ;  /* 0xfffffffb10107812 */ /* 0x000fe200078ec0ff */
[----:B------:R-:W-:Y:S01]  /*ce00*/  ULDC UR4, c[0x0][0x424] ;  /* 0x0001090000047ab9 */ /* 0x000fe20000000800 */
[----:B------:R-:W-:Y:S01]  /*ce10*/  SHF.R.U32.HI R34, RZ, 0x3, R27 ;  /* 0x00000003ff227819 */ /* 0x000fe2000001161b */
[----:B------:R-:W-:Y:S01]  /*ce20*/  USEL UR4, UR4, 0x1, UP0 ;  /* 0x0000000104047887 */ /* 0x000fe20008000000 */
[----:B------:R-:W-:Y:S01]  /*ce30*/  STL [R1], RZ ;  /* 0x000000ff01007387 */ /* 0x000fe20000100800 */
[----:B------:R-:W-:Y:S01]  /*ce40*/  IMAD.U32 R36, RZ, RZ, UR9 ;  /* 0x00000009ff247e24 */ /* 0x000fe2000f8e00ff */
[----:B------:R-:W-:Y:S01]  /*ce50*/  LOP3.LUT R34, R34, 0xf, RZ, 0xc0, !PT ;  /* 0x0000000f22227812 */ /* 0x000fe200078ec0ff */
[----:B------:R-:W-:Y:S01]  /*ce60*/  UIMAD UR38, UR4, UR6, URZ ;  /* 0x00000006042672a4 */ /* 0x000fe2000f8e023f */
[----:B------:R-:W0:Y:S01]  /*ce70*/  S2UR UR6, SR_CgaCtaId ;  /* 0x00000000000679c3 */ /* 0x000e220000008800 */
[----:B------:R-:W-:Y:S01]  /*ce80*/  MOV R25, 0x1 ;  /* 0x0000000100197802 */ /* 0x000fe20000000f00 */
[----:B------:R-:W-:Y:S01]  /*ce90*/  IMAD.MOV.U32 R22, RZ, RZ, RZ ;  /* 0x000000ffff167224 */ /* 0x000fe200078e00ff */
[----:B------:R-:W-:Y:S01]  /*cea0*/  UIADD3 UR4, UR38, 0x4f, URZ ;  /* 0x0000004f26047890 */ /* 0x000fe2000fffe03f */
[----:B------:R-:W-:Y:S01]  /*ceb0*/  ULDC UR40, c[0x0][0x448] ;  /* 0x0001120000287ab9 */ /* 0x000fe20000000800 */
[----:B------:R-:W-:-:S02]  /*cec0*/  ULDC UR43, c[0x0][0xc] ;  /* 0x00000300002b7ab9 */ /* 0x000fc40000000800 */
[----:B------:R-:W-:-:S04]  /*ced0*/  UIMAD.WIDE UR4, UR4, 0x66666667, URZ ;  /* 0x66666667040478a5 */ /* 0x000fc8000f8e023f */
[----:B------:R-:W-:-:S04]  /*cee0*/  USHF.R.U32.HI UR4, URZ, 0x1f, UR5 ;  /* 0x0000001f3f047899 */ /* 0x000fc80008011605 */
[----:B------:R-:W-:-:S03]  /*cef0*/  ULEA.HI.SX32 UR5, UR5, UR4, 0x1b ;  /* 0x0000000405057291 */ /* 0x000fc6000f8fda3f */
[----:B------:R-:W-:Y:S01]  /*cf00*/  ULDC UR4, c[0x0][0x288] ;  /* 0x0000a20000047ab9 */ /* 0x000fe20000000800 */
[----:B------:R-:W-:Y:S02]  /*cf10*/  UIADD3 UR44, UR5, -0x1, URZ ;  /* 0xffffffff052c7890 */ /* 0x000fe4000fffe03f */
[----:B------:R-:W-:Y:S02]  /*cf20*/  UIMAD UR40, UR40, UR4, URZ ;  /* 0x00000004282872a4 */ /* 0x000fe4000f8e023f */
[----:B------:R-:W-:Y:S02]  /*cf30*/  UIADD3 UR41, UR5, -0x2, URZ ;  /* 0xfffffffe05297890 */ /* 0x000fe4000fffe03f */
[----:B0-----:R-:W-:Y:S02]  /*cf40*/  ULEA UR39, UR6, UR39, 0x18 ;  /* 0x0000002706277291 */ /* 0x001fe4000f8ec03f */
[----:B------:R-:W-:-:S06]  /*cf50*/  UIMAD UR6, UR44, -0x50, UR38 ;  /* 0xffffffb02c0678a4 */ /* 0x000fcc000f8e0226 */
[----:B------:R-:W-:Y:S02]  /*cf60*/  IADD3 R33, -R34, UR6, RZ ;  /* 0x0000000622217c10 */ /* 0x000fe4000fffe1ff */
[----:B--2---:R-:W-:Y:S02]  /*cf70*/  R2UR UR10, R3 ;  /* 0x00000000030a72ca */ /* 0x004fe400000e0000 */
[----:B------:R-:W-:Y:S02]  /*cf80*/  LOP3.LUT R3, R0, 0x38, R27, 0x78, !PT ;  /* 0x0000003800037812 */ /* 0x000fe400078e781b */
[----:B------:R-:W-:Y:S02]  /*cf90*/  LOP3.LUT R0, R37, 0x40, RZ, 0xfc, !PT ;  /* 0x0000004025007812 */ /* 0x000fe400078efcff */
[----:B------:R-:W-:Y:S02]  /*cfa0*/  SHF.L.U32 R27, R27, 0x4, RZ ;  /* 0x000000041b1b7819 */ /* 0x000fe400000006ff */
[----:B------:R-:W-:-:S02]  /*cfb0*/  ISETP.GE.AND P2, PT, R0, UR7, PT ;  /* 0x0000000700007c0c */ /* 0x000fc4000bf46270 */
[C---:B------:R-:W-:Y:S02]  /*cfc0*/  ISETP.GE.AND P1, PT, R0.reuse, UR8, PT ;  /* 0x0000000800007c0c */ /* 0x040fe4000bf26270 */
[----:B------:R-:W-:Y:S01]  /*cfd0*/  ISETP.GE.AND P0, PT, R0, UR7, PT ;  /* 0x0000000700007c0c */ /* 0x000fe2000bf06270 */
[----:B------:R-:W-:Y:S01]  /*cfe0*/  ULOP3.LUT UR42, UR10, 0x2, URZ, 0xfc, !UPT ;  /* 0x000000020a2a7892 */ /* 0x000fe2000f8efc3f */
[----:B------:R-:W-:Y:S02]  /*cff0*/  LOP3.LUT R0, R37, 0x80, RZ, 0xfc, !PT ;  /* 0x0000008025007812 */ /* 0x000fe400078efcff */
[----:B------:R-:W-:Y:S02]  /*d000*/  LOP3.LUT R27, R34, 0x70, R27, 0xf8, !PT ;  /* 0x00000070221b7812 */ /* 0x000fe400078ef81b */
[----:B------:R-:W-:-:S03]  /*d010*/  LOP3.LUT R26, R3, 0x200, R26, 0xf8, !PT ;  /* 0x00000200031a7812 */ /* 0x000fc600078ef81a */
[----:B------:R-:W-:Y:S02]  /*d020*/  @P2 LOP3.LUT R16, R16, 0x4, RZ, 0xfc, !PT ;  /* 0x0000000410102812 */ /* 0x000fe400078efcff */
[----:B------:R-:W-:Y:S02]  /*d030*/  ISETP.GE.AND P2, PT, R0, UR7, PT ;  /* 0x0000000700007c0c */ /* 0x000fe4000bf46270 */
[----:B------:R-:W-:-:S04]  /*d040*/  LOP3.LUT R16, R16, 0xffffdfff, RZ, 0xc0, !PT ;  /* 0xffffdfff10107812 */ /* 0x000fc800078ec0ff */
[----:B------:R-:W-:Y:S02]  /*d050*/  @P1 LOP3.LUT R16, R16, 0x2000, RZ, 0xfc, !PT ;  /* 0x0000200010101812 */ /* 0x000fe400078efcff */
[----:B------:R-:W-:Y:S02]  /*d060*/  ISETP.GE.AND P1, PT, R0, UR8, PT ;  /* 0x0000000800007c0c */ /* 0x000fe4000bf26270 */
[----:B------:R-:W-:-:S04]  /*d070*/  LOP3.LUT R16, R16, 0xffffffbf, RZ, 0xc0, !PT ;  /* 0xffffffbf10107812 */ /* 0x000fc800078ec0ff */
[----:B------:R-:W-:Y:S02]  /*d080*/  @P0 LOP3.LUT R16, R16, 0x40, RZ, 0xfc, !PT ;  /* 0x0000004010100812 */ /* 0x000fe400078efcff */
[----:B------:R-:W-:Y:S01]  /*d090*/  ISETP.GE.AND P0, PT, R0, UR7, PT ;  /* 0x0000000700007c0c */ /* 0x000fe2000bf06270 */
[----:B------:R-:W-:Y:S01]  /*d0a0*/  IMAD.U32 R0, RZ, RZ, UR44 ;  /* 0x0000002cff007e24 */ /* 0x000fe2000f8e00ff */
[----:B------:R-:W-:-:S03]  /*d0b0*/  LOP3.LUT R16, R16, 0xfffffffd, RZ, 0xc0, !PT ;  /* 0xfffffffd10107812 */ /* 0x000fc600078ec0ff */
[----:B------:R-:W-:Y:S01]  /*d0c0*/  IMAD R2, R0, 0x50, R27 ;  /* 0x0000005000027824 */ /* 0x000fe200078e021b */
[----:B------:R-:W-:Y:S02]  /*d0d0*/  @P2 LOP3.LUT R16, R16, 0x2, RZ, 0xfc, !PT ;  /* 0x0000000210102812 */ /* 0x000fe400078efcff */
[C---:B------:R-:W-:Y:S02]  /*d0e0*/  LOP3.LUT R0, R37.reuse, 0xc0, RZ, 0xfc, !PT ;  /* 0x000000c025007812 */ /* 0x040fe400078efcff */
[----:B------:R-:W-:Y:S01]  /*d0f0*/  LOP3.LUT R16, R16, 0xffffefff, RZ, 0xc0, !PT ;  /* 0xffffefff10107812 */ /* 0x000fe200078ec0ff */
[----:B------:R0:W-:Y:S01]  /*d100*/  STL [R1+0x8], R2 ;  /* 0x0000080201007387 */ /* 0x0001e20000100800 */
[----:B------:R-:W-:Y:S02]  /*d110*/  ISETP.GE.AND P2, PT, R37, UR7, PT ;  /* 0x0000000725007c0c */ /* 0x000fe4000bf46270 */
[----:B------:R-:W-:-:S04]  /*d120*/  @P1 LOP3.LUT R16, R16, 0x1000, RZ, 0xfc, !PT ;  /* 0x0000100010101812 */ /* 0x000fc800078efcff */
[----:B------:R-:W-:-:S04]  /*d130*/  LOP3.LUT R16, R16, 0xffffffdf, RZ, 0xc0, !PT ;  /* 0xffffffdf10107812 */ /* 0x000fc800078ec0ff */
[----:B------:R-:W-:Y:S02]  /*d140*/  @P0 LOP3.LUT R16, R16, 0x20, RZ, 0xfc, !PT ;  /* 0x0000002010100812 */ /* 0x000fe400078efcff */
[----:B------:R-:W-:Y:S02]  /*d150*/  ISETP.GE.AND P0, PT, R2, UR38, PT ;  /* 0x0000002602007c0c */ /* 0x000fe4000bf06270 */
[----:B------:R-:W-:Y:S02]  /*d160*/  LOP3.LUT R16, R16, 0xfffffffe, RZ, 0xc0, !PT ;  /* 0xfffffffe10107812 */ /* 0x000fe400078ec0ff */
[----:B------:R-:W-:Y:S02]  /*d170*/  ISETP.LT.U32.AND P1, PT, R27, 0x50, !P0 ;  /* 0x000000501b00780c */ /* 0x000fe40004721070 */
[----:B------:R-:W-:Y:S02]  /*d180*/  ISETP.GE.AND P0, PT, R0, UR7, PT ;  /* 0x0000000700007c0c */ /* 0x000fe4000bf06270 */
[----:B------:R-:W-:-:S02]  /*d190*/  LOP3.LUT R16, R16, 0xfffffbff, RZ, 0xc0, !PT ;  /* 0xfffffbff10107812 */ /* 0x000fc400078ec0ff */
[----:B0-----:R-:W-:-:S05]  /*d1a0*/  LEA R2, R26, UR39, 0x1 ;  /* 0x000000271a027c11 */ /* 0x001fca000f8e08ff */
[----:B------:R0:W-:Y:S02]  /*d1b0*/  STL [R1+0x4], R2 ;  /* 0x0000040201007387 */ /* 0x0001e40000100800 */
[----:B------:R-:W-:Y:S02]  /*d1c0*/  @P1 LOP3.LUT R16, R16, 0x400, RZ, 0xfc, !PT ;  /* 0x0000040010101812 */ /* 0x000fe400078efcff */
[----:B------:R-:W-:Y:S02]  /*d1d0*/  ISETP.GE.AND P1, PT, R0, UR8, PT ;  /* 0x0000000800007c0c */ /* 0x000fe4000bf26270 */
[----:B------:R-:W-:Y:S02]  /*d1e0*/  @P0 LOP3.LUT R16, R16, 0x1, RZ, 0xfc, !PT ;  /* 0x0000000110100812 */ /* 0x000fe400078efcff */
[----:B------:R-:W-:Y:S02]  /*d1f0*/  ISETP.GE.AND P0, PT, R0, UR7, PT ;  /* 0x0000000700007c0c */ /* 0x000fe4000bf06270 */
[----:B------:R-:W-:-:S07]  /*d200*/  LOP3.LUT R16, R16, 0xfffff7ff, RZ, 0xc0, !PT ;  /* 0xfffff7ff10107812 */ /* 0x000fce00078ec0ff */
[----:B------:R-:W-:Y:S02]  /*d210*/  @P1 LOP3.LUT R16, R16, 0x800, RZ, 0xfc, !PT ;  /* 0x0000080010101812 */ /* 0x000fe400078efcff */
[----:B------:R-:W-:Y:S02]  /*d220*/  ISETP.GE.AND P1, PT, R37, UR7, PT ;  /* 0x0000000725007c0c */ /* 0x000fe4000bf26270 */
[----:B------:R-:W-:-:S04]  /*d230*/  LOP3.LUT R16, R16, 0xffffffef, RZ, 0xc0, !PT ;  /* 0xffffffef10107812 */ /* 0x000fc800078ec0ff */
[----:B------:R-:W-:Y:S02]  /*d240*/  @P0 LOP3.LUT R16, R16, 0x10, RZ, 0xfc, !PT ;  /* 0x0000001010100812 */ /* 0x000fe400078efcff */
[----:B------:R-:W-:Y:S02]  /*d250*/  ISETP.GE.AND P0, PT, R37, UR8, PT ;  /* 0x0000000825007c0c */ /* 0x000fe4000bf06270 */
[----:B------:R-:W-:-:S04]  /*d260*/  LOP3.LUT R16, R16, 0xfffffff7, RZ, 0xc0, !PT ;  /* 0xfffffff710107812 */ /* 0x000fc800078ec0ff */
[----:B------:R-:W-:-:S04]  /*d270*/  @P2 LOP3.LUT R16, R16, 0x8, RZ, 0xfc, !PT ;  /* 0x0000000810102812 */ /* 0x000fc800078efcff */
[----:B------:R-:W-:-:S04]  /*d280*/  LOP3.LUT R16, R16, 0xffffbfff, RZ, 0xc0, !PT ;  /* 0xffffbfff10107812 */ /* 0x000fc800078ec0ff */
[----:B------:R-:W-:-:S04]  /*d290*/  LOP3.LUT R16, R16, 0xffffff7f, RZ, 0xc0, !PT ;  /* 0xffffff7f10107812 */ /* 0x000fc800078ec0ff */
[----:B------:R-:W-:-:S04]  /*d2a0*/  @P1 LOP3.LUT R16, R16, 0x80, RZ, 0xfc, !PT ;  /* 0x0000008010101812 */ /* 0x000fc800078efcff */
[----:B0-----:R-:W-:-:S07]  /*d2b0*/  @P0 LOP3.LUT R16, R16, 0x4000, RZ, 0xfc, !PT ;  /* 0x0000400010100812 */ /* 0x001fce00078efcff */
.L_x_77:
[----:B0-----:R-:W0:Y:S01]  /*d2c0*/  LDC R0, c[0x0][0xc38] ;  /* 0x00030e00ff007b82 */ /* 0x001e220000000800 */
[----:B------:R-:W-:Y:S01]  /*d2d0*/  IMAD.MOV.U32 R24, RZ, RZ, R36 ;  /* 0x000000ffff187224 */ /* 0x000fe200078e0024 */
[----:B------:R-:W-:Y:S05]  /*d2e0*/  YIELD ;  /* 0x0000000000007946 */ /* 0x000fea0003800000 */
[----:B------:R-:W-:Y:S01]  /*d2f0*/  ULDC.64 UR4, c[0x0][0xa28] ;  /* 0x00028a0000047ab9 */ /* 0x000fe20000000a00 */
[----:B------:R-:W-:Y:S01]  /*d300*/  IMAD.MOV.U32 R31, RZ, RZ, RZ ;  /* 0x000000ffff1f7224 */ /* 0x000fe200078e00ff */
[----:B0-----:R-:W-:-:S13]  /*d310*/  ISETP.NE.AND P0, PT, R0, 0x1, PT ;  /* 0x000000010000780c */ /* 0x001fda0003f05270 */
[----:B------:R-:W0:Y:S08]  /*d320*/  @P0 LDC R3, c[0x0][0xc3c] ;  /* 0x00030f00ff030b82 */ /* 0x000e300000000800 */
[----:B------:R-:W1:Y:S01]  /*d330*/  @P0 LDC R5, c[0x0][0xc40] ;  /* 0x00031000ff050b82 */ /* 0x000e620000000800 */
[----:B0-----:R-:W-:-:S05]  /*d340*/  @P0 IMAD.HI.U32 R0, R36, R3, RZ ;  /* 0x0000000324000227 */ /* 0x001fca00078e00ff */
[----:B-1----:R-:W-:Y:S02]  /*d350*/  @P0 SHF.R.U32.HI R24, RZ, R5, R0 ;  /* 0x00000005ff180219 */ /* 0x002fe40000011600 */
[----:B------:R-:W0:Y:S02]  /*d360*/  LDC R0, c[0x0][0xc44] ;  /* 0x00031100ff007b82 */ /* 0x000e240000000800 */
[----:B------:R-:W-:Y:S02]  /*d370*/  MOV R23, R24 ;  /* 0x0000001800177202 */ /* 0x000fe40000000f00 */
[----:B0-----:R-:W-:-:S13]  /*d380*/  ISETP.NE.AND P0, PT, R0, 0x1, PT ;  /* 0x000000010000780c */ /* 0x001fda0003f05270 */
[----:B------:R-:W0:Y:S02]  /*d390*/  @P0 LDC.64 R2, c[0x0][0xc48] ;  /* 0x00031200ff020b82 */ /* 0x000e240000000a00 */
[----:B0-----:R-:W-:-:S05]  /*d3a0*/  @P0 IMAD.HI.U32 R0, R24, R2, RZ ;  /* 0x0000000218000227 */ /* 0x001fca00078e00ff */
[----:B------:R-:W-:Y:S02]  /*d3b0*/  @P0 SHF.R.U32.HI R23, RZ, R3, R0 ;  /* 0x00000003ff170219 */ /* 0x000fe40000011600 */
[----:B------:R-:W-:-:S04]  /*d3c0*/  ISETP.NE.U32.AND P0, PT, RZ, UR4, PT ;  /* 0x00000004ff007c0c */ /* 0x000fc8000bf05070 */
[----:B------:R-:W-:-:S13]  /*d3d0*/  ISETP.NE.AND.EX P0, PT, RZ, UR5, PT, P0 ;  /* 0x00000005ff007c0c */ /* 0x000fda000bf05300 */
[----:B------:R-:W0:Y:S01]  /*d3e0*/  @P0 LDC.64 R2, c[0x0][0xa28] ;  /* 0x00028a00ff020b82 */ /* 0x000e220000000a00 */
[----:B------:R-:W-:-:S04]  /*d3f0*/  UIADD3 UR4, UR39, 0x24400, URZ ;  /* 0x0002440027047890 */ /* 0x000fc8000fffe03f */
[----:B------:R-:W-:Y:S01]  /*d400*/  ULOP3.LUT UP0, URZ, UR4, 0x3ff, URZ, 0xc0, !UPT ;  /* 0x000003ff043f7892 */ /* 0x000fe2000f80c03f */
[----:B0-----:R-:W-:-:S05]  /*d410*/  @P0 IMAD.WIDE R2, R23, 0x4, R2 ;  /* 0x0000000417020825 */ /* 0x001fca00078e0202 */
[----:B------:R0:W5:Y:S01]  /*d420*/  @P0 LDG.E R31, desc[UR36][R2.64] ;  /* 0x00000024021f0981 */ /* 0x000162000c1e1900 */
[----:B------:R-:W-:-:S13]  /*d430*/  PLOP3.LUT P0, PT, PT, PT, UP0, 0x80, 0x0 ;  /* 0x000000000000781c */ /* 0x000fda0003f0f008 */
[----:B0-----:R-:W-:Y:S05]  /*d440*/  @!P0 BRA `(.L_x_41) ;  /* 0x0000000000408947 */ /* 0x001fea0003800000 */
[----:B------:R-:W-:Y:S01]  /*d450*/  MOV R2, 0x0 ;  /* 0x0000000000027802 */ /* 0x000fe20000000f00 */
[----:B------:R-:W-:Y:S01]  /*d460*/  ULDC.64 UR4, c[0x4][0xa8] ;  /* 0x01002a0000047ab9 */ /* 0x000fe20000000a00 */
[----:B------:R-:W-:Y:S01]  /*d470*/  ULDC.64 UR6, c[0x4][0xb0] ;  /* 0x01002c0000067ab9 */ /* 0x000fe20000000a00 */
[----:B------:R-:W-:Y:S01]  /*d480*/  IMAD.U32 R4, RZ, RZ, UR4 ;  /* 0x00000004ff047e24 */ /* 0x000fe2000f8e00ff */
[----:B------:R-:W-:Y:S01]  /*d490*/  MOV R5, UR5 ;  /* 0x0000000500057c02 */ /* 0x000fe20008000f00 */
[----:B------:R-:W-:Y:S01]  /*d4a0*/  ULDC.64 UR4, c[0x4][0x8] ;  /* 0x0100020000047ab9 */ /* 0x000fe20000000a00 */
[----:B------:R-:W0:Y:S01]  /*d4b0*/  LDC.64 R2, c[0x4][R2] ;  /* 0x0100000002027b82 */ /* 0x000e220000000a00 */
[----:B------:R-:W-:Y:S01]  /*d4c0*/  IMAD.U32 R6, RZ, RZ, UR6 ;  /* 0x00000006ff067e24 */ /* 0x000fe2000f8e00ff */
[----:B------:R-:W-:Y:S01]  /*d4d0*/  MOV R10, UR4 ;  /* 0x00000004000a7c02 */ /* 0x000fe20008000f00 */
[----:B------:R-:W-:Y:S01]  /*d4e0*/  IMAD.U32 R7, RZ, RZ, UR7 ;  /* 0x00000007ff077e24 */ /* 0x000fe2000f8e00ff */
[----:B------:R-:W-:Y:S01]  /*d4f0*/  MOV R12, 0x1 ;  /* 0x00000001000c7802 */ /* 0x000fe20000000f00 */
[----:B------:R-:W-:-:S02]  /*d500*/  IMAD.U32 R11, RZ, RZ, UR5 ;  /* 0x00000005ff0b7e24 */ /* 0x000fc4000f8e00ff */
[----:B------:R-:W-:Y:S02]  /*d510*/  IMAD.MOV.U32 R8, RZ, RZ, 0x70 ;  /* 0x00000070ff087424 */ /* 0x000fe400078e00ff */
[----:B------:R-:W-:-:S07]  /*d520*/  IMAD.MOV.U32 R13, RZ, RZ, RZ ;  /* 0x000000ffff0d7224 */ /* 0x000fce00078e00ff */
[----:B------:R-:W-:-:S07]  /*d530*/  LEPC R20, `(.L_x_41) ;  /* 0x000000001014794e */ /* 0x000fce0000000000 */
[----:B0----5:R-:W-:Y:S05]  /*d540*/  CALL.ABS.NOINC R2 ;  /* 0x0000000002007343 */ /* 0x021fea0003c00000 */
.L_x_41:
[----:B------:R-:W-:-:S04]  /*d550*/  UIADD3 UR4, UR39, 0x400, URZ ;  /* 0x0000040027047890 */ /* 0x000fc8000fffe03f */
[----:B------:R-:W-:-:S06]  /*d560*/  ULOP3.LUT UP0, URZ, UR4, 0x3ff, URZ, 0xc0, !UPT ;  /* 0x000003ff043f7892 */ /* 0x000fcc000f80c03f */
[----:B------:R-:W-:-:S13]  /*d570*/  PLOP3.LUT P0, PT, PT, PT, UP0, 0x80, 0x0 ;  /* 0x000000000000781c */ /* 0x000fda0003f0f008 */
[----:B------:R-:W-:Y:S05]  /*d580*/  @!P0 BRA `(.L_x_42) ;  /* 0x00000000007c8947 */ /* 0x000fea0003800000 */
[----:B------:R-:W-:Y:S01]  /*d590*/  MOV R17, 0x0 ;  /* 0x0000000000117802 */ /* 0x000fe20000000f00 */
[----:B------:R-:W-:Y:S01]  /*d5a0*/  ULDC.64 UR6, c[0x4][0xa8] ;  /* 0x01002a0000067ab9 */ /* 0x000fe20000000a00 */
[----:B------:R-:W-:Y:S01]  /*d5b0*/  ULDC.64 UR8, c[0x4][0xb0] ;  /* 0x01002c0000087ab9 */ /* 0x000fe20000000a00 */
[----:B------:R-:W-:Y:S01]  /*d5c0*/  ULDC.64 UR4, c[0x4][0x10] ;  /* 0x0100040000047ab9 */ /* 0x000fe20000000a00 */
[----:B------:R0:W1:Y:S01]  /*d5d0*/  LDC.64 R2, c[0x4][R17] ;  /* 0x0100000011027b82 */ /* 0x0000620000000a00 */
[----:B------:R-:W-:Y:S01]  /*d5e0*/  IMAD.U32 R4, RZ, RZ, UR6 ;  /* 0x00000006ff047e24 */ /* 0x000fe2000f8e00ff */
[----:B------:R-:W-:Y:S01]  /*d5f0*/  MOV R5, UR7 ;  /* 0x0000000700057c02 */ /* 0x000fe20008000f00 */
[----:B------:R-:W-:Y:S01]  /*d600*/  IMAD.U32 R6, RZ, RZ, UR8 ;  /* 0x00000008ff067e24 */ /* 0x000fe2000f8e00ff */
[----:B------:R-:W-:Y:S01]  /*d610*/  MOV R10, UR4 ;  /* 0x00000004000a7c02 */ /* 0x000fe20008000f00 */
[----:B------:R-:W-:Y:S01]  /*d620*/  IMAD.U32 R7, RZ, RZ, UR9 ;  /* 0x00000009ff077e24 */ /* 0x000fe2000f8e00ff */
[----:B------:R-:W-:Y:S01]  /*d630*/  MOV R12, 0x1 ;  /* 0x00000001000c7802 */ /* 0x000fe20000000f00 */
[----:B------:R-:W-:-:S02]  /*d640*/  IMAD.U32 R11, RZ, RZ, UR5 ;  /* 0x00000005ff0b7e24 */ /* 0x000fc4000f8e00ff */
[----:B------:R-:W-:Y:S02]  /*d650*/  IMAD.MOV.U32 R8, RZ, RZ, 0x70 ;  /* 0x00000070ff087424 */ /* 0x000fe400078e00ff */
[----:B0-----:R-:W-:-:S07]  /*d660*/  IMAD.MOV.U32 R13, RZ, RZ, RZ ;  /* 0x000000ffff0d7224 */ /* 0x001fce00078e00ff */
[----:B------:R-:W-:-:S07]  /*d670*/  LEPC R20, `(.L_x_43) ;  /* 0x000000001014794e */ /* 0x000fce0000000000 */
[----:B-1---5:R-:W-:Y:S05]  /*d680*/  CALL.ABS.NOINC R2 ;  /* 0x0000000002007343 */ /* 0x022fea0003c00000 */
.L_x_43:
[----:B------:R0:W1:Y:S01]  /*d690*/  LDC.64 R2, c[0x4][R17] ;  /* 0x0100000011027b82 */ /* 0x0000620000000a00 */
[----:B------:R-:W-:Y:S01]  /*d6a0*/  ULDC.64 UR4, c[0x4][0xa8] ;  /* 0x01002a0000047ab9 */ /* 0x000fe20000000a00 */
[----:B------:R-:W-:Y:S01]  /*d6b0*/  ULDC.64 UR6, c[0x4][0xb0] ;  /* 0x01002c0000067ab9 */ /* 0x000fe20000000a00 */
[----:B------:R-:W-:Y:S01]  /*d6c0*/  IMAD.U32 R4, RZ, RZ, UR4 ;  /* 0x00000004ff047e24 */ /* 0x000fe2000f8e00ff */
[----:B------:R-:W-:Y:S01]  /*d6d0*/  MOV R5, UR5 ;  /* 0x0000000500057c02 */ /* 0x000fe20008000f00 */
[----:B------:R-:W-:Y:S01]  /*d6e0*/  ULDC.64 UR4, c[0x4][0x18] ;  /* 0x0100060000047ab9 */ /* 0x000fe20000000a00 */
        /* <DEDUP_REMOVED lines=8> */
[----:B-1----:R-:W-:Y:S05]  /*d770*/  CALL.ABS.NOINC R2 ;  /* 0x0000000002007343 */ /* 0x002fea0003c00000 */
.L_x_42:
[----:B------:R-:W-:Y:S01]  /*d780*/  ULDC.64 UR4, c[0x0][0x9f8] ;  /* 0x00027e0000047ab9 */ /* 0x000fe20000000a00 */
[----:B------:R-:W-:Y:S01]  /*d790*/  IMAD.MOV.U32 R30, RZ, RZ, R23 ;  /* 0x000000ffff1e7224 */ /* 0x000fe200078e0017 */
[----:B------:R-:W-:Y:S01]  /*d7a0*/  ISETP.NE.U32.AND P0, PT, RZ, UR4, PT ;  /* 0x00000004ff007c0c */ /* 0x000fe2000bf05070 */
[----:B------:R-:W0:Y:S01]  /*d7b0*/  LDC R8, c[0x0][0x430] ;  /* 0x00010c00ff087b82 */ /* 0x000e220000000800 */
[----:B------:R-:W-:Y:S01]  /*d7c0*/  IADD3 R19, -R23, RZ, RZ ;  /* 0x000000ff17137210 */ /* 0x000fe20007ffe1ff */
[----:B------:R-:W-:Y:S01]  /*d7d0*/  ULDC UR4, c[0x0][0xc44] ;  /* 0x0003110000047ab9 */ /* 0x000fe20000000800 */
[----:B------:R-:W-:-:S13]  /*d7e0*/  ISETP.NE.AND.EX P0, PT, RZ, UR5, PT, P0 ;  /* 0x00000005ff007c0c */ /* 0x000fda000bf05300 */
[----:B------:R-:W1:Y:S02]  /*d7f0*/  @P0 LDC.64 R2, c[0x0][0x9f8] ;  /* 0x00027e00ff020b82 */ /* 0x000e640000000a00 */
[----:B-1----:R-:W-:-:S05]  /*d800*/  @P0 IMAD.WIDE R2, R23, 0x4, R2 ;  /* 0x0000000417020825 */ /* 0x002fca00078e0202 */
[----:B------:R1:W5:Y:S01]  /*d810*/  @P0 LDG.E R30, desc[UR36][R2.64] ;  /* 0x00000024021e0981 */ /* 0x000362000c1e1900 */
[----:B------:R-:W-:Y:S01]  /*d820*/  UMOV UR5, 0xffffffff ;  /* 0xffffffff00057882 */ /* 0x000fe20000000000 */
[----:B------:R-:W-:Y:S02]  /*d830*/  IMAD R19, R19, UR4, R24 ;  /* 0x0000000413137c24 */ /* 0x000fe4000f8e0218 */
[----:B0-----:R-:W-:Y:S05]  /*d840*/  BRA.DIV UR5, `(.L_x_44) ;  /* 0x0000003205547947 */ /* 0x001fea000b800000 */
.L_x_94:
[----:B------:R-:W2:Y:S01]  /*d850*/  LDL R0, [R1+0x8] ;  /* 0x0000080001007983 */ /* 0x000ea20000100800 */
[----:B------:R-:W-:Y:S02]  /*d860*/  ISETP.NE.AND P0, PT, R8, 0x1, PT ;  /* 0x000000010800780c */ /* 0x000fe40003f05270 */
[C---:B------:R-:W-:Y:S02]  /*d870*/  LOP3.LUT P1, RZ, R16.reuse, 0x400, RZ, 0xc0, !PT ;  /* 0x0000040010ff7812 */ /* 0x040fe4000782c0ff */
[----:B-----5:R-:W-:Y:S02]  /*d880*/  SHF.R.S32.HI R32, RZ, 0x1f, R30 ;  /* 0x0000001fff207819 */ /* 0x020fe4000001141e */
[----:B------:R-:W-:-:S07]  /*d890*/  LOP3.LUT R16, R16, 0xfffffdff, RZ, 0xc0, !PT ;  /* 0xfffffdff10107812 */ /* 0x000fce00078ec0ff */
[----:B-1----:R-:W0:Y:S01]  /*d8a0*/  @P0 LDC R3, c[0x0][0x434] ;  /* 0x00010d00ff030b82 */ /* 0x002e220000000800 */
[----:B------:R-:W-:-:S07]  /*d8b0*/  @P0 LOP3.LUT R16, R16, 0x200, RZ, 0xfc, !PT ;  /* 0x0000020010100812 */ /* 0x000fce00078efcff */
[----:B------:R-:W1:Y:S08]  /*d8c0*/  @P0 LDC R5, c[0x0][0x438] ;  /* 0x00010e00ff050b82 */ /* 0x000e700000000800 */
[----:B------:R-:W3:Y:S01]  /*d8d0*/  @P1 LDC.64 R6, c[0x0][0x428] ;  /* 0x00010a00ff061b82 */ /* 0x000ee20000000a00 */
[----:B------:R-:W-:Y:S02]  /*d8e0*/  LOP3.LUT R16, R16, 0xfffffeff, RZ, 0xc0, !PT ;  /* 0xfffffeff10107812 */ /* 0x000fe400078ec0ff */
[----:B------:R-:W-:Y:S01]  /*d8f0*/  SHF.R.S32.HI R29, RZ, 0x1f, R19 ;  /* 0x0000001fff1d7819 */ /* 0x000fe20000011413 */
[----:B--2---:R-:W-:-:S04]  /*d900*/  IMAD.IADD R0, R0, 0x1, R31 ;  /* 0x0000000100007824 */ /* 0x004fc800078e021f */
[----:B0-----:R-:W-:-:S04]  /*d910*/  @P0 IMAD.HI.U32 R2, R0, R3, RZ ;  /* 0x0000000300020227 */ /* 0x001fc800078e00ff */
[----:B------:R-:W-:Y:S01]  /*d920*/  IMAD.MOV.U32 R9, RZ, RZ, R0 ;  /* 0x000000ffff097224 */ /* 0x000fe200078e0000 */
[----:B-1----:R-:W-:Y:S01]  /*d930*/  @P0 SHF.R.U32.HI R9, RZ, R5, R2 ;  /* 0x00000005ff090219 */ /* 0x002fe20000011602 */
[----:B---3--:R-:W-:Y:S01]  /*d940*/  @P1 IMAD R2, R32, R6, RZ ;  /* 0x0000000620021224 */ /* 0x008fe200078e02ff */
[----:B------:R-:W0:Y:S02]  /*d950*/  @P1 LDC.64 R4, c[0x0][0x418] ;  /* 0x00010600ff041b82 */ /* 0x000e240000000a00 */
[----:B------:R-:W-:Y:S01]  /*d960*/  @P1 SHF.R.S32.HI R3, RZ, 0x1f, R9 ;  /* 0x0000001fff031819 */ /* 0x000fe20000011409 */
[----:B------:R-:W-:Y:S01]  /*d970*/  @P1 IMAD R7, R30, R7, R2 ;  /* 0x000000071e071224 */ /* 0x000fe200078e0202 */
[----:B------:R-:W-:-:S05]  /*d980*/  @P1 MOV R2, R9 ;  /* 0x0000000900021202 */ /* 0x000fca0000000f00 */
[----:B------:R-:W-:-:S04]  /*d990*/  @P1 IMAD.WIDE.U32 R2, R30, R6, R2 ;  /* 0x000000061e021225 */ /* 0x000fc800078e0002 */
[----:B------:R-:W-:Y:S02]  /*d9a0*/  @P1 IMAD.IADD R3, R3, 0x1, R7 ;  /* 0x0000000103031824 */ /* 0x000fe400078e0207 */
[----:B------:R-:W-:Y:S01]  /*d9b0*/  IMAD.MOV.U32 R6, RZ, RZ, RZ ;  /* 0x000000ffff067224 */ /* 0x000fe200078e00ff */
[----:B0-----:R-:W-:-:S04]  /*d9c0*/  @P1 LEA R4, P0, R2, R4, 0x2 ;  /* 0x0000000402041211 */ /* 0x001fc800078010ff */
[----:B------:R-:W-:Y:S02]  /*d9d0*/  @P1 LEA.HI.X R5, R2, R5, R3, 0x2, P0 ;  /* 0x0000000502051211 */ /* 0x000fe400000f1403 */
[----:B------:R-:W-:-:S03]  /*d9e0*/  IADD3 R3, -R9, RZ, RZ ;  /* 0x000000ff09037210 */ /* 0x000fc60007ffe1ff */
[----:B------:R0:W5:Y:S02]  /*d9f0*/  @P1 LDG.E R6, desc[UR36][R4.64] ;  /* 0x0000002404061981 */ /* 0x000164000c1e1900 */
[----:B0-----:R-:W-:Y:S02]  /*da00*/  IMAD R5, R8, R3, R0 ;  /* 0x0000000308057224 */ /* 0x001fe400078e0200 */
[----:B------:R-:W-:-:S05]  /*da10*/  IMAD.U32 R0, RZ, RZ, UR42 ;  /* 0x0000002aff007e24 */ /* 0x000fca000f8e00ff */
[----:B------:R-:W-:-:S13]  /*da20*/  ISETP.NE.AND P0, PT, R0, 0x3, PT ;  /* 0x000000030000780c */ /* 0x000fda0003f05270 */
[----:B------:R-:W-:Y:S01]  /*da30*/  @P0 LOP3.LUT R16, R16, 0x100, RZ, 0xfc, !PT ;  /* 0x0000010010100812 */ /* 0x000fe200078efcff */
[----:B------:R-:W-:Y:S06]  /*da40*/  @!P0 BRA `(.L_x_45) ;  /* 0x0000000000048947 */ /* 0x000fec0003800000 */
[----:B------:R-:W-:Y:S01]  /*da50*/  BPT.TRAP 0x1 ;  /* 0x000000040000795c */ /* 0x000fe20000300000 */
.L_x_45:
[----:B------:R-:W-:Y:S01]  /*da60*/  SHF.R.S32.HI R7, RZ, 0x1f, R5 ;  /* 0x0000001fff077819 */ /* 0x000fe20000011405 */
[----:B------:R-:W-:Y:S01]  /*da70*/  ULDC.64 UR4, c[0x0][0x328] ;  /* 0x0000ca0000047ab9 */ /* 0x000fe20000000a00 */
[----:B-----5:R-:W-:Y:S01]  /*da80*/  SHF.R.S32.HI R4, RZ, 0x1f, R6 ;  /* 0x0000001fff047819 */ /* 0x020fe20000011406 */
[----:B------:R-:W-:Y:S01]  /*da90*/  IMAD.WIDE.U32 R2, R5, UR4, RZ ;  /* 0x0000000405027c25 */ /* 0x000fe2000f8e00ff */
[----:B------:R-:W-:Y:S03]  /*daa0*/  BSSY B0, `(.L_x_46) ;  /* 0x0000015000007945 */ /* 0x000fe60003800000 */
[----:B------:R-:W-:-:S04]  /*dab0*/  IMAD R0, R7, UR4, RZ ;  /* 0x0000000407007c24 */ /* 0x000fc8000f8e02ff */
[----:B------:R-:W-:Y:S01]  /*dac0*/  IMAD R9, R5, UR5, R0 ;  /* 0x0000000505097c24 */ /* 0x000fe2000f8e0200 */
[----:B------:R-:W-:-:S03]  /*dad0*/  ULDC.64 UR4, c[0x0][0x338] ;  /* 0x0000ce0000047ab9 */ /* 0x000fc60000000a00 */
[----:B------:R-:W-:Y:S02]  /*dae0*/  IMAD.IADD R3, R3, 0x1, R9 ;  /* 0x0000000103037824 */ /* 0x000fe400078e0209 */
[----:B------:R-:W-:Y:S02]  /*daf0*/  IMAD R9, R4, UR4, RZ ;  /* 0x0000000404097c24 */ /* 0x000fe4000f8e02ff */
[----:B------:R-:W-:-:S04]  /*db00*/  IMAD.WIDE.U32 R2, R6, UR4, R2 ;  /* 0x0000000406027c25 */ /* 0x000fc8000f8e0002 */
[----:B------:R-:W-:Y:S01]  /*db10*/  IMAD R9, R6, UR5, R9 ;  /* 0x0000000506097c24 */ /* 0x000fe2000f8e0209 */
[----:B------:R-:W-:Y:S02]  /*db20*/  ULDC.64 UR4, c[0x0][0x330] ;  /* 0x0000cc0000047ab9 */ /* 0x000fe40000000a00 */
[----:B------:R-:W-:Y:S02]  /*db30*/  IMAD R0, R29, UR4, RZ ;  /* 0x000000041d007c24 */ /* 0x000fe4000f8e02ff */
[----:B------:R-:W-:Y:S02]  /*db40*/  IADD3 R3, R3, R9, RZ ;  /* 0x0000000903037210 */ /* 0x000fe40007ffe0ff */
[C---:B------:R-:W-:Y:S01]  /*db50*/  IMAD R9, R19.reuse, UR5, R0 ;  /* 0x0000000513097c24 */ /* 0x040fe2000f8e0200 */
[----:B------:R-:W-:Y:S01]  /*db60*/  LEA R0, R22, UR39, 0x3 ;  /* 0x0000002716007c11 */ /* 0x000fe2000f8e18ff */
[----:B------:R-:W-:Y:S01]  /*db70*/  IMAD.WIDE.U32 R2, R19, UR4, R2 ;  /* 0x0000000413027c25 */ /* 0x000fe2000f8e0002 */
[----:B------:R-:W-:-:S03]  /*db80*/  ULDC.64 UR4, c[0x0][0x318] ;  /* 0x0000c60000047ab9 */ /* 0x000fc60000000a00 */
[----:B------:R-:W-:Y:S01]  /*db90*/  IMAD.IADD R3, R3, 0x1, R9 ;  /* 0x0000000103037824 */ /* 0x000fe200078e0209 */
[----:B------:R-:W-:-:S04]  /*dba0*/  LEA R17, P0, R2, UR4, 0x1 ;  /* 0x0000000402117c11 */ /* 0x000fc8000f8008ff */
[----:B------:R-:W-:Y:S02]  /*dbb0*/  LEA.HI.X R18, R2, UR5, R3, 0x1, P0 ;  /* 0x0000000502127c11 */ /* 0x000fe400080f0c03 */
[----:B------:R-:W-:-:S06]  /*dbc0*/  SHF.L.U32 R3, R25, 0x1f, RZ ;  /* 0x0000001f19037819 */ /* 0x000fcc00000006ff */
[----:B------:R-:W0:Y:S02]  /*dbd0*/  SYNCS.PHASECHK.TRANS64.TRYWAIT P0, [R0+URZ+0x38840], R3 ;  /* 0x03884003000075a7 */ /* 0x000e24000800017f */
[----:B0-----:R-:W-:Y:S05]  /*dbe0*/  @!P0 BRA `(.L_x_47) ;  /* 0x0000002c00a08947 */ /* 0x001fea0003800000 */
.L_x_95:
[----:B------:R-:W-:Y:S05]  /*dbf0*/  BSYNC B0 ;  /* 0x0000000000007941 */ /* 0x000fea0003800000 */
.L_x_46:
[----:B------:R-:W-:Y:S02]  /*dc00*/  ULDC.64 UR4, c[0x0][0x300] ;  /* 0x0000c00000047ab9 */ /* 0x000fe40000000a00 */
[----:B------:R-:W-:-:S04]  /*dc10*/  IMAD R2, R7, UR4, RZ ;  /* 0x0000000407027c24 */ /* 0x000fc8000f8e02ff */
[C---:B------:R-:W-:Y:S02]  /*dc20*/  IMAD R7, R5.reuse, UR5, R2 ;  /* 0x0000000505077c24 */ /* 0x040fe4000f8e0202 */
[----:B0-----:R-:W-:Y:S01]  /*dc30*/  IMAD.WIDE.U32 R2, R5, UR4, RZ ;  /* 0x0000000405027c25 */ /* 0x001fe2000f8e00ff */
        /* <DEDUP_REMOVED lines=8> */
[C---:B------:R-:W-:Y:S02]  /*dcc0*/  IMAD R5, R19.reuse, UR5, R4 ;  /* 0x0000000513057c24 */ /* 0x040fe4000f8e0204 */
[----:B------:R-:W-:Y:S01]  /*dcd0*/  IMAD.WIDE.U32 R2, R19, UR4, R2 ;  /* 0x0000000413027c25 */ /* 0x000fe2000f8e0002 */
[----:B------:R-:W-:-:S03]  /*dce0*/  ULDC.64 UR4, c[0x0][0x2e8] ;  /* 0x0000ba0000047ab9 */ /* 0x000fc60000000a00 */
[----:B------:R-:W-:Y:S01]  /*dcf0*/  IMAD.IADD R3, R3, 0x1, R5 ;  /* 0x0000000103037824 */ /* 0x000fe200078e0205 */
[----:B------:R-:W-:Y:S01]  /*dd00*/  LEA R4, P0, R2, UR4, 0x1 ;  /* 0x0000000402047c11 */ /* 0x000fe2000f8008ff */
[----:B------:R-:W-:Y:S01]  /*dd10*/  UMOV UR4, 0xffffffff ;  /* 0xffffffff00047882 */ /* 0x000fe20000000000 */
[----:B------:R-:W-:Y:S02]  /*dd20*/  IMAD R5, R22, 0x5000, R26 ;  /* 0x0000500016057824 */ /* 0x000fe400078e021a */
[----:B------:R-:W-:Y:S01]  /*dd30*/  LEA.HI.X R6, R2, UR5, R3, 0x1, P0 ;  /* 0x0000000502067c11 */ /* 0x000fe200080f0c03 */
[----:B------:R-:W-:Y:S08]  /*dd40*/  BRA.DIV UR4, `(.L_x_48) ;  /* 0x0000002e045c7947 */ /* 0x000ff0000b800000 */
[----:B------:R-:W0:Y:S01]  /*dd50*/  SHFL.IDX PT, R14, R4, RZ, 0x181f ;  /* 0x00181fff040e7589 */ /* 0x000e2200000e0000 */
[----:B------:R-:W-:Y:S02]  /*dd60*/  ISETP.GE.AND P0, PT, R33, 0x1, PT ;  /* 0x000000012100780c */ /* 0x000fe40003f06270 */
[C---:B------:R-:W-:Y:S01]  /*dd70*/  LOP3.LUT P5, RZ, R16.reuse, 0x8, RZ, 0xc0, !PT ;  /* 0x0000000810ff7812 */ /* 0x040fe200078ac0ff */
[----:B------:R-:W1:Y:S01]  /*dd80*/  SHFL.IDX PT, R2, R6, RZ, 0x181f ;  /* 0x00181fff06027589 */ /* 0x000e6200000e0000 */
[C---:B------:R-:W-:Y:S02]  /*dd90*/  LOP3.LUT P4, RZ, R16.reuse, 0x4, RZ, 0xc0, !PT ;  /* 0x0000000410ff7812 */ /* 0x040fe4000788c0ff */
[C---:B------:R-:W-:Y:S01]  /*dda0*/  LOP3.LUT P3, RZ, R16.reuse, 0x2, RZ, 0xc0, !PT ;  /* 0x0000000210ff7812 */ /* 0x040fe2000786c0ff */
[----:B------:R-:W-:Y:S01]  /*ddb0*/  SHFL.IDX PT, R8, R6, 0x1, 0x181f ;  /* 0x00381f0006087f89 */ /* 0x000fe200000e0000 */
[----:B------:R-:W-:-:S05]  /*ddc0*/  LOP3.LUT P2, RZ, R16, 0x1, RZ, 0xc0, !PT ;  /* 0x0000000110ff7812 */ /* 0x000fca000784c0ff */
[----:B------:R-:W-:Y:S02]  /*ddd0*/  @P0 LEA R7, R5, UR39, 0x1 ;  /* 0x0000002705070c11 */ /* 0x000fe4000f8e08ff */
[----:B0-----:R-:W-:-:S05]  /*dde0*/  @P0 LEA R14, P1, R37, R14, 0x1 ;  /* 0x0000000e250e0211 */ /* 0x001fca00078208ff */
[----:B-1----:R-:W-:Y:S01]  /*ddf0*/  @P0 IMAD.X R3, RZ, RZ, R2, P1 ;  /* 0x000000ffff030224 */ /* 0x002fe200008e0602 */
[----:B------:R-:W-:Y:S02]  /*de00*/  @P0 MOV R2, R14 ;  /* 0x0000000e00020202 */ /* 0x000fe40000000f00 */
[----:B------:R-:W0:Y:S04]  /*de10*/  SHFL.IDX PT, R14, R4, 0x1, 0x181f ;  /* 0x00381f00040e7f89 */ /* 0x000e2800000e0000 */
[----:B------:R-:W-:Y:S04]  /*de20*/  @P0 LDGSTS.E.BYPASS.LTC128B.128 [R7+0x24400], desc[UR36][R2.64], !P5 ;  /* 0x2440000002070fae */ /* 0x000fe8000e901d64 */
[----:B------:R-:W-:Y:S04]  /*de30*/  @P0 LDGSTS.E.BYPASS.LTC128B.128 [R7+0x26c00], desc[UR36][R2.64+0x80], !P4 ;  /* 0x26c0008002070fae */ /* 0x000fe8000e101d64 */
[----:B------:R-:W-:Y:S04]  /*de40*/  @P0 LDGSTS.E.BYPASS.LTC128B.128 [R7+0x29400], desc[UR36][R2.64+0x100], !P3 ;  /* 0x2940010002070fae */ /* 0x000fe8000d901d64 */
[----:B------:R1:W-:Y:S01]  /*de50*/  @P0 LDGSTS.E.BYPASS.LTC128B.128 [R7+0x2bc00], desc[UR36][R2.64+0x180], !P2 ;  /* 0x2bc0018002070fae */ /* 0x0003e2000d101d64 */
[----:B------:R-:W-:-:S03]  /*de60*/  ISETP.GE.AND P0, PT, R33, 0x11, PT ;  /* 0x000000112100780c */ /* 0x000fc60003f06270 */
[----:B-1----:R-:W-:Y:S10]  /*de70*/  SHFL.IDX PT, R7, R6, 0x2, 0x181f ;  /* 0x00581f0006077f89 */ /* 0x002ff400000e0000 */
[----:B0-----:R-:W-:-:S02]  /*de80*/  @P0 LEA R14, P1, R37, R14, 0x1 ;  /* 0x0000000e250e0211 */ /* 0x001fc400078208ff */
[----:B------:R-:W-:-:S03]  /*de90*/  @P0 LEA R21, R5, UR39, 0x1 ;  /* 0x0000002705150c11 */ /* 0x000fc6000f8e08ff */
[----:B------:R-:W-:Y:S02]  /*dea0*/  @P0 IMAD.X R9, RZ, RZ, R8, P1 ;  /* 0x000000ffff090224 */ /* 0x000fe400008e0608 */
[----:B------:R-:W-:Y:S02]  /*deb0*/  @P0 IMAD.MOV.U32 R2, RZ, RZ, R14 ;  /* 0x000000ffff020224 */ /* 0x000fe400078e000e */
[----:B------:R-:W0:Y:S01]  /*dec0*/  SHFL.IDX PT, R14, R4, 0x2, 0x181f ;  /* 0x00581f00040e7f89 */ /* 0x000e2200000e0000 */
[----:B------:R-:W-:-:S05]  /*ded0*/  @P0 MOV R3, R9 ;  /* 0x0000000900030202 */ /* 0x000fca0000000f00 */
[----:B------:R-:W-:Y:S04]  /*dee0*/  @P0 LDGSTS.E.BYPASS.LTC128B.128 [R21+0x24c00], desc[UR36][R2.64], !P5 ;  /* 0x24c0000002150fae */ /* 0x000fe8000e901d64 */
[----:B------:R-:W-:Y:S04]  /*def0*/  @P0 LDGSTS.E.BYPASS.LTC128B.128 [R21+0x27400], desc[UR36][R2.64+0x80], !P4 ;  /* 0x2740008002150fae */ /* 0x000fe8000e101d64 */
[----:B------:R-:W-:Y:S04]  /*df00*/  @P0 LDGSTS.E.BYPASS.LTC128B.128 [R21+0x29c00], desc[UR36][R2.64+0x100], !P3 ;  /* 0x29c0010002150fae */ /* 0x000fe8000d901d64 */
[----:B------:R1:W-:Y:S01]  /*df10*/  @P0 LDGSTS.E.BYPASS.LTC128B.128 [R21+0x2c400], desc[UR36][R2.64+0x180], !P2 ;  /* 0x2c40018002150fae */ /* 0x0003e2000d101d64 */
[----:B------:R-:W-:-:S13]  /*df20*/  ISETP.GE.AND P0, PT, R33, 0x21, PT ;  /* 0x000000212100780c */ /* 0x000fda0003f06270 */
[----:B0-----:R-:W-:Y:S02]  /*df30*/  @P0 LEA R14, P1, R37, R14, 0x1 ;  /* 0x0000000e250e0211 */ /* 0x001fe400078208ff */
[----:B------:R-:W-:-:S03]  /*df40*/  @P0 LEA R9, R5, UR39, 0x1 ;  /* 0x0000002705090c11 */ /* 0x000fc6000f8e08ff */
[----:B------:R-:W-:Y:S02]  /*df50*/  @P0 IMAD.X R7, RZ, RZ, R7, P1 ;  /* 0x000000ffff070224 */ /* 0x000fe400008e0607 */
[----:B-1----:R-:W-:Y:S02]  /*df60*/  @P0 IMAD.MOV.U32 R2, RZ, RZ, R14 ;  /* 0x000000ffff020224 */ /* 0x002fe400078e000e */
[----:B------:R-:W0:Y:S01]  /*df70*/  SHFL.IDX PT, R14, R4, 0x3, 0x181f ;  /* 0x00781f00040e7f89 */ /* 0x000e2200000e0000 */
[----:B------:R-:W-:-:S03]  /*df80*/  @P0 MOV R3, R7 ;  /* 0x0000000700030202 */ /* 0x000fc60000000f00 */
[----:B------:R-:W1:Y:S04]  /*df90*/  SHFL.IDX PT, R7, R6, 0x3, 0x181f ;  /* 0x00781f0006077f89 */ /* 0x000e6800000e0000 */
[----:B------:R-:W-:Y:S04]  /*dfa0*/  @P0 LDGSTS.E.BYPASS.LTC128B.128 [R9+0x25400], desc[UR36][R2.64], !P5 ;  /* 0x2540000002090fae */ /* 0x000fe8000e901d64 */
[----:B------:R-:W-:Y:S04]  /*dfb0*/  @P0 LDGSTS.E.BYPASS.LTC128B.128 [R9+0x27c00], desc[UR36][R2.64+0x80], !P4 ;  /* 0x27c0008002090fae */ /* 0x000fe8000e101d64 */
[----:B------:R-:W-:Y:S04]  /*dfc0*/  @P0 LDGSTS.E.BYPASS.LTC128B.128 [R9+0x2a400], desc[UR36][R2.64+0x100], !P3 ;  /* 0x2a40010002090fae */ /* 0x000fe8000d901d64 */
[----:B------:R2:W-:Y:S01]  /*dfd0*/  @P0 LDGSTS.E.BYPASS.LTC128B.128 [R9+0x2cc00], desc[UR36][R2.64+0x180], !P2 ;  /* 0x2cc0018002090fae */ /* 0x0005e2000d101d64 */
[----:B------:R-:W-:-:S13]  /*dfe0*/  ISETP.GE.AND P0, PT, R33, 0x31, PT ;  /* 0x000000312100780c */ /* 0x000fda0003f06270 */
[----:B0-----:R-:W-:Y:S02]  /*dff0*/  @P0 LEA R14, P1, R37, R14, 0x1 ;  /* 0x0000000e250e0211 */ /* 0x001fe400078208ff */
[----:B------:R-:W-:-:S03]  /*e000*/  @P0 LEA R21, R5, UR39, 0x1 ;  /* 0x0000002705150c11 */ /* 0x000fc6000f8e08ff */
[----:B-1----:R-:W-:Y:S02]  /*e010*/  @P0 IMAD.X R7, RZ, RZ, R7, P1 ;  /* 0x000000ffff070224 */ /* 0x002fe400008e0607 */
[----:B--2---:R-:W-:Y:S02]  /*e020*/  @P0 IMAD.MOV.U32 R2, RZ, RZ, R14 ;  /* 0x000000ffff020224 */ /* 0x004fe400078e000e */
[----:B------:R0:W1:Y:S01]  /*e030*/  SHFL.IDX PT, R14, R4, 0x4, 0x181f ;  /* 0x00981f00040e7f89 */ /* 0x00006200000e0000 */
[----:B------:R-:W-:-:S03]  /*e040*/  @P0 MOV R3, R7 ;  /* 0x0000000700030202 */ /* 0x000fc60000000f00 */
[----:B------:R0:W2:Y:S04]  /*e050*/  SHFL.IDX PT, R7, R6, 0x4, 0x181f ;  /* 0x00981f0006077f89 */ /* 0x0000a800000e0000 */
[----:B------:R0:W-:Y:S04]  /*e060*/  @P0 LDGSTS.E.BYPASS.LTC128B.128 [R21+0x25c00], desc[UR36][R2.64], !P5 ;  /* 0x25c0000002150fae */ /* 0x0001e8000e901d64 */
[----:B------:R0:W-:Y:S04]  /*e070*/  @P0 LDGSTS.E.BYPASS.LTC128B.128 [R21+0x28400], desc[UR36][R2.64+0x80], !P4 ;  /* 0x2840008002150fae */ /* 0x0001e8000e101d64 */
[----:B------:R0:W-:Y:S04]  /*e080*/  @P0 LDGSTS.E.BYPASS.LTC128B.128 [R21+0x2ac00], desc[UR36][R2.64+0x100], !P3 ;  /* 0x2ac0010002150fae */ /* 0x0001e8000d901d64 */
[----:B------:R0:W-:Y:S02]  /*e090*/  @P0 LDGSTS.E.BYPASS.LTC128B.128 [R21+0x2d400], desc[UR36][R2.64+0x180], !P2 ;  /* 0x2d40018002150fae */ /* 0x0001e4000d101d64 */
.L_x_107:
[----:B------:R-:W-:Y:S01]  /*e0a0*/  ISETP.GE.AND P0, PT, R33, 0x41, PT ;  /* 0x000000412100780c */ /* 0x000fe20003f06270 */
[----:B------:R-:W-:-:S12]  /*e0b0*/  BSSY B0, `(.L_x_49) ;  /* 0x0000010000007945 */ /* 0x000fd80003800000 */
[----:B------:R-:W-:Y:S05]  /*e0c0*/  @!P0 BRA `(.L_x_50) ;  /* 0x0000000000388947 */ /* 0x000fea0003800000 */
[C---:B------:R-:W-:Y:S02]  /*e0d0*/  LOP3.LUT P4, RZ, R16.reuse, 0x8, RZ, 0xc0, !PT ;  /* 0x0000000810ff7812 */ /* 0x040fe4000788c0ff */
[C---:B------:R-:W-:Y:S02]  /*e0e0*/  LOP3.LUT P3, RZ, R16.reuse, 0x4, RZ, 0xc0, !PT ;  /* 0x0000000410ff7812 */ /* 0x040fe4000786c0ff */
[C---:B------:R-:W-:Y:S02]  /*e0f0*/  LOP3.LUT P2, RZ, R16.reuse, 0x2, RZ, 0xc0, !PT ;  /* 0x0000000210ff7812 */ /* 0x040fe4000784c0ff */
[----:B------:R-:W-:Y:S02]  /*e100*/  LOP3.LUT P1, RZ, R16, 0x1, RZ, 0xc0, !PT ;  /* 0x0000000110ff7812 */ /* 0x000fe4000782c0ff */
[----:B01----:R-:W-:Y:S02]  /*e110*/  LEA R2, P0, R37, R14, 0x1 ;  /* 0x0000000e25027211 */ /* 0x003fe400078008ff */
[----:B------:R-:W-:-:S03]  /*e120*/  LEA R5, R5, UR39, 0x1 ;  /* 0x0000002705057c11 */ /* 0x000fc6000f8e08ff */
[----:B--2---:R-:W-:-:S05]  /*e130*/  IMAD.X R3, RZ, RZ, R7, P0 ;  /* 0x000000ffff037224 */ /* 0x004fca00000e0607 */
[----:B------:R-:W-:Y:S01]  /*e140*/  @!PT LDS RZ, [RZ] ;  /* 0x00000000fffff984 */ /* 0x000fe20000000800 */
[----:B------:R-:W-:Y:S01]  /*e150*/  @!PT LDS RZ, [RZ] ;  /* 0x00000000fffff984 */ /* 0x000fe20000000800 */
[----:B------:R-:W-:Y:S01]  /*e160*/  @!PT LDS RZ, [RZ] ;  /* 0x00000000fffff984 */ /* 0x000fe20000000800 */
[----:B------:R3:W-:Y:S04]  /*e170*/  LDGSTS.E.BYPASS.LTC128B.128 [R5+0x26400], desc[UR36][R2.64], !P4 ;  /* 0x2640000002057fae */ /* 0x0007e8000e101d64 */
[----:B------:R3:W-:Y:S04]  /*e180*/  LDGSTS.E.BYPASS.LTC128B.128 [R5+0x28c00], desc[UR36][R2.64+0x80], !P3 ;  /* 0x28c0008002057fae */ /* 0x0007e8000d901d64 */
[----:B------:R3:W-:Y:S04]  /*e190*/  LDGSTS.E.BYPASS.LTC128B.128 [R5+0x2b400], desc[UR36][R2.64+0x100], !P2 ;  /* 0x2b40010002057fae */ /* 0x0007e8000d101d64 */
[----:B------:R3:W-:Y:S02]  /*e1a0*/  LDGSTS.E.BYPASS.LTC128B.128 [R5+0x2dc00], desc[UR36][R2.64+0x180], !P1 ;  /* 0x2dc0018002057fae */ /* 0x0007e4000c901d64 */
.L_x_50:
[----:B------:R-:W-:Y:S05]  /*e1b0*/  BSYNC B0 ;  /* 0x0000000000007941 */ /* 0x000fea0003800000 */
.L_x_49:
[----:B------:R-:W-:Y:S01]  /*e1c0*/  NOP ;  /* 0x0000000000007918 */ /* 0x000fe20000000000 */
[----:B------:R-:W-:-:S13]  /*e1d0*/  PLOP3.LUT P0, PT, PT, PT, PT, 0x80, 0x0 ;  /* 0x000000000000781c */ /* 0x000fda0003f0f070 */
.L_x_51:
[----:B------:R-:W-:Y:S02]  /*e1e0*/  PLOP3.LUT P1, PT, P1, P0, PT, 0xa2, 0x0 ;  /* 0x000000000000781c */ /* 0x000fe40000f21472 */
[----:B------:R-:W-:-:S08]  /*e1f0*/  @P0 R2UR P1, UR4, R0 ;  /* 0x00000000000402ca */ /* 0x000fd00000020000 */
[----:B------:R-:W-:-:S05]  /*e200*/  @P0 PLOP3.LUT P0, PT, P1, PT, PT, 0x80, 0x0 ;  /* 0x000000000000081c */ /* 0x000fca0000f0f070 */
[----:B------:R-:W-:Y:S01]  /*e210*/  @!P1 SYNCS.ARRIVE.TRANS64.RED.A0T1 RZ, [UR4+0x38830], RZ ;  /* 0x038830ffffff99a7 */ /* 0x000fe20008200404 */
[----:B------:R-:W-:Y:S07]  /*e220*/  @!P1 ARRIVES.LDGSTSBAR.64.TRANSCNT [UR4+0x38830] ;  /* 0x03883000ff0099b0 */ /* 0x000fee0008000a84 */
[----:B------:R-:W-:Y:S05]  /*e230*/  @P0 BRA.U.ANY `(.L_x_51) ;  /* 0xfffffffd00e80947 */ /* 0x000fea000393ffff */
[----:B------:R-:W-:Y:S01]  /*e240*/  NOP ;  /* 0x0000000000007918 */ /* 0x000fe20000000000 */
[----:B------:R-:W-:-:S13]  /*e250*/  LOP3.LUT P2, RZ, R16, 0x100, RZ, 0xc0, !PT ;  /* 0x0000010010ff7812 */ /* 0x000fda000784c0ff */
[----:B------:R-:W-:Y:S05]  /*e260*/  @!P2 BRA `(.L_x_52) ;  /* 0x000000000004a947 */ /* 0x000fea0003800000 */
[----:B------:R-:W-:Y:S01]  /*e270*/  BPT.TRAP 0x1 ;  /* 0x000000040000795c */ /* 0x000fe20000300000 */
.L_x_52:
[----:B------:R4:W-:Y:S02]  /*e280*/  SYNCS.ARRIVE.TRANS64.A1T0 RZ, [R0+URZ+0x38830], RZ ;  /* 0x038830ff00ff79a7 */ /* 0x0009e4000810003f */
[----:B------:R-:W-:Y:S05]  /*e290*/  WARPSYNC.ALL ;  /* 0x0000000000007948 */ /* 0x000fea0003800000 */
[----:B------:R-:W-:-:S04]  /*e2a0*/  UIADD3 UR4, UR39, 0x14400, URZ ;  /* 0x0001440027047890 */ /* 0x000fc8000fffe03f */
[----:B------:R-:W-:Y:S01]  /*e2b0*/  ULOP3.LUT UP0, URZ, UR4, 0x3ff, URZ, 0xc0, !UPT ;  /* 0x000003ff043f7892 */ /* 0x000fe2000f80c03f */
[----:B------:R-:W-:Y:S05]  /*e2c0*/  BAR.SYNC.DEFER_BLOCKING 0x8, 0x180 ;  /* 0x0206000000007b1d */ /* 0x000fea0000010000 */
[----:B------:R-:W-:-:S13]  /*e2d0*/  PLOP3.LUT P0, PT, PT, PT, UP0, 0x80, 0x0 ;  /* 0x000000000000781c */ /* 0x000fda0003f0f008 */
[----:B------:R-:W-:Y:S05]  /*e2e0*/  @!P0 BRA `(.L_x_53) ;  /* 0x0000000000408947 */ /* 0x000fea0003800000 */
[----:B0--3--:R-:W-:Y:S01]  /*e2f0*/  MOV R2, 0x0 ;  /* 0x0000000000027802 */ /* 0x009fe20000000f00 */
[----:B------:R-:W-:Y:S01]  /*e300*/  ULDC.64 UR6, c[0x4][0xa8] ;  /* 0x01002a0000067ab9 */ /* 0x000fe20000000a00 */
[----:B------:R-:W-:Y:S01]  /*e310*/  ULDC.64 UR8, c[0x4][0xb0] ;  /* 0x01002c0000087ab9 */ /* 0x000fe20000000a00 */
[----:B------:R-:W-:Y:S01]  /*e320*/  ULDC.64 UR4, c[0x4][0x20] ;  /* 0x0100080000047ab9 */ /* 0x000fe20000000a00 */
[----:B------:R-:W-:Y:S01]  /*e330*/  IMAD.U32 R4, RZ, RZ, UR6 ;  /* 0x00000006ff047e24 */ /* 0x000fe2000f8e00ff */
[----:B------:R-:W-:Y:S01]  /*e340*/  MOV R5, UR7 ;  /* 0x0000000700057c02 */ /* 0x000fe20008000f00 */
[----:B------:R-:W0:Y:S01]  /*e350*/  LDC.64 R2, c[0x4][R2] ;  /* 0x0100000002027b82 */ /* 0x000e220000000a00 */
[----:B------:R-:W-:Y:S01]  /*e360*/  IMAD.U32 R6, RZ, RZ, UR8 ;  /* 0x00000008ff067e24 */ /* 0x000fe2000f8e00ff */
[----:B------:R-:W-:Y:S01]  /*e370*/  MOV R10, UR4 ;  /* 0x00000004000a7c02 */ /* 0x000fe20008000f00 */
[----:B--2---:R-:W-:Y:S01]  /*e380*/  IMAD.U32 R7, RZ, RZ, UR9 ;  /* 0x00000009ff077e24 */ /* 0x004fe2000f8e00ff */
[----:B------:R-:W-:Y:S01]  /*e390*/  MOV R12, 0x1 ;  /* 0x00000001000c7802 */ /* 0x000fe20000000f00 */
[----:B------:R-:W-:-:S02]  /*e3a0*/  IMAD.U32 R11, RZ, RZ, UR5 ;  /* 0x00000005ff0b7e24 */ /* 0x000fc4000f8e00ff */
[----:B------:R-:W-:Y:S02]  /*e3b0*/  IMAD.MOV.U32 R8, RZ, RZ, 0x70 ;  /* 0x00000070ff087424 */ /* 0x000fe400078e00ff */
[----:B------:R-:W-:-:S07]  /*e3c0*/  IMAD.MOV.U32 R13, RZ, RZ, RZ ;  /* 0x000000ffff0d7224 */ /* 0x000fce00078e00ff */
[----:B------:R-:W-:-:S07]  /*e3d0*/  LEPC R20, `(.L_x_53) ;  /* 0x000000001014794e */ /* 0x000fce0000000000 */
[----:B01--4-:R-:W-:Y:S05]  /*e3e0*/  CALL.ABS.NOINC R2 ;  /* 0x0000000002007343 */ /* 0x013fea0003c00000 */
.L_x_53:
[----:B------:R1:W5:Y:S01]  /*e3f0*/  LDL R20, [R1+0x4] ;  /* 0x0000040001147983 */ /* 0x0003620000100800 */
[----:B----4-:R-:W4:Y:S01]  /*e400*/  LDC R0, c[0x0][0x448] ;  /* 0x00011200ff007b82 */ /* 0x010f220000000800 */
[----:B0--3--:R-:W-:Y:S01]  /*e410*/  IMAD.MOV R3, RZ, RZ, -R24 ;  /* 0x000000ffff037224 */ /* 0x009fe200078e0a18 */
[----:B------:R-:W-:Y:S01]  /*e420*/  ULDC UR4, c[0x0][0xc38] ;  /* 0x00030e0000047ab9 */ /* 0x000fe20000000800 */
[----:B------:R-:W-:Y:S02]  /*e430*/  SHF.R.S32.HI R6, RZ, 0x1f, R23 ;  /* 0x0000001fff067819 */ /* 0x000fe40000011417 */
[----:B------:R-:W-:Y:S01]  /*e440*/  IMAD R4, R3, UR4, R36 ;  /* 0x0000000403047c24 */ /* 0x000fe2000f8e0224 */
[----:B------:R-:W-:Y:S01]  /*e450*/  ULDC.64 UR4, c[0x0][0x2d8] ;  /* 0x0000b60000047ab9 */ /* 0x000fe20000000a00 */
[C---:B------:R-:W-:Y:S02]  /*e460*/  LOP3.LUT P2, RZ, R16.reuse, 0x4000, RZ, 0xc0, !PT ;  /* 0x0000400010ff7812 */ /* 0x040fe4000784c0ff */
[----:B------:R-:W-:-:S02]  /*e470*/  LOP3.LUT P3, RZ, R16, 0x2000, RZ, 0xc0, !PT ;  /* 0x0000200010ff7812 */ /* 0x000fc4000786c0ff */
[----:B------:R-:W-:Y:S02]  /*e480*/  SHF.L.U32 R4, R4, 0x7, RZ ;  /* 0x0000000704047819 */ /* 0x000fe400000006ff */
[C---:B------:R-:W-:Y:S02]  /*e490*/  LOP3.LUT P4, RZ, R16.reuse, 0x1000, RZ, 0xc0, !PT ;  /* 0x0000100010ff7812 */ /* 0x040fe4000788c0ff */
[----:B--2---:R-:W-:Y:S02]  /*e4a0*/  LOP3.LUT R7, R27, R4, RZ, 0xfc, !PT ;  /* 0x000000041b077212 */ /* 0x004fe400078efcff */
[----:B------:R-:W-:-:S03]  /*e4b0*/  LOP3.LUT P5, RZ, R16, 0x800, RZ, 0xc0, !PT ;  /* 0x0000080010ff7812 */ /* 0x000fc600078ac0ff */
[----:B------:R-:W-:Y:S01]  /*e4c0*/  IMAD.MOV.U32 R5, RZ, RZ, R7 ;  /* 0x000000ffff057224 */ /* 0x000fe200078e0007 */
[----:B----4-:R-:W-:-:S13]  /*e4d0*/  ISETP.NE.AND P0, PT, R0, 0x1, PT ;  /* 0x000000010000780c */ /* 0x010fda0003f05270 */
[----:B------:R-:W0:Y:S08]  /*e4e0*/  @P0 LDC R2, c[0x0][0x44c] ;  /* 0x00011300ff020b82 */ /* 0x000e300000000800 */
[----:B------:R-:W2:Y:S01]  /*e4f0*/  @P0 LDC R9, c[0x0][0x450] ;  /* 0x00011400ff090b82 */ /* 0x000ea20000000800 */
[----:B0-----:R-:W-:-:S05]  /*e500*/  @P0 IMAD.HI.U32 R2, R7, R2, RZ ;  /* 0x0000000207020227 */ /* 0x001fca00078e00ff */
[----:B--2---:R-:W-:Y:S01]  /*e510*/  @P0 SHF.R.U32.HI R5, RZ, R9, R2 ;  /* 0x00000009ff050219 */ /* 0x004fe20000011602 */
[----:B------:R-:W-:-:S04]  /*e520*/  IMAD R2, R29, UR4, RZ ;  /* 0x000000041d027c24 */ /* 0x000fc8000f8e02ff */
[C---:B------:R-:W-:Y:S02]  /*e530*/  IMAD R9, R19.reuse, UR5, R2 ;  /* 0x0000000513097c24 */ /* 0x040fe4000f8e0202 */
[----:B------:R-:W-:Y:S01]  /*e540*/  IMAD.WIDE.U32 R2, R19, UR4, RZ ;  /* 0x0000000413027c25 */ /* 0x000fe2000f8e00ff */
[----:B------:R-:W-:-:S03]  /*e550*/  ULDC.64 UR4, c[0x0][0x2e0] ;  /* 0x0000b80000047ab9 */ /* 0x000fc60000000a00 */
[----:B------:R-:W-:Y:S02]  /*e560*/  IMAD R6, R6, UR4, RZ ;  /* 0x0000000406067c24 */ /* 0x000fe4000f8e02ff */
[----:B------:R-:W-:Y:S02]  /*e570*/  IMAD.IADD R3, R3, 0x1, R9 ;  /* 0x0000000103037824 */ /* 0x000fe400078e0209 */
[----:B------:R-:W-:Y:S01]  /*e580*/  IMAD R9, R23, UR5, R6 ;  /* 0x0000000517097c24 */ /* 0x000fe2000f8e0206 */
[----:B------:R-:W-:Y:S01]  /*e590*/  IADD3 R6, -R5, RZ, RZ ;  /* 0x000000ff05067210 */ /* 0x000fe20007ffe1ff */
[----:B------:R-:W-:Y:S01]  /*e5a0*/  IMAD.WIDE.U32 R2, R23, UR4, R2 ;  /* 0x0000000417027c25 */ /* 0x000fe2000f8e0002 */
[----:B------:R-:W-:-:S03]  /*e5b0*/  ULDC.64 UR4, c[0x0][0x2d0] ;  /* 0x0000b40000047ab9 */ /* 0x000fc60000000a00 */
[----:B------:R-:W-:Y:S01]  /*e5c0*/  IMAD R7, R0, R6, R7 ;  /* 0x0000000600077224 */ /* 0x000fe200078e0207 */
[----:B------:R-:W-:Y:S01]  /*e5d0*/  SHF.R.S32.HI R0, RZ, 0x1f, R5 ;  /* 0x0000001fff007819 */ /* 0x000fe20000011405 */
[----:B------:R-:W-:-:S04]  /*e5e0*/  IMAD.IADD R3, R3, 0x1, R9 ;  /* 0x0000000103037824 */ /* 0x000fc800078e0209 */
[----:B------:R-:W-:Y:S02]  /*e5f0*/  IMAD R0, R0, UR4, RZ ;  /* 0x0000000400007c24 */ /* 0x000fe4000f8e02ff */
[----:B------:R-:W-:-:S04]  /*e600*/  IMAD.WIDE.U32 R2, R5, UR4, R2 ;  /* 0x0000000405027c25 */ /* 0x000fc8000f8e0002 */
[----:B------:R-:W-:Y:S01]  /*e610*/  IMAD R5, R5, UR5, R0 ;  /* 0x0000000505057c24 */ /* 0x000fe2000f8e0200 */
[----:B------:R-:W-:Y:S01]  /*e620*/  SHF.R.S32.HI R0, RZ, 0x1f, R7 ;  /* 0x0000001fff007819 */ /* 0x000fe20000011407 */
[----:B------:R-:W-:Y:S02]  /*e630*/  ULDC.64 UR4, c[0x0][0x2c8] ;  /* 0x0000b20000047ab9 */ /* 0x000fe40000000a00 */
[----:B------:R-:W-:Y:S02]  /*e640*/  IMAD.IADD R3, R3, 0x1, R5 ;  /* 0x0000000103037824 */ /* 0x000fe400078e0205 */
[----:B------:R-:W-:Y:S02]  /*e650*/  IMAD R0, R0, UR4, RZ ;  /* 0x0000000400007c24 */ /* 0x000fe4000f8e02ff */
[----:B------:R-:W-:-:S04]  /*e660*/  IMAD.WIDE.U32 R2, R7, UR4, R2 ;  /* 0x0000000407027c25 */ /* 0x000fc8000f8e0002 */
[----:B------:R-:W-:Y:S01]  /*e670*/  IMAD R5, R7, UR5, R0 ;  /* 0x0000000507057c24 */ /* 0x000fe2000f8e0200 */
[----:B------:R-:W-:Y:S02]  /*e680*/  ULDC.64 UR4, c[0x0][0x280] ;  /* 0x0000a00000047ab9 */ /* 0x000fe40000000a00 */
[----:B------:R-:W-:Y:S01]  /*e690*/  LEA R0, P0, R2, UR4, 0x1 ;  /* 0x0000000402007c11 */ /* 0x000fe2000f8008ff */
[----:B------:R-:W-:Y:S01]  /*e6a0*/  UMOV UR4, 0xffffffff ;  /* 0xffffffff00047882 */ /* 0x000fe20000000000 */
[----:B------:R-:W-:-:S04]  /*e6b0*/  IADD3 R5, R3, R5, RZ ;  /* 0x0000000503057210 */ /* 0x000fc80007ffe0ff */
[----:B------:R-:W-:Y:S01]  /*e6c0*/  LEA.HI.X R5, R2, UR5, R5, 0x1, P0 ;  /* 0x0000000502057c11 */ /* 0x000fe200080f0c05 */
[----:B-1----:R-:W-:Y:S06]  /*e6d0*/  BRA.DIV UR4, `(.L_x_54) ;  /* 0x0000002a04bc7947 */ /* 0x002fec000b800000 */
[----:B------:R-:W0:Y:S01]  /*e6e0*/  SHFL.IDX PT, R14, R0, RZ, 0x181f ;  /* 0x00181fff000e7589 */ /* 0x000e2200000e0000 */
[----:B------:R-:W-:-:S03]  /*e6f0*/  IMAD.IADD R4, R34, 0x1, R4 ;  /* 0x0000000122047824 */ /* 0x000fc600078e0204 */
[----:B------:R-:W1:Y:S01]  /*e700*/  SHFL.IDX PT, R2, R5, RZ, 0x181f ;  /* 0x00181fff05027589 */ /* 0x000e6200000e0000 */
[C---:B------:R-:W-:Y:S01]  /*e710*/  VIADD R7, R4.reuse, 0x10 ;  /* 0x0000001004077836 */ /* 0x040fe20000000000 */
[----:B------:R-:W-:Y:S02]  /*e720*/  ISETP.GE.AND P0, PT, R4, UR40, PT ;  /* 0x0000002804007c0c */ /* 0x000fe4000bf06270 */
[----:B------:R-:W-:Y:S11]  /*e730*/  SHFL.IDX PT, R6, R5, 0x1, 0x181f ;  /* 0x00381f0005067f89 */ /* 0x000ff600000e0000 */
[----:B0-----:R-:W-:-:S05]  /*e740*/  @!P0 LEA R14, P1, R37, R14, 0x1 ;  /* 0x0000000e250e8211 */ /* 0x001fca00078208ff */
[----:B-1----:R-:W-:Y:S01]  /*e750*/  @!P0 IMAD.X R3, RZ, RZ, R2, P1 ;  /* 0x000000ffff038224 */ /* 0x002fe200008e0602 */
[----:B------:R-:W-:Y:S02]  /*e760*/  @!P0 MOV R2, R14 ;  /* 0x0000000e00028202 */ /* 0x000fe40000000f00 */
[----:B------:R-:W0:Y:S04]  /*e770*/  SHFL.IDX PT, R14, R0, 0x1, 0x181f ;  /* 0x00381f00000e7f89 */ /* 0x000e2800000e0000 */
[----:B-----5:R-:W-:Y:S04]  /*e780*/  @!P0 LDGSTS.E.BYPASS.LTC128B.128 [R20+0x14400], desc[UR36][R2.64], !P2 ;  /* 0x1440000002148fae */ /* 0x020fe8000d101d64 */
[----:B------:R-:W-:Y:S04]  /*e790*/  @!P0 LDGSTS.E.BYPASS.LTC128B.128 [R20+0x18400], desc[UR36][R2.64+0x80], !P3 ;  /* 0x1840008002148fae */ /* 0x000fe8000d901d64 */
[----:B------:R-:W-:Y:S04]  /*e7a0*/  @!P0 LDGSTS.E.BYPASS.LTC128B.128 [R20+0x1c400], desc[UR36][R2.64+0x100], !P4 ;  /* 0x1c40010002148fae */ /* 0x000fe8000e101d64 */
[----:B------:R1:W-:Y:S01]  /*e7b0*/  @!P0 LDGSTS.E.BYPASS.LTC128B.128 [R20+0x20400], desc[UR36][R2.64+0x180], !P5 ;  /* 0x2040018002148fae */ /* 0x0003e2000e901d64 */
[----:B------:R-:W-:-:S13]  /*e7c0*/  ISETP.GE.AND P0, PT, R7, UR40, PT ;  /* 0x0000002807007c0c */ /* 0x000fda000bf06270 */
[----:B0-----:R-:W-:-:S04]  /*e7d0*/  @!P0 LEA R14, P1, R37, R14, 0x1 ;  /* 0x0000000e250e8211 */ /* 0x001fc800078208ff */
[----:B-1----:R-:W-:Y:S01]  /*e7e0*/  @!P0 MOV R2, R14 ;  /* 0x0000000e00028202 */ /* 0x002fe20000000f00 */
[----:B------:R-:W-:Y:S01]  /*e7f0*/  @!P0 IMAD.X R7, RZ, RZ, R6, P1 ;  /* 0x000000ffff078224 */ /* 0x000fe200008e0606 */
[----:B------:R-:W0:Y:S03]  /*e800*/  SHFL.IDX PT, R14, R0, 0x2, 0x181f ;  /* 0x00581f00000e7f89 */ /* 0x000e2600000e0000 */
[----:B------:R-:W-:Y:S01]  /*e810*/  @!P0 IMAD.MOV.U32 R3, RZ, RZ, R7 ;  /* 0x000000ffff038224 */ /* 0x000fe200078e0007 */
[----:B------:R-:W1:Y:S01]  /*e820*/  SHFL.IDX PT, R6, R5, 0x2, 0x181f ;  /* 0x00581f0005067f89 */ /* 0x000e6200000e0000 */
[----:B------:R-:W-:-:S03]  /*e830*/  VIADD R7, R4, 0x20 ;  /* 0x0000002004077836 */ /* 0x000fc60000000000 */
[----:B------:R-:W-:Y:S04]  /*e840*/  @!P0 LDGSTS.E.BYPASS.LTC128B.128 [R20+0x14c00], desc[UR36][R2.64], !P2 ;  /* 0x14c0000002148fae */ /* 0x000fe8000d101d64 */
[----:B------:R-:W-:Y:S04]  /*e850*/  @!P0 LDGSTS.E.BYPASS.LTC128B.128 [R20+0x18c00], desc[UR36][R2.64+0x80], !P3 ;  /* 0x18c0008002148fae */ /* 0x000fe8000d901d64 */
[----:B------:R-:W-:Y:S04]  /*e860*/  @!P0 LDGSTS.E.BYPASS.LTC128B.128 [R20+0x1cc00], desc[UR36][R2.64+0x100], !P4 ;  /* 0x1cc0010002148fae */ /* 0x000fe8000e101d64 */
[----:B------:R2:W-:Y:S01]  /*e870*/  @!P0 LDGSTS.E.BYPASS.LTC128B.128 [R20+0x20c00], desc[UR36][R2.64+0x180], !P5 ;  /* 0x20c0018002148fae */ /* 0x0005e2000e901d64 */
[----:B------:R-:W-:-:S13]  /*e880*/  ISETP.GE.AND P0, PT, R7, UR40, PT ;  /* 0x0000002807007c0c */ /* 0x000fda000bf06270 */
[----:B0-----:R-:W-:-:S04]  /*e890*/  @!P0 LEA R14, P1, R37, R14, 0x1 ;  /* 0x0000000e250e8211 */ /* 0x001fc800078208ff */
[----:B-1----:R-:W-:Y:S01]  /*e8a0*/  @!P0 IADD3.X R7, RZ, R6, RZ, P1, !PT ;  /* 0x00000006ff078210 */ /* 0x002fe20000ffe4ff */
[----:B--2---:R-:W-:Y:S01]  /*e8b0*/  @!P0 IMAD.MOV.U32 R2, RZ, RZ, R14 ;  /* 0x000000ffff028224 */ /* 0x004fe200078e000e */
[----:B------:R-:W-:Y:S03]  /*e8c0*/  SHFL.IDX PT, R6, R5, 0x3, 0x181f ;  /* 0x00781f0005067f89 */ /* 0x000fe600000e0000 */
[----:B------:R-:W-:Y:S01]  /*e8d0*/  @!P0 IMAD.MOV.U32 R3, RZ, RZ, R7 ;  /* 0x000000ffff038224 */ /* 0x000fe200078e0007 */
[----:B------:R-:W0:Y:S01]  /*e8e0*/  SHFL.IDX PT, R14, R0, 0x3, 0x181f ;  /* 0x00781f00000e7f89 */ /* 0x000e2200000e0000 */
[----:B------:R-:W-:-:S03]  /*e8f0*/  IADD3 R7, R4, 0x30, RZ ;  /* 0x0000003004077810 */ /* 0x000fc60007ffe0ff */
[----:B------:R-:W-:Y:S04]  /*e900*/  @!P0 LDGSTS.E.BYPASS.LTC128B.128 [R20+0x15400], desc[UR36][R2.64], !P2 ;  /* 0x1540000002148fae */ /* 0x000fe8000d101d64 */
[----:B------:R-:W-:Y:S04]  /*e910*/  @!P0 LDGSTS.E.BYPASS.LTC128B.128 [R20+0x19400], desc[UR36][R2.64+0x80], !P3 ;  /* 0x1940008002148fae */ /* 0x000fe8000d901d64 */
[----:B------:R-:W-:Y:S04]  /*e920*/  @!P0 LDGSTS.E.BYPASS.LTC128B.128 [R20+0x1d400], desc[UR36][R2.64+0x100], !P4 ;  /* 0x1d40010002148fae */ /* 0x000fe8000e101d64 */
[----:B------:R1:W-:Y:S01]  /*e930*/  @!P0 LDGSTS.E.BYPASS.LTC128B.128 [R20+0x21400], desc[UR36][R2.64+0x180], !P5 ;  /* 0x2140018002148fae */ /* 0x0003e2000e901d64 */
[----:B------:R-:W-:-:S13]  /*e940*/  ISETP.GE.AND P0, PT, R7, UR40, PT ;  /* 0x0000002807007c0c */ /* 0x000fda000bf06270 */
[----:B0-----:R-:W-:-:S05]  /*e950*/  @!P0 LEA R14, P1, R37, R14, 0x1 ;  /* 0x0000000e250e8211 */ /* 0x001fca00078208ff */
[----:B------:R-:W-:Y:S02]  /*e960*/  @!P0 IMAD.X R7, RZ, RZ, R6, P1 ;  /* 0x000000ffff078224 */ /* 0x000fe400008e0606 */
[----:B-1----:R-:W-:Y:S01]  /*e970*/  @!P0 IMAD.MOV.U32 R2, RZ, RZ, R14 ;  /* 0x000000ffff028224 */ /* 0x002fe200078e000e */
[----:B------:R-:W-:Y:S02]  /*e980*/  SHFL.IDX PT, R6, R5, 0x4, 0x181f ;  /* 0x00981f0005067f89 */ /* 0x000fe400000e0000 */
[----:B------:R-:W-:Y:S01]  /*e990*/  @!P0 MOV R3, R7 ;  /* 0x0000000700038202 */ /* 0x000fe20000000f00 */
[----:B------:R-:W-:Y:S01]  /*e9a0*/  VIADD R7, R4, 0x40 ;  /* 0x0000004004077836 */ /* 0x000fe20000000000 */
[----:B------:R-:W0:Y:S04]  /*e9b0*/  SHFL.IDX PT, R14, R0, 0x4, 0x181f ;  /* 0x00981f00000e7f89 */ /* 0x000e2800000e0000 */
[----:B------:R-:W-:Y:S04]  /*e9c0*/  @!P0 LDGSTS.E.BYPASS.LTC128B.128 [R20+0x15c00], desc[UR36][R2.64], !P2 ;  /* 0x15c0000002148fae */ /* 0x000fe8000d101d64 */
        /* <DEDUP_REMOVED lines=31> */
[----:B------:R0:W1:Y:S02]  /*ebc0*/  SHFL.IDX PT, R6, R5, 0x7, 0x181f ;  /* 0x00f81f0005067f89 */ /* 0x00006400000e0000 */
[----:B------:R-:W-:Y:S02]  /*ebd0*/  @!P0 MOV R3, R7 ;  /* 0x0000000700038202 */ /* 0x000fe40000000f00 */
[----:B------:R0:W2:Y:S04]  /*ebe0*/  SHFL.IDX PT, R14, R0, 0x7, 0x181f ;  /* 0x00f81f00000e7f89 */ /* 0x0000a800000e0000 */
[----:B------:R0:W-:Y:S04]  /*ebf0*/  @!P0 LDGSTS.E.BYPASS.LTC128B.128 [R20+0x17400], desc[UR36][R2.64], !P2 ;  /* 0x1740000002148fae */ /* 0x0001e8000d101d64 */
[----:B------:R0:W-:Y:S04]  /*ec00*/  @!P0 LDGSTS.E.BYPASS.LTC128B.128 [R20+0x1b400], desc[UR36][R2.64+0x80], !P3 ;  /* 0x1b40008002148fae */ /* 0x0001e8000d901d64 */
[----:B------:R0:W-:Y:S04]  /*ec10*/  @!P0 LDGSTS.E.BYPASS.LTC128B.128 [R20+0x1f400], desc[UR36][R2.64+0x100], !P4 ;  /* 0x1f40010002148fae */ /* 0x0001e8000e101d64 */
[----:B------:R0:W-:Y:S02]  /*ec20*/  @!P0 LDGSTS.E.BYPASS.LTC128B.128 [R20+0x23400], desc[UR36][R2.64+0x180], !P5 ;  /* 0x2340018002148fae */ /* 0x0001e4000e901d64 */
.L_x_124:
[----:B0-----:R-:W3:Y:S01]  /*ec30*/  LDL R0, [R1] ;  /* 0x0000000001007983 */ /* 0x001ee20000100800 */
[----:B------:R-:W-:-:S05]  /*ec40*/  VIADD R4, R4, 0x70 ;  /* 0x0000007004047836 */ /* 0x000fca0000000000 */
[----:B------:R-:W-:-:S13]  /*ec50*/  ISETP.GE.AND P0, PT, R4, UR40, PT ;  /* 0x0000002804007c0c */ /* 0x000fda000bf06270 */
[----:B--2---:R-:W-:-:S05]  /*ec60*/  @!P0 LEA R2, P1, R37, R14, 0x1 ;  /* 0x0000000e25028211 */ /* 0x004fca00078208ff */
[----:B-1----:R-:W-:-:S05]  /*ec70*/  @!P0 IMAD.X R3, RZ, RZ, R6, P1 ;  /* 0x000000ffff038224 */ /* 0x002fca00008e0606 */
[----:B------:R-:W-:Y:S01]  /*ec80*/  @!PT LDS RZ, [RZ] ;  /* 0x00000000fffff984 */ /* 0x000fe20000000800 */
[----:B------:R-:W-:Y:S01]  /*ec90*/  @!PT LDS RZ, [RZ] ;  /* 0x00000000fffff984 */ /* 0x000fe20000000800 */
[----:B------:R-:W-:Y:S01]  /*eca0*/  @!PT LDS RZ, [RZ] ;  /* 0x00000000fffff984 */ /* 0x000fe20000000800 */
[----:B------:R0:W-:Y:S04]  /*ecb0*/  @!P0 LDGSTS.E.BYPASS.LTC128B.128 [R20+0x17c00], desc[UR36][R2.64], !P2 ;  /* 0x17c0000002148fae */ /* 0x0001e8000d101d64 */
[----:B------:R0:W-:Y:S04]  /*ecc0*/  @!P0 LDGSTS.E.BYPASS.LTC128B.128 [R20+0x1bc00], desc[UR36][R2.64+0x80], !P3 ;  /* 0x1bc0008002148fae */ /* 0x0001e8000d901d64 */
[----:B------:R0:W-:Y:S04]  /*ecd0*/  @!P0 LDGSTS.E.BYPASS.LTC128B.128 [R20+0x1fc00], desc[UR36][R2.64+0x100], !P4 ;  /* 0x1fc0010002148fae */ /* 0x0001e8000e101d64 */
[----:B------:R0:W-:Y:S01]  /*ece0*/  @!P0 LDGSTS.E.BYPASS.LTC128B.128 [R20+0x23c00], desc[UR36][R2.64+0x180], !P5 ;  /* 0x23c0018002148fae */ /* 0x0001e2000e901d64 */
[----:B------:R-:W-:Y:S01]  /*ecf0*/  NOP ;  /* 0x0000000000007918 */ /* 0x000fe20000000000 */
[----:B------:R-:W-:Y:S02]  /*ed00*/  SYNCS.ARRIVE.TRANS64.RED.A0T1 RZ, [UR39+0x38800], RZ ;  /* 0x038800ffffff79a7 */ /* 0x000fe40008200427 */
[----:B------:R-:W-:Y:S01]  /*ed10*/  ARRIVES.LDGSTSBAR.64.TRANSCNT [UR39+0x38800] ;  /* 0x03880000ff0079b0 */ /* 0x000fe20008000aa7 */
[----:B---3--:R-:W-:-:S04]  /*ed20*/  LOP3.LUT R0, R0, 0x1, RZ, 0xc, !PT ;  /* 0x0000000100007812 */ /* 0x008fc800078e0cff */
[----:B------:R-:W-:Y:S01]  /*ed30*/  SHF.L.U32 R0, R0, 0x1f, RZ ;  /* 0x0000001f00007819 */ /* 0x000fe200000006ff */
[----:B------:R-:W-:Y:S01]  /*ed40*/  NOP ;  /* 0x0000000000007918 */ /* 0x000fe20000000000 */
[----:B------:R-:W-:Y:S01]  /*ed50*/  SYNCS.ARRIVE.TRANS64.A1T0 RZ, [UR39+0x38800], RZ ;  /* 0x038800ffffff79a7 */ /* 0x000fe20008100027 */
[----:B------:R-:W-:Y:S01]  /*ed60*/  BSSY B0, `(.L_x_55) ;  /* 0x0000003000007945 */ /* 0x000fe20003800000 */
[----:B------:R-:W1:Y:S03]  /*ed70*/  SYNCS.PHASECHK.TRANS64.TRYWAIT P0, [UR39+0x38820], R0 ;  /* 0x03882000ff0075a7 */ /* 0x000e660008000167 */
[----:B01----:R-:W-:Y:S05]  /*ed80*/  @!P0 BRA `(.L_x_56) ;  /* 0x0000002c00c48947 */ /* 0x003fea0003800000 */
.L_x_125:
[----:B------:R-:W-:Y:S05]  /*ed90*/  BSYNC B0 ;  /* 0x0000000000007941 */ /* 0x000fea0003800000 */
.L_x_55:
[----:B------:R-:W-:Y:S01]  /*eda0*/  UISETP.GE.AND UP0, UPT, UR38, 0x51, UPT ;  /* 0x000000512600788c */ /* 0x000fe2000bf06270 */
[----:B------:R-:W-:-:S05]  /*edb0*/  MOV R8, UR44 ;  /* 0x0000002c00087c02 */ /* 0x000fca0008000f00 */
[----:B------:R-:W-:-:S13]  /*edc0*/  PLOP3.LUT P0, PT, PT, PT, UP0, 0x40, 0x0 ;  /* 0x000000000000781c */ /* 0x000fda0003f0e808 */
[----:B------:R-:W-:Y:S05]  /*edd0*/  @P0 BRA `(.L_x_57) ;  /* 0x0000000c00e80947 */ /* 0x000fea0003800000 */
[----:B------:R-:W-:Y:S01]  /*ede0*/  BSSY B0, `(.L_x_57) ;  /* 0x00000f9000007945 */ /* 0x000fe20003800000 */
[----:B------:R-:W-:Y:S01]  /*edf0*/  IMAD.MOV.U32 R10, RZ, RZ, R25 ;  /* 0x000000ffff0a7224 */ /* 0x000fe200078e0019 */
[----:B0-----:R-:W-:Y:S01]  /*ee00*/  MOV R0, UR41 ;  /* 0x0000002900007c02 */ /* 0x001fe20008000f00 */
[----:B------:R-:W-:Y:S02]  /*ee10*/  IMAD.MOV.U32 R6, RZ, RZ, R22 ;  /* 0x000000ffff067224 */ /* 0x000fe400078e0016 */
[----:B------:R-:W-:-:S07]  /*ee20*/  IMAD.U32 R28, RZ, RZ, UR44 ;  /* 0x0000002cff1c7e24 */ /* 0x000fce000f8e00ff */
.L_x_70:
[----:B------:R-:W0:Y:S01]  /*ee30*/  LDC R2, c[0x0][0x430] ;  /* 0x00010c00ff027b82 */ /* 0x000e220000000800 */
[----:B------:R-:W-:Y:S02]  /*ee40*/  ISETP.GT.U32.AND P0, PT, R27, 0x4f, PT ;  /* 0x0000004f1b00780c */ /* 0x000fe40003f04070 */
[----:B------:R-:W-:Y:S01]  /*ee50*/  LOP3.LUT P2, RZ, R16, 0x100, RZ, 0xc0, !PT ;  /* 0x0000010010ff7812 */ /* 0x000fe2000784c0ff */
[----:B------:R-:W-:Y:S01]  /*ee60*/  VIADD R22, R6, 0x1 ;  /* 0x0000000106167836 */ /* 0x000fe20000000000 */
[----:B------:R-:W-:-:S09]  /*ee70*/  ULDC UR4, c[0x0][0x430] ;  /* 0x00010c0000047ab9 */ /* 0x000fd20000000800 */
[----:B------:R-:W1:Y:S01]  /*ee80*/  @!P0 LDC.64 R4, c[0x0][0x428] ;  /* 0x00010a00ff048b82 */ /* 0x000e620000000a00 */
[----:B0-----:R-:W-:Y:S01]  /*ee90*/  ISETP.NE.AND P1, PT, R2, 0x1, PT ;  /* 0x000000010200780c */ /* 0x001fe20003f25270 */
[----:B------:R-:W-:-:S04]  /*eea0*/  IMAD R2, R0, 0x50, R31 ;  /* 0x0000005000027824 */ /* 0x000fc800078e021f */
[----:B------:R-:W-:-:S05]  /*eeb0*/  IMAD.IADD R7, R27, 0x1, R2 ;  /* 0x000000011b077824 */ /* 0x000fca00078e0202 */
[----:B------:R-:W-:-:S03]  /*eec0*/  MOV R11, R7 ;  /* 0x00000007000b7202 */ /* 0x000fc60000000f00 */
[----:B------:R-:W0:Y:S08]  /*eed0*/  @P1 LDC R8, c[0x0][0x434] ;  /* 0x00010d00ff081b82 */ /* 0x000e300000000800 */
[----:B------:R-:W2:Y:S01]  /*eee0*/  @P1 LDC R3, c[0x0][0x438] ;  /* 0x00010e00ff031b82 */ /* 0x000ea20000000800 */
[----:B0-----:R-:W-:-:S07]  /*eef0*/  @P1 IMAD.HI.U32 R2, R7, R8, RZ ;  /* 0x0000000807021227 */ /* 0x001fce00078e00ff */
[----:B------:R-:W0:Y:S01]  /*ef00*/  @!P0 LDC.64 R8, c[0x0][0x418] ;  /* 0x00010600ff088b82 */ /* 0x000e220000000a00 */
[----:B--2---:R-:W-:Y:S01]  /*ef10*/  @P1 SHF.R.U32.HI R11, RZ, R3, R2 ;  /* 0x00000003ff0b1219 */ /* 0x004fe20000011602 */
[----:B-1----:R-:W-:-:S03]  /*ef20*/  @!P0 IMAD R2, R32, R4, RZ ;  /* 0x0000000420028224 */ /* 0x002fc600078e02ff */
[--C-:B------:R-:W-:Y:S01]  /*ef30*/  @!P0 SHF.R.S32.HI R3, RZ, 0x1f, R11.reuse ;  /* 0x0000001fff038819 */ /* 0x100fe2000001140b */
[----:B------:R-:W-:Y:S02]  /*ef40*/  @!P0 IMAD R5, R30, R5, R2 ;  /* 0x000000051e058224 */ /* 0x000fe400078e0202 */
[----:B------:R-:W-:-:S04]  /*ef50*/  @!P0 IMAD.MOV.U32 R2, RZ, RZ, R11 ;  /* 0x000000ffff028224 */ /* 0x000fc800078e000b */
[----:B------:R-:W-:Y:S01]  /*ef60*/  @!P0 IMAD.WIDE.U32 R2, R30, R4, R2 ;  /* 0x000000041e028225 */ /* 0x000fe200078e0002 */
[----:B------:R-:W-:-:S03]  /*ef70*/  MOV R4, RZ ;  /* 0x000000ff00047202 */ /* 0x000fc60000000f00 */
[----:B------:R-:W-:Y:S01]  /*ef80*/  @!P0 IMAD.IADD R3, R5, 0x1, R3 ;  /* 0x0000000105038824 */ /* 0x000fe200078e0203 */
[----:B0-----:R-:W-:-:S04]  /*ef90*/  @!P0 LEA R8, P1, R2, R8, 0x2 ;  /* 0x0000000802088211 */ /* 0x001fc800078210ff */
[----:B------:R-:W-:Y:S01]  /*efa0*/  @!P0 LEA.HI.X R9, R2, R9, R3, 0x2, P1 ;  /* 0x0000000902098211 */ /* 0x000fe200008f1403 */
[----:B------:R-:W-:-:S04]  /*efb0*/  IMAD.MOV R2, RZ, RZ, -R11 ;  /* 0x000000ffff027224 */ /* 0x000fc800078e0a0b */
[----:B------:R0:W5:Y:S01]  /*efc0*/  @!P0 LDG.E R4, desc[UR36][R8.64] ;  /* 0x0000002408048981 */ /* 0x000162000c1e1900 */
[----:B------:R-:W-:Y:S01]  /*efd0*/  ISETP.NE.AND P0, PT, R22, 0x2, PT ;  /* 0x000000021600780c */ /* 0x000fe20003f05270 */
[----:B------:R-:W-:-:S03]  /*efe0*/  IMAD R5, R2, UR4, R7 ;  /* 0x0000000402057c24 */ /* 0x000fc6000f8e0207 */
[----:B------:R-:W-:Y:S02]  /*eff0*/  SEL R25, RZ, 0x1, P0 ;  /* 0x00000001ff197807 */ /* 0x000fe40000000000 */
[----:B------:R-:W-:Y:S02]  /*f000*/  SEL R22, R22, RZ, P0 ;  /* 0x000000ff16167207 */ /* 0x000fe40000000000 */
[----:B------:R-:W-:Y:S02]  /*f010*/  LOP3.LUT R25, R10, R25, RZ, 0x3c, !PT ;  /* 0x000000190a197212 */ /* 0x000fe400078e3cff */
[----:B0-----:R-:W-:Y:S01]  /*f020*/  MOV R8, R0 ;  /* 0x0000000000087202 */ /* 0x001fe20000000f00 */
[----:B------:R-:W-:Y:S06]  /*f030*/  @!P2 BRA `(.L_x_58) ;  /* 0x000000000004a947 */ /* 0x000fec0003800000 */
[----:B------:R-:W-:Y:S01]  /*f040*/  BPT.TRAP 0x1 ;  /* 0x000000040000795c */ /* 0x000fe20000300000 */
.L_x_58:
[----:B------:R-:W-:Y:S01]  /*f050*/  LEA R7, R22, UR39, 0x3 ;  /* 0x0000002716077c11 */ /* 0x000fe2000f8e18ff */
[----:B------:R-:W-:Y:S01]  /*f060*/  BSSY B1, `(.L_x_59) ;  /* 0x0000004000017945 */ /* 0x000fe20003800000 */
[----:B------:R-:W-:-:S04]  /*f070*/  SHF.L.U32 R0, R25, 0x1f, RZ ;  /* 0x0000001f19007819 */ /* 0x000fc800000006ff */
[----:B------:R-:W0:Y:S02]  /*f080*/  SYNCS.PHASECHK.TRANS64.TRYWAIT P0, [R7+URZ+0x38840], R0 ;  /* 0x03884000070075a7 */ /* 0x000e24000800017f */
[----:B0-----:R-:W-:Y:S05]  /*f090*/  @!P0 BRA `(.L_x_60) ;  /* 0x0000002c00188947 */ /* 0x001fea0003800000 */
.L_x_126:
[----:B------:R-:W-:Y:S05]  /*f0a0*/  BSYNC B1 ;  /* 0x0000000000017941 */ /* 0x000fea0003800000 */
.L_x_59:
[----:B------:R-:W-:Y:S01]  /*f0b0*/  SHF.R.S32.HI R21, RZ, 0x1f, R5 ;  /* 0x0000001fff157819 */ /* 0x000fe20000011405 */
[----:B------:R-:W-:Y:S01]  /*f0c0*/  ULDC.64 UR4, c[0x0][0x300] ;  /* 0x0000c00000047ab9 */ /* 0x000fe20000000a00 */
[----:B-----5:R-:W-:Y:S01]  /*f0d0*/  SHF.R.S32.HI R24, RZ, 0x1f, R4 ;  /* 0x0000001fff187819 */ /* 0x020fe20000011404 */
[----:B------:R-:W-:Y:S01]  /*f0e0*/  IMAD.WIDE.U32 R2, R5, UR4, RZ ;  /* 0x0000000405027c25 */ /* 0x000fe2000f8e00ff */
[C---:B------:R-:W-:Y:S02]  /*f0f0*/  LOP3.LUT P4, RZ, R16.reuse, 0x8, RZ, 0xc0, !PT ;  /* 0x0000000810ff7812 */ /* 0x040fe4000788c0ff */
[C---:B------:R-:W-:Y:S01]  /*f100*/  LOP3.LUT P3, RZ, R16.reuse, 0x4, RZ, 0xc0, !PT ;  /* 0x0000000410ff7812 */ /* 0x040fe2000786c0ff */
[----:B0-----:R-:W-:Y:S01]  /*f110*/  IMAD R0, R21, UR4, RZ ;  /* 0x0000000415007c24 */ /* 0x001fe2000f8e02ff */
[----:B------:R-:W-:Y:S01]  /*f120*/  LOP3.LUT P2, RZ, R16, 0x2, RZ, 0xc0, !PT ;  /* 0x0000000210ff7812 */ /* 0x000fe2000784c0ff */
[----:B------:R-:W-:Y:S01]  /*f130*/  IMAD R20, R22, 0x5000, R26 ;  /* 0x0000500016147824 */ /* 0x000fe200078e021a */
[----:B------:R-:W-:Y:S01]  /*f140*/  LOP3.LUT P1, RZ, R16, 0x1, RZ, 0xc0, !PT ;  /* 0x0000000110ff7812 */ /* 0x000fe2000782c0ff */
        /* <DEDUP_REMOVED lines=8> */
[----:B------:R-:W-:Y:S02]  /*f1d0*/  IMAD.IADD R3, R3, 0x1, R9 ;  /* 0x0000000103037824 */ /* 0x000fe400078e0209 */
[C---:B------:R-:W-:Y:S02]  /*f1e0*/  IMAD R23, R19.reuse, UR5, R0 ;  /* 0x0000000513177c24 */ /* 0x040fe4000f8e0200 */
[----:B------:R-:W-:Y:S01]  /*f1f0*/  IMAD.WIDE.U32 R2, R19, UR4, R2 ;  /* 0x0000000413027c25 */ /* 0x000fe2000f8e0002 */
[----:B------:R-:W-:-:S04]  /*f200*/  ULDC.64 UR4, c[0x0][0x2e8] ;  /* 0x0000ba0000047ab9 */ /* 0x000fc80000000a00 */
[----:B------:R-:W-:Y:S02]  /*f210*/  IADD3 R23, R23, R3, RZ ;  /* 0x0000000317177210 */ /* 0x000fe40007ffe0ff */
[----:B------:R-:W-:Y:S01]  /*f220*/  LEA R9, P0, R2, UR4, 0x1 ;  /* 0x0000000402097c11 */ /* 0x000fe2000f8008ff */
[----:B------:R-:W-:-:S03]  /*f230*/  UMOV UR4, 0xffffffff ;  /* 0xffffffff00047882 */ /* 0x000fc60000000000 */
[----:B------:R-:W-:Y:S01]  /*f240*/  LEA.HI.X R23, R2, UR5, R23, 0x1, P0 ;  /* 0x0000000502177c11 */ /* 0x000fe200080f0c17 */
[----:B------:R-:W-:Y:S08]  /*f250*/  BRA.DIV UR4, `(.L_x_61) ;  /* 0x0000002a04bc7947 */ /* 0x000ff0000b800000 */
[----:B------:R-:W0:Y:S01]  /*f260*/  SHFL.IDX PT, R14, R9, RZ, 0x181f ;  /* 0x00181fff090e7589 */ /* 0x000e2200000e0000 */
[----:B------:R-:W-:Y:S01]  /*f270*/  IMAD.SHL.U32 R0, R37, 0x2, RZ ;  /* 0x0000000225007824 */ /* 0x000fe200078e00ff */
[----:B------:R-:W-:Y:S02]  /*f280*/  LEA R20, R20, UR39, 0x1 ;  /* 0x0000002714147c11 */ /* 0x000fe4000f8e08ff */
[----:B------:R-:W1:Y:S04]  /*f290*/  SHFL.IDX PT, R3, R23, RZ, 0x181f ;  /* 0x00181fff17037589 */ /* 0x000e6800000e0000 */
[----:B------:R-:W-:Y:S01]  /*f2a0*/  SHFL.IDX PT, R35, R23, 0x1, 0x181f ;  /* 0x00381f0017237f89 */ /* 0x000fe200000e0000 */
[----:B0-----:R-:W-:-:S03]  /*f2b0*/  IADD3 R2, P0, R14, R0, RZ ;  /* 0x000000000e027210 */ /* 0x001fc60007f1e0ff */
[----:B------:R-:W0:Y:S02]  /*f2c0*/  SHFL.IDX PT, R14, R9, 0x1, 0x181f ;  /* 0x00381f00090e7f89 */ /* 0x000e2400000e0000 */
[----:B-1----:R-:W-:-:S05]  /*f2d0*/  IMAD.X R3, RZ, RZ, R3, P0 ;  /* 0x000000ffff037224 */ /* 0x002fca00000e0603 */
[----:B------:R-:W-:Y:S04]  /*f2e0*/  LDGSTS.E.BYPASS.LTC128B.128 [R20+0x24400], desc[UR36][R2.64], !P4 ;  /* 0x2440000002147fae */ /* 0x000fe8000e101d64 */
[----:B------:R-:W-:Y:S04]  /*f2f0*/  LDGSTS.E.BYPASS.LTC128B.128 [R20+0x26c00], desc[UR36][R2.64+0x80], !P3 ;  /* 0x26c0008002147fae */ /* 0x000fe8000d901d64 */
[----:B------:R-:W-:Y:S04]  /*f300*/  LDGSTS.E.BYPASS.LTC128B.128 [R20+0x29400], desc[UR36][R2.64+0x100], !P2 ;  /* 0x2940010002147fae */ /* 0x000fe8000d101d64 */
[----:B------:R0:W-:Y:S02]  /*f310*/  LDGSTS.E.BYPASS.LTC128B.128 [R20+0x2bc00], desc[UR36][R2.64+0x180], !P1 ;  /* 0x2bc0018002147fae */ /* 0x0001e4000c901d64 */
[----:B0-----:R-:W-:-:S02]  /*f320*/  IADD3 R2, P0, R14, R0, RZ ;  /* 0x000000000e027210 */ /* 0x001fc40007f1e0ff */
[----:B------:R-:W0:Y:S02]  /*f330*/  SHFL.IDX PT, R14, R9, 0x2, 0x181f ;  /* 0x00581f00090e7f89 */ /* 0x000e2400000e0000 */
[----:B------:R-:W-:Y:S02]  /*f340*/  IADD3.X R3, RZ, R35, RZ, P0, !PT ;  /* 0x00000023ff037210 */ /* 0x000fe400007fe4ff */
[----:B------:R-:W1:Y:S04]  /*f350*/  SHFL.IDX PT, R35, R23, 0x2, 0x181f ;  /* 0x00581f0017237f89 */ /* 0x000e6800000e0000 */
[----:B------:R-:W-:Y:S04]  /*f360*/  LDGSTS.E.BYPASS.LTC128B.128 [R20+0x24c00], desc[UR36][R2.64], !P4 ;  /* 0x24c0000002147fae */ /* 0x000fe8000e101d64 */
[----:B------:R-:W-:Y:S04]  /*f370*/  LDGSTS.E.BYPASS.LTC128B.128 [R20+0x27400], desc[UR36][R2.64+0x80], !P3 ;  /* 0x2740008002147fae */ /* 0x000fe8000d901d64 */
[----:B------:R-:W-:Y:S04]  /*f380*/  LDGSTS.E.BYPASS.LTC128B.128 [R20+0x29c00], desc[UR36][R2.64+0x100], !P2 ;  /* 0x29c0010002147fae */ /* 0x000fe8000d101d64 */
[----:B------:R0:W-:Y:S02]  /*f390*/  LDGSTS.E.BYPASS.LTC128B.128 [R20+0x2c400], desc[UR36][R2.64+0x180], !P1 ;  /* 0x2c40018002147fae */ /* 0x0001e4000c901d64 */
[----:B0-----:R-:W-:-:S02]  /*f3a0*/  IADD3 R2, P0, R14, R0, RZ ;  /* 0x000000000e027210 */ /* 0x001fc40007f1e0ff */
[----:B------:R-:W0:Y:S03]  /*f3b0*/  SHFL.IDX PT, R14, R9, 0x3, 0x181f ;  /* 0x00781f00090e7f89 */ /* 0x000e2600000e0000 */
[----:B-1----:R-:W-:Y:S02]  /*f3c0*/  IMAD.X R3, RZ, RZ, R35, P0 ;  /* 0x000000ffff037224 */ /* 0x002fe400000e0623 */
[----:B------:R-:W1:Y:S04]  /*f3d0*/  SHFL.IDX PT, R35, R23, 0x3, 0x181f ;  /* 0x00781f0017237f89 */ /* 0x000e6800000e0000 */
[----:B------:R-:W-:Y:S04]  /*f3e0*/  LDGSTS.E.BYPASS.LTC128B.128 [R20+0x25400], desc[UR36][R2.64], !P4 ;  /* 0x2540000002147fae */ /* 0x000fe8000e101d64 */
[----:B------:R-:W-:Y:S04]  /*f3f0*/  LDGSTS.E.BYPASS.LTC128B.128 [R20+0x27c00], desc[UR36][R2.64+0x80], !P3 ;  /* 0x27c0008002147fae */ /* 0x000fe8000d901d64 */
[----:B------:R-:W-:Y:S04]  /*f400*/  LDGSTS.E.BYPASS.LTC128B.128 [R20+0x2a400], desc[UR36][R2.64+0x100], !P2 ;  /* 0x2a40010002147fae */ /* 0x000fe8000d101d64 */
[----:B------:R0:W-:Y:S02]  /*f410*/  LDGSTS.E.BYPASS.LTC128B.128 [R20+0x2cc00], desc[UR36][R2.64+0x180], !P1 ;  /* 0x2cc0018002147fae */ /* 0x0001e4000c901d64 */
[----:B0-----:R-:W-:-:S02]  /*f420*/  IADD3 R2, P0, R14, R0, RZ ;  /* 0x000000000e027210 */ /* 0x001fc40007f1e0ff */
[----:B------:R0:W2:Y:S03]  /*f430*/  SHFL.IDX PT, R14, R9, 0x4, 0x181f ;  /* 0x00981f00090e7f89 */ /* 0x0000a600000e0000 */
[----:B-1----:R-:W-:Y:S02]  /*f440*/  IMAD.X R3, RZ, RZ, R35, P0 ;  /* 0x000000ffff037224 */ /* 0x002fe400000e0623 */
[----:B------:R0:W1:Y:S04]  /*f450*/  SHFL.IDX PT, R35, R23, 0x4, 0x181f ;  /* 0x00981f0017237f89 */ /* 0x00006800000e0000 */
[----:B------:R0:W-:Y:S04]  /*f460*/  LDGSTS.E.BYPASS.LTC128B.128 [R20+0x25c00], desc[UR36][R2.64], !P4 ;  /* 0x25c0000002147fae */ /* 0x0001e8000e101d64 */
[----:B------:R0:W-:Y:S04]  /*f470*/  LDGSTS.E.BYPASS.LTC128B.128 [R20+0x28400], desc[UR36][R2.64+0x80], !P3 ;  /* 0x2840008002147fae */ /* 0x0001e8000d901d64 */
[----:B------:R0:W-:Y:S04]  /*f480*/  LDGSTS.E.BYPASS.LTC128B.128 [R20+0x2ac00], desc[UR36][R2.64+0x100], !P2 ;  /* 0x2ac0010002147fae */ /* 0x0001e8000d101d64 */
[----:B------:R0:W-:Y:S02]  /*f490*/  LDGSTS.E.BYPASS.LTC128B.128 [R20+0x2d400], desc[UR36][R2.64+0x180], !P1 ;  /* 0x2d40018002147fae */ /* 0x0001e4000c901d64 */
.L_x_138:
[----:B0-2---:R-:W-:-:S04]  /*f4a0*/  IADD3 R2, P0, R14, R0, RZ ;  /* 0x000000000e027210 */ /* 0x005fc80007f1e0ff */
[----:B-1----:R-:W-:Y:S02]  /*f4b0*/  IADD3.X R3, RZ, R35, RZ, P0, !PT ;  /* 0x00000023ff037210 */ /* 0x002fe400007fe4ff */
[----:B------:R-:W-:-:S03]  /*f4c0*/  PLOP3.LUT P0, PT, PT, PT, PT, 0x80, 0x0 ;  /* 0x000000000000781c */ /* 0x000fc60003f0f070 */
[----:B------:R-:W-:Y:S01]  /*f4d0*/  @!PT LDS RZ, [RZ] ;  /* 0x00000000fffff984 */ /* 0x000fe20000000800 */
[----:B------:R-:W-:Y:S01]  /*f4e0*/  @!PT LDS RZ, [RZ] ;  /* 0x00000000fffff984 */ /* 0x000fe20000000800 */
[----:B------:R-:W-:Y:S01]  /*f4f0*/  @!PT LDS RZ, [RZ] ;  /* 0x00000000fffff984 */ /* 0x000fe20000000800 */
[----:B------:R0:W-:Y:S04]  /*f500*/  LDGSTS.E.BYPASS.LTC128B.128 [R20+0x26400], desc[UR36][R2.64], !P4 ;  /* 0x2640000002147fae */ /* 0x0001e8000e101d64 */
[----:B------:R0:W-:Y:S04]  /*f510*/  LDGSTS.E.BYPASS.LTC128B.128 [R20+0x28c00], desc[UR36][R2.64+0x80], !P3 ;  /* 0x28c0008002147fae */ /* 0x0001e8000d901d64 */
[----:B------:R0:W-:Y:S04]  /*f520*/  LDGSTS.E.BYPASS.LTC128B.128 [R20+0x2b400], desc[UR36][R2.64+0x100], !P2 ;  /* 0x2b40010002147fae */ /* 0x0001e8000d101d64 */
[----:B------:R0:W-:Y:S01]  /*f530*/  LDGSTS.E.BYPASS.LTC128B.128 [R20+0x2dc00], desc[UR36][R2.64+0x180], !P1 ;  /* 0x2dc0018002147fae */ /* 0x0001e2000c901d64 */
[----:B------:R-:W-:Y:S01]  /*f540*/  NOP ;  /* 0x0000000000007918 */ /* 0x000fe20000000000 */
.L_x_62:
        /* <DEDUP_REMOVED lines=10> */
.L_x_63:
[----:B------:R1:W-:Y:S01]  /*f5f0*/  SYNCS.ARRIVE.TRANS64.A1T0 RZ, [R7+URZ+0x38830], RZ ;  /* 0x038830ff07ff79a7 */ /* 0x0003e2000810003f */
[----:B------:R-:W-:Y:S05]  /*f600*/  @!P2 BRA `(.L_x_64) ;  /* 0x000000000004a947 */ /* 0x000fea0003800000 */
[----:B------:R-:W-:Y:S01]  /*f610*/  BPT.TRAP 0x1 ;  /* 0x000000040000795c */ /* 0x000fe20000300000 */
.L_x_64:
[----:B0-----:R-:W-:Y:S01]  /*f620*/  SHF.L.U32 R2, R10, 0x1f, RZ ;  /* 0x0000001f0a027819 */ /* 0x001fe200000006ff */
[----:B------:R-:W-:Y:S01]  /*f630*/  IMAD.MOV.U32 R9, RZ, RZ, -0x50 ;  /* 0xffffffb0ff097424 */ /* 0x000fe200078e00ff */
[----:B-1----:R-:W-:Y:S01]  /*f640*/  LEA R7, R6, UR39, 0x3 ;  /* 0x0000002706077c11 */ /* 0x002fe2000f8e18ff */
[----:B------:R-:W-:Y:S02]  /*f650*/  BSSY B1, `(.L_x_65) ;  /* 0x0000004000017945 */ /* 0x000fe40003800000 */
[----:B------:R-:W-:Y:S01]  /*f660*/  IMAD R9, R28, R9, UR38 ;  /* 0x000000261c097e24 */ /* 0x000fe2000f8e0209 */
[----:B------:R-:W0:Y:S02]  /*f670*/  SYNCS.PHASECHK.TRANS64.TRYWAIT P0, [R7+URZ+0x38860], R2 ;  /* 0x03886002070075a7 */ /* 0x000e24000800017f */
[----:B0-----:R-:W-:Y:S05]  /*f680*/  @!P0 BRA `(.L_x_66) ;  /* 0x0000002c00308947 */ /* 0x001fea0003800000 */
.L_x_139:
[----:B------:R-:W-:Y:S05]  /*f690*/  BSYNC B1 ;  /* 0x0000000000017941 */ /* 0x000fea0003800000 */
.L_x_65:
[----:B------:R-:W-:Y:S01]  /*f6a0*/  UMOV UR4, 0xffffffff ;  /* 0xffffffff00047882 */ /* 0x000fe20000000000 */
[----:B------:R-:W-:Y:S01]  /*f6b0*/  LOP3.LUT P4, RZ, R16, 0x80, RZ, 0xc0, !PT ;  /* 0x0000008010ff7812 */ /* 0x000fe2000788c0ff */
[----:B------:R-:W-:Y:S01]  /*f6c0*/  IMAD R6, R6, 0x5000, R26 ;  /* 0x0000500006067824 */ /* 0x000fe200078e021a */
[C---:B------:R-:W-:Y:S01]  /*f6d0*/  LOP3.LUT P3, RZ, R16.reuse, 0x40, RZ, 0xc0, !PT ;  /* 0x0000004010ff7812 */ /* 0x040fe2000786c0ff */
[----:B------:R-:W-:Y:S01]  /*f6e0*/  IMAD.IADD R9, R9, 0x1, -R34 ;  /* 0x0000000109097824 */ /* 0x000fe200078e0a22 */
[C---:B------:R-:W-:Y:S02]  /*f6f0*/  LOP3.LUT P2, RZ, R16.reuse, 0x20, RZ, 0xc0, !PT ;  /* 0x0000002010ff7812 */ /* 0x040fe4000784c0ff */
[----:B------:R-:W-:Y:S01]  /*f700*/  LOP3.LUT P1, RZ, R16, 0x10, RZ, 0xc0, !PT ;  /* 0x0000001010ff7812 */ /* 0x000fe2000782c0ff */
[----:B------:R-:W-:-:S12]  /*f710*/  BRA.DIV UR4, `(.L_x_67) ;  /* 0x0000002e04207947 */ /* 0x000fd8000b800000 */
[----:B------:R-:W0:Y:S01]  /*f720*/  SHFL.IDX PT, R14, R17, RZ, 0x181f ;  /* 0x00181fff110e7589 */ /* 0x000e2200000e0000 */
[----:B------:R-:W-:-:S03]  /*f730*/  LEA R6, R6, UR39, 0x1 ;  /* 0x0000002706067c11 */ /* 0x000fc6000f8e08ff */
[----:B------:R-:W1:Y:S01]  /*f740*/  SHFL.IDX PT, R3, R18, RZ, 0x181f ;  /* 0x00181fff12037589 */ /* 0x000e6200000e0000 */
[----:B0-----:R-:W-:-:S03]  /*f750*/  IADD3 R2, P0, R14, R0, RZ ;  /* 0x000000000e027210 */ /* 0x001fc60007f1e0ff */
[----:B------:R-:W0:Y:S01]  /*f760*/  SHFL.IDX PT, R14, R17, 0x1, 0x181f ;  /* 0x00381f00110e7f89 */ /* 0x000e2200000e0000 */
[----:B-1----:R-:W-:Y:S02]  /*f770*/  IADD3.X R3, RZ, R3, RZ, P0, !PT ;  /* 0x00000003ff037210 */ /* 0x002fe400007fe4ff */
[----:B------:R-:W-:-:S13]  /*f780*/  ISETP.LT.OR P0, PT, R9, 0x1, P4 ;  /* 0x000000010900780c */ /* 0x000fda0002701670 */
[----:B------:R-:W-:Y:S01]  /*f790*/  LDGSTS.E.BYPASS.LTC128B.128 [R6+0x400], desc[UR36][R2.64], !P0 ;  /* 0x0040000002067fae */ /* 0x000fe2000c101d64 */
[----:B------:R-:W-:-:S13]  /*f7a0*/  ISETP.LT.OR P0, PT, R9, 0x1, P3 ;  /* 0x000000010900780c */ /* 0x000fda0001f01670 */
[----:B------:R-:W-:Y:S01]  /*f7b0*/  LDGSTS.E.BYPASS.LTC128B.128 [R6+0x2c00], desc[UR36][R2.64+0x80], !P0 ;  /* 0x02c0008002067fae */ /* 0x000fe2000c101d64 */
[----:B------:R-:W-:-:S13]  /*f7c0*/  ISETP.LT.OR P0, PT, R9, 0x1, P2 ;  /* 0x000000010900780c */ /* 0x000fda0001701670 */
[----:B------:R-:W-:Y:S01]  /*f7d0*/  LDGSTS.E.BYPASS.LTC128B.128 [R6+0x5400], desc[UR36][R2.64+0x100], !P0 ;  /* 0x0540010002067fae */ /* 0x000fe2000c101d64 */
[----:B------:R-:W-:-:S13]  /*f7e0*/  ISETP.LT.OR P0, PT, R9, 0x1, P1 ;  /* 0x000000010900780c */ /* 0x000fda0000f01670 */
[----:B------:R1:W-:Y:S04]  /*f7f0*/  LDGSTS.E.BYPASS.LTC128B.128 [R6+0x7c00], desc[UR36][R2.64+0x180], !P0 ;  /* 0x07c0018002067fae */ /* 0x0003e8000c101d64 */
[----:B-1----:R-:W1:Y:S01]  /*f800*/  SHFL.IDX PT, R3, R18, 0x1, 0x181f ;  /* 0x00381f0012037f89 */ /* 0x002e6200000e0000 */
[----:B0-----:R-:W-:-:S03]  /*f810*/  IADD3 R2, P0, R14, R0, RZ ;  /* 0x000000000e027210 */ /* 0x001fc60007f1e0ff */
[----:B------:R-:W0:Y:S02]  /*f820*/  SHFL.IDX PT, R14, R17, 0x2, 0x181f ;  /* 0x00581f00110e7f89 */ /* 0x000e2400000e0000 */
[----:B-1----:R-:W-:Y:S01]  /*f830*/  IMAD.X R3, RZ, RZ, R3, P0 ;  /* 0x000000ffff037224 */ /* 0x002fe200000e0603 */
        /* <DEDUP_REMOVED lines=22> */
[----:B------:R-:W2:Y:S04]  /*f9a0*/  SHFL.IDX PT, R18, R18, 0x4, 0x181f ;  /* 0x00981f0012127f89 */ /* 0x000ea800000e0000 */
[----:B------:R3:W4:Y:S01]  /*f9b0*/  SHFL.IDX PT, R14, R17, 0x4, 0x181f ;  /* 0x00981f00110e7f89 */ /* 0x00072200000e0000 */
[----:B-1----:R-:W-:Y:S02]  /*f9c0*/  IADD3.X R3, RZ, R3, RZ, P0, !PT ;  /* 0x00000003ff037210 */ /* 0x002fe400007fe4ff */
[----:B------:R-:W-:-:S13]  /*f9d0*/  ISETP.LT.OR P0, PT, R9, 0x31, P4 ;  /* 0x000000310900780c */ /* 0x000fda0002701670 */
[----:B------:R3:W-:Y:S01]  /*f9e0*/  LDGSTS.E.BYPASS.LTC128B.128 [R6+0x1c00], desc[UR36][R2.64], !P0 ;  /* 0x01c0000002067fae */ /* 0x0007e2000c101d64 */
[----:B------:R-:W-:-:S13]  /*f9f0*/  ISETP.LT.OR P0, PT, R9, 0x31, P3 ;  /* 0x000000310900780c */ /* 0x000fda0001f01670 */
[----:B------:R3:W-:Y:S01]  /*fa00*/  LDGSTS.E.BYPASS.LTC128B.128 [R6+0x4400], desc[UR36][R2.64+0x80], !P0 ;  /* 0x0440008002067fae */ /* 0x0007e2000c101d64 */
[----:B------:R-:W-:-:S13]  /*fa10*/  ISETP.LT.OR P0, PT, R9, 0x31, P2 ;  /* 0x000000310900780c */ /* 0x000fda0001701670 */
[----:B------:R3:W-:Y:S01]  /*fa20*/  LDGSTS.E.BYPASS.LTC128B.128 [R6+0x6c00], desc[UR36][R2.64+0x100], !P0 ;  /* 0x06c0010002067fae */ /* 0x0007e2000c101d64 */
[----:B------:R-:W-:-:S13]  /*fa30*/  ISETP.LT.OR P0, PT, R9, 0x31, P1 ;  /* 0x000000310900780c */ /* 0x000fda0000f01670 */
[----:B--2-4-:R3:W-:Y:S02]  /*fa40*/  LDGSTS.E.BYPASS.LTC128B.128 [R6+0x9400], desc[UR36][R2.64+0x180], !P0 ;  /* 0x0940018002067fae */ /* 0x0147e4000c101d64 */
.L_x_151:
[----:B0--3--:R-:W-:Y:S01]  /*fa50*/  IADD3 R2, P0, R14, R0, RZ ;  /* 0x000000000e027210 */ /* 0x009fe20007f1e0ff */
[----:B------:R-:W-:Y:S02]  /*fa60*/  ULDC.64 UR4, c[0x0][0x328] ;  /* 0x0000ca0000047ab9 */ /* 0x000fe40000000a00 */
[----:B------:R-:W-:Y:S02]  /*fa70*/  IMAD R0, R21, UR4, RZ ;  /* 0x0000000415007c24 */ /* 0x000fe4000f8e02ff */
[----:B------:R-:W-:Y:S01]  /*fa80*/  IMAD.X R3, RZ, RZ, R18, P0 ;  /* 0x000000ffff037224 */ /* 0x000fe200000e0612 */
[----:B------:R-:W-:-:S13]  /*fa90*/  ISETP.LT.OR P0, PT, R9, 0x41, P4 ;  /* 0x000000410900780c */ /* 0x000fda0002701670 */
[----:B------:R-:W-:Y:S01]  /*faa0*/  @!PT LDS RZ, [RZ] ;  /* 0x00000000fffff984 */ /* 0x000fe20000000800 */
[----:B------:R-:W-:Y:S01]  /*fab0*/  @!PT LDS RZ, [RZ] ;  /* 0x00000000fffff984 */ /* 0x000fe20000000800 */
[----:B------:R-:W-:Y:S01]  /*fac0*/  @!PT LDS RZ, [RZ] ;  /* 0x00000000fffff984 */ /* 0x000fe20000000800 */
[----:B------:R-:W-:Y:S01]  /*fad0*/  LDGSTS.E.BYPASS.LTC128B.128 [R6+0x2400], desc[UR36][R2.64], !P0 ;  /* 0x0240000002067fae */ /* 0x000fe2000c101d64 */
[----:B------:R-:W-:-:S13]  /*fae0*/  ISETP.LT.OR P0, PT, R9, 0x41, P3 ;  /* 0x000000410900780c */ /* 0x000fda0001f01670 */
[----:B------:R-:W-:Y:S01]  /*faf0*/  LDGSTS.E.BYPASS.LTC128B.128 [R6+0x4c00], desc[UR36][R2.64+0x80], !P0 ;  /* 0x04c0008002067fae */ /* 0x000fe2000c101d64 */
[----:B------:R-:W-:-:S13]  /*fb00*/  ISETP.LT.OR P0, PT, R9, 0x41, P2 ;  /* 0x000000410900780c */ /* 0x000fda0001701670 */
[----:B------:R-:W-:Y:S01]  /*fb10*/  LDGSTS.E.BYPASS.LTC128B.128 [R6+0x7400], desc[UR36][R2.64+0x100], !P0 ;  /* 0x0740010002067fae */ /* 0x000fe2000c101d64 */
[----:B------:R-:W-:Y:S01]  /*fb20*/  ISETP.LT.OR P0, PT, R9, 0x41, P1 ;  /* 0x000000410900780c */ /* 0x000fe20000f01670 */
[----:B------:R-:W-:-:S12]  /*fb30*/  IMAD R9, R5, UR5, R0 ;  /* 0x0000000505097c24 */ /* 0x000fd8000f8e0200 */
[----:B------:R0:W-:Y:S02]  /*fb40*/  LDGSTS.E.BYPASS.LTC128B.128 [R6+0x9c00], desc[UR36][R2.64+0x180], !P0 ;  /* 0x09c0018002067fae */ /* 0x0001e4000c101d64 */
        /* <DEDUP_REMOVED lines=10> */
[----:B------:R-:W-:Y:S01]  /*fbf0*/  NOP ;  /* 0x0000000000007918 */ /* 0x000fe20000000000 */
[----:B------:R-:W-:Y:S01]  /*fc00*/  IMAD.WIDE.U32 R2, R19, UR4, R2 ;  /* 0x0000000413027c25 */ /* 0x000fe2000f8e0002 */
[----:B------:R-:W-:-:S03]  /*fc10*/  ULDC.64 UR4, c[0x0][0x318] ;  /* 0x0000c60000047ab9 */ /* 0x000fc60000000a00 */
[----:B------:R-:W-:Y:S01]  /*fc20*/  IMAD.IADD R3, R5, 0x1, R3 ;  /* 0x0000000105037824 */ /* 0x000fe200078e0203 */
[----:B------:R-:W-:-:S04]  /*fc30*/  LEA R17, P0, R2, UR4, 0x1 ;  /* 0x0000000402117c11 */ /* 0x000fc8000f8008ff */
[----:B------:R-:W-:Y:S02]  /*fc40*/  LEA.HI.X R18, R2, UR5, R3, 0x1, P0 ;  /* 0x0000000502127c11 */ /* 0x000fe400080f0c03 */
[----:B------:R-:W-:-:S13]  /*fc50*/  PLOP3.LUT P0, PT, PT, PT, PT, 0x80, 0x0 ;  /* 0x000000000000781c */ /* 0x000fda0003f0f070 */
.L_x_68:
        /* <DEDUP_REMOVED lines=10> */
.L_x_69:
[C---:B------:R-:W-:Y:S01]  /*fd00*/  ISETP.GT.AND P0, PT, R8.reuse, RZ, PT ;  /* 0x000000ff0800720c */ /* 0x040fe20003f04270 */
[----:B------:R0:W-:Y:S01]  /*fd10*/  SYNCS.ARRIVE.TRANS64.A1T0 RZ, [R7+URZ+0x38850], RZ ;  /* 0x038850ff07ff79a7 */ /* 0x0001e2000810003f */
[----:B------:R-:W-:Y:S01]  /*fd20*/  VIADD R0, R8, 0xffffffff ;  /* 0xffffffff08007836 */ /* 0x000fe20000000000 */
[----:B------:R-:W-:Y:S01]  /*fd30*/  MOV R10, R25 ;  /* 0x00000019000a7202 */ /* 0x000fe20000000f00 */
[----:B------:R-:W-:Y:S02]  /*fd40*/  IMAD.MOV.U32 R6, RZ, RZ, R22 ;  /* 0x000000ffff067224 */ /* 0x000fe400078e0016 */
[----:B------:R-:W-:-:S07]  /*fd50*/  IMAD.MOV.U32 R28, RZ, RZ, R8 ;  /* 0x000000ffff1c7224 */ /* 0x000fce00078e0008 */
[----:B0-----:R-:W-:Y:S05]  /*fd60*/  @P0 BRA `(.L_x_70) ;  /* 0xfffffff000300947 */ /* 0x001fea000383ffff */
[----:B------:R-:W-:Y:S05]  /*fd70*/  BSYNC B0 ;  /* 0x0000000000007941 */ /* 0x000fea0003800000 */
.L_x_57:
[----:B------:R-:W-:-:S13]  /*fd80*/  LOP3.LUT P0, RZ, R16, 0x100, RZ, 0xc0, !PT ;  /* 0x0000010010ff7812 */ /* 0x000fda000780c0ff */
[----:B------:R-:W-:Y:S05]  /*fd90*/  @!P0 BRA `(.L_x_71) ;  /* 0x0000000000048947 */ /* 0x000fea0003800000 */
[----:B------:R-:W-:Y:S01]  /*fda0*/  BPT.TRAP 0x1 ;  /* 0x000000040000795c */ /* 0x000fe20000300000 */
.L_x_71:
[----:B------:R-:W-:Y:S01]  /*fdb0*/  LEA R4, R22, UR39, 0x3 ;  /* 0x0000002716047c11 */ /* 0x000fe2000f8e18ff */
[----:B------:R-:W-:Y:S01]  /*fdc0*/  BSSY B0, `(.L_x_72) ;  /* 0x0000006000007945 */ /* 0x000fe20003800000 */
[----:B0-----:R-:W-:Y:S02]  /*fdd0*/  SHF.L.U32 R3, R25, 0x1f, RZ ;  /* 0x0000001f19037819 */ /* 0x001fe400000006ff */
[----:B------:R-:W-:Y:S02]  /*fde0*/  MOV R5, 0xffffffb0 ;  /* 0xffffffb000057802 */ /* 0x000fe40000000f00 */
[----:B------:R-:W0:Y:S03]  /*fdf0*/  SYNCS.PHASECHK.TRANS64.TRYWAIT P0, [R4+URZ+0x38860], R3 ;  /* 0x03886003040075a7 */ /* 0x000e26000800017f */
[----:B------:R-:W-:Y:S01]  /*fe00*/  IMAD R5, R8, R5, UR38 ;  /* 0x0000002608057e24 */ /* 0x000fe2000f8e0205 */
[----:B0-----:R-:W-:Y:S06]  /*fe10*/  @!P0 BRA `(.L_x_73) ;  /* 0x0000002c00288947 */ /* 0x001fec0003800000 */
.L_x_152:
[----:B------:R-:W-:Y:S05]  /*fe20*/  BSYNC B0 ;  /* 0x0000000000007941 */ /* 0x000fea0003800000 */
.L_x_72:
        /* <DEDUP_REMOVED lines=8> */
[----:B------:R-:W1:Y:S01]  /*feb0*/  SHFL.IDX PT, R14, R17, RZ, 0x181f ;  /* 0x00181fff110e7589 */ /* 0x000e6200000e0000 */
[----:B------:R-:W-:-:S03]  /*fec0*/  IMAD.SHL.U32 R6, R37, 0x2, RZ ;  /* 0x0000000225067824 */ /* 0x000fc600078e00ff */
[----:B------:R-:W0:Y:S02]  /*fed0*/  SHFL.IDX PT, R0, R18, RZ, 0x181f ;  /* 0x00181fff12007589 */ /* 0x000e2400000e0000 */
[----:B-1----:R-:W-:Y:S02]  /*fee0*/  IADD3 R2, P0, R14, R6, RZ ;  /* 0x000000060e027210 */ /* 0x002fe40007f1e0ff */
[----:B------:R-:W1:Y:S02]  /*fef0*/  SHFL.IDX PT, R14, R17, 0x1, 0x181f ;  /* 0x00381f00110e7f89 */ /* 0x000e6400000e0000 */
[----:B0-----:R-:W-:Y:S02]  /*ff00*/  IADD3.X R3, RZ, R0, RZ, P0, !PT ;  /* 0x00000000ff037210 */ /* 0x001fe400007fe4ff */
[----:B------:R-:W-:Y:S02]  /*ff10*/  ISETP.LT.OR P0, PT, R5, 0x1, P4 ;  /* 0x000000010500780c */ /* 0x000fe40002701670 */
[----:B------:R-:W-:-:S02]  /*ff20*/  LEA R0, R7, UR39, 0x1 ;  /* 0x0000002707007c11 */ /* 0x000fc4000f8e08ff */
[----:B------:R-:W0:Y:S09]  /*ff30*/  SHFL.IDX PT, R7, R18, 0x1, 0x181f ;  /* 0x00381f0012077f89 */ /* 0x000e3200000e0000 */
[----:B------:R-:W-:Y:S01]  /*ff40*/  LDGSTS.E.BYPASS.LTC128B.128 [R0+0x400], desc[UR36][R2.64], !P0 ;  /* 0x0040000002007fae */ /* 0x000fe2000c101d64 */
[----:B------:R-:W-:-:S13]  /*ff50*/  ISETP.LT.OR P0, PT, R5, 0x1, P3 ;  /* 0x000000010500780c */ /* 0x000fda0001f01670 */
[----:B------:R-:W-:Y:S01]  /*ff60*/  LDGSTS.E.BYPASS.LTC128B.128 [R0+0x2c00], desc[UR36][R2.64+0x80], !P0 ;  /* 0x02c0008002007fae */ /* 0x000fe2000c101d64 */
[----:B------:R-:W-:-:S13]  /*ff70*/  ISETP.LT.OR P0, PT, R5, 0x1, P2 ;  /* 0x000000010500780c */ /* 0x000fda0001701670 */
[----:B------:R-:W-:Y:S01]  /*ff80*/  LDGSTS.E.BYPASS.LTC128B.128 [R0+0x5400], desc[UR36][R2.64+0x100], !P0 ;  /* 0x0540010002007fae */ /* 0x000fe2000c101d64 */
[----:B------:R-:W-:-:S13]  /*ff90*/  ISETP.LT.OR P0, PT, R5, 0x1, P1 ;  /* 0x000000010500780c */ /* 0x000fda0000f01670 */
[----:B------:R1:W-:Y:S02]  /*ffa0*/  LDGSTS.E.BYPASS.LTC128B.128 [R0+0x7c00], desc[UR36][R2.64+0x180], !P0 ;  /* 0x07c0018002007fae */ /* 0x0003e4000c101d64 */
[----:B-1----:R-:W-:Y:S02]  /*ffb0*/  IADD3 R2, P0, R14, R6, RZ ;  /* 0x000000060e027210 */ /* 0x002fe40007f1e0ff */
[----:B------:R-:W1:Y:S03]  /*ffc0*/  SHFL.IDX PT, R14, R17, 0x2, 0x181f ;  /* 0x00581f00110e7f89 */ /* 0x000e6600000e0000 */
[----:B0-----:R-:W-:Y:S01]  /*ffd0*/  IMAD.X R3, RZ, RZ, R7, P0 ;  /* 0x000000ffff037224 */ /* 0x001fe200000e0607 */
[----:B------:R-:W-:Y:S01]  /*ffe0*/  ISETP.LT.OR P0, PT, R5, 0x11, P4 ;  /* 0x000000110500780c */ /* 0x000fe20002701670 */
[----:B------:R-:W0:-:S12]  /*fff0*/  SHFL.IDX PT, R7, R18, 0x2, 0x181f ;  /* 0x00581f0012077f89 */ /* 0x000e1800000e0000 */
        /* <DEDUP_REMOVED lines=10> */
[C---:B------:R-:W-:Y:S01]  /*100a0*/  ISETP.LT.OR P0, PT, R5.reuse, 0x21, P4 ;  /* 0x000000210500780c */ /* 0x040fe20002701670 */
[----:B------:R-:W0:Y:S04]  /*100b0*/  SHFL.IDX PT, R7, R18, 0x3, 0x181f ;  /* 0x00781f0012077f89 */ /* 0x000e2800000e0000 */
[----:B------:R-:W2:Y:S08]  /*100c0*/  SHFL.IDX PT, R18, R18, 0x4, 0x181f ;  /* 0x00981f0012127f89 */ /* 0x000eb000000e0000 */
        /* <DEDUP_REMOVED lines=8> */
[----:B------:R1:W3:Y:S02]  /*10150*/  SHFL.IDX PT, R14, R17, 0x4, 0x181f ;  /* 0x00981f00110e7f89 */ /* 0x0002e400000e0000 */
[----:B0-----:R-:W-:Y:S02]  /*10160*/  IADD3.X R3, RZ, R7, RZ, P0, !PT ;  /* 0x00000007ff037210 */ /* 0x001fe400007fe4ff */
[----:B------:R-:W-:-:S13]  /*10170*/  ISETP.LT.OR P0, PT, R5, 0x31, P4 ;  /* 0x000000310500780c */ /* 0x000fda0002701670 */
[----:B------:R1:W-:Y:S01]  /*10180*/  LDGSTS.E.BYPASS.LTC128B.128 [R0+0x1c00], desc[UR36][R2.64], !P0 ;  /* 0x01c0000002007fae */ /* 0x0003e2000c101d64 */
[----:B------:R-:W-:-:S13]  /*10190*/  ISETP.LT.OR P0, PT, R5, 0x31, P3 ;  /* 0x000000310500780c */ /* 0x000fda0001f01670 */
[----:B------:R1:W-:Y:S01]  /*101a0*/  LDGSTS.E.BYPASS.LTC128B.128 [R0+0x4400], desc[UR36][R2.64+0x80], !P0 ;  /* 0x0440008002007fae */ /* 0x0003e2000c101d64 */
[----:B------:R-:W-:-:S13]  /*101b0*/  ISETP.LT.OR P0, PT, R5, 0x31, P2 ;  /* 0x000000310500780c */ /* 0x000fda0001701670 */
[----:B------:R1:W-:Y:S01]  /*101c0*/  LDGSTS.E.BYPASS.LTC128B.128 [R0+0x6c00], desc[UR36][R2.64+0x100], !P0 ;  /* 0x06c0010002007fae */ /* 0x0003e2000c101d64 */
[----:B------:R-:W-:-:S13]  /*101d0*/  ISETP.LT.OR P0, PT, R5, 0x31, P1 ;  /* 0x000000310500780c */ /* 0x000fda0000f01670 */
[----:B--23--:R1:W-:Y:S02]  /*101e0*/  LDGSTS.E.BYPASS.LTC128B.128 [R0+0x9400], desc[UR36][R2.64+0x180], !P0 ;  /* 0x0940018002007fae */ /* 0x00c3e4000c101d64 */
.L_x_164:
[----:B01----:R-:W-:-:S05]  /*101f0*/  IADD3 R2, P0, R14, R6, RZ ;  /* 0x000000060e027210 */ /* 0x003fca0007f1e0ff */
[----:B------:R-:W-:Y:S01]  /*10200*/  IMAD.X R3, RZ, RZ, R18, P0 ;  /* 0x000000ffff037224 */ /* 0x000fe200000e0612 */
[----:B------:R-:W-:-:S13]  /*10210*/  ISETP.LT.OR P0, PT, R5, 0x41, P4 ;  /* 0x000000410500780c */ /* 0x000fda0002701670 */
[----:B------:R-:W-:Y:S01]  /*10220*/  @!PT LDS RZ, [RZ] ;  /* 0x00000000fffff984 */ /* 0x000fe20000000800 */
[----:B------:R-:W-:Y:S01]  /*10230*/  @!PT LDS RZ, [RZ] ;  /* 0x00000000fffff984 */ /* 0x000fe20000000800 */
[----:B------:R-:W-:Y:S01]  /*10240*/  @!PT LDS RZ, [RZ] ;  /* 0x00000000fffff984 */ /* 0x000fe20000000800 */
[----:B------:R0:W-:Y:S01]  /*10250*/  LDGSTS.E.BYPASS.LTC128B.128 [R0+0x2400], desc[UR36][R2.64], !P0 ;  /* 0x0240000002007fae */ /* 0x0001e2000c101d64 */
[----:B------:R-:W-:-:S13]  /*10260*/  ISETP.LT.OR P0, PT, R5, 0x41, P3 ;  /* 0x000000410500780c */ /* 0x000fda0001f01670 */
[----:B------:R0:W-:Y:S01]  /*10270*/  LDGSTS.E.BYPASS.LTC128B.128 [R0+0x4c00], desc[UR36][R2.64+0x80], !P0 ;  /* 0x04c0008002007fae */ /* 0x0001e2000c101d64 */
[----:B------:R-:W-:-:S13]  /*10280*/  ISETP.LT.OR P0, PT, R5, 0x41, P2 ;  /* 0x000000410500780c */ /* 0x000fda0001701670 */
[----:B------:R0:W-:Y:S01]  /*10290*/  LDGSTS.E.BYPASS.LTC128B.128 [R0+0x7400], desc[UR36][R2.64+0x100], !P0 ;  /* 0x0740010002007fae */ /* 0x0001e2000c101d64 */
[----:B------:R-:W-:-:S13]  /*102a0*/  ISETP.LT.OR P0, PT, R5, 0x41, P1 ;  /* 0x000000410500780c */ /* 0x000fda0000f01670 */
[----:B------:R0:W-:Y:S01]  /*102b0*/  LDGSTS.E.BYPASS.LTC128B.128 [R0+0x9c00], desc[UR36][R2.64+0x180], !P0 ;  /* 0x09c0018002007fae */ /* 0x0001e2000c101d64 */
[----:B------:R-:W-:Y:S01]  /*102c0*/  PLOP3.LUT P0, PT, PT, PT, PT, 0x80, 0x0 ;  /* 0x000000000000781c */ /* 0x000fe20003f0f070 */
[----:B------:R-:W-:-:S12]  /*102d0*/  NOP ;  /* 0x0000000000007918 */ /* 0x000fd80000000000 */
.L_x_75:
        /* <DEDUP_REMOVED lines=10> */
.L_x_76:
[----:B0-----:R-:W2:Y:S01]  /*10380*/  LDL.LU R2, [R1] ;  /* 0x0000000001027983 */ /* 0x001ea20000300800 */
[----:B------:R-:W-:Y:S01]  /*10390*/  VIADD R22, R22, 0x1 ;  /* 0x0000000116167836 */ /* 0x000fe20000000000 */
[----:B------:R-:W-:Y:S01]  /*103a0*/  IADD3 R36, R36, UR43, RZ ;  /* 0x0000002b24247c10 */ /* 0x000fe2000fffe0ff */
[----:B------:R-:W-:Y:S01]  /*103b0*/  ULDC UR4, c[0x0][0xc34] ;  /* 0x00030d0000047ab9 */ /* 0x000fe20000000800 */
[----:B------:R0:W-:Y:S02]  /*103c0*/  SYNCS.ARRIVE.TRANS64.A1T0 RZ, [R4+URZ+0x38850], RZ ;  /* 0x038850ff04ff79a7 */ /* 0x0001e4000810003f */
[----:B------:R-:W-:-:S04]  /*103d0*/  ISETP.NE.AND P0, PT, R22, 0x2, PT ;  /* 0x000000021600780c */ /* 0x000fc80003f05270 */
[----:B------:R-:W-:Y:S02]  /*103e0*/  SEL R22, R22, RZ, P0 ;  /* 0x000000ff16167207 */ /* 0x000fe40000000000 */
[----:B------:R-:W-:Y:S02]  /*103f0*/  SEL R0, RZ, 0x1, P0 ;  /* 0x00000001ff007807 */ /* 0x000fe40000000000 */
[----:B------:R-:W-:Y:S02]  /*10400*/  ISETP.GE.AND P0, PT, R36, UR4, PT ;  /* 0x0000000424007c0c */ /* 0x000fe4000bf06270 */
[----:B------:R-:W-:Y:S01]  /*10410*/  LOP3.LUT R25, R25, R0, RZ, 0x3c, !PT ;  /* 0x0000000019197212 */ /* 0x000fe200078e3cff */
[----:B--2---:R-:W-:-:S05]  /*10420*/  VIADD R2, R2, 0x1 ;  /* 0x0000000102027836 */ /* 0x004fca0000000000 */
[----:B------:R0:W-:Y:S05]  /*10430*/  STL [R1], R2 ;  /* 0x0000000201007387 */ /* 0x0001ea0000100800 */
[----:B------:R-:W-:Y:S05]  /*10440*/  @!P0 BRA `(.L_x_77) ;  /* 0xffffffcc009c8947 */ /* 0x000fea000383ffff */
[----:B------:R-:W-:-:S07]  /*10450*/  LOP3.LUT R0, R2, 0x1, RZ, 0xc, !PT ;  /* 0x0000000102007812 */ /* 0x000fce00078e0cff */
.L_x_40:
[----:B------:R-:W1:Y:S01]  /*10460*/  S2R R3, SR_CgaCtaId ;  /* 0x0000000000037919 */ /* 0x000e620000008800 */
[----:B0-----:R-:W-:Y:S01]  /*10470*/  MOV R2, 0x400 ;  /* 0x0000040000027802 */ /* 0x001fe20000000f00 */
[----:B------:R-:W-:Y:S01]  /*10480*/  BSSY B0, `(.L_x_78) ;  /* 0x0000005000007945 */ /* 0x000fe20003800000 */
[----:B------:R-:W-:Y:S02]  /*10490*/  SHF.L.U32 R0, R0, 0x1f, RZ ;  /* 0x0000001f00007819 */ /* 0x000fe400000006ff */
[----:B-1----:R-:W-:-:S04]  /*104a0*/  LEA R5, R3, R2, 0x18 ;  /* 0x0000000203057211 */ /* 0x002fc800078ec0ff */
[----:B------:R-:W0:Y:S02]  /*104b0*/  SYNCS.PHASECHK.TRANS64.TRYWAIT P0, [R5+URZ+0x38820], R0 ;  /* 0x03882000050075a7 */ /* 0x000e24000800017f */
[----:B0-----:R-:W-:Y:S05]  /*104c0*/  @!P0 BRA `(.L_x_79) ;  /* 0x0000002c00808947 */ /* 0x001fea0003800000 */
.L_x_165:
[----:B------:R-:W-:Y:S05]  /*104d0*/  BSYNC B0 ;  /* 0x0000000000007941 */ /* 0x000fea0003800000 */
.L_x_78:
[----:B------:R-:W-:-:S03]  /*104e0*/  UMOV UR4, 0xffffffff ;  /* 0xffffffff00047882 */ /* 0x000fc60000000000 */
[----:B------:R-:W-:Y:S05]  /*104f0*/  BRA.DIV UR4, `(.L_x_80) ;  /* 0x0000002e04887947 */ /* 0x000fea000b800000 */
[----:B0-----:R-:W0:Y:S02]  /*10500*/  S2R R0, SR_TID.X ;  /* 0x0000000000007919 */ /* 0x001e240000002100 */
[----:B0-----:R-:W-:-:S04]  /*10510*/  SHF.R.U32.HI R0, RZ, 0x5, R0 ;  /* 0x00000005ff007819 */ /* 0x001fc80000011600 */
[----:B------:R-:W-:-:S05]  /*10520*/  LOP3.LUT R0, R0, 0x3, RZ, 0xc0, !PT ;  /* 0x0000000300007812 */ /* 0x000fca00078ec0ff */
[----:B------:R0:W1:Y:S02]  /*10530*/  SHFL.IDX PT, R14, R0, RZ, 0x1f ;  /* 0x00001fff000e7589 */ /* 0x00006400000e0000 */
.L_x_168:
[----:B-1----:R-:W-:Y:S01]  /*10540*/  ISETP.NE.AND P0, PT, R14, RZ, PT ;  /* 0x000000ff0e00720c */ /* 0x002fe20003f05270 */
[----:B------:R-:W-:-:S12]  /*10550*/  BSSY B0, `(.L_x_81) ;  /* 0x0000026000007945 */ /* 0x000fd80003800000 */
[----:B------:R-:W-:Y:S05]  /*10560*/  @P0 BRA `(.L_x_82) ;  /* 0x0000000000900947 */ /* 0x000fea0003800000 */
[----:B------:R-:W-:-:S03]  /*10570*/  UMOV UR4, 0xffffffff ;  /* 0xffffffff00047882 */ /* 0x000fc60000000000 */
[----:B------:R-:W-:Y:S05]  /*10580*/  BRA.DIV UR4, `(.L_x_83) ;  /* 0x0000002e04987947 */ /* 0x000fea000b800000 */
[----:B------:R-:W-:-:S13]  /*10590*/  ELECT P6, URZ, PT ;  /* 0x00000000003f782f */ /* 0x000fda00038c0000 */
.L_x_171:
[----:B------:R-:W-:Y:S05]  /*105a0*/  @!P6 BRA `(.L_x_82) ;  /* 0x000000000080e947 */ /* 0x000fea0003800000 */
[----:B0-----:R-:W2:Y:S02]  /*105b0*/  LDL R0, [R1+0xc] ;  /* 0x00000c0001007983 */ /* 0x001ea40000100800 */
[----:B--2---:R-:W-:-:S13]  /*105c0*/  R2UR UR4, R0 ;  /* 0x00000000000472ca */ /* 0x004fda00000e0000 */
[----:B------:R-:W-:-:S06]  /*105d0*/  ULOP3.LUT UR4, UR4, 0x2, URZ, 0xfc, !UPT ;  /* 0x0000000204047892 */ /* 0x000fcc000f8efc3f */
[----:B------:R-:W-:-:S05]  /*105e0*/  IMAD.U32 R0, RZ, RZ, UR4 ;  /* 0x00000004ff007e24 */ /* 0x000fca000f8e00ff */
[----:B------:R-:W-:-:S13]  /*105f0*/  ISETP.NE.AND P0, PT, R0, 0x3, PT ;  /* 0x000000030000780c */ /* 0x000fda0003f05270 */
[----:B------:R-:W-:Y:S05]  /*10600*/  @!P0 BRA `(.L_x_84) ;  /* 0x0000000000048947 */ /* 0x000fea0003800000 */
[----:B------:R-:W-:Y:S01]  /*10610*/  BPT.TRAP 0x1 ;  /* 0x000000040000795c */ /* 0x000fe20000300000 */
.L_x_84:
[C---:B------:R-:W-:Y:S01]  /*10620*/  LEA R3, R22.reuse, R5, 0x3 ;  /* 0x0000000516037211 */ /* 0x040fe200078e18ff */
[----:B------:R-:W-:Y:S01]  /*10630*/  VIADD R22, R22, 0x1 ;  /* 0x0000000116167836 */ /* 0x000fe20000000000 */
[----:B------:R-:W-:-:S04]  /*10640*/  SHF.L.U32 R2, R25, 0x1f, RZ ;  /* 0x0000001f19027819 */ /* 0x000fc800000006ff */
[----:B------:R-:W0:Y:S01]  /*10650*/  SYNCS.PHASECHK.TRANS64.TRYWAIT P1, [R3+URZ+0x38840], R2 ;  /* 0x03884002030075a7 */ /* 0x000e22000802017f */
[----:B------:R-:W-:-:S04]  /*10660*/  ISETP.NE.AND P2, PT, R22, 0x2, PT ;  /* 0x000000021600780c */ /* 0x000fc80003f45270 */
[----:B------:R-:W-:Y:S01]  /*10670*/  SEL R0, RZ, 0x1, P2 ;  /* 0x00000001ff007807 */ /* 0x000fe20001000000 */
[----:B0-----:R-:W-:Y:S08]  /*10680*/  @!P1 BRA `(.L_x_85) ;  /* 0x0000002c00789947 */ /* 0x001ff00003800000 */
.L_x_172:
[----:B------:R-:W-:Y:S02]  /*10690*/  SEL R22, R22, RZ, P2 ;  /* 0x000000ff16167207 */ /* 0x000fe40001000000 */
[----:B------:R-:W-:Y:S01]  /*106a0*/  LOP3.LUT R0, R25, R0, RZ, 0x3c, !PT ;  /* 0x0000000019007212 */ /* 0x000fe200078e3cff */
[----:B------:R-:W-:Y:S06]  /*106b0*/  @!P0 BRA `(.L_x_86) ;  /* 0x0000000000048947 */ /* 0x000fec0003800000 */
[----:B------:R-:W-:Y:S01]  /*106c0*/  BPT.TRAP 0x1 ;  /* 0x000000040000795c */ /* 0x000fe20000300000 */
.L_x_86:
[----:B------:R-:W-:Y:S01]  /*106d0*/  IMAD R5, R22, 0x8, R5 ;  /* 0x0000000816057824 */ /* 0x000fe200078e0205 */
[----:B------:R-:W-:-:S04]  /*106e0*/  SHF.L.U32 R0, R0, 0x1f, RZ ;  /* 0x0000001f00007819 */ /* 0x000fc800000006ff */
[----:B------:R-:W1:Y:S02]  /*106f0*/  SYNCS.PHASECHK.TRANS64.TRYWAIT P1, [R5+URZ+0x38840], R0 ;  /* 0x03884000050075a7 */ /* 0x000e64000802017f */
[----:B-1----:R-:W-:Y:S05]  /*10700*/  @!P1 BRA `(.L_x_87) ;  /* 0x0000002c006c9947 */ /* 0x002fea0003800000 */
.L_x_173:
[----:B------:R-:W-:Y:S05]  /*10710*/  @!P0 BRA `(.L_x_88) ;  /* 0x0000000000048947 */ /* 0x000fea0003800000 */
[----:B------:R-:W-:Y:S01]  /*10720*/  BPT.TRAP 0x1 ;  /* 0x000000040000795c */ /* 0x000fe20000300000 */
.L_x_88:
[----:B------:R-:W2:Y:S02]  /*10730*/  SYNCS.PHASECHK.TRANS64.TRYWAIT P1, [R3+URZ+0x38860], R2 ;  /* 0x03886002030075a7 */ /* 0x000ea4000802017f */
[----:B--2---:R-:W-:Y:S05]  /*10740*/  @!P1 BRA `(.L_x_89) ;  /* 0x0000002c00709947 */ /* 0x004fea0003800000 */
.L_x_174:
[----:B------:R-:W-:Y:S05]  /*10750*/  @!P0 BRA `(.L_x_90) ;  /* 0x0000000000048947 */ /* 0x000fea0003800000 */
[----:B------:R-:W-:Y:S01]  /*10760*/  BPT.TRAP 0x1 ;  /* 0x000000040000795c */ /* 0x000fe20000300000 */
.L_x_90:
[----:B---3--:R3:W4:Y:S02]  /*10770*/  SYNCS.PHASECHK.TRANS64.TRYWAIT P0, [R5+URZ+0x38860], R0 ;  /* 0x03886000050075a7 */ /* 0x008724000800017f */
[----:B----4-:R-:W-:Y:S05]  /*10780*/  @!P0 NANOSLEEP.SYNCS 0x989680 ;  /* 0x009896800000895d */ /* 0x010fea0003900000 */
[----:B------:R-:W4:Y:S02]  /*10790*/  @!P0 SYNCS.PHASECHK.TRANS64 P0, [R5+URZ+0x38860], R0 ;  /* 0x03886000050085a7 */ /* 0x000f24000800007f */
[----:B----4-:R-:W-:Y:S05]  /*107a0*/  @!P0 BRA `(.L_x_90) ;  /* 0xfffffffc00f08947 */ /* 0x010fea000383ffff */
.L_x_82:
[----:B------:R-:W-:Y:S05]  /*107b0*/  BSYNC B0 ;  /* 0x0000000000007941 */ /* 0x000fea0003800000 */
.L_x_81:
[----:B------:R-:W-:Y:S05]  /*107c0*/  EXIT ;  /* 0x000000000000794d */ /* 0x000fea0003800000 */
.L_x_8:
[----:B0-----:R-:W-:-:S04]  /*107d0*/  MOV R3, UR40 ;  /* 0x0000002800037c02 */ /* 0x001fc80008000f00 */
[----:B------:R0:W1:Y:S03]  /*107e0*/  SYNCS.PHASECHK.TRANS64.TRYWAIT P1, [R3+URZ+0x38800], R0 ;  /* 0x03880000030075a7 */ /* 0x000066000802017f */
[----:B-1----:R-:W-:Y:S05]  /*107f0*/  @!P1 NANOSLEEP.SYNCS 0x989680 ;  /* 0x009896800000995d */ /* 0x002fea0003900000 */
[----:B------:R-:W1:Y:S02]  /*10800*/  @!P1 SYNCS.PHASECHK.TRANS64 P1, [R3+URZ+0x38800], R0 ;  /* 0x03880000030095a7 */ /* 0x000e64000802007f */
[----:B-1----:R-:W-:Y:S05]  /*10810*/  @!P1 BRA `(.L_x_8) ;  /* 0xfffffffc00ec9947 */ /* 0x002fea000383ffff */
[----:B------:R-:W-:Y:S05]  /*10820*/  BRA `(.L_x_91) ;  /* 0xffffff0800587947 */ /* 0x000fea000383ffff */
.L_x_12:
[----:B-1----:R1:W2:Y:S02]  /*10830*/  SYNCS.PHASECHK.TRANS64.TRYWAIT P1, [R0+URZ+0x38830], R3 ;  /* 0x03883003000075a7 */ /* 0x0022a4000802017f */
[----:B--2---:R-:W-:Y:S05]  /*10840*/  @!P1 NANOSLEEP.SYNCS 0x989680 ;  /* 0x009896800000995d */ /* 0x004fea0003900000 */
[----:B------:R-:W2:Y:S02]  /*10850*/  @!P1 SYNCS.PHASECHK.TRANS64 P1, [R0+URZ+0x38830], R3 ;  /* 0x03883003000095a7 */ /* 0x000ea4000802007f */
[----:B--2---:R-:W-:Y:S05]  /*10860*/  @!P1 BRA `(.L_x_12) ;  /* 0xfffffffc00f09947 */ /* 0x004fea000383ffff */
[----:B------:R-:W-:Y:S05]  /*10870*/  BRA `(.L_x_11) ;  /* 0xffffff08007c7947 */ /* 0x000fea000383ffff */
.L_x_18:
[----:B-1----:R-:W-:-:S04]  /*10880*/  IMAD.U32 R153, RZ, RZ, UR61 ;  /* 0x0000003dff997e24 */ /* 0x002fc8000f8e00ff */
[----:B------:R1:W2:Y:S03]  /*10890*/  SYNCS.PHASECHK.TRANS64.TRYWAIT P1, [R153+URZ+0x38830], R4 ;  /* 0x03883004990075a7 */ /* 0x0002a6000802017f */
[----:B--2---:R-:W-:Y:S05]  /*108a0*/  @!P1 NANOSLEEP.SYNCS 0x989680 ;  /* 0x009896800000995d */ /* 0x004fea0003900000 */
[----:B------:R-:W2:Y:S02]  /*108b0*/  @!P1 SYNCS.PHASECHK.TRANS64 P1, [R153+URZ+0x38830], R4 ;  /* 0x03883004990095a7 */ /* 0x000ea4000802007f */
[----:B--2---:R-:W-:Y:S05]  /*108c0*/  @!P1 BRA `(.L_x_18) ;  /* 0xfffffffc00ec9947 */ /* 0x004fea000383ffff */
[----:B------:R-:W-:Y:S05]  /*108d0*/  BRA `(.L_x_17) ;  /* 0xffffff5000587947 */ /* 0x000fea000383ffff */
.L_x_22:
[----:B--2---:R-:W-:-:S04]  /*108e0*/  IMAD.U32 R2, RZ, RZ, UR4 ;  /* 0x00000004ff027e24 */ /* 0x004fc8000f8e00ff */
[----:B------:R2:W3:Y:S03]  /*108f0*/  SYNCS.PHASECHK.TRANS64.TRYWAIT P1, [R2+URZ+0x38850], R0 ;  /* 0x03885000020075a7 */ /* 0x0004e6000802017f */
[----:B---3--:R-:W-:Y:S05]  /*10900*/  @!P1 NANOSLEEP.SYNCS 0x989680 ;  /* 0x009896800000995d */ /* 0x008fea0003900000 */
[----:B------:R-:W3:Y:S02]  /*10910*/  @!P1 SYNCS.PHASECHK.TRANS64 P1, [R2+URZ+0x38850], R0 ;  /* 0x03885000020095a7 */ /* 0x000ee4000802007f */
[----:B---3--:R-:W-:Y:S05]  /*10920*/  @!P1 BRA `(.L_x_22) ;  /* 0xfffffffc00ec9947 */ /* 0x008fea000383ffff */
[----:B------:R-:W-:Y:S05]  /*10930*/  BRA `(.L_x_21) ;  /* 0xffffff7800a87947 */ /* 0x000fea000383ffff */
.L_x_29:
[----:B-1----:R-:W-:-:S04]  /*10940*/  MOV R7, UR12 ;  /* 0x0000000c00077c02 */ /* 0x002fc80008000f00 */
[----:B------:R1:W2:Y:S03]  /*10950*/  SYNCS.PHASECHK.TRANS64.TRYWAIT P1, [R7+URZ+0x38850], R0 ;  /* 0x03885000070075a7 */ /* 0x0002a6000802017f */
[----:B--2---:R-:W-:Y:S05]  /*10960*/  @!P1 NANOSLEEP.SYNCS 0x989680 ;  /* 0x009896800000995d */ /* 0x004fea0003900000 */
[----:B------:R-:W2:Y:S02]  /*10970*/  @!P1 SYNCS.PHASECHK.TRANS64 P1, [R7+URZ+0x38850], R0 ;  /* 0x03885000070095a7 */ /* 0x000ea4000802007f */
[----:B--2---:R-:W-:Y:S05]  /*10980*/  @!P1 BRA `(.L_x_29) ;  /* 0xfffffffc00ec9947 */ /* 0x004fea000383ffff */
[----:B------:R-:W-:Y:S05]  /*10990*/  BRA `(.L_x_28) ;  /* 0xffffff9800087947 */ /* 0x000fea000383ffff */
.L_x_44:
[----:B------:R-:W0:Y:S01]  /*109a0*/  S2R R17, SR_TID.X ;  /* 0x0000000000117919 */ /* 0x000e220000002100 */
[----:B------:R-:W-:Y:S01]  /*109b0*/  BSSY B0, `(.L_x_92) ;  /* 0x000000a000007945 */ /* 0x000fe20003800000 */
[----:B------:R-:W-:Y:S01]  /*109c0*/  IMAD.MOV.U32 R12, RZ, RZ, RZ ;  /* 0x000000ffff0c7224 */ /* 0x000fe200078e00ff */
[----:B------:R-:W-:Y:S01]  /*109d0*/  MOV R11, 0x1f ;  /* 0x0000001f000b7802 */ /* 0x000fe20000000f00 */
[----:B------:R-:W-:Y:S01]  /*109e0*/  IMAD.MOV.U32 R15, RZ, RZ, -0x1 ;  /* 0xffffffffff0f7424 */ /* 0x000fe200078e00ff */
[----:B0-----:R-:W-:-:S04]  /*109f0*/  SHF.R.U32.HI R17, RZ, 0x5, R17 ;  /* 0x00000005ff117819 */ /* 0x001fc80000011611 */
[----:B------:R-:W-:-:S05]  /*10a00*/  LOP3.LUT R17, R17, 0x3, RZ, 0xc0, !PT ;  /* 0x0000000311117812 */ /* 0x000fca00078ec0ff */
[----:B------:R-:W-:-:S07]  /*10a10*/  IMAD.MOV.U32 R13, RZ, RZ, R17 ;  /* 0x000000ffff0d7224 */ /* 0x000fce00078e0011 */
[----:B-1---5:R-:W-:Y:S05]  /*10a20*/  WARPSYNC.COLLECTIVE R15, `(.L_x_93) ;  /* 0x000000000f087348 */ /* 0x022fea0003c00000 */
[----:B------:R0:W2:Y:S02]  /*10a30*/  SHFL.IDX P6, R14, R13, R12, R11 ;  /* 0x0000000c0d0e7389 */ /* 0x0000a400000c000b */
[----:B012--5:R-:W-:Y:S01]  /*10a40*/  ENDCOLLECTIVE ;  /* 0x000000000000791b */ /* 0x027fe20003800000 */
.L_x_93:
[----:B------:R-:W-:Y:S05]  /*10a50*/  BSYNC B0 ;  /* 0x0000000000007941 */ /* 0x000fea0003800000 */
.L_x_92:
[----:B------:R-:W-:Y:S05]  /*10a60*/  BRA `(.L_x_94) ;  /* 0xffffffcc00787947 */ /* 0x000fea000383ffff */
.L_x_47:
[----:B0-----:R0:W1:Y:S02]  /*10a70*/  SYNCS.PHASECHK.TRANS64.TRYWAIT P0, [R0+URZ+0x38840], R3 ;  /* 0x03884003000075a7 */ /* 0x001064000800017f */
[----:B-1----:R-:W-:Y:S05]  /*10a80*/  @!P0 NANOSLEEP.SYNCS 0x989680 ;  /* 0x009896800000895d */ /* 0x002fea0003900000 */
[----:B------:R-:W1:Y:S02]  /*10a90*/  @!P0 SYNCS.PHASECHK.TRANS64 P0, [R0+URZ+0x38840], R3 ;  /* 0x03884003000085a7 */ /* 0x000e64000800007f */
[----:B-1----:R-:W-:Y:S05]  /*10aa0*/  @!P0 BRA `(.L_x_47) ;  /* 0xfffffffc00f08947 */ /* 0x002fea000383ffff */
[----:B------:R-:W-:Y:S05]  /*10ab0*/  BRA `(.L_x_95) ;  /* 0xffffffd0004c7947 */ /* 0x000fea000383ffff */
.L_x_48:
[----:B------:R-:W-:Y:S01]  /*10ac0*/  BSSY B0, `(.L_x_96) ;  /* 0x0000008000007945 */ /* 0x000fe20003800000 */
[----:B------:R-:W-:Y:S01]  /*10ad0*/  IMAD.MOV.U32 R13, RZ, RZ, R6 ;  /* 0x000000ffff0d7224 */ /* 0x000fe200078e0006 */
[----:B------:R-:W-:Y:S01]  /*10ae0*/  MOV R12, RZ ;  /* 0x000000ff000c7202 */ /* 0x000fe20000000f00 */
[----:B------:R-:W-:Y:S02]  /*10af0*/  IMAD.MOV.U32 R11, RZ, RZ, 0x181f ;  /* 0x0000181fff0b7424 */ /* 0x000fe400078e00ff */
[----:B------:R-:W-:-:S07]  /*10b00*/  IMAD.MOV.U32 R15, RZ, RZ, -0x1 ;  /* 0xffffffffff0f7424 */ /* 0x000fce00078e00ff */
[----:B------:R-:W-:Y:S05]  /*10b10*/  WARPSYNC.COLLECTIVE R15, `(.L_x_97) ;  /* 0x000000000f087348 */ /* 0x000fea0003c00000 */
[----:B------:R0:W1:Y:S02]  /*10b20*/  SHFL.IDX P6, R14, R13, R12, R11 ;  /* 0x0000000c0d0e7389 */ /* 0x00006400000c000b */
[----:B01----:R-:W-:Y:S01]  /*10b30*/  ENDCOLLECTIVE ;  /* 0x000000000000791b */ /* 0x003fe20003800000 */
.L_x_97:
[----:B------:R-:W-:Y:S05]  /*10b40*/  BSYNC B0 ;  /* 0x0000000000007941 */ /* 0x000fea0003800000 */
.L_x_96:
[----:B------:R-:W-:Y:S01]  /*10b50*/  IMAD.MOV.U32 R13, RZ, RZ, R4 ;  /* 0x000000ffff0d7224 */ /* 0x000fe200078e0004 */
[----:B------:R-:W-:Y:S01]  /*10b60*/  MOV R11, 0x181f ;  /* 0x0000181f000b7802 */ /* 0x000fe20000000f00 */
[----:B------:R-:W-:Y:S01]  /*10b70*/  IMAD.MOV.U32 R12, RZ, RZ, RZ ;  /* 0x000000ffff0c7224 */ /* 0x000fe200078e00ff */
[----:B------:R-:W-:Y:S01]  /*10b80*/  MOV R2, R14 ;  /* 0x0000000e00027202 */ /* 0x000fe20000000f00 */
[----:B------:R-:W-:Y:S01]  /*10b90*/  IMAD.MOV.U32 R15, RZ, RZ, -0x1 ;  /* 0xffffffffff0f7424 */ /* 0x000fe200078e00ff */
[----:B------:R-:W-:Y:S02]  /*10ba0*/  ISETP.GE.AND P0, PT, R33, 0x1, PT ;  /* 0x000000012100780c */ /* 0x000fe40003f06270 */
[----:B------:R-:W-:-:S13]  /*10bb0*/  LOP3.LUT P5, RZ, R16, 0x8, RZ, 0xc0, !PT ;  /* 0x0000000810ff7812 */ /* 0x000fda00078ac0ff */
[----:B------:R-:W-:Y:S05]  /*10bc0*/  WARPSYNC.COLLECTIVE R15, `(.L_x_98) ;  /* 0x000000000f087348 */ /* 0x000fea0003c00000 */
[----:B------:R0:W1:Y:S02]  /*10bd0*/  SHFL.IDX P6, R14, R13, R12, R11 ;  /* 0x0000000c0d0e7389 */ /* 0x00006400000c000b */
[----:B01----:R-:W-:Y:S01]  /*10be0*/  ENDCOLLECTIVE ;  /* 0x000000000000791b */ /* 0x003fe20003800000 */
.L_x_98:
[C---:B------:R-:W-:Y:S02]  /*10bf0*/  LOP3.LUT P4, RZ, R16.reuse, 0x4, RZ, 0xc0, !PT ;  /* 0x0000000410ff7812 */ /* 0x040fe4000788c0ff */
[C---:B------:R-:W-:Y:S02]  /*10c00*/  LOP3.LUT P3, RZ, R16.reuse, 0x2, RZ, 0xc0, !PT ;  /* 0x0000000210ff7812 */ /* 0x040fe4000786c0ff */
[----:B------:R-:W-:Y:S02]  /*10c10*/  LOP3.LUT P2, RZ, R16, 0x1, RZ, 0xc0, !PT ;  /* 0x0000000110ff7812 */ /* 0x000fe4000784c0ff */
[----:B------:R-:W-:Y:S01]  /*10c20*/  @P0 LEA R7, R5, UR39, 0x1 ;  /* 0x0000002705070c11 */ /* 0x000fe2000f8e08ff */
[----:B------:R-:W-:Y:S02]  /*10c30*/  IMAD.MOV.U32 R13, RZ, RZ, R6 ;  /* 0x000000ffff0d7224 */ /* 0x000fe400078e0006 */
[----:B------:R-:W-:Y:S01]  /*10c40*/  IMAD.MOV.U32 R12, RZ, RZ, 0x1 ;  /* 0x00000001ff0c7424 */ /* 0x000fe200078e00ff */
[----:B------:R-:W-:-:S05]  /*10c50*/  @P0 LEA R14, P1, R37, R14, 0x1 ;  /* 0x0000000e250e0211 */ /* 0x000fca00078208ff */
[----:B------:R-:W-:Y:S01]  /*10c60*/  @P0 IMAD.X R3, RZ, RZ, R2, P1 ;  /* 0x000000ffff030224 */ /* 0x000fe200008e0602 */
[----:B------:R-:W-:-:S07]  /*10c70*/  @P0 MOV R2, R14 ;  /* 0x0000000e00020202 */ /* 0x000fce0000000f00 */
[----:B------:R-:W-:Y:S05]  /*10c80*/  WARPSYNC.COLLECTIVE R15, `(.L_x_99) ;  /* 0x000000000f087348 */ /* 0x000fea0003c00000 */
[----:B------:R0:W1:Y:S02]  /*10c90*/  SHFL.IDX P6, R14, R13, R12, R11 ;  /* 0x0000000c0d0e7389 */ /* 0x00006400000c000b */
[----:B01----:R-:W-:Y:S01]  /*10ca0*/  ENDCOLLECTIVE ;  /* 0x000000000000791b */ /* 0x003fe20003800000 */
.L_x_99:
[----:B------:R-:W-:Y:S01]  /*10cb0*/  @!PT LDS RZ, [RZ] ;  /* 0x00000000fffff984 */ /* 0x000fe20000000800 */
[----:B------:R-:W-:Y:S01]  /*10cc0*/  @!PT LDS RZ, [RZ] ;  /* 0x00000000fffff984 */ /* 0x000fe20000000800 */
[----:B------:R-:W-:Y:S01]  /*10cd0*/  @!PT LDS RZ, [RZ] ;  /* 0x00000000fffff984 */ /* 0x000fe20000000800 */
[----:B------:R0:W-:Y:S04]  /*10ce0*/  @P0 LDGSTS.E.BYPASS.LTC128B.128 [R7+0x24400], desc[UR36][R2.64], !P5 ;  /* 0x2440000002070fae */ /* 0x0001e8000e901d64 */
[----:B------:R0:W-:Y:S04]  /*10cf0*/  @P0 LDGSTS.E.BYPASS.LTC128B.128 [R7+0x26c00], desc[UR36][R2.64+0x80], !P4 ;  /* 0x26c0008002070fae */ /* 0x0001e8000e101d64 */
[----:B------:R0:W-:Y:S01]  /*10d00*/  @P0 LDGSTS.E.BYPASS.LTC128B.128 [R7+0x29400], desc[UR36][R2.64+0x100], !P3 ;  /* 0x2940010002070fae */ /* 0x0001e2000d901d64 */
[----:B------:R-:W-:-:S03]  /*10d10*/  IMAD.MOV.U32 R13, RZ, RZ, R4 ;  /* 0x000000ffff0d7224 */ /* 0x000fc600078e0004 */
[----:B------:R0:W-:Y:S01]  /*10d20*/  @P0 LDGSTS.E.BYPASS.LTC128B.128 [R7+0x2bc00], desc[UR36][R2.64+0x180], !P2 ;  /* 0x2bc0018002070fae */ /* 0x0001e2000d101d64 */
[----:B------:R-:W-:Y:S02]  /*10d30*/  ISETP.GE.AND P0, PT, R33, 0x11, PT ;  /* 0x000000112100780c */ /* 0x000fe40003f06270 */
[----:B------:R-:W-:-:S11]  /*10d40*/  MOV R8, R14 ;  /* 0x0000000e00087202 */ /* 0x000fd60000000f00 */
[----:B0-----:R-:W-:Y:S05]  /*10d50*/  WARPSYNC.COLLECTIVE R15, `(.L_x_100) ;  /* 0x000000000f087348 */ /* 0x001fea0003c00000 */
[----:B------:R1:W2:Y:S02]  /*10d60*/  SHFL.IDX P6, R14, R13, R12, R11 ;  /* 0x0000000c0d0e7389 */ /* 0x0002a400000c000b */
[----:B012---:R-:W-:Y:S01]  /*10d70*/  ENDCOLLECTIVE ;  /* 0x000000000000791b */ /* 0x007fe20003800000 */
.L_x_100:
[----:B------:R-:W-:Y:S01]  /*10d80*/  @P0 LEA R21, R5, UR39, 0x1 ;  /* 0x0000002705150c11 */ /* 0x000fe2000f8e08ff */
[----:B------:R-:W-:Y:S01]  /*10d90*/  IMAD.MOV.U32 R13, RZ, RZ, R6 ;  /* 0x000000ffff0d7224 */ /* 0x000fe200078e0006 */
[----:B------:R-:W-:Y:S02]  /*10da0*/  MOV R12, 0x2 ;  /* 0x00000002000c7802 */ /* 0x000fe40000000f00 */
[----:B------:R-:W-:-:S04]  /*10db0*/  @P0 LEA R14, P1, R37, R14, 0x1 ;  /* 0x0000000e250e0211 */ /* 0x000fc800078208ff */
[----:B------:R-:W-:Y:S01]  /*10dc0*/  @P0 MOV R2, R14 ;  /* 0x0000000e00020202 */ /* 0x000fe20000000f00 */
[----:B------:R-:W-:-:S08]  /*10dd0*/  @P0 IMAD.X R9, RZ, RZ, R8, P1 ;  /* 0x000000ffff090224 */ /* 0x000fd000008e0608 */
[----:B------:R-:W-:Y:S05]  /*10de0*/  WARPSYNC.COLLECTIVE R15, `(.L_x_101) ;  /* 0x000000000f087348 */ /* 0x000fea0003c00000 */
[----:B------:R0:W1:Y:S02]  /*10df0*/  SHFL.IDX P6, R14, R13, R12, R11 ;  /* 0x0000000c0d0e7389 */ /* 0x00006400000c000b */
[----:B01----:R-:W-:Y:S01]  /*10e00*/  ENDCOLLECTIVE ;  /* 0x000000000000791b */ /* 0x003fe20003800000 */
.L_x_101:
[----:B------:R-:W-:-:S05]  /*10e10*/  @P0 IMAD.MOV.U32 R3, RZ, RZ, R9 ;  /* 0x000000ffff030224 */ /* 0x000fca00078e0009 */
[----:B------:R-:W-:Y:S01]  /*10e20*/  @!PT LDS RZ, [RZ] ;  /* 0x00000000fffff984 */ /* 0x000fe20000000800 */
[----:B------:R-:W-:Y:S01]  /*10e30*/  @!PT LDS RZ, [RZ] ;  /* 0x00000000fffff984 */ /* 0x000fe20000000800 */
[----:B------:R-:W-:Y:S01]  /*10e40*/  @!PT LDS RZ, [RZ] ;  /* 0x00000000fffff984 */ /* 0x000fe20000000800 */
[----:B------:R0:W-:Y:S04]  /*10e50*/  @P0 LDGSTS.E.BYPASS.LTC128B.128 [R21+0x24c00], desc[UR36][R2.64], !P5 ;  /* 0x24c0000002150fae */ /* 0x0001e8000e901d64 */
[----:B------:R0:W-:Y:S01]  /*10e60*/  @P0 LDGSTS.E.BYPASS.LTC128B.128 [R21+0x27400], desc[UR36][R2.64+0x80], !P4 ;  /* 0x2740008002150fae */ /* 0x0001e2000e101d64 */
[----:B------:R-:W-:-:S03]  /*10e70*/  IMAD.MOV.U32 R13, RZ, RZ, R4 ;  /* 0x000000ffff0d7224 */ /* 0x000fc600078e0004 */
[----:B------:R0:W-:Y:S04]  /*10e80*/  @P0 LDGSTS.E.BYPASS.LTC128B.128 [R21+0x29c00], desc[UR36][R2.64+0x100], !P3 ;  /* 0x29c0010002150fae */ /* 0x0001e8000d901d64 */
[----:B------:R0:W-:Y:S01]  /*10e90*/  @P0 LDGSTS.E.BYPASS.LTC128B.128 [R21+0x2c400], desc[UR36][R2.64+0x180], !P2 ;  /* 0x2c40018002150fae */ /* 0x0001e2000d101d64 */
[----:B------:R-:W-:Y:S01]  /*10ea0*/  ISETP.GE.AND P0, PT, R33, 0x21, PT ;  /* 0x000000212100780c */ /* 0x000fe20003f06270 */
[----:B------:R-:W-:-:S12]  /*10eb0*/  IMAD.MOV.U32 R7, RZ, RZ, R14 ;  /* 0x000000ffff077224 */ /* 0x000fd800078e000e */
[----:B0-----:R-:W-:Y:S05]  /*10ec0*/  WARPSYNC.COLLECTIVE R15, `(.L_x_102) ;  /* 0x000000000f087348 */ /* 0x001fea0003c00000 */
[----:B------:R1:W2:Y:S02]  /*10ed0*/  SHFL.IDX P6, R14, R13, R12, R11 ;  /* 0x0000000c0d0e7389 */ /* 0x0002a400000c000b */
[----:B012---:R-:W-:Y:S01]  /*10ee0*/  ENDCOLLECTIVE ;  /* 0x000000000000791b */ /* 0x007fe20003800000 */
.L_x_102:
[----:B------:R-:W-:Y:S02]  /*10ef0*/  @P0 LEA R9, R5, UR39, 0x1 ;  /* 0x0000002705090c11 */ /* 0x000fe4000f8e08ff */
[----:B------:R-:W-:Y:S01]  /*10f00*/  MOV R13, R6 ;  /* 0x00000006000d7202 */ /* 0x000fe20000000f00 */
[----:B------:R-:W-:Y:S01]  /*10f10*/  IMAD.MOV.U32 R12, RZ, RZ, 0x3 ;  /* 0x00000003ff0c7424 */ /* 0x000fe200078e00ff */
[----:B------:R-:W-:-:S04]  /*10f20*/  @P0 LEA R14, P1, R37, R14, 0x1 ;  /* 0x0000000e250e0211 */ /* 0x000fc800078208ff */
[----:B------:R-:W-:Y:S01]  /*10f30*/  @P0 IADD3.X R7, RZ, R7, RZ, P1, !PT ;  /* 0x00000007ff070210 */ /* 0x000fe20000ffe4ff */
[----:B------:R-:W-:-:S08]  /*10f40*/  @P0 IMAD.MOV.U32 R2, RZ, RZ, R14 ;  /* 0x000000ffff020224 */ /* 0x000fd000078e000e */
[----:B------:R-:W-:Y:S05]  /*10f50*/  WARPSYNC.COLLECTIVE R15, `(.L_x_103) ;  /* 0x000000000f087348 */ /* 0x000fea0003c00000 */
[----:B------:R0:W1:Y:S02]  /*10f60*/  SHFL.IDX P6, R14, R13, R12, R11 ;  /* 0x0000000c0d0e7389 */ /* 0x00006400000c000b */
[----:B01----:R-:W-:Y:S01]  /*10f70*/  ENDCOLLECTIVE ;  /* 0x000000000000791b */ /* 0x003fe20003800000 */
.L_x_103:
[----:B------:R-:W-:-:S05]  /*10f80*/  @P0 IMAD.MOV.U32 R3, RZ, RZ, R7 ;  /* 0x000000ffff030224 */ /* 0x000fca00078e0007 */
[----:B------:R-:W-:Y:S01]  /*10f90*/  @!PT LDS RZ, [RZ] ;  /* 0x00000000fffff984 */ /* 0x000fe20000000800 */
[----:B------:R-:W-:Y:S01]  /*10fa0*/  @!PT LDS RZ, [RZ] ;  /* 0x00000000fffff984 */ /* 0x000fe20000000800 */
[----:B------:R-:W-:Y:S01]  /*10fb0*/  @!PT LDS RZ, [RZ] ;  /* 0x00000000fffff984 */ /* 0x000fe20000000800 */
[----:B------:R0:W-:Y:S04]  /*10fc0*/  @P0 LDGSTS.E.BYPASS.LTC128B.128 [R9+0x25400], desc[UR36][R2.64], !P5 ;  /* 0x2540000002090fae */ /* 0x0001e8000e901d64 */
[----:B------:R0:W-:Y:S01]  /*10fd0*/  @P0 LDGSTS.E.BYPASS.LTC128B.128 [R9+0x27c00], desc[UR36][R2.64+0x80], !P4 ;  /* 0x27c0008002090fae */ /* 0x0001e2000e101d64 */
[----:B------:R-:W-:-:S03]  /*10fe0*/  MOV R13, R4 ;  /* 0x00000004000d7202 */ /* 0x000fc60000000f00 */
[----:B------:R0:W-:Y:S04]  /*10ff0*/  @P0 LDGSTS.E.BYPASS.LTC128B.128 [R9+0x2a400], desc[UR36][R2.64+0x100], !P3 ;  /* 0x2a40010002090fae */ /* 0x0001e8000d901d64 */
[----:B------:R0:W-:Y:S01]  /*11000*/  @P0 LDGSTS.E.BYPASS.LTC128B.128 [R9+0x2cc00], desc[UR36][R2.64+0x180], !P2 ;  /* 0x2cc0018002090fae */ /* 0x0001e2000d101d64 */
[----:B------:R-:W-:Y:S01]  /*11010*/  ISETP.GE.AND P0, PT, R33, 0x31, PT ;  /* 0x000000312100780c */ /* 0x000fe20003f06270 */
[----:B------:R-:W-:-:S12]  /*11020*/  IMAD.MOV.U32 R7, RZ, RZ, R14 ;  /* 0x000000ffff077224 */ /* 0x000fd800078e000e */
[----:B0-----:R-:W-:Y:S05]  /*11030*/  WARPSYNC.COLLECTIVE R15, `(.L_x_104) ;  /* 0x000000000f087348 */ /* 0x001fea0003c00000 */
[----:B------:R1:W2:Y:S02]  /*11040*/  SHFL.IDX P6, R14, R13, R12, R11 ;  /* 0x0000000c0d0e7389 */ /* 0x0002a400000c000b */
[----:B012---:R-:W-:Y:S01]  /*11050*/  ENDCOLLECTIVE ;  /* 0x000000000000791b */ /* 0x007fe20003800000 */
.L_x_104:
[----:B------:R-:W-:Y:S01]  /*11060*/  @P0 LEA R21, R5, UR39, 0x1 ;  /* 0x0000002705150c11 */ /* 0x000fe2000f8e08ff */
[----:B------:R-:W-:Y:S02]  /*11070*/  IMAD.MOV.U32 R13, RZ, RZ, R6 ;  /* 0x000000ffff0d7224 */ /* 0x000fe400078e0006 */
[----:B------:R-:W-:Y:S01]  /*11080*/  IMAD.MOV.U32 R12, RZ, RZ, 0x4 ;  /* 0x00000004ff0c7424 */ /* 0x000fe200078e00ff */
[----:B------:R-:W-:-:S05]  /*11090*/  @P0 LEA R14, P1, R37, R14, 0x1 ;  /* 0x0000000e250e0211 */ /* 0x000fca00078208ff */
[----:B------:R-:W-:-:S08]  /*110a0*/  @P0 IMAD.MOV.U32 R2, RZ, RZ, R14 ;  /* 0x000000ffff020224 */ /* 0x000fd000078e000e */
[----:B------:R-:W-:Y:S05]  /*110b0*/  WARPSYNC.COLLECTIVE R15, `(.L_x_105) ;  /* 0x000000000f087348 */ /* 0x000fea0003c00000 */
[----:B------:R0:W1:Y:S02]  /*110c0*/  SHFL.IDX P6, R14, R13, R12, R11 ;  /* 0x0000000c0d0e7389 */ /* 0x00006400000c000b */
[----:B01----:R-:W-:Y:S01]  /*110d0*/  ENDCOLLECTIVE ;  /* 0x000000000000791b */ /* 0x003fe20003800000 */
.L_x_105:
[----:B------:R-:W-:-:S05]  /*110e0*/  @P0 IMAD.X R7, RZ, RZ, R7, P1 ;  /* 0x000000ffff070224 */ /* 0x000fca00008e0607 */
[----:B------:R-:W-:-:S05]  /*110f0*/  @P0 MOV R3, R7 ;  /* 0x0000000700030202 */ /* 0x000fca0000000f00 */
[----:B------:R-:W-:Y:S01]  /*11100*/  @!PT LDS RZ, [RZ] ;  /* 0x00000000fffff984 */ /* 0x000fe20000000800 */
[----:B------:R-:W-:Y:S01]  /*11110*/  @!PT LDS RZ, [RZ] ;  /* 0x00000000fffff984 */ /* 0x000fe20000000800 */
[----:B------:R-:W-:Y:S01]  /*11120*/  @!PT LDS RZ, [RZ] ;  /* 0x00000000fffff984 */ /* 0x000fe20000000800 */
[----:B------:R0:W-:Y:S01]  /*11130*/  @P0 LDGSTS.E.BYPASS.LTC128B.128 [R21+0x25c00], desc[UR36][R2.64], !P5 ;  /* 0x25c0000002150fae */ /* 0x0001e2000e901d64 */
[----:B------:R-:W-:-:S03]  /*11140*/  IMAD.MOV.U32 R13, RZ, RZ, R4 ;  /* 0x000000ffff0d7224 */ /* 0x000fc600078e0004 */
[----:B------:R0:W-:Y:S04]  /*11150*/  @P0 LDGSTS.E.BYPASS.LTC128B.128 [R21+0x28400], desc[UR36][R2.64+0x80], !P4 ;  /* 0x2840008002150fae */ /* 0x0001e8000e101d64 */
[----:B------:R0:W-:Y:S04]  /*11160*/  @P0 LDGSTS.E.BYPASS.LTC128B.128 [R21+0x2ac00], desc[UR36][R2.64+0x100], !P3 ;  /* 0x2ac0010002150fae */ /* 0x0001e8000d901d64 */
[----:B------:R0:W-:Y:S01]  /*11170*/  @P0 LDGSTS.E.BYPASS.LTC128B.128 [R21+0x2d400], desc[UR36][R2.64+0x180], !P2 ;  /* 0x2d40018002150fae */ /* 0x0001e2000d101d64 */
[----:B------:R-:W-:-:S07]  /*11180*/  MOV R7, R14 ;  /* 0x0000000e00077202 */ /* 0x000fce0000000f00 */
[----:B0-----:R-:W-:Y:S05]  /*11190*/  WARPSYNC.COLLECTIVE R15, `(.L_x_106) ;  /* 0x000000000f087348 */ /* 0x001fea0003c00000 */
[----:B------:R1:W2:Y:S02]  /*111a0*/  SHFL.IDX P6, R14, R13, R12, R11 ;  /* 0x0000000c0d0e7389 */ /* 0x0002a400000c000b */
[----:B012---:R-:W-:Y:S01]  /*111b0*/  ENDCOLLECTIVE ;  /* 0x000000000000791b */ /* 0x007fe20003800000 */
.L_x_106:
[----:B------:R-:W-:Y:S05]  /*111c0*/  BRA `(.L_x_107) ;  /* 0xffffffcc00b47947 */ /* 0x000fea000383ffff */
.L_x_54:
[----:B------:R-:W-:Y:S01]  /*111d0*/  IMAD.MOV.U32 R13, RZ, RZ, R5 ;  /* 0x000000ffff0d7224 */ /* 0x000fe200078e0005 */
[----:B------:R-:W-:Y:S01]  /*111e0*/  MOV R12, RZ ;  /* 0x000000ff000c7202 */ /* 0x000fe20000000f00 */
[----:B------:R-:W-:Y:S02]  /*111f0*/  IMAD.MOV.U32 R11, RZ, RZ, 0x181f ;  /* 0x0000181fff0b7424 */ /* 0x000fe400078e00ff */
[----:B------:R-:W-:Y:S02]  /*11200*/  IMAD.MOV.U32 R15, RZ, RZ, -0x1 ;  /* 0xffffffffff0f7424 */ /* 0x000fe400078e00ff */
[----:B------:R-:W-:-:S07]  /*11210*/  IMAD.IADD R4, R34, 0x1, R4 ;  /* 0x0000000122047824 */ /* 0x000fce00078e0204 */
[----:B-----5:R-:W-:Y:S05]  /*11220*/  WARPSYNC.COLLECTIVE R15, `(.L_x_108) ;  /* 0x000000000f087348 */ /* 0x020fea0003c00000 */
[----:B------:R0:W1:Y:S02]  /*11230*/  SHFL.IDX P6, R14, R13, R12, R11 ;  /* 0x0000000c0d0e7389 */ /* 0x00006400000c000b */
[----:B01---5:R-:W-:Y:S01]  /*11240*/  ENDCOLLECTIVE ;  /* 0x000000000000791b */ /* 0x023fe20003800000 */
.L_x_108:
[C---:B------:R-:W-:Y:S01]  /*11250*/  VIADD R6, R4.reuse, 0x10 ;  /* 0x0000001004067836 */ /* 0x040fe20000000000 */
[----:B------:R-:W-:Y:S01]  /*11260*/  ISETP.GE.AND P0, PT, R4, UR40, PT ;  /* 0x0000002804007c0c */ /* 0x000fe2000bf06270 */
[----:B------:R-:W-:Y:S01]  /*11270*/  IMAD.MOV.U32 R13, RZ, RZ, R0 ;  /* 0x000000ffff0d7224 */ /* 0x000fe200078e0000 */
[----:B------:R-:W-:-:S11]  /*11280*/  MOV R2, R14 ;  /* 0x0000000e00027202 */ /* 0x000fd60000000f00 */
[----:B------:R-:W-:Y:S05]  /*11290*/  WARPSYNC.COLLECTIVE R15, `(.L_x_109) ;  /* 0x000000000f087348 */ /* 0x000fea0003c00000 */
[----:B------:R0:W1:Y:S02]  /*112a0*/  SHFL.IDX P6, R14, R13, R12, R11 ;  /* 0x0000000c0d0e7389 */ /* 0x00006400000c000b */
[----:B01----:R-:W-:Y:S01]  /*112b0*/  ENDCOLLECTIVE ;  /* 0x000000000000791b */ /* 0x003fe20003800000 */
.L_x_109:
[----:B------:R-:W-:Y:S01]  /*112c0*/  MOV R13, R5 ;  /* 0x00000005000d7202 */ /* 0x000fe20000000f00 */
[----:B------:R-:W-:Y:S01]  /*112d0*/  IMAD.MOV.U32 R12, RZ, RZ, 0x1 ;  /* 0x00000001ff0c7424 */ /* 0x000fe200078e00ff */
[----:B------:R-:W-:-:S04]  /*112e0*/  @!P0 LEA R14, P1, R37, R14, 0x1 ;  /* 0x0000000e250e8211 */ /* 0x000fc800078208ff */
[----:B------:R-:W-:Y:S01]  /*112f0*/  @!P0 IADD3.X R3, RZ, R2, RZ, P1, !PT ;  /* 0x00000002ff038210 */ /* 0x000fe20000ffe4ff */
[----:B------:R-:W-:-:S08]  /*11300*/  @!P0 IMAD.MOV.U32 R2, RZ, RZ, R14 ;  /* 0x000000ffff028224 */ /* 0x000fd000078e000e */
[----:B------:R-:W-:Y:S05]  /*11310*/  WARPSYNC.COLLECTIVE R15, `(.L_x_110) ;  /* 0x000000000f087348 */ /* 0x000fea0003c00000 */
[----:B------:R0:W1:Y:S02]  /*11320*/  SHFL.IDX P6, R14, R13, R12, R11 ;  /* 0x0000000c0d0e7389 */ /* 0x00006400000c000b */
[----:B01----:R-:W-:Y:S01]  /*11330*/  ENDCOLLECTIVE ;  /* 0x000000000000791b */ /* 0x003fe20003800000 */
.L_x_110:
[----:B------:R-:W-:Y:S01]  /*11340*/  @!PT LDS RZ, [RZ] ;  /* 0x00000000fffff984 */ /* 0x000fe20000000800 */
[----:B------:R-:W-:Y:S01]  /*11350*/  @!PT LDS RZ, [RZ] ;  /* 0x00000000fffff984 */ /* 0x000fe20000000800 */
[----:B------:R-:W-:Y:S01]  /*11360*/  @!PT LDS RZ, [RZ] ;  /* 0x00000000fffff984 */ /* 0x000fe20000000800 */
[----:B------:R0:W-:Y:S04]  /*11370*/  @!P0 LDGSTS.E.BYPASS.LTC128B.128 [R20+0x14400], desc[UR36][R2.64], !P2 ;  /* 0x1440000002148fae */ /* 0x0001e8000d101d64 */
[----:B------:R0:W-:Y:S04]  /*11380*/  @!P0 LDGSTS.E.BYPASS.LTC128B.128 [R20+0x18400], desc[UR36][R2.64+0x80], !P3 ;  /* 0x1840008002148fae */ /* 0x0001e8000d901d64 */
[----:B------:R0:W-:Y:S01]  /*11390*/  @!P0 LDGSTS.E.BYPASS.LTC128B.128 [R20+0x1c400], desc[UR36][R2.64+0x100], !P4 ;  /* 0x1c40010002148fae */ /* 0x0001e2000e101d64 */
[----:B------:R-:W-:-:S03]  /*113a0*/  MOV R13, R0 ;  /* 0x00000000000d7202 */ /* 0x000fc60000000f00 */
[----:B------:R0:W-:Y:S01]  /*113b0*/  @!P0 LDGSTS.E.BYPASS.LTC128B.128 [R20+0x20400], desc[UR36][R2.64+0x180], !P5 ;  /* 0x2040018002148fae */ /* 0x0001e2000e901d64 */
[----:B------:R-:W-:Y:S01]  /*113c0*/  ISETP.GE.AND P0, PT, R6, UR40, PT ;  /* 0x0000002806007c0c */ /* 0x000fe2000bf06270 */
[----:B------:R-:W-:-:S12]  /*113d0*/  IMAD.MOV.U32 R6, RZ, RZ, R14 ;  /* 0x000000ffff067224 */ /* 0x000fd800078e000e */
[----:B0-----:R-:W-:Y:S05]  /*113e0*/  WARPSYNC.COLLECTIVE R15, `(.L_x_111) ;  /* 0x000000000f087348 */ /* 0x001fea0003c00000 */
[----:B------:R1:W2:Y:S02]  /*113f0*/  SHFL.IDX P6, R14, R13, R12, R11 ;  /* 0x0000000c0d0e7389 */ /* 0x0002a400000c000b */
[----:B012---:R-:W-:Y:S01]  /*11400*/  ENDCOLLECTIVE ;  /* 0x000000000000791b */ /* 0x007fe20003800000 */
.L_x_111:
[----:B------:R-:W-:Y:S01]  /*11410*/  IMAD.MOV.U32 R13, RZ, RZ, R5 ;  /* 0x000000ffff0d7224 */ /* 0x000fe200078e0005 */
[----:B------:R-:W-:Y:S02]  /*11420*/  MOV R12, 0x2 ;  /* 0x00000002000c7802 */ /* 0x000fe40000000f00 */
[----:B------:R-:W-:-:S05]  /*11430*/  @!P0 LEA R14, P1, R37, R14, 0x1 ;  /* 0x0000000e250e8211 */ /* 0x000fca00078208ff */
[----:B------:R-:W-:-:S08]  /*11440*/  @!P0 IMAD.MOV.U32 R2, RZ, RZ, R14 ;  /* 0x000000ffff028224 */ /* 0x000fd000078e000e */
[----:B------:R-:W-:Y:S05]  /*11450*/  WARPSYNC.COLLECTIVE R15, `(.L_x_112) ;  /* 0x000000000f087348 */ /* 0x000fea0003c00000 */
[----:B------:R0:W1:Y:S02]  /*11460*/  SHFL.IDX P6, R14, R13, R12, R11 ;  /* 0x0000000c0d0e7389 */ /* 0x00006400000c000b */
[----:B01----:R-:W-:Y:S01]  /*11470*/  ENDCOLLECTIVE ;  /* 0x000000000000791b */ /* 0x003fe20003800000 */
.L_x_112:
[----:B------:R-:W-:Y:S02]  /*11480*/  @!P0 IMAD.X R7, RZ, RZ, R6, P1 ;  /* 0x000000ffff078224 */ /* 0x000fe400008e0606 */
[----:B------:R-:W-:-:S03]  /*11490*/  VIADD R6, R4, 0x20 ;  /* 0x0000002004067836 */ /* 0x000fc60000000000 */
[----:B------:R-:W-:-:S05]  /*114a0*/  @!P0 MOV R3, R7 ;  /* 0x0000000700038202 */ /* 0x000fca0000000f00 */
[----:B------:R-:W-:Y:S01]  /*114b0*/  @!PT LDS RZ, [RZ] ;  /* 0x00000000fffff984 */ /* 0x000fe20000000800 */
[----:B------:R-:W-:Y:S01]  /*114c0*/  @!PT LDS RZ, [RZ] ;  /* 0x00000000fffff984 */ /* 0x000fe20000000800 */
[----:B------:R-:W-:Y:S01]  /*114d0*/  @!PT LDS RZ, [RZ] ;  /* 0x00000000fffff984 */ /* 0x000fe20000000800 */
[----:B------:R0:W-:Y:S01]  /*114e0*/  @!P0 LDGSTS.E.BYPASS.LTC128B.128 [R20+0x14c00], desc[UR36][R2.64], !P2 ;  /* 0x14c0000002148fae */ /* 0x0001e2000d101d64 */
[----:B------:R-:W-:-:S03]  /*114f0*/  IMAD.MOV.U32 R13, RZ, RZ, R0 ;  /* 0x000000ffff0d7224 */ /* 0x000fc600078e0000 */
[----:B------:R0:W-:Y:S04]  /*11500*/  @!P0 LDGSTS.E.BYPASS.LTC128B.128 [R20+0x18c00], desc[UR36][R2.64+0x80], !P3 ;  /* 0x18c0008002148fae */ /* 0x0001e8000d901d64 */
[----:B------:R0:W-:Y:S04]  /*11510*/  @!P0 LDGSTS.E.BYPASS.LTC128B.128 [R20+0x1cc00], desc[UR36][R2.64+0x100], !P4 ;  /* 0x1cc0010002148fae */ /* 0x0001e8000e101d64 */
[----:B------:R0:W-:Y:S01]  /*11520*/  @!P0 LDGSTS.E.BYPASS.LTC128B.128 [R20+0x20c00], desc[UR36][R2.64+0x180], !P5 ;  /* 0x20c0018002148fae */ /* 0x0001e2000e901d64 */
[----:B------:R-:W-:Y:S01]  /*11530*/  ISETP.GE.AND P0, PT, R6, UR40, PT ;  /* 0x0000002806007c0c */ /* 0x000fe2000bf06270 */
[----:B------:R-:W-:-:S12]  /*11540*/  IMAD.MOV.U32 R6, RZ, RZ, R14 ;  /* 0x000000ffff067224 */ /* 0x000fd800078e000e */
[----:B0-----:R-:W-:Y:S05]  /*11550*/  WARPSYNC.COLLECTIVE R15, `(.L_x_113) ;  /* 0x000000000f087348 */ /* 0x001fea0003c00000 */
[----:B------:R1:W2:Y:S02]  /*11560*/  SHFL.IDX P6, R14, R13, R12, R11 ;  /* 0x0000000c0d0e7389 */ /* 0x0002a400000c000b */
[----:B012---:R-:W-:Y:S01]  /*11570*/  ENDCOLLECTIVE ;  /* 0x000000000000791b */ /* 0x007fe20003800000 */
.L_x_113:
[----:B------:R-:W-:Y:S02]  /*11580*/  IMAD.MOV.U32 R13, RZ, RZ, R5 ;  /* 0x000000ffff0d7224 */ /* 0x000fe400078e0005 */
[----:B------:R-:W-:Y:S01]  /*11590*/  IMAD.MOV.U32 R12, RZ, RZ, 0x3 ;  /* 0x00000003ff0c7424 */ /* 0x000fe200078e00ff */
[----:B------:R-:W-:-:S04]  /*115a0*/  @!P0 LEA R14, P1, R37, R14, 0x1 ;  /* 0x0000000e250e8211 */ /* 0x000fc800078208ff */
[----:B------:R-:W-:Y:S01]  /*115b0*/  @!P0 IADD3.X R7, RZ, R6, RZ, P1, !PT ;  /* 0x00000006ff078210 */ /* 0x000fe20000ffe4ff */
[----:B------:R-:W-:Y:S01]  /*115c0*/  @!P0 IMAD.MOV.U32 R2, RZ, RZ, R14 ;  /* 0x000000ffff028224 */ /* 0x000fe200078e000e */
[----:B------:R-:W-:-:S07]  /*115d0*/  IADD3 R6, R4, 0x30, RZ ;  /* 0x0000003004067810 */ /* 0x000fce0007ffe0ff */
[----:B------:R-:W-:Y:S05]  /*115e0*/  WARPSYNC.COLLECTIVE R15, `(.L_x_114) ;  /* 0x000000000f087348 */ /* 0x000fea0003c00000 */
[----:B------:R0:W1:Y:S02]  /*115f0*/  SHFL.IDX P6, R14, R13, R12, R11 ;  /* 0x0000000c0d0e7389 */ /* 0x00006400000c000b */
[----:B01----:R-:W-:Y:S01]  /*11600*/  ENDCOLLECTIVE ;  /* 0x000000000000791b */ /* 0x003fe20003800000 */
.L_x_114:
[----:B------:R-:W-:-:S05]  /*11610*/  @!P0 IMAD.MOV.U32 R3, RZ, RZ, R7 ;  /* 0x000000ffff038224 */ /* 0x000fca00078e0007 */
[----:B------:R-:W-:Y:S01]  /*11620*/  @!PT LDS RZ, [RZ] ;  /* 0x00000000fffff984 */ /* 0x000fe20000000800 */
[----:B------:R-:W-:Y:S01]  /*11630*/  @!PT LDS RZ, [RZ] ;  /* 0x00000000fffff984 */ /* 0x000fe20000000800 */
[----:B------:R-:W-:Y:S01]  /*11640*/  @!PT LDS RZ, [RZ] ;  /* 0x00000000fffff984 */ /* 0x000fe20000000800 */
[----:B------:R0:W-:Y:S04]  /*11650*/  @!P0 LDGSTS.E.BYPASS.LTC128B.128 [R20+0x15400], desc[UR36][R2.64], !P2 ;  /* 0x1540000002148fae */ /* 0x0001e8000d101d64 */
[----:B------:R0:W-:Y:S01]  /*11660*/  @!P0 LDGSTS.E.BYPASS.LTC128B.128 [R20+0x19400], desc[UR36][R2.64+0x80], !P3 ;  /* 0x1940008002148fae */ /* 0x0001e2000d901d64 */
[----:B------:R-:W-:-:S03]  /*11670*/  IMAD.MOV.U32 R13, RZ, RZ, R0 ;  /* 0x000000ffff0d7224 */ /* 0x000fc600078e0000 */
[----:B------:R0:W-:Y:S04]  /*11680*/  @!P0 LDGSTS.E.BYPASS.LTC128B.128 [R20+0x1d400], desc[UR36][R2.64+0x100], !P4 ;  /* 0x1d40010002148fae */ /* 0x0001e8000e101d64 */
[----:B------:R0:W-:Y:S01]  /*11690*/  @!P0 LDGSTS.E.BYPASS.LTC128B.128 [R20+0x21400], desc[UR36][R2.64+0x180], !P5 ;  /* 0x2140018002148fae */ /* 0x0001e2000e901d64 */
[----:B------:R-:W-:Y:S02]  /*116a0*/  ISETP.GE.AND P0, PT, R6, UR40, PT ;  /* 0x0000002806007c0c */ /* 0x000fe4000bf06270 */
[----:B------:R-:W-:-:S11]  /*116b0*/  MOV R6, R14 ;  /* 0x0000000e00067202 */ /* 0x000fd60000000f00 */
[----:B0-----:R-:W-:Y:S05]  /*116c0*/  WARPSYNC.COLLECTIVE R15, `(.L_x_115) ;  /* 0x000000000f087348 */ /* 0x001fea0003c00000 */
[----:B------:R1:W2:Y:S02]  /*116d0*/  SHFL.IDX P6, R14, R13, R12, R11 ;  /* 0x0000000c0d0e7389 */ /* 0x0002a400000c000b */
[----:B012---:R-:W-:Y:S01]  /*116e0*/  ENDCOLLECTIVE ;  /* 0x000000000000791b */ /* 0x007fe20003800000 */
.L_x_115:
[----:B------:R-:W-:Y:S01]  /*116f0*/  MOV R13, R5 ;  /* 0x00000005000d7202 */ /* 0x000fe20000000f00 */
[----:B------:R-:W-:Y:S01]  /*11700*/  IMAD.MOV.U32 R12, RZ, RZ, 0x4 ;  /* 0x00000004ff0c7424 */ /* 0x000fe200078e00ff */
[----:B------:R-:W-:-:S04]  /*11710*/  @!P0 LEA R14, P1, R37, R14, 0x1 ;  /* 0x0000000e250e8211 */ /* 0x000fc800078208ff */
[----:B------:R-:W-:Y:S01]  /*11720*/  @!P0 MOV R2, R14 ;  /* 0x0000000e00028202 */ /* 0x000fe20000000f00 */
[----:B------:R-:W-:-:S08]  /*11730*/  @!P0 IMAD.X R7, RZ, RZ, R6, P1 ;  /* 0x000000ffff078224 */ /* 0x000fd000008e0606 */
[----:B------:R-:W-:Y:S05]  /*11740*/  WARPSYNC.COLLECTIVE R15, `(.L_x_116) ;  /* 0x000000000f087348 */ /* 0x000fea0003c00000 */
[----:B------:R0:W1:Y:S02]  /*11750*/  SHFL.IDX P6, R14, R13, R12, R11 ;  /* 0x0000000c0d0e7389 */ /* 0x00006400000c000b */
[----:B01----:R-:W-:Y:S01]  /*11760*/  ENDCOLLECTIVE ;  /* 0x000000000000791b */ /* 0x003fe20003800000 */
.L_x_116:
[----:B------:R-:W-:Y:S02]  /*11770*/  VIADD R6, R4, 0x40 ;  /* 0x0000004004067836 */ /* 0x000fe40000000000 */
[----:B------:R-:W-:-:S05]  /*11780*/  @!P0 IMAD.MOV.U32 R3, RZ, RZ, R7 ;  /* 0x000000ffff038224 */ /* 0x000fca00078e0007 */
[----:B------:R-:W-:Y:S01]  /*11790*/  @!PT LDS RZ, [RZ] ;  /* 0x00000000fffff984 */ /* 0x000fe20000000800 */
[----:B------:R-:W-:Y:S01]  /*117a0*/  @!PT LDS RZ, [RZ] ;  /* 0x00000000fffff984 */ /* 0x000fe20000000800 */
[----:B------:R-:W-:Y:S01]  /*117b0*/  @!PT LDS RZ, [RZ] ;  /* 0x00000000fffff984 */ /* 0x000fe20000000800 */
[----:B------:R0:W-:Y:S04]  /*117c0*/  @!P0 LDGSTS.E.BYPASS.LTC128B.128 [R20+0x15c00], desc[UR36][R2.64], !P2 ;  /* 0x15c0000002148fae */ /* 0x0001e8000d101d64 */
[----:B------:R0:W-:Y:S01]  /*117d0*/  @!P0 LDGSTS.E.BYPASS.LTC128B.128 [R20+0x19c00], desc[UR36][R2.64+0x80], !P3 ;  /* 0x19c0008002148fae */ /* 0x0001e2000d901d64 */
[----:B------:R-:W-:-:S03]  /*117e0*/  MOV R13, R0 ;  /* 0x00000000000d7202 */ /* 0x000fc60000000f00 */
[----:B------:R0:W-:Y:S04]  /*117f0*/  @!P0 LDGSTS.E.BYPASS.LTC128B.128 [R20+0x1dc00], desc[UR36][R2.64+0x100], !P4 ;  /* 0x1dc0010002148fae */ /* 0x0001e8000e101d64 */
[----:B------:R0:W-:Y:S01]  /*11800*/  @!P0 LDGSTS.E.BYPASS.LTC128B.128 [R20+0x21c00], desc[UR36][R2.64+0x180], !P5 ;  /* 0x21c0018002148fae */ /* 0x0001e2000e901d64 */
[----:B------:R-:W-:Y:S01]  /*11810*/  ISETP.GE.AND P0, PT, R6, UR40, PT ;  /* 0x0000002806007c0c */ /* 0x000fe2000bf06270 */
[----:B------:R-:W-:-:S12]  /*11820*/  IMAD.MOV.U32 R6, RZ, RZ, R14 ;  /* 0x000000ffff067224 */ /* 0x000fd800078e000e */
[----:B0-----:R-:W-:Y:S05]  /*11830*/  WARPSYNC.COLLECTIVE R15, `(.L_x_117) ;  /* 0x000000000f087348 */ /* 0x001fea0003c00000 */
[----:B------:R1:W2:Y:S02]  /*11840*/  SHFL.IDX P6, R14, R13, R12, R11 ;  /* 0x0000000c0d0e7389 */ /* 0x0002a400000c000b */
[----:B012---:R-:W-:Y:S01]  /*11850*/  ENDCOLLECTIVE ;  /* 0x000000000000791b */ /* 0x007fe20003800000 */
.L_x_117:
[----:B------:R-:W-:Y:S01]  /*11860*/  IMAD.MOV.U32 R13, RZ, RZ, R5 ;  /* 0x000000ffff0d7224 */ /* 0x000fe200078e0005 */
[----:B------:R-:W-:Y:S02]  /*11870*/  MOV R12, 0x5 ;  /* 0x00000005000c7802 */ /* 0x000fe40000000f00 */
[----:B------:R-:W-:-:S05]  /*11880*/  @!P0 LEA R14, P1, R37, R14, 0x1 ;  /* 0x0000000e250e8211 */ /* 0x000fca00078208ff */
[----:B------:R-:W-:-:S08]  /*11890*/  @!P0 IMAD.MOV.U32 R2, RZ, RZ, R14 ;  /* 0x000000ffff028224 */ /* 0x000fd000078e000e */
[----:B------:R-:W-:Y:S05]  /*118a0*/  WARPSYNC.COLLECTIVE R15, `(.L_x_118) ;  /* 0x000000000f087348 */ /* 0x000fea0003c00000 */
[----:B------:R0:W1:Y:S02]  /*118b0*/  SHFL.IDX P6, R14, R13, R12, R11 ;  /* 0x0000000c0d0e7389 */ /* 0x00006400000c000b */
[----:B01----:R-:W-:Y:S01]  /*118c0*/  ENDCOLLECTIVE ;  /* 0x000000000000791b */ /* 0x003fe20003800000 */
.L_x_118:
        /* <DEDUP_REMOVED lines=16> */
.L_x_119:
        /* <DEDUP_REMOVED lines=9> */
.L_x_120:
        /* <DEDUP_REMOVED lines=14> */
.L_x_121:
[----:B------:R-:W-:Y:S01]  /*11b40*/  IMAD.MOV.U32 R13, RZ, RZ, R5 ;  /* 0x000000ffff0d7224 */ /* 0x000fe200078e0005 */
[----:B------:R-:W-:Y:S02]  /*11b50*/  MOV R12, 0x7 ;  /* 0x00000007000c7802 */ /* 0x000fe40000000f00 */
[----:B------:R-:W-:-:S04]  /*11b60*/  @!P0 LEA R14, P1, R37, R14, 0x1 ;  /* 0x0000000e250e8211 */ /* 0x000fc800078208ff */
[----:B------:R-:W-:Y:S01]  /*11b70*/  @!P0 MOV R2, R14 ;  /* 0x0000000e00028202 */ /* 0x000fe20000000f00 */
[----:B------:R-:W-:-:S08]  /*11b80*/  @!P0 IMAD.X R7, RZ, RZ, R6, P1 ;  /* 0x000000ffff078224 */ /* 0x000fd000008e0606 */
[----:B------:R-:W-:Y:S05]  /*11b90*/  WARPSYNC.COLLECTIVE R15, `(.L_x_122) ;  /* 0x000000000f087348 */ /* 0x000fea0003c00000 */
[----:B------:R0:W1:Y:S02]  /*11ba0*/  SHFL.IDX P6, R14, R13, R12, R11 ;  /* 0x0000000c0d0e7389 */ /* 0x00006400000c000b */
[----:B01----:R-:W-:Y:S01]  /*11bb0*/  ENDCOLLECTIVE ;  /* 0x000000000000791b */ /* 0x003fe20003800000 */
.L_x_122:
        /* <DEDUP_REMOVED lines=9> */
[----:B------:R-:W-:-:S07]  /*11c50*/  IMAD.MOV.U32 R6, RZ, RZ, R14 ;  /* 0x000000ffff067224 */ /* 0x000fce00078e000e */
[----:B0-----:R-:W-:Y:S05]  /*11c60*/  WARPSYNC.COLLECTIVE R15, `(.L_x_123) ;  /* 0x000000000f087348 */ /* 0x001fea0003c00000 */
[----:B------:R1:W2:Y:S02]  /*11c70*/  SHFL.IDX P6, R14, R13, R12, R11 ;  /* 0x0000000c0d0e7389 */ /* 0x0002a400000c000b */
[----:B012---:R-:W-:Y:S01]  /*11c80*/  ENDCOLLECTIVE ;  /* 0x000000000000791b */ /* 0x007fe20003800000 */
.L_x_123:
[----:B------:R-:W-:Y:S05]  /*11c90*/  BRA `(.L_x_124) ;  /* 0xffffffcc00e47947 */ /* 0x000fea000383ffff */
.L_x_56:
[----:B0-----:R-:W-:-:S04]  /*11ca0*/  MOV R3, UR39 ;  /* 0x0000002700037c02 */ /* 0x001fc80008000f00 */
[----:B------:R0:W1:Y:S03]  /*11cb0*/  SYNCS.PHASECHK.TRANS64.TRYWAIT P0, [R3+URZ+0x38820], R0 ;  /* 0x03882000030075a7 */ /* 0x000066000800017f */
[----:B-1----:R-:W-:Y:S05]  /*11cc0*/  @!P0 NANOSLEEP.SYNCS 0x989680 ;  /* 0x009896800000895d */ /* 0x002fea0003900000 */
[----:B------:R-:W1:Y:S02]  /*11cd0*/  @!P0 SYNCS.PHASECHK.TRANS64 P0, [R3+URZ+0x38820], R0 ;  /* 0x03882000030085a7 */ /* 0x000e64000800007f */
[----:B-1----:R-:W-:Y:S05]  /*11ce0*/  @!P0 BRA `(.L_x_56) ;  /* 0xfffffffc00ec8947 */ /* 0x002fea000383ffff */
[----:B------:R-:W-:Y:S05]  /*11cf0*/  BRA `(.L_x_125) ;  /* 0xffffffd000247947 */ /* 0x000fea000383ffff */
.L_x_60:
[----:B0-----:R0:W1:Y:S02]  /*11d00*/  SYNCS.PHASECHK.TRANS64.TRYWAIT P0, [R7+URZ+0x38840], R0 ;  /* 0x03884000070075a7 */ /* 0x001064000800017f */
[----:B-1----:R-:W-:Y:S05]  /*11d10*/  @!P0 NANOSLEEP.SYNCS 0x989680 ;  /* 0x009896800000895d */ /* 0x002fea0003900000 */
[----:B------:R-:W1:Y:S02]  /*11d20*/  @!P0 SYNCS.PHASECHK.TRANS64 P0, [R7+URZ+0x38840], R0 ;  /* 0x03884000070085a7 */ /* 0x000e64000800007f */
[----:B-1----:R-:W-:Y:S05]  /*11d30*/  @!P0 BRA `(.L_x_60) ;  /* 0xfffffffc00f08947 */ /* 0x002fea000383ffff */
[----:B------:R-:W-:Y:S05]  /*11d40*/  BRA `(.L_x_126) ;  /* 0xffffffd000d47947 */ /* 0x000fea000383ffff */
.L_x_61:
[----:B------:R-:W-:Y:S01]  /*11d50*/  BSSY B1, `(.L_x_127) ;  /* 0x0000008000017945 */ /* 0x000fe20003800000 */
[----:B------:R-:W-:Y:S01]  /*11d60*/  IMAD.MOV.U32 R13, RZ, RZ, R23 ;  /* 0x000000ffff0d7224 */ /* 0x000fe200078e0017 */
[----:B------:R-:W-:Y:S01]  /*11d70*/  MOV R11, 0x181f ;  /* 0x0000181f000b7802 */ /* 0x000fe20000000f00 */
[----:B------:R-:W-:Y:S02]  /*11d80*/  IMAD.MOV.U32 R12, RZ, RZ, RZ ;  /* 0x000000ffff0c7224 */ /* 0x000fe400078e00ff */
[----:B------:R-:W-:-:S07]  /*11d90*/  IMAD.MOV.U32 R15, RZ, RZ, -0x1 ;  /* 0xffffffffff0f7424 */ /* 0x000fce00078e00ff */
[----:B------:R-:W-:Y:S05]  /*11da0*/  WARPSYNC.COLLECTIVE R15, `(.L_x_128) ;  /* 0x000000000f087348 */ /* 0x000fea0003c00000 */
[----:B------:R0:W1:Y:S02]  /*11db0*/  SHFL.IDX P6, R14, R13, R12, R11 ;  /* 0x0000000c0d0e7389 */ /* 0x00006400000c000b */
[----:B01----:R-:W-:Y:S01]  /*11dc0*/  ENDCOLLECTIVE ;  /* 0x000000000000791b */ /* 0x003fe20003800000 */
.L_x_128:
[----:B------:R-:W-:Y:S05]  /*11dd0*/  BSYNC B1 ;  /* 0x0000000000017941 */ /* 0x000fea0003800000 */
.L_x_127:
[----:B------:R-:W-:Y:S01]  /*11de0*/  MOV R13, R9 ;  /* 0x00000009000d7202 */ /* 0x000fe20000000f00 */
[----:B------:R-:W-:Y:S01]  /*11df0*/  IMAD.MOV.U32 R12, RZ, RZ, RZ ;  /* 0x000000ffff0c7224 */ /* 0x000fe200078e00ff */
[----:B------:R-:W-:Y:S01]  /*11e00*/  MOV R15, 0xffffffff ;  /* 0xffffffff000f7802 */ /* 0x000fe20000000f00 */
[----:B------:R-:W-:Y:S01]  /*11e10*/  IMAD.MOV.U32 R11, RZ, RZ, 0x181f ;  /* 0x0000181fff0b7424 */ /* 0x000fe200078e00ff */
[----:B------:R-:W-:Y:S01]  /*11e20*/  LEA R20, R20, UR39, 0x1 ;  /* 0x0000002714147c11 */ /* 0x000fe2000f8e08ff */
[----:B------:R-:W-:Y:S02]  /*11e30*/  IMAD.MOV.U32 R3, RZ, RZ, R14 ;  /* 0x000000ffff037224 */ /* 0x000fe400078e000e */
[----:B------:R-:W-:-:S07]  /*11e40*/  IMAD.SHL.U32 R0, R37, 0x2, RZ ;  /* 0x0000000225007824 */ /* 0x000fce00078e00ff */
[----:B------:R-:W-:Y:S05]  /*11e50*/  WARPSYNC.COLLECTIVE R15, `(.L_x_129) ;  /* 0x000000000f087348 */ /* 0x000fea0003c00000 */
[----:B------:R0:W1:Y:S02]  /*11e60*/  SHFL.IDX P6, R14, R13, R12, R11 ;  /* 0x0000000c0d0e7389 */ /* 0x00006400000c000b */
[----:B01----:R-:W-:Y:S01]  /*11e70*/  ENDCOLLECTIVE ;  /* 0x000000000000791b */ /* 0x003fe20003800000 */
.L_x_129:
[----:B------:R-:W-:Y:S01]  /*11e80*/  MOV R13, R23 ;  /* 0x00000017000d7202 */ /* 0x000fe20000000f00 */
[----:B------:R-:W-:Y:S01]  /*11e90*/  IMAD.MOV.U32 R12, RZ, RZ, 0x1 ;  /* 0x00000001ff0c7424 */ /* 0x000fe200078e00ff */
[----:B------:R-:W-:-:S13]  /*11ea0*/  IADD3 R2, P0, R14, R0, RZ ;  /* 0x000000000e027210 */ /* 0x000fda0007f1e0ff */
[----:B------:R-:W-:Y:S05]  /*11eb0*/  WARPSYNC.COLLECTIVE R15, `(.L_x_130) ;  /* 0x000000000f087348 */ /* 0x000fea0003c00000 */
[----:B------:R0:W1:Y:S02]  /*11ec0*/  SHFL.IDX P6, R14, R13, R12, R11 ;  /* 0x0000000c0d0e7389 */ /* 0x00006400000c000b */
[----:B01----:R-:W-:Y:S01]  /*11ed0*/  ENDCOLLECTIVE ;  /* 0x000000000000791b */ /* 0x003fe20003800000 */
.L_x_130:
[----:B------:R-:W-:-:S05]  /*11ee0*/  IMAD.X R3, RZ, RZ, R3, P0 ;  /* 0x000000ffff037224 */ /* 0x000fca00000e0603 */
[----:B------:R-:W-:Y:S01]  /*11ef0*/  @!PT LDS RZ, [RZ] ;  /* 0x00000000fffff984 */ /* 0x000fe20000000800 */
[----:B------:R-:W-:Y:S01]  /*11f00*/  @!PT LDS RZ, [RZ] ;  /* 0x00000000fffff984 */ /* 0x000fe20000000800 */
[----:B------:R-:W-:Y:S01]  /*11f10*/  @!PT LDS RZ, [RZ] ;  /* 0x00000000fffff984 */ /* 0x000fe20000000800 */
[----:B------:R0:W-:Y:S04]  /*11f20*/  LDGSTS.E.BYPASS.LTC128B.128 [R20+0x24400], desc[UR36][R2.64], !P4 ;  /* 0x2440000002147fae */ /* 0x0001e8000e101d64 */
[----:B------:R0:W-:Y:S01]  /*11f30*/  LDGSTS.E.BYPASS.LTC128B.128 [R20+0x26c00], desc[UR36][R2.64+0x80], !P3 ;  /* 0x26c0008002147fae */ /* 0x0001e2000d901d64 */
[----:B------:R-:W-:-:S03]  /*11f40*/  MOV R13, R9 ;  /* 0x00000009000d7202 */ /* 0x000fc60000000f00 */
[----:B------:R0:W-:Y:S04]  /*11f50*/  LDGSTS.E.BYPASS.LTC128B.128 [R20+0x29400], desc[UR36][R2.64+0x100], !P2 ;  /* 0x2940010002147fae */ /* 0x0001e8000d101d64 */
[----:B------:R0:W-:Y:S01]  /*11f60*/  LDGSTS.E.BYPASS.LTC128B.128 [R20+0x2bc00], desc[UR36][R2.64+0x180], !P1 ;  /* 0x2bc0018002147fae */ /* 0x0001e2000c901d64 */
[----:B------:R-:W-:-:S07]  /*11f70*/  IMAD.MOV.U32 R35, RZ, RZ, R14 ;  /* 0x000000ffff237224 */ /* 0x000fce00078e000e */
[----:B0-----:R-:W-:Y:S05]  /*11f80*/  WARPSYNC.COLLECTIVE R15, `(.L_x_131) ;  /* 0x000000000f087348 */ /* 0x001fea0003c00000 */
[----:B------:R1:W2:Y:S02]  /*11f90*/  SHFL.IDX P6, R14, R13, R12, R11 ;  /* 0x0000000c0d0e7389 */ /* 0x0002a400000c000b */
[----:B012---:R-:W-:Y:S01]  /*11fa0*/  ENDCOLLECTIVE ;  /* 0x000000000000791b */ /* 0x007fe20003800000 */
.L_x_131:
[----:B------:R-:W-:Y:S01]  /*11fb0*/  IMAD.MOV.U32 R13, RZ, RZ, R23 ;  /* 0x000000ffff0d7224 */ /* 0x000fe200078e0017 */
[----:B------:R-:W-:Y:S02]  /*11fc0*/  MOV R12, 0x2 ;  /* 0x00000002000c7802 */ /* 0x000fe40000000f00 */
[----:B------:R-:W-:-:S13]  /*11fd0*/  IADD3 R2, P0, R14, R0, RZ ;  /* 0x000000000e027210 */ /* 0x000fda0007f1e0ff */
[----:B------:R-:W-:Y:S05]  /*11fe0*/  WARPSYNC.COLLECTIVE R15, `(.L_x_132) ;  /* 0x000000000f087348 */ /* 0x000fea0003c00000 */
[----:B------:R0:W1:Y:S02]  /*11ff0*/  SHFL.IDX P6, R14, R13, R12, R11 ;  /* 0x0000000c0d0e7389 */ /* 0x00006400000c000b */
[----:B01----:R-:W-:Y:S01]  /*12000*/  ENDCOLLECTIVE ;  /* 0x000000000000791b */ /* 0x003fe20003800000 */
.L_x_132:
[----:B------:R-:W-:-:S05]  /*12010*/  IMAD.X R3, RZ, RZ, R35, P0 ;  /* 0x000000ffff037224 */ /* 0x000fca00000e0623 */
[----:B------:R-:W-:Y:S01]  /*12020*/  @!PT LDS RZ, [RZ] ;  /* 0x00000000fffff984 */ /* 0x000fe20000000800 */
[----:B------:R-:W-:Y:S01]  /*12030*/  @!PT LDS RZ, [RZ] ;  /* 0x00000000fffff984 */ /* 0x000fe20000000800 */
[----:B------:R-:W-:Y:S01]  /*12040*/  @!PT LDS RZ, [RZ] ;  /* 0x00000000fffff984 */ /* 0x000fe20000000800 */
[----:B------:R0:W-:Y:S04]  /*12050*/  LDGSTS.E.BYPASS.LTC128B.128 [R20+0x24c00], desc[UR36][R2.64], !P4 ;  /* 0x24c0000002147fae */ /* 0x0001e8000e101d64 */
[----:B------:R0:W-:Y:S01]  /*12060*/  LDGSTS.E.BYPASS.LTC128B.128 [R20+0x27400], desc[UR36][R2.64+0x80], !P3 ;  /* 0x2740008002147fae */ /* 0x0001e2000d901d64 */
[----:B------:R-:W-:-:S03]  /*12070*/  IMAD.MOV.U32 R13, RZ, RZ, R9 ;  /* 0x000000ffff0d7224 */ /* 0x000fc600078e0009 */
[----:B------:R0:W-:Y:S04]  /*12080*/  LDGSTS.E.BYPASS.LTC128B.128 [R20+0x29c00], desc[UR36][R2.64+0x100], !P2 ;  /* 0x29c0010002147fae */ /* 0x0001e8000d101d64 */
[----:B------:R0:W-:Y:S01]  /*12090*/  LDGSTS.E.BYPASS.LTC128B.128 [R20+0x2c400], desc[UR36][R2.64+0x180], !P1 ;  /* 0x2c40018002147fae */ /* 0x0001e2000c901d64 */
[----:B------:R-:W-:-:S07]  /*120a0*/  IMAD.MOV.U32 R35, RZ, RZ, R14 ;  /* 0x000000ffff237224 */ /* 0x000fce00078e000e */
[----:B0-----:R-:W-:Y:S05]  /*120b0*/  WARPSYNC.COLLECTIVE R15, `(.L_x_133) ;  /* 0x000000000f087348 */ /* 0x001fea0003c00000 */
[----:B------:R1:W2:Y:S02]  /*120c0*/  SHFL.IDX P6, R14, R13, R12, R11 ;  /* 0x0000000c0d0e7389 */ /* 0x0002a400000c000b */
[----:B012---:R-:W-:Y:S01]  /*120d0*/  ENDCOLLECTIVE ;  /* 0x000000000000791b */ /* 0x007fe20003800000 */
.L_x_133:
[----:B------:R-:W-:Y:S02]  /*120e0*/  IMAD.MOV.U32 R13, RZ, RZ, R23 ;  /* 0x000000ffff0d7224 */ /* 0x000fe400078e0017 */
[----:B------:R-:W-:Y:S01]  /*120f0*/  IMAD.MOV.U32 R12, RZ, RZ, 0x3 ;  /* 0x00000003ff0c7424 */ /* 0x000fe200078e00ff */
[----:B------:R-:W-:-:S13]  /*12100*/  IADD3 R2, P0, R14, R0, RZ ;  /* 0x000000000e027210 */ /* 0x000fda0007f1e0ff */
[----:B------:R-:W-:Y:S05]  /*12110*/  WARPSYNC.COLLECTIVE R15, `(.L_x_134) ;  /* 0x000000000f087348 */ /* 0x000fea0003c00000 */
[----:B------:R0:W1:Y:S02]  /*12120*/  SHFL.IDX P6, R14, R13, R12, R11 ;  /* 0x0000000c0d0e7389 */ /* 0x00006400000c000b */
[----:B01----:R-:W-:Y:S01]  /*12130*/  ENDCOLLECTIVE ;  /* 0x000000000000791b */ /* 0x003fe20003800000 */
.L_x_134:
[----:B------:R-:W-:-:S05]  /*12140*/  IADD3.X R3, RZ, R35, RZ, P0, !PT ;  /* 0x00000023ff037210 */ /* 0x000fca00007fe4ff */
        /* <DEDUP_REMOVED lines=8> */
[----:B------:R-:W-:-:S07]  /*121d0*/  MOV R35, R14 ;  /* 0x0000000e00237202 */ /* 0x000fce0000000f00 */
[----:B0-----:R-:W-:Y:S05]  /*121e0*/  WARPSYNC.COLLECTIVE R15, `(.L_x_135) ;  /* 0x000000000f087348 */ /* 0x001fea0003c00000 */
[----:B------:R1:W2:Y:S02]  /*121f0*/  SHFL.IDX P6, R14, R13, R12, R11 ;  /* 0x0000000c0d0e7389 */ /* 0x0002a400000c000b */
[----:B012---:R-:W-:Y:S01]  /*12200*/  ENDCOLLECTIVE ;  /* 0x000000000000791b */ /* 0x007fe20003800000 */
.L_x_135:
[----:B------:R-:W-:Y:S01]  /*12210*/  MOV R13, R23 ;  /* 0x00000017000d7202 */ /* 0x000fe20000000f00 */
[----:B------:R-:W-:Y:S01]  /*12220*/  IMAD.MOV.U32 R12, RZ, RZ, 0x4 ;  /* 0x00000004ff0c7424 */ /* 0x000fe200078e00ff */
[----:B------:R-:W-:-:S13]  /*12230*/  IADD3 R2, P0, R14, R0, RZ ;  /* 0x000000000e027210 */ /* 0x000fda0007f1e0ff */
[----:B------:R-:W-:Y:S05]  /*12240*/  WARPSYNC.COLLECTIVE R15, `(.L_x_136) ;  /* 0x000000000f087348 */ /* 0x000fea0003c00000 */
[----:B------:R0:W1:Y:S02]  /*12250*/  SHFL.IDX P6, R14, R13, R12, R11 ;  /* 0x0000000c0d0e7389 */ /* 0x00006400000c000b */
[----:B01----:R-:W-:Y:S01]  /*12260*/  ENDCOLLECTIVE ;  /* 0x000000000000791b */ /* 0x003fe20003800000 */
.L_x_136:
        /* <DEDUP_REMOVED lines=13> */
.L_x_137:
[----:B------:R-:W-:Y:S05]  /*12340*/  BRA `(.L_x_138) ;  /* 0xffffffd000547947 */ /* 0x000fea000383ffff */
.L_x_66:
[----:B0-----:R0:W1:Y:S02]  /*12350*/  SYNCS.PHASECHK.TRANS64.TRYWAIT P0, [R7+URZ+0x38860], R2 ;  /* 0x03886002070075a7 */ /* 0x001064000800017f */
[----:B-1----:R-:W-:Y:S05]  /*12360*/  @!P0 NANOSLEEP.SYNCS 0x989680 ;  /* 0x009896800000895d */ /* 0x002fea0003900000 */
[----:B------:R-:W1:Y:S02]  /*12370*/  @!P0 SYNCS.PHASECHK.TRANS64 P0, [R7+URZ+0x38860], R2 ;  /* 0x03886002070085a7 */ /* 0x000e64000800007f */
[----:B-1----:R-:W-:Y:S05]  /*12380*/  @!P0 BRA `(.L_x_66) ;  /* 0xfffffffc00f08947 */ /* 0x002fea000383ffff */
[----:B------:R-:W-:Y:S05]  /*12390*/  BRA `(.L_x_139) ;  /* 0xffffffd000bc7947 */ /* 0x000fea000383ffff */
.L_x_67:
[----:B------:R-:W-:Y:S01]  /*123a0*/  BSSY B1, `(.L_x_140) ;  /* 0x0000008000017945 */ /* 0x000fe20003800000 */
[----:B------:R-:W-:Y:S01]  /*123b0*/  IMAD.MOV.U32 R13, RZ, RZ, R18 ;  /* 0x000000ffff0d7224 */ /* 0x000fe200078e0012 */
[----:B------:R-:W-:Y:S01]  /*123c0*/  MOV R11, 0x181f ;  /* 0x0000181f000b7802 */ /* 0x000fe20000000f00 */
[----:B------:R-:W-:Y:S02]  /*123d0*/  IMAD.MOV.U32 R12, RZ, RZ, RZ ;  /* 0x000000ffff0c7224 */ /* 0x000fe400078e00ff */
[----:B------:R-:W-:-:S07]  /*123e0*/  IMAD.MOV.U32 R15, RZ, RZ, -0x1 ;  /* 0xffffffffff0f7424 */ /* 0x000fce00078e00ff */
[----:B0-----:R-:W-:Y:S05]  /*123f0*/  WARPSYNC.COLLECTIVE R15, `(.L_x_141) ;  /* 0x000000000f087348 */ /* 0x001fea0003c00000 */
[----:B------:R1:W2:Y:S02]  /*12400*/  SHFL.IDX P6, R14, R13, R12, R11 ;  /* 0x0000000c0d0e7389 */ /* 0x0002a400000c000b */
[----:B012---:R-:W-:Y:S01]  /*12410*/  ENDCOLLECTIVE ;  /* 0x000000000000791b */ /* 0x007fe20003800000 */
.L_x_141:
[----:B------:R-:W-:Y:S05]  /*12420*/  BSYNC B1 ;  /* 0x0000000000017941 */ /* 0x000fea0003800000 */
.L_x_140:
[----:B------:R-:W-:Y:S01]  /*12430*/  MOV R13, R17 ;  /* 0x00000011000d7202 */ /* 0x000fe20000000f00 */
[----:B------:R-:W-:Y:S01]  /*12440*/  IMAD.MOV.U32 R12, RZ, RZ, RZ ;  /* 0x000000ffff0c7224 */ /* 0x000fe200078e00ff */
[----:B------:R-:W-:Y:S01]  /*12450*/  MOV R15, 0xffffffff ;  /* 0xffffffff000f7802 */ /* 0x000fe20000000f00 */
[----:B------:R-:W-:Y:S01]  /*12460*/  IMAD.MOV.U32 R11, RZ, RZ, 0x181f ;  /* 0x0000181fff0b7424 */ /* 0x000fe200078e00ff */
[----:B------:R-:W-:Y:S01]  /*12470*/  LEA R6, R6, UR39, 0x1 ;  /* 0x0000002706067c11 */ /* 0x000fe2000f8e08ff */
[----:B------:R-:W-:-:S07]  /*12480*/  IMAD.MOV.U32 R3, RZ, RZ, R14 ;  /* 0x000000ffff037224 */ /* 0x000fce00078e000e */
[----:B------:R-:W-:Y:S05]  /*12490*/  WARPSYNC.COLLECTIVE R15, `(.L_x_142) ;  /* 0x000000000f087348 */ /* 0x000fea0003c00000 */
[----:B------:R0:W1:Y:S02]  /*124a0*/  SHFL.IDX P6, R14, R13, R12, R11 ;  /* 0x0000000c0d0e7389 */ /* 0x00006400000c000b */
[----:B01----:R-:W-:Y:S01]  /*124b0*/  ENDCOLLECTIVE ;  /* 0x000000000000791b */ /* 0x003fe20003800000 */
.L_x_142:
[----:B------:R-:W-:Y:S01]  /*124c0*/  IMAD.MOV.U32 R13, RZ, RZ, R18 ;  /* 0x000000ffff0d7224 */ /* 0x000fe200078e0012 */
[----:B------:R-:W-:Y:S02]  /*124d0*/  MOV R12, 0x1 ;  /* 0x00000001000c7802 */ /* 0x000fe40000000f00 */
[----:B------:R-:W-:-:S13]  /*124e0*/  IADD3 R2, P0, R14, R0, RZ ;  /* 0x000000000e027210 */ /* 0x000fda0007f1e0ff */
[----:B------:R-:W-:Y:S05]  /*124f0*/  WARPSYNC.COLLECTIVE R15, `(.L_x_143) ;  /* 0x000000000f087348 */ /* 0x000fea0003c00000 */
[----:B------:R0:W1:Y:S02]  /*12500*/  SHFL.IDX P6, R14, R13, R12, R11 ;  /* 0x0000000c0d0e7389 */ /* 0x00006400000c000b */
[----:B01----:R-:W-:Y:S01]  /*12510*/  ENDCOLLECTIVE ;  /* 0x000000000000791b */ /* 0x003fe20003800000 */
.L_x_143:
[----:B------:R-:W-:Y:S01]  /*12520*/  IMAD.X R3, RZ, RZ, R3, P0 ;  /* 0x000000ffff037224 */ /* 0x000fe200000e0603 */
[----:B------:R-:W-:Y:S01]  /*12530*/  ISETP.LT.OR P0, PT, R9, 0x1, P4 ;  /* 0x000000010900780c */ /* 0x000fe20002701670 */
[----:B------:R-:W-:-:S12]  /*12540*/  IMAD.MOV.U32 R13, RZ, RZ, R17 ;  /* 0x000000ffff0d7224 */ /* 0x000fd800078e0011 */
        /* <DEDUP_REMOVED lines=8> */
[----:B------:R-:W-:-:S13]  /*125d0*/  ISETP.LT.OR P0, PT, R9, 0x1, P1 ;  /* 0x000000010900780c */ /* 0x000fda0000f01670 */
[----:B------:R0:W-:Y:S02]  /*125e0*/  LDGSTS.E.BYPASS.LTC128B.128 [R6+0x7c00], desc[UR36][R2.64+0x180], !P0 ;  /* 0x07c0018002067fae */ /* 0x0001e4000c101d64 */
[----:B0-----:R-:W-:-:S07]  /*125f0*/  IMAD.MOV.U32 R3, RZ, RZ, R14 ;  /* 0x000000ffff037224 */ /* 0x001fce00078e000e */
[----:B------:R-:W-:Y:S05]  /*12600*/  WARPSYNC.COLLECTIVE R15, `(.L_x_144) ;  /* 0x000000000f087348 */ /* 0x000fea0003c00000 */
[----:B------:R0:W1:Y:S02]  /*12610*/  SHFL.IDX P6, R14, R13, R12, R11 ;  /* 0x0000000c0d0e7389 */ /* 0x00006400000c000b */
[----:B01----:R-:W-:Y:S01]  /*12620*/  ENDCOLLECTIVE ;  /* 0x000000000000791b */ /* 0x003fe20003800000 */
.L_x_144:
[----:B------:R-:W-:Y:S02]  /*12630*/  IMAD.MOV.U32 R13, RZ, RZ, R18 ;  /* 0x000000ffff0d7224 */ /* 0x000fe400078e0012 */
[----:B------:R-:W-:Y:S01]  /*12640*/  IMAD.MOV.U32 R12, RZ, RZ, 0x2 ;  /* 0x00000002ff0c7424 */ /* 0x000fe200078e00ff */
[----:B------:R-:W-:-:S13]  /*12650*/  IADD3 R2, P0, R14, R0, RZ ;  /* 0x000000000e027210 */ /* 0x000fda0007f1e0ff */
[----:B------:R-:W-:Y:S05]  /*12660*/  WARPSYNC.COLLECTIVE R15, `(.L_x_145) ;  /* 0x000000000f087348 */ /* 0x000fea0003c00000 */
[----:B------:R0:W1:Y:S02]  /*12670*/  SHFL.IDX P6, R14, R13, R12, R11 ;  /* 0x0000000c0d0e7389 */ /* 0x00006400000c000b */
[----:B01----:R-:W-:Y:S01]  /*12680*/  ENDCOLLECTIVE ;  /* 0x000000000000791b */ /* 0x003fe20003800000 */
.L_x_145:
[----:B------:R-:W-:Y:S02]  /*12690*/  IADD3.X R3, RZ, R3, RZ, P0, !PT ;  /* 0x00000003ff037210 */ /* 0x000fe400007fe4ff */
        /* <DEDUP_REMOVED lines=12> */
[----:B0-----:R-:W-:-:S07]  /*12760*/  MOV R3, R14 ;  /* 0x0000000e00037202 */ /* 0x001fce0000000f00 */
[----:B------:R-:W-:Y:S05]  /*12770*/  WARPSYNC.COLLECTIVE R15, `(.L_x_146) ;  /* 0x000000000f087348 */ /* 0x000fea0003c00000 */
[----:B------:R0:W1:Y:S02]  /*12780*/  SHFL.IDX P6, R14, R13, R12, R11 ;  /* 0x0000000c0d0e7389 */ /* 0x00006400000c000b */
[----:B01----:R-:W-:Y:S01]  /*12790*/  ENDCOLLECTIVE ;  /* 0x000000000000791b */ /* 0x003fe20003800000 */
.L_x_146:
[----:B------:R-:W-:Y:S01]  /*127a0*/  MOV R13, R18 ;  /* 0x00000012000d7202 */ /* 0x000fe20000000f00 */
[----:B------:R-:W-:Y:S01]  /*127b0*/  IMAD.MOV.U32 R12, RZ, RZ, 0x3 ;  /* 0x00000003ff0c7424 */ /* 0x000fe200078e00ff */
[----:B------:R-:W-:-:S13]  /*127c0*/  IADD3 R2, P0, R14, R0, RZ ;  /* 0x000000000e027210 */ /* 0x000fda0007f1e0ff */
[----:B------:R-:W-:Y:S05]  /*127d0*/  WARPSYNC.COLLECTIVE R15, `(.L_x_147) ;  /* 0x000000000f087348 */ /* 0x000fea0003c00000 */
[----:B------:R0:W1:Y:S02]  /*127e0*/  SHFL.IDX P6, R14, R13, R12, R11 ;  /* 0x0000000c0d0e7389 */ /* 0x00006400000c000b */
[----:B01----:R-:W-:Y:S01]  /*127f0*/  ENDCOLLECTIVE ;  /* 0x000000000000791b */ /* 0x003fe20003800000 */
.L_x_147:
[----:B------:R-:W-:Y:S01]  /*12800*/  IMAD.X R3, RZ, RZ, R3, P0 ;  /* 0x000000ffff037224 */ /* 0x000fe200000e0603 */
[----:B------:R-:W-:Y:S02]  /*12810*/  ISETP.LT.OR P0, PT, R9, 0x21, P4 ;  /* 0x000000210900780c */ /* 0x000fe40002701670 */
[----:B------:R-:W-:-:S11]  /*12820*/  MOV R13, R17 ;  /* 0x00000011000d7202 */ /* 0x000fd60000000f00 */
        /* <DEDUP_REMOVED lines=14> */
.L_x_148:
[----:B------:R-:W-:Y:S01]  /*12910*/  IMAD.MOV.U32 R13, RZ, RZ, R18 ;  /* 0x000000ffff0d7224 */ /* 0x000fe200078e0012 */
[----:B------:R-:W-:Y:S02]  /*12920*/  MOV R12, 0x4 ;  /* 0x00000004000c7802 */ /* 0x000fe40000000f00 */
[----:B------:R-:W-:-:S13]  /*12930*/  IADD3 R2, P0, R14, R0, RZ ;  /* 0x000000000e027210 */ /* 0x000fda0007f1e0ff */
[----:B------:R-:W-:Y:S05]  /*12940*/  WARPSYNC.COLLECTIVE R15, `(.L_x_149) ;  /* 0x000000000f087348 */ /* 0x000fea0003c00000 */
[----:B------:R0:W1:Y:S02]  /*12950*/  SHFL.IDX P6, R14, R13, R12, R11 ;  /* 0x0000000c0d0e7389 */ /* 0x00006400000c000b */
[----:B01----:R-:W-:Y:S01]  /*12960*/  ENDCOLLECTIVE ;  /* 0x000000000000791b */ /* 0x003fe20003800000 */
.L_x_149:
[----:B------:R-:W-:Y:S01]  /*12970*/  IMAD.X R3, RZ, RZ, R3, P0 ;  /* 0x000000ffff037224 */ /* 0x000fe200000e0603 */
[----:B------:R-:W-:Y:S01]  /*12980*/  ISETP.LT.OR P0, PT, R9, 0x31, P4 ;  /* 0x000000310900780c */ /* 0x000fe20002701670 */
[----:B------:R-:W-:-:S12]  /*12990*/  IMAD.MOV.U32 R13, RZ, RZ, R17 ;  /* 0x000000ffff0d7224 */ /* 0x000fd800078e0011 */
[----:B------:R-:W-:Y:S01]  /*129a0*/  @!PT LDS RZ, [RZ] ;  /* 0x00000000fffff984 */ /* 0x000fe20000000800 */
[----:B------:R-:W-:Y:S01]  /*129b0*/  @!PT LDS RZ, [RZ] ;  /* 0x00000000fffff984 */ /* 0x000fe20000000800 */
[----:B------:R-:W-:Y:S01]  /*129c0*/  @!PT LDS RZ, [RZ] ;  /* 0x00000000fffff984 */ /* 0x000fe20000000800 */
[----:B------:R0:W-:Y:S01]  /*129d0*/  LDGSTS.E.BYPASS.LTC128B.128 [R6+0x1c00], desc[UR36][R2.64], !P0 ;  /* 0x01c0000002067fae */ /* 0x0001e2000c101d64 */
[----:B------:R-:W-:Y:S01]  /*129e0*/  ISETP.LT.OR P0, PT, R9, 0x31, P3 ;  /* 0x000000310900780c */ /* 0x000fe20001f01670 */
[----:B------:R-:W-:-:S12]  /*129f0*/  IMAD.MOV.U32 R18, RZ, RZ, R14 ;  /* 0x000000ffff127224 */ /* 0x000fd800078e000e */
[----:B0-----:R-:W-:Y:S05]  /*12a00*/  WARPSYNC.COLLECTIVE R15, `(.L_x_150) ;  /* 0x000000000f087348 */ /* 0x001fea0003c00000 */
[----:B------:R1:W2:Y:S02]  /*12a10*/  SHFL.IDX P6, R14, R13, R12, R11 ;  /* 0x0000000c0d0e7389 */ /* 0x0002a400000c000b */
[----:B012---:R-:W-:Y:S01]  /*12a20*/  ENDCOLLECTIVE ;  /* 0x000000000000791b */ /* 0x007fe20003800000 */
.L_x_150:
        /* <DEDUP_REMOVED lines=8> */
[----:B------:R-:W-:Y:S05]  /*12ab0*/  BRA `(.L_x_151) ;  /* 0xffffffcc00e47947 */ /* 0x000fea000383ffff */
.L_x_73:
[----:B0-----:R0:W1:Y:S02]  /*12ac0*/  SYNCS.PHASECHK.TRANS64.TRYWAIT P0, [R4+URZ+0x38860], R3 ;  /* 0x03886003040075a7 */ /* 0x001064000800017f */
[----:B-1----:R-:W-:Y:S05]  /*12ad0*/  @!P0 NANOSLEEP.SYNCS 0x989680 ;  /* 0x009896800000895d */ /* 0x002fea0003900000 */
[----:B------:R-:W1:Y:S02]  /*12ae0*/  @!P0 SYNCS.PHASECHK.TRANS64 P0, [R4+URZ+0x38860], R3 ;  /* 0x03886003040085a7 */ /* 0x000e64000800007f */
[----:B-1----:R-:W-:Y:S05]  /*12af0*/  @!P0 BRA `(.L_x_73) ;  /* 0xfffffffc00f08947 */ /* 0x002fea000383ffff */
[----:B------:R-:W-:Y:S05]  /*12b00*/  BRA `(.L_x_152) ;  /* 0xffffffd000c47947 */ /* 0x000fea000383ffff */
.L_x_74:
[----:B------:R-:W-:Y:S01]  /*12b10*/  BSSY B0, `(.L_x_153) ;  /* 0x0000008000007945 */ /* 0x000fe20003800000 */
[----:B------:R-:W-:Y:S01]  /*12b20*/  MOV R13, R18 ;  /* 0x00000012000d7202 */ /* 0x000fe20000000f00 */
[----:B------:R-:W-:Y:S01]  /*12b30*/  IMAD.MOV.U32 R12, RZ, RZ, RZ ;  /* 0x000000ffff0c7224 */ /* 0x000fe200078e00ff */
[----:B------:R-:W-:Y:S01]  /*12b40*/  MOV R15, 0xffffffff ;  /* 0xffffffff000f7802 */ /* 0x000fe20000000f00 */
[----:B------:R-:W-:-:S07]  /*12b50*/  IMAD.MOV.U32 R11, RZ, RZ, 0x181f ;  /* 0x0000181fff0b7424 */ /* 0x000fce00078e00ff */
[----:B0-----:R-:W-:Y:S05]  /*12b60*/  WARPSYNC.COLLECTIVE R15, `(.L_x_154) ;  /* 0x000000000f087348 */ /* 0x001fea0003c00000 */
[----:B------:R1:W2:Y:S02]  /*12b70*/  SHFL.IDX P6, R14, R13, R12, R11 ;  /* 0x0000000c0d0e7389 */ /* 0x0002a400000c000b */
[----:B012---:R-:W-:Y:S01]  /*12b80*/  ENDCOLLECTIVE ;  /* 0x000000000000791b */ /* 0x007fe20003800000 */
.L_x_154:
[----:B------:R-:W-:Y:S05]  /*12b90*/  BSYNC B0 ;  /* 0x0000000000007941 */ /* 0x000fea0003800000 */
.L_x_153:
[----:B------:R-:W-:Y:S01]  /*12ba0*/  IMAD.MOV.U32 R13, RZ, RZ, R17 ;  /* 0x000000ffff0d7224 */ /* 0x000fe200078e0011 */
[----:B------:R-:W-:Y:S01]  /*12bb0*/  MOV R12, RZ ;  /* 0x000000ff000c7202 */ /* 0x000fe20000000f00 */
[----:B------:R-:W-:Y:S01]  /*12bc0*/  IMAD.MOV.U32 R11, RZ, RZ, 0x181f ;  /* 0x0000181fff0b7424 */ /* 0x000fe200078e00ff */
[----:B------:R-:W-:Y:S01]  /*12bd0*/  SHF.L.U32 R6, R37, 0x1, RZ ;  /* 0x0000000125067819 */ /* 0x000fe200000006ff */
[----:B------:R-:W-:Y:S02]  /*12be0*/  IMAD.MOV.U32 R15, RZ, RZ, -0x1 ;  /* 0xffffffffff0f7424 */ /* 0x000fe400078e00ff */
[----:B------:R-:W-:-:S07]  /*12bf0*/  IMAD.MOV.U32 R0, RZ, RZ, R14 ;  /* 0x000000ffff007224 */ /* 0x000fce00078e000e */
[----:B------:R-:W-:Y:S05]  /*12c00*/  WARPSYNC.COLLECTIVE R15, `(.L_x_155) ;  /* 0x000000000f087348 */ /* 0x000fea0003c00000 */
[----:B------:R0:W1:Y:S02]  /*12c10*/  SHFL.IDX P6, R14, R13, R12, R11 ;  /* 0x0000000c0d0e7389 */ /* 0x00006400000c000b */
[----:B01----:R-:W-:Y:S01]  /*12c20*/  ENDCOLLECTIVE ;  /* 0x000000000000791b */ /* 0x003fe20003800000 */
.L_x_155:
[----:B------:R-:W-:Y:S01]  /*12c30*/  IMAD.MOV.U32 R13, RZ, RZ, R18 ;  /* 0x000000ffff0d7224 */ /* 0x000fe200078e0012 */
[----:B------:R-:W-:Y:S02]  /*12c40*/  MOV R12, 0x1 ;  /* 0x00000001000c7802 */ /* 0x000fe40000000f00 */
[----:B------:R-:W-:-:S13]  /*12c50*/  IADD3 R2, P0, R14, R6, RZ ;  /* 0x000000060e027210 */ /* 0x000fda0007f1e0ff */
[----:B------:R-:W-:Y:S05]  /*12c60*/  WARPSYNC.COLLECTIVE R15, `(.L_x_156) ;  /* 0x000000000f087348 */ /* 0x000fea0003c00000 */
[----:B------:R0:W1:Y:S02]  /*12c70*/  SHFL.IDX P6, R14, R13, R12, R11 ;  /* 0x0000000c0d0e7389 */ /* 0x00006400000c000b */
[----:B01----:R-:W-:Y:S01]  /*12c80*/  ENDCOLLECTIVE ;  /* 0x000000000000791b */ /* 0x003fe20003800000 */
.L_x_156:
[----:B------:R-:W-:Y:S01]  /*12c90*/  IMAD.X R3, RZ, RZ, R0, P0 ;  /* 0x000000ffff037224 */ /* 0x000fe200000e0600 */
[----:B------:R-:W-:Y:S02]  /*12ca0*/  ISETP.LT.OR P0, PT, R5, 0x1, P4 ;  /* 0x000000010500780c */ /* 0x000fe40002701670 */
[----:B------:R-:W-:Y:S01]  /*12cb0*/  LEA R0, R7, UR39, 0x1 ;  /* 0x0000002707007c11 */ /* 0x000fe2000f8e08ff */
[----:B------:R-:W-:-:S10]  /*12cc0*/  IMAD.MOV.U32 R13, RZ, RZ, R17 ;  /* 0x000000ffff0d7224 */ /* 0x000fd400078e0011 */
        /* <DEDUP_REMOVED lines=9> */
.L_x_157:
[----:B------:R-:W-:Y:S01]  /*12d60*/  @!PT LDS RZ, [RZ] ;  /* 0x00000000fffff984 */ /* 0x000fe20000000800 */
[----:B------:R-:W-:Y:S01]  /*12d70*/  @!PT LDS RZ, [RZ] ;  /* 0x00000000fffff984 */ /* 0x000fe20000000800 */
[----:B------:R-:W-:Y:S01]  /*12d80*/  @!PT LDS RZ, [RZ] ;  /* 0x00000000fffff984 */ /* 0x000fe20000000800 */
[----:B------:R-:W-:Y:S01]  /*12d90*/  LDGSTS.E.BYPASS.LTC128B.128 [R0+0x2c00], desc[UR36][R2.64+0x80], !P0 ;  /* 0x02c0008002007fae */ /* 0x000fe2000c101d64 */
[----:B------:R-:W-:Y:S01]  /*12da0*/  ISETP.LT.OR P0, PT, R5, 0x1, P2 ;  /* 0x000000010500780c */ /* 0x000fe20001701670 */
[----:B------:R-:W-:Y:S02]  /*12db0*/  IMAD.MOV.U32 R13, RZ, RZ, R18 ;  /* 0x000000ffff0d7224 */ /* 0x000fe400078e0012 */
[----:B------:R-:W-:-:S10]  /*12dc0*/  IMAD.MOV.U32 R12, RZ, RZ, 0x2 ;  /* 0x00000002ff0c7424 */ /* 0x000fd400078e00ff */
[----:B------:R-:W-:Y:S01]  /*12dd0*/  LDGSTS.E.BYPASS.LTC128B.128 [R0+0x5400], desc[UR36][R2.64+0x100], !P0 ;  /* 0x0540010002007fae */ /* 0x000fe2000c101d64 */
[----:B------:R-:W-:-:S13]  /*12de0*/  ISETP.LT.OR P0, PT, R5, 0x1, P1 ;  /* 0x000000010500780c */ /* 0x000fda0000f01670 */
[----:B------:R0:W-:Y:S02]  /*12df0*/  LDGSTS.E.BYPASS.LTC128B.128 [R0+0x7c00], desc[UR36][R2.64+0x180], !P0 ;  /* 0x07c0018002007fae */ /* 0x0001e4000c101d64 */
[----:B0-----:R-:W-:-:S13]  /*12e00*/  IADD3 R2, P0, R14, R6, RZ ;  /* 0x000000060e027210 */ /* 0x001fda0007f1e0ff */
[----:B------:R-:W-:Y:S05]  /*12e10*/  WARPSYNC.COLLECTIVE R15, `(.L_x_158) ;  /* 0x000000000f087348 */ /* 0x000fea0003c00000 */
[----:B------:R0:W1:Y:S02]  /*12e20*/  SHFL.IDX P6, R14, R13, R12, R11 ;  /* 0x0000000c0d0e7389 */ /* 0x00006400000c000b */
[----:B01----:R-:W-:Y:S01]  /*12e30*/  ENDCOLLECTIVE ;  /* 0x000000000000791b */ /* 0x003fe20003800000 */
.L_x_158:
[----:B------:R-:W-:Y:S02]  /*12e40*/  IADD3.X R3, RZ, R7, RZ, P0, !PT ;  /* 0x00000007ff037210 */ /* 0x000fe400007fe4ff */
[----:B------:R-:W-:Y:S01]  /*12e50*/  ISETP.LT.OR P0, PT, R5, 0x11, P4 ;  /* 0x000000110500780c */ /* 0x000fe20002701670 */
[----:B------:R-:W-:-:S12]  /*12e60*/  IMAD.MOV.U32 R13, RZ, RZ, R17 ;  /* 0x000000ffff0d7224 */ /* 0x000fd800078e0011 */
[----:B------:R-:W-:Y:S01]  /*12e70*/  @!PT LDS RZ, [RZ] ;  /* 0x00000000fffff984 */ /* 0x000fe20000000800 */
[----:B------:R-:W-:Y:S01]  /*12e80*/  @!PT LDS RZ, [RZ] ;  /* 0x00000000fffff984 */ /* 0x000fe20000000800 */
[----:B------:R-:W-:Y:S01]  /*12e90*/  @!PT LDS RZ, [RZ] ;  /* 0x00000000fffff984 */ /* 0x000fe20000000800 */
[----:B------:R0:W-:Y:S01]  /*12ea0*/  LDGSTS.E.BYPASS.LTC128B.128 [R0+0xc00], desc[UR36][R2.64], !P0 ;  /* 0x00c0000002007fae */ /* 0x0001e2000c101d64 */
[----:B------:R-:W-:Y:S02]  /*12eb0*/  ISETP.LT.OR P0, PT, R5, 0x11, P3 ;  /* 0x000000110500780c */ /* 0x000fe40001f01670 */
[----:B------:R-:W-:-:S11]  /*12ec0*/  MOV R7, R14 ;  /* 0x0000000e00077202 */ /* 0x000fd60000000f00 */
[----:B0-----:R-:W-:Y:S05]  /*12ed0*/  WARPSYNC.COLLECTIVE R15, `(.L_x_159) ;  /* 0x000000000f087348 */ /* 0x001fea0003c00000 */
[----:B------:R1:W2:Y:S02]  /*12ee0*/  SHFL.IDX P6, R14, R13, R12, R11 ;  /* 0x0000000c0d0e7389 */ /* 0x0002a400000c000b */
[----:B012---:R-:W-:Y:S01]  /*12ef0*/  ENDCOLLECTIVE ;  /* 0x000000000000791b */ /* 0x007fe20003800000 */
.L_x_159:
[----:B------:R-:W-:Y:S01]  /*12f00*/  @!PT LDS RZ, [RZ] ;  /* 0x00000000fffff984 */ /* 0x000fe20000000800 */
[----:B------:R-:W-:Y:S01]  /*12f10*/  @!PT LDS RZ, [RZ] ;  /* 0x00000000fffff984 */ /* 0x000fe20000000800 */
[----:B------:R-:W-:Y:S01]  /*12f20*/  @!PT LDS RZ, [RZ] ;  /* 0x00000000fffff984 */ /* 0x000fe20000000800 */
[----:B------:R-:W-:Y:S01]  /*12f30*/  LDGSTS.E.BYPASS.LTC128B.128 [R0+0x3400], desc[UR36][R2.64+0x80], !P0 ;  /* 0x0340008002007fae */ /* 0x000fe2000c101d64 */
[----:B------:R-:W-:Y:S02]  /*12f40*/  ISETP.LT.OR P0, PT, R5, 0x11, P2 ;  /* 0x000000110500780c */ /* 0x000fe40001701670 */
[----:B------:R-:W-:Y:S01]  /*12f50*/  MOV R13, R18 ;  /* 0x00000012000d7202 */ /* 0x000fe20000000f00 */
        /* <DEDUP_REMOVED lines=8> */
.L_x_160:
[----:B------:R-:W-:Y:S01]  /*12fe0*/  IMAD.X R3, RZ, RZ, R7, P0 ;  /* 0x000000ffff037224 */ /* 0x000fe200000e0607 */
[----:B------:R-:W-:Y:S02]  /*12ff0*/  ISETP.LT.OR P0, PT, R5, 0x21, P4 ;  /* 0x000000210500780c */ /* 0x000fe40002701670 */
[----:B------:R-:W-:-:S11]  /*13000*/  MOV R13, R17 ;  /* 0x00000011000d7202 */ /* 0x000fd60000000f00 */
        /* <DEDUP_REMOVED lines=9> */
.L_x_161:
[----:B------:R-:W-:Y:S01]  /*130a0*/  @!PT LDS RZ, [RZ] ;  /* 0x00000000fffff984 */ /* 0x000fe20000000800 */
[----:B------:R-:W-:Y:S01]  /*130b0*/  @!PT LDS RZ, [RZ] ;  /* 0x00000000fffff984 */ /* 0x000fe20000000800 */
[----:B------:R-:W-:Y:S01]  /*130c0*/  @!PT LDS RZ, [RZ] ;  /* 0x00000000fffff984 */ /* 0x000fe20000000800 */
[----:B------:R-:W-:Y:S01]  /*130d0*/  LDGSTS.E.BYPASS.LTC128B.128 [R0+0x3c00], desc[UR36][R2.64+0x80], !P0 ;  /* 0x03c0008002007fae */ /* 0x000fe2000c101d64 */
[----:B------:R-:W-:Y:S01]  /*130e0*/  ISETP.LT.OR P0, PT, R5, 0x21, P2 ;  /* 0x000000210500780c */ /* 0x000fe20001701670 */
[----:B------:R-:W-:Y:S01]  /*130f0*/  IMAD.MOV.U32 R13, RZ, RZ, R18 ;  /* 0x000000ffff0d7224 */ /* 0x000fe200078e0012 */
[----:B------:R-:W-:-:S11]  /*13100*/  MOV R12, 0x4 ;  /* 0x00000004000c7802 */ /* 0x000fd60000000f00 */
[----:B------:R-:W-:Y:S01]  /*13110*/  LDGSTS.E.BYPASS.LTC128B.128 [R0+0x6400], desc[UR36][R2.64+0x100], !P0 ;  /* 0x0640010002007fae */ /* 0x000fe2000c101d64 */
[----:B------:R-:W-:-:S13]  /*13120*/  ISETP.LT.OR P0, PT, R5, 0x21, P1 ;  /* 0x000000210500780c */ /* 0x000fda0000f01670 */
[----:B------:R0:W-:Y:S02]  /*13130*/  LDGSTS.E.BYPASS.LTC128B.128 [R0+0x8c00], desc[UR36][R2.64+0x180], !P0 ;  /* 0x08c0018002007fae */ /* 0x0001e4000c101d64 */
[----:B0-----:R-:W-:-:S13]  /*13140*/  IADD3 R2, P0, R14, R6, RZ ;  /* 0x000000060e027210 */ /* 0x001fda0007f1e0ff */
[----:B------:R-:W-:Y:S05]  /*13150*/  WARPSYNC.COLLECTIVE R15, `(.L_x_162) ;  /* 0x000000000f087348 */ /* 0x000fea0003c00000 */
[----:B------:R0:W1:Y:S02]  /*13160*/  SHFL.IDX P6, R14, R13, R12, R11 ;  /* 0x0000000c0d0e7389 */ /* 0x00006400000c000b */
[----:B01----:R-:W-:Y:S01]  /*13170*/  ENDCOLLECTIVE ;  /* 0x000000000000791b */ /* 0x003fe20003800000 */
.L_x_162:
        /* <DEDUP_REMOVED lines=12> */
.L_x_163:
        /* <DEDUP_REMOVED lines=9> */
.L_x_79:
[----:B0-----:R0:W1:Y:S02]  /*132d0*/  SYNCS.PHASECHK.TRANS64.TRYWAIT P0, [R5+URZ+0x38820], R0 ;  /* 0x03882000050075a7 */ /* 0x001064000800017f */
[----:B-1----:R-:W-:Y:S05]  /*132e0*/  @!P0 NANOSLEEP.SYNCS 0x989680 ;  /* 0x009896800000895d */ /* 0x002fea0003900000 */
[----:B------:R-:W1:Y:S02]  /*132f0*/  @!P0 SYNCS.PHASECHK.TRANS64 P0, [R5+URZ+0x38820], R0 ;  /* 0x03882000050085a7 */ /* 0x000e64000800007f */
[----:B-1----:R-:W-:Y:S05]  /*13300*/  @!P0 BRA `(.L_x_79) ;  /* 0xfffffffc00f08947 */ /* 0x002fea000383ffff */
[----:B------:R-:W-:Y:S05]  /*13310*/  BRA `(.L_x_165) ;  /* 0xffffffd0006c7947 */ /* 0x000fea000383ffff */
.L_x_80:
[----:B------:R-:W1:Y:S01]  /*13320*/  S2R R2, SR_TID.X ;  /* 0x0000000000027919 */ /* 0x000e620000002100 */
[----:B------:R-:W-:Y:S01]  /*13330*/  BSSY B0, `(.L_x_166) ;  /* 0x000000a000007945 */ /* 0x000fe20003800000 */
[----:B------:R-:W-:Y:S01]  /*13340*/  IMAD.MOV.U32 R12, RZ, RZ, RZ ;  /* 0x000000ffff0c7224 */ /* 0x000fe200078e00ff */
[----:B------:R-:W-:Y:S01]  /*13350*/  MOV R15, 0xffffffff ;  /* 0xffffffff000f7802 */ /* 0x000fe20000000f00 */
[----:B------:R-:W-:Y:S01]  /*13360*/  IMAD.MOV.U32 R11, RZ, RZ, 0x1f ;  /* 0x0000001fff0b7424 */ /* 0x000fe200078e00ff */
[----:B-1----:R-:W-:-:S04]  /*13370*/  SHF.R.U32.HI R2, RZ, 0x5, R2 ;  /* 0x00000005ff027819 */ /* 0x002fc80000011602 */
[----:B------:R-:W-:-:S04]  /*13380*/  LOP3.LUT R2, R2, 0x3, RZ, 0xc0, !PT ;  /* 0x0000000302027812 */ /* 0x000fc800078ec0ff */
[----:B------:R-:W-:-:S07]  /*13390*/  MOV R13, R2 ;  /* 0x00000002000d7202 */ /* 0x000fce0000000f00 */
[----:B0-----:R-:W-:Y:S05]  /*133a0*/  WARPSYNC.COLLECTIVE R15, `(.L_x_167) ;  /* 0x000000000f087348 */ /* 0x001fea0003c00000 */
[----:B------:R1:W2:Y:S02]  /*133b0*/  SHFL.IDX P6, R14, R13, R12, R11 ;  /* 0x0000000c0d0e7389 */ /* 0x0002a400000c000b */
[----:B012---:R-:W-:Y:S01]  /*133c0*/  ENDCOLLECTIVE ;  /* 0x000000000000791b */ /* 0x007fe20003800000 */
.L_x_167:
[----:B------:R-:W-:Y:S05]  /*133d0*/  BSYNC B0 ;  /* 0x0000000000007941 */ /* 0x000fea0003800000 */
.L_x_166:
[----:B------:R-:W-:Y:S05]  /*133e0*/  BRA `(.L_x_168) ;  /* 0xffffffd000547947 */ /* 0x000fea000383ffff */
.L_x_83:
[----:B------:R-:W-:Y:S01]  /*133f0*/  BSSY B1, `(.L_x_169) ;  /* 0x0000006000017945 */ /* 0x000fe20003800000 */
[----:B------:R-:W-:-:S07]  /*13400*/  IMAD.MOV.U32 R15, RZ, RZ, -0x1 ;  /* 0xffffffffff0f7424 */ /* 0x000fce00078e00ff */
[----:B0-----:R-:W-:Y:S05]  /*13410*/  WARPSYNC.COLLECTIVE R15, `(.L_x_170) ;  /* 0x000000000f0c7348 */ /* 0x001fea0003c00000 */
[----:B------:R-:W-:Y:S02]  /*13420*/  ELECT P6, UR62, PT ;  /* 0x00000000003e782f */ /* 0x000fe400038c0000 */
[----:B------:R-:W-:Y:S01]  /*13430*/  MOV R14, UR62 ;  /* 0x0000003e000e7c02 */ /* 0x000fe20008000f00 */
[----:B0-----:R-:W-:Y:S10]  /*13440*/  ENDCOLLECTIVE ;  /* 0x000000000000791b */ /* 0x001ff40003800000 */
.L_x_170:
[----:B------:R-:W-:Y:S05]  /*13450*/  BSYNC B1 ;  /* 0x0000000000017941 */ /* 0x000fea0003800000 */
.L_x_169:
[----:B------:R-:W-:Y:S05]  /*13460*/  BRA `(.L_x_171) ;  /* 0xffffffd0004c7947 */ /* 0x000fea000383ffff */
.L_x_85:
[----:B0-----:R0:W1:Y:S02]  /*13470*/  SYNCS.PHASECHK.TRANS64.TRYWAIT P1, [R3+URZ+0x38840], R2 ;  /* 0x03884002030075a7 */ /* 0x001064000802017f */
[----:B-1----:R-:W-:Y:S05]  /*13480*/  @!P1 NANOSLEEP.SYNCS 0x989680 ;  /* 0x009896800000995d */ /* 0x002fea0003900000 */
[----:B------:R-:W1:Y:S02]  /*13490*/  @!P1 SYNCS.PHASECHK.TRANS64 P1, [R3+URZ+0x38840], R2 ;  /* 0x03884002030095a7 */ /* 0x000e64000802007f */
[----:B-1----:R-:W-:Y:S05]  /*134a0*/  @!P1 BRA `(.L_x_85) ;  /* 0xfffffffc00f09947 */ /* 0x002fea000383ffff */
[----:B------:R-:W-:Y:S05]  /*134b0*/  BRA `(.L_x_172) ;  /* 0xffffffd000747947 */ /* 0x000fea000383ffff */
.L_x_87:
[----:B-1----:R1:W2:Y:S02]  /*134c0*/  SYNCS.PHASECHK.TRANS64.TRYWAIT P1, [R5+URZ+0x38840], R0 ;  /* 0x03884000050075a7 */ /* 0x0022a4000802017f */
[----:B--2---:R-:W-:Y:S05]  /*134d0*/  @!P1 NANOSLEEP.SYNCS 0x989680 ;  /* 0x009896800000995d */ /* 0x004fea0003900000 */
[----:B------:R-:W2:Y:S02]  /*134e0*/  @!P1 SYNCS.PHASECHK.TRANS64 P1, [R5+URZ+0x38840], R0 ;  /* 0x03884000050095a7 */ /* 0x000ea4000802007f */
[----:B--2---:R-:W-:Y:S05]  /*134f0*/  @!P1 BRA `(.L_x_87) ;  /* 0xfffffffc00f09947 */ /* 0x004fea000383ffff */
[----:B------:R-:W-:Y:S05]  /*13500*/  BRA `(.L_x_173) ;  /* 0xffffffd000807947 */ /* 0x000fea000383ffff */
.L_x_89:
[----:B--2---:R2:W3:Y:S02]  /*13510*/  SYNCS.PHASECHK.TRANS64.TRYWAIT P1, [R3+URZ+0x38860], R2 ;  /* 0x03886002030075a7 */ /* 0x0044e4000802017f */
[----:B---3--:R-:W-:Y:S05]  /*13520*/  @!P1 NANOSLEEP.SYNCS 0x989680 ;  /* 0x009896800000995d */ /* 0x008fea0003900000 */
[----:B------:R-:W3:Y:S02]  /*13530*/  @!P1 SYNCS.PHASECHK.TRANS64 P1, [R3+URZ+0x38860], R2 ;  /* 0x03886002030095a7 */ /* 0x000ee4000802007f */
[----:B---3--:R-:W-:Y:S05]  /*13540*/  @!P1 BRA `(.L_x_89) ;  /* 0xfffffffc00f09947 */ /* 0x008fea000383ffff */
[----:B------:R-:W-:Y:S05]  /*13550*/  BRA `(.L_x_174) ;  /* 0xffffffd0007c7947 */ /* 0x000fea000383ffff */
.L_x_175:
[----:B------:R-:W-:-:S00]  /*13560*/  BRA `(.L_x_175) ;  /* 0xfffffffc00fc7947 */ /* 0x000fc0000383ffff */
[----:B------:R-:W-:-:S00]  /*13570*/  NOP ;  /* 0x0000000000007918 */ /* 0x000fc00000000000 */
        /* <DEDUP_REMOVED lines=8> */
.L_x_3294:


//--------------------- .text._ZN7cutlass13device_kernelIN5flash11enable_sm90INS1_16FlashAttnFwdSm90INS1_25CollectiveMainloopFwdSm90ILi2EN4cute5tupleIJNS5_1CILi1EEES8_S8_EEENS6_IJNS7_ILi128EEENS7_ILi80EEENS7_ILi256EEEEEELi256ENS_10bfloat16_tEfNS_4arch4Sm90ELb0ELb0ELb1ELb1ELb1ELb0ELb0ELb1ELb1ELb1ELb0ELb0EEENS1_21CollectiveEpilogueFwdINS6_IJSA_SC_SB_EEES9_SE_SG_Li256ELb1ELb1ELb0ELb0EEENS1_36VarlenDynamicPersistentTileSchedulerILi128ELi80ELi256ELi128ELb0ELb1ELb1ELb0ELb1ELb1EEEEEEEEEvNT_6ParamsE --------------------------
	.section	.text._ZN7cutlass13device_kernelIN5flash11enable_sm90INS1_16FlashAttnFwdSm90INS1_25CollectiveMainloopFwdSm90ILi2EN4cute5tupleIJNS5_1CILi1EEES8_S8_EEENS6_IJNS7_ILi128EEENS7_ILi80EEENS7_ILi256EEEEEELi256ENS_10bfloat16_tEfNS_4arch4Sm90ELb0ELb0ELb1ELb1ELb1ELb0ELb0ELb1ELb1ELb1ELb0ELb0EEENS1_21CollectiveEpilogueFwdINS6_IJSA_SC_SB_EEES9_SE_SG_Li256ELb1ELb1ELb0ELb0EEENS1_36VarlenDynamicPersistentTileSchedulerILi128ELi80ELi256ELi128ELb0ELb1ELb1ELb0ELb1ELb1EEEEEEEEEvNT_6ParamsE,"ax",@progbits
	.align	128
.text._ZN7cutlass13device_kernelIN5flash11enable_sm90INS1_16FlashAttnFwdSm90INS1_25CollectiveMainloopFwdSm90ILi2EN4cute5tupleIJNS5_1CILi1EEES8_S8_EEENS6_IJNS7_ILi128EEENS7_ILi80EEENS7_ILi256EEEEEELi256ENS_10bfloat16_tEfNS_4arch4Sm90ELb0ELb0ELb1ELb1ELb1ELb0ELb0ELb1ELb1ELb1ELb0ELb0EEENS1_21CollectiveEpilogueFwdINS6_IJSA_SC_SB_EEES9_SE_SG_Li256ELb1ELb1ELb0ELb0EEENS1_36VarlenDynamicPersistentTileSchedulerILi128ELi80ELi256ELi128ELb0ELb1ELb1ELb0ELb1ELb1EEEEEEEEEvNT_6ParamsE:
        .type           _ZN7cutlass13device_kernelIN5flash11enable_sm90INS1_16FlashAttnFwdSm90INS1_25CollectiveMainloopFwdSm90ILi2EN4cute5tupleIJNS5_1CILi1EEES8_S8_EEENS6_IJNS7_ILi128EEENS7_ILi80EEENS7_ILi256EEEEEELi256ENS_10bfloat16_tEfNS_4arch4Sm90ELb0ELb0ELb1ELb1ELb1ELb0ELb0ELb1ELb1ELb1ELb0ELb0EEENS1_21CollectiveEpilogueFwdINS6_IJSA_SC_SB_EEES9_SE_SG_Li256ELb1ELb1ELb0ELb0EEENS1_36VarlenDynamicPersistentTileSchedulerILi128ELi80ELi256ELi128ELb0ELb1ELb1ELb0ELb1ELb1EEEEEEEEEvNT_6ParamsE,@function
        .size           _ZN7cutlass13device_kernelIN5flash11enable_sm90INS1_16FlashAttnFwdSm90INS1_25CollectiveMainloopFwdSm90ILi2EN4cute5tupleIJNS5_1CILi1EEES8_S8_EEENS6_IJNS7_ILi128EEENS7_ILi80EEENS7_ILi256EEEEEELi256ENS_10bfloat16_tEfNS_4arch4Sm90ELb0ELb0ELb1ELb1ELb1ELb0ELb0ELb1ELb1ELb1ELb0ELb0EEENS1_21CollectiveEpilogueFwdINS6_IJSA_SC_SB_EEES9_SE_SG_Li256ELb1ELb1ELb0ELb0EEENS1_36VarlenDynamicPersistentTileSchedulerILi128ELi80ELi256ELi128ELb0ELb1ELb1ELb0ELb1ELb1EEEEEEEEEvNT_6ParamsE,(.L_x_3295 - _ZN7cutlass13device_kernelIN5flash11enable_sm90INS1_16FlashAttnFwdSm90INS1_25CollectiveMainloopFwdSm90ILi2EN4cute5tupleIJNS5_1CILi1EEES8_S8_EEENS6_IJNS7_ILi128EEENS7_ILi80EEENS7_ILi256EEEEEELi256ENS_10bfloat16_tEfNS_4arch4Sm90ELb0ELb0ELb1ELb1ELb1ELb0ELb0ELb1ELb1ELb1ELb0ELb0EEENS1_21CollectiveEpilogueFwdINS6_IJSA_SC_SB_EEES9_SE_SG_Li256ELb1ELb1ELb0ELb0EEENS1_36VarlenDynamicPersistentTileSchedulerILi128ELi80ELi256ELi128ELb0ELb1ELb1ELb0ELb1ELb1EEEEEEEEEvNT_6ParamsE)
        .other          _ZN7cutlass13device_kernelIN5flash11enable_sm90INS1_16FlashAttnFwdSm90INS1_25CollectiveMainloopFwdSm90ILi2EN4cute5tupleIJNS5_1CILi1EEES8_S8_EEENS6_IJNS7_ILi128EEENS7_ILi80EEENS7_ILi256EEEEEELi256ENS_10bfloat16_tEfNS_4arch4Sm90ELb0ELb0ELb1ELb1ELb1ELb0ELb0ELb1ELb1ELb1ELb0ELb0EEENS1_21CollectiveEpilogueFwdINS6_IJSA_SC_SB_EEES9_SE_SG_Li256ELb1ELb1ELb0ELb0EEENS1_36VarlenDynamicPersistentTileSchedulerILi128ELi80ELi256ELi128ELb0ELb1ELb1ELb0ELb1ELb1EEEEEEEEEvNT_6ParamsE,@"STO_CUDA_ENTRY STV_DEFAULT"
_ZN7cutlass13device_kernelIN5flash11enable_sm90INS1_16FlashAttnFwdSm90INS1_25CollectiveMainloopFwdSm90ILi2EN4cute5tupleIJNS5_1CILi1EEES8_S8_EEENS6_IJNS7_ILi128EEENS7_ILi80EEENS7_ILi256EEEEEELi256ENS_10bfloat16_tEfNS_4arch4Sm90ELb0ELb0ELb1ELb1ELb1ELb0ELb0ELb1ELb1ELb1ELb0ELb0EEENS1_21CollectiveEpilogueFwdINS6_IJSA_SC_SB_EEES9_SE_SG_Li256ELb1ELb1ELb0ELb0EEENS1_36VarlenDynamicPersistentTileSchedulerILi128ELi80ELi256ELi128ELb0ELb1ELb1ELb0ELb1ELb1EEEEEEEEEvNT_6ParamsE:
        /* <DEDUP_REMOVED lines=45> */
.L_x_176:
        /* <DEDUP_REMOVED lines=22> */
.L_x_177:
        /* <DEDUP_REMOVED lines=18> */
.L_x_178:
        /* <DEDUP_REMOVED lines=22> */
.L_x_179:
        /* <DEDUP_REMOVED lines=23> */
.L_x_180:
        /* <DEDUP_REMOVED lines=10> */
.L_x_182:
[----:B------:R-:W-:-:S08]  /*08c0*/  NOP ;  /* 0x0000000000007918 */ /* 0x000fd00000000000 */
[----:B------:R-:W1:Y:S02]  /*08d0*/  USETMAXREG.TRY_ALLOC.CTAPOOL UP0, 0xe8 ;  /* 0x000000e8000079c8 */ /* 0x000e640008000600 */
[----:B-1----:R-:W-:-:S13]  /*08e0*/  PLOP3.LUT P0, PT, PT, PT, UP0, 0x80, 0x0 ;  /* 0x000000000000781c */ /* 0x002fda0003f0f008 */
[----:B------:R-:W-:Y:S05]  /*08f0*/  @!P0 BRA `(.L_x_182) ;  /* 0xfffffffc00f08947 */ /* 0x000fea000383ffff */
[----:B------:R-:W1:Y:S08]  /*0900*/  S2UR UR5, SR_CgaCtaId ;  /* 0x00000000000579c3 */ /* 0x000e700000008800 */
[----:B------:R-:W-:Y:S06]  /*0910*/  BAR.ARV 0x8, 0x180 ;  /* 0x0206000000007b1d */ /* 0x000fec0000002000 */
[----:B------:R-:W-:-:S02]  /*0920*/  UMOV UR4, 0x400 ;  /* 0x0000040000047882 */ /* 0x000fc40000000000 */
[----:B------:R-:W-:Y:S01]  /*0930*/  BAR.SYNC.DEFER_BLOCKING 0x5, 0x180 ;  /* 0x0146000000007b1d */ /* 0x000fe20000010000 */
[----:B-1----:R-:W-:-:S09]  /*0940*/  ULEA UR4, UR5, UR4, 0x18 ;  /* 0x0000000405047291 */ /* 0x002fd2000f8ec03f */
[----:B------:R-:W1:Y:S01]  /*0950*/  LDS.128 R12, [UR4+0x388d0] ;  /* 0x0388d004ff0c7984 */ /* 0x000e620008000c00 */
[----:B------:R-:W-:Y:S01]  /*0960*/  ULDC UR4, c[0x0][0xc3c] ;  /* 0x00030f0000047ab9 */ /* 0x000fe20000000800 */
[----:B------:R-:W-:Y:S06]  /*0970*/  BAR.ARV 0x4, 0x180 ;  /* 0x0106000000007b1d */ /* 0x000fec0000002000 */
[----:B-1----:R-:W-:-:S13]  /*0980*/  ISETP.GE.AND P0, PT, R15, UR4, PT ;  /* 0x000000040f007c0c */ /* 0x002fda000bf06270 */
[----:B------:R-:W-:Y:S05]  /*0990*/  @P0 EXIT ;  /* 0x000000000000094d */ /* 0x000fea0003800000 */
[----:B0-----:R-:W2:Y:S01]  /*09a0*/  LDL R2, [R1+0x24] ;  /* 0x0000240001027983 */ /* 0x001ea20000100800 */
[----:B------:R-:W-:Y:S01]  /*09b0*/  R2UR UR5, R13 ;  /* 0x000000000d0572ca */ /* 0x000fe200000e0000 */
[----:B------:R-:W-:Y:S01]  /*09c0*/  UMOV UR38, URZ ;  /* 0x0000003f00267c82 */ /* 0x000fe20008000000 */
[----:B------:R-:W-:Y:S01]  /*09d0*/  R2UR UR6, R14 ;  /* 0x000000000e0672ca */ /* 0x000fe200000e0000 */
[----:B------:R-:W0:Y:S01]  /*09e0*/  S2R R0, SR_TID.X ;  /* 0x0000000000007919 */ /* 0x000e220000002100 */
[----:B------:R-:W-:Y:S01]  /*09f0*/  R2UR UR7, R15 ;  /* 0x000000000f0772ca */ /* 0x000fe200000e0000 */
[----:B0-----:R-:W-:-:S05]  /*0a00*/  VIADD R11, R0, 0xffffff80 ;  /* 0xffffff80000b7836 */ /* 0x001fca0000000000 */
[----:B------:R-:W-:-:S04]  /*0a10*/  SHF.R.S32.HI R0, RZ, 0x1f, R11 ;  /* 0x0000001fff007819 */ /* 0x000fc8000001140b */
[CC--:B------:R-:W-:Y:S02]  /*0a20*/  LEA.HI R4, R0.reuse, R11.reuse, RZ, 0x5 ;  /* 0x0000000b00047211 */ /* 0x0c0fe400078f28ff */
[----:B------:R-:W-:-:S03]  /*0a30*/  LEA.HI R3, R0, R11, RZ, 0x4 ;  /* 0x0000000b00037211 */ /* 0x000fc600078f20ff */
[----:B------:R-:W-:Y:S01]  /*0a40*/  IMAD.SHL.U32 R5, R4, 0x20, RZ ;  /* 0x0000002004057824 */ /* 0x000fe200078e00ff */
[----:B------:R-:W-:Y:S02]  /*0a50*/  LOP3.LUT R4, R3, 0x3fffff0, RZ, 0xc0, !PT ;  /* 0x03fffff003047812 */ /* 0x000fe400078ec0ff */
[----:B------:R-:W-:Y:S02]  /*0a60*/  SHF.R.S32.HI R6, RZ, 0x4, R3 ;  /* 0x00000004ff067819 */ /* 0x000fe40000011403 */
[----:B------:R-:W-:Y:S02]  /*0a70*/  LOP3.LUT R5, R5, 0xfffffc00, RZ, 0xc0, !PT ;  /* 0xfffffc0005057812 */ /* 0x000fe400078ec0ff */
[----:B------:R-:W-:Y:S02]  /*0a80*/  IADD3 R4, R11, -R4, RZ ;  /* 0x800000040b047210 */ /* 0x000fe40007ffe0ff */
[----:B------:R-:W-:-:S03]  /*0a90*/  LEA.HI R3, R3, R6, RZ, 0x1 ;  /* 0x0000000603037211 */ /* 0x000fc600078f08ff */
[----:B------:R-:W-:Y:S01]  /*0aa0*/  IMAD R4, R4, 0x40, R5 ;  /* 0x0000004004047824 */ /* 0x000fe200078e0205 */
[----:B------:R-:W-:Y:S02]  /*0ab0*/  LEA.HI R5, R0, R11, RZ, 0x2 ;  /* 0x0000000b00057211 */ /* 0x000fe400078f10ff */
[----:B------:R-:W-:Y:S02]  /*0ac0*/  LOP3.LUT R3, R3, 0x1ffffffe, RZ, 0xc0, !PT ;  /* 0x1ffffffe03037812 */ /* 0x000fe400078ec0ff */
[----:B------:R-:W-:-:S03]  /*0ad0*/  LOP3.LUT R5, R5, 0xfffffffc, RZ, 0xc0, !PT ;  /* 0xfffffffc05057812 */ /* 0x000fc600078ec0ff */
[----:B------:R-:W-:Y:S01]  /*0ae0*/  IMAD.IADD R3, R6, 0x1, -R3 ;  /* 0x0000000106037824 */ /* 0x000fe200078e0a03 */
[----:B------:R-:W-:Y:S01]  /*0af0*/  IADD3 R5, R11, -R5, RZ ;  /* 0x800000050b057210 */ /* 0x000fe20007ffe0ff */
[----:B------:R-:W-:Y:S02]  /*0b00*/  IMAD.MOV.U32 R6, RZ, RZ, -0x2 ;  /* 0xfffffffeff067424 */ /* 0x000fe400078e00ff */
[----:B------:R-:W-:Y:S01]  /*0b10*/  IMAD R225, R3, 0x8, R4 ;  /* 0x0000000803e17824 */ /* 0x000fe200078e0204 */
[----:B------:R-:W-:-:S04]  /*0b20*/  LEA.HI R3, R5, R5, RZ, 0x1 ;  /* 0x0000000505037211 */ /* 0x000fc800078f08ff */
[----:B------:R-:W-:-:S05]  /*0b30*/  LOP3.LUT R4, R3, 0x1ffffffe, RZ, 0xc0, !PT ;  /* 0x1ffffffe03047812 */ /* 0x000fca00078ec0ff */
[----:B------:R-:W-:Y:S01]  /*0b40*/  IMAD.IADD R5, R5, 0x1, -R4 ;  /* 0x0000000105057824 */ /* 0x000fe200078e0a04 */
[----:B--2---:R-:W-:Y:S02]  /*0b50*/  R2UR UR4, R2 ;  /* 0x00000000020472ca */ /* 0x004fe400000e0000 */
[CC--:B------:R-:W-:Y:S02]  /*0b60*/  LEA.HI R2, R0.reuse, R11.reuse, RZ, 0x7 ;  /* 0x0000000b00027211 */ /* 0x0c0fe400078f38ff */
[----:B------:R-:W-:Y:S02]  /*0b70*/  LEA.HI R0, R0, R11, RZ, 0x3 ;  /* 0x0000000b00007211 */ /* 0x000fe400078f18ff */
[----:B------:R-:W-:Y:S02]  /*0b80*/  LOP3.LUT R220, R2, 0xffffff80, RZ, 0xc0, !PT ;  /* 0xffffff8002dc7812 */ /* 0x000fe400078ec0ff */
[----:B------:R-:W-:Y:S02]  /*0b90*/  SHF.R.S32.HI R221, RZ, 0x7, R2 ;  /* 0x00000007ffdd7819 */ /* 0x000fe40000011402 */
[----:B------:R-:W-:Y:S01]  /*0ba0*/  LOP3.LUT R213, R0, 0xfffffff8, RZ, 0xc0, !PT ;  /* 0xfffffff800d57812 */ /* 0x000fe200078ec0ff */
[C---:B------:R-:W-:Y:S01]  /*0bb0*/  IMAD.IADD R220, R11.reuse, 0x1, -R220 ;  /* 0x000000010bdc7824 */ /* 0x040fe200078e0adc */
[----:B------:R-:W-:Y:S01]  /*0bc0*/  LEA.HI R2, R2, R221, RZ, 0x1 ;  /* 0x000000dd02027211 */ /* 0x000fe200078f08ff */
[----:B------:R-:W-:Y:S01]  /*0bd0*/  ULOP3.LUT UR8, UR4, 0x1, URZ, 0xfc, !UPT ;  /* 0x0000000104087892 */ /* 0x000fe2000f8efc3f */
[----:B------:R-:W-:Y:S01]  /*0be0*/  SHF.R.S32.HI R217, RZ, 0x3, R0 ;  /* 0x00000003ffd97819 */ /* 0x000fe20000011400 */
[----:B------:R-:W-:Y:S01]  /*0bf0*/  IMAD.IADD R213, R11, 0x1, -R213 ;  /* 0x000000010bd57824 */ /* 0x000fe200078e0ad5 */
[----:B------:R-:W-:Y:S01]  /*0c00*/  SHF.R.S32.HI R7, RZ, 0x1f, R220 ;  /* 0x0000001fff077819 */ /* 0x000fe200000114dc */
[----:B------:R-:W-:Y:S01]  /*0c10*/  UMOV UR4, URZ ;  /* 0x0000003f00047c82 */ /* 0x000fe20008000000 */
[----:B------:R-:W-:Y:S01]  /*0c20*/  LOP3.LUT R2, R2, 0x3fffffe, RZ, 0xc0, !PT ;  /* 0x03fffffe02027812 */ /* 0x000fe200078ec0ff */
[----:B------:R-:W-:Y:S01]  /*0c30*/  IMAD.SHL.U32 R17, R213, 0x8, RZ ;  /* 0x00000008d5117824 */ /* 0x000fe200078e00ff */
[CC--:B------:R-:W-:Y:S01]  /*0c40*/  LEA.HI R8, R7.reuse, R220.reuse, RZ, 0x2 ;  /* 0x000000dc07087211 */ /* 0x0c0fe200078f10ff */
[----:B------:R-:W-:Y:S01]  /*0c50*/  IMAD.U32 R226, RZ, RZ, UR8 ;  /* 0x00000008ffe27e24 */ /* 0x000fe2000f8e00ff */
[----:B------:R-:W-:Y:S01]  /*0c60*/  LEA.HI R7, R7, R220, RZ, 0x5 ;  /* 0x000000dc07077211 */ /* 0x000fe200078f28ff */
[----:B------:R-:W-:Y:S01]  /*0c70*/  IMAD.IADD R2, R221, 0x1, -R2 ;  /* 0x00000001dd027824 */ /* 0x000fe200078e0a02 */
[--C-:B------:R-:W-:Y:S01]  /*0c80*/  SHF.R.S32.HI R9, RZ, 0x2, R8.reuse ;  /* 0x00000002ff097819 */ /* 0x100fe20000011408 */
[C---:B------:R-:W-:Y:S01]  /*0c90*/  VIADD R23, R17.reuse, 0x40 ;  /* 0x0000004011177836 */ /* 0x040fe20000000000 */
[----:B------:R-:W-:Y:S01]  /*0ca0*/  SHF.R.S32.HI R10, RZ, 0x1f, R8 ;  /* 0x0000001fff0a7819 */ /* 0x000fe20000011408 */
[C---:B------:R-:W-:Y:S01]  /*0cb0*/  VIADD R22, R17.reuse, 0x80 ;  /* 0x0000008011167836 */ /* 0x040fe20000000000 */
[----:B------:R-:W-:Y:S01]  /*0cc0*/  SHF.R.S32.HI R7, RZ, 0x5, R7 ;  /* 0x00000005ff077819 */ /* 0x000fe20000011407 */
[----:B------:R-:W-:Y:S01]  /*0cd0*/  IMAD.U32 R219, RZ, RZ, UR4 ;  /* 0x00000004ffdb7e24 */ /* 0x000fe2000f8e00ff */
[----:B------:R-:W-:Y:S01]  /*0ce0*/  LEA.HI R10, R10, R9, RZ, 0x3 ;  /* 0x000000090a0a7211 */ /* 0x000fe200078f18ff */
[----:B------:R-:W-:Y:S01]  /*0cf0*/  IMAD.U32 R16, RZ, RZ, UR4 ;  /* 0x00000004ff107e24 */ /* 0x000fe2000f8e00ff */
[----:B------:R-:W-:-:S02]  /*0d00*/  IADD3 R212, R17, 0xc0, RZ ;  /* 0x000000c011d47810 */ /* 0x000fc40007ffe0ff */
[----:B------:R-:W-:Y:S02]  /*0d10*/  LOP3.LUT R10, R10, 0xfffffff8, RZ, 0xc0, !PT ;  /* 0xfffffff80a0a7812 */ /* 0x000fe400078ec0ff */
[----:B------:R-:W-:Y:S02]  /*0d20*/  SHF.R.S32.HI R3, RZ, 0x1f, R17 ;  /* 0x0000001fff037819 */ /* 0x000fe40000011411 */
[----:B------:R-:W-:Y:S01]  /*0d30*/  SHF.R.S32.HI R0, RZ, 0x1f, R22 ;  /* 0x0000001fff007819 */ /* 0x000fe20000011416 */
[----:B------:R-:W-:Y:S01]  /*0d40*/  IMAD.IADD R10, R9, 0x1, -R10 ;  /* 0x00000001090a7824 */ /* 0x000fe200078e0a0a */
[----:B------:R-:W-:Y:S02]  /*0d50*/  LOP3.LUT R9, R8, 0x7ffffffc, RZ, 0xc0, !PT ;  /* 0x7ffffffc08097812 */ /* 0x000fe400078ec0ff */
[----:B------:R-:W-:Y:S01]  /*0d60*/  SHF.R.S32.HI R227, RZ, 0x1f, R212 ;  /* 0x0000001fffe37819 */ /* 0x000fe200000114d4 */
[----:B------:R-:W-:Y:S02]  /*0d70*/  IMAD R7, R7, 0x10, R10 ;  /* 0x0000001007077824 */ /* 0x000fe400078e020a */
[----:B------:R-:W-:-:S03]  /*0d80*/  IMAD.IADD R9, R220, 0x1, -R9 ;  /* 0x00000001dc097824 */ /* 0x000fc600078e0a09 */
[----:B------:R-:W-:Y:S01]  /*0d90*/  LEA R222, R2, R7, 0x6 ;  /* 0x0000000702de7211 */ /* 0x000fe200078e30ff */
[----:B------:R-:W-:Y:S01]  /*0da0*/  IMAD R223, R9, R6, 0x50 ;  /* 0x0000005009df7424 */ /* 0x000fe200078e0206 */
[----:B------:R-:W-:-:S03]  /*0db0*/  SHF.R.S32.HI R2, RZ, 0x1f, R23 ;  /* 0x0000001fff027819 */ /* 0x000fc60000011417 */
[----:B------:R-:W-:-:S07]  /*0dc0*/  IMAD R224, R5, 0x8, R222 ;  /* 0x0000000805e07824 */ /* 0x000fce00078e02de */
.L_x_228:
[----:B------:R-:W-:Y:S01]  /*0dd0*/  ULDC.64 UR8, c[0x0][0xc88] ;  /* 0x0003220000087ab9 */ /* 0x000fe20000000a00 */
[----:B------:R-:W-:Y:S01]  /*0de0*/  ULDC.64 UR10, c[0x0][0xa20] ;  /* 0x00028800000a7ab9 */ /* 0x000fe20000000a00 */
[----:B------:R-:W-:-:S06]  /*0df0*/  UIMAD.WIDE UR8, UR7, 0x4, UR8 ;  /* 0x00000004070878a5 */ /* 0x000fcc000f8e0208 */
[----:B01----:R-:W-:Y:S02]  /*0e00*/  IMAD.U32 R2, RZ, RZ, UR8 ;  /* 0x00000008ff027e24 */ /* 0x003fe4000f8e00ff */
[----:B------:R-:W-:Y:S01]  /*0e10*/  IMAD.U32 R3, RZ, RZ, UR9 ;  /* 0x00000009ff037e24 */ /* 0x000fe2000f8e00ff */
[----:B------:R-:W-:-:S04]  /*0e20*/  ULDC.64 UR8, c[0x0][0xa28] ;  /* 0x00028a0000087ab9 */ /* 0x000fc80000000a00 */
[----:B--2---:R-:W2:Y:S01]  /*0e30*/  LDG.E R2, desc[UR36][R2.64] ;  /* 0x0000002402027981 */ /* 0x004ea2000c1e1900 */
[----:B------:R-:W-:Y:S02]  /*0e40*/  UISETP.NE.U32.AND UP0, UPT, UR8, URZ, UPT ;  /* 0x0000003f0800728c */ /* 0x000fe4000bf05070 */
[----:B------:R-:W-:Y:S02]  /*0e50*/  UISETP.NE.U32.AND UP1, UPT, UR10, URZ, UPT ;  /* 0x0000003f0a00728c */ /* 0x000fe4000bf25070 */
[----:B------:R-:W-:Y:S02]  /*0e60*/  UISETP.NE.AND.EX UP0, UPT, UR9, URZ, UPT, UP0 ;  /* 0x0000003f0900728c */ /* 0x000fe4000bf05300 */
[----:B------:R-:W-:-:S04]  /*0e70*/  UISETP.NE.AND.EX UP1, UPT, UR11, URZ, UPT, UP1 ;  /* 0x0000003f0b00728c */ /* 0x000fc8000bf25310 */
[----:B------:R-:W-:Y:S02]  /*0e80*/  PLOP3.LUT P0, PT, PT, PT, UP0, 0x80, 0x0 ;  /* 0x000000000000781c */ /* 0x000fe40003f0f008 */
[----:B------:R-:W-:Y:S02]  /*0e90*/  PLOP3.LUT P1, PT, PT, PT, UP1, 0x80, 0x0 ;  /* 0x000000000000781c */ /* 0x000fe40003f2f018 */
[----:B--2---:R-:W-:-:S13]  /*0ea0*/  R2UR UR4, R2 ;  /* 0x00000000020472ca */ /* 0x004fda00000e0000 */
[----:B------:R-:W-:Y:S02]  /*0eb0*/  USHF.R.S32.HI UR12, URZ, 0x1f, UR4 ;  /* 0x0000001f3f0c7899 */ /* 0x000fe40008011404 */
[----:B------:R-:W-:Y:S01]  /*0ec0*/  IMAD.U32 R215, RZ, RZ, UR4 ;  /* 0x00000004ffd77e24 */ /* 0x000fe2000f8e00ff */
[----:B------:R-:W-:Y:S02]  /*0ed0*/  @UP0 ULEA UR8, UP2, UR4, UR8, 0x2 ;  /* 0x0000000804080291 */ /* 0x000fe4000f84103f */
[----:B------:R-:W-:Y:S02]  /*0ee0*/  @UP1 ULEA UR10, UP3, UR4, UR10, 0x2 ;  /* 0x0000000a040a1291 */ /* 0x000fe4000f86103f */
[----:B------:R-:W-:Y:S01]  /*0ef0*/  @UP0 ULEA.HI.X UR9, UR4, UR9, UR12, 0x2, UP2 ;  /* 0x0000000904090291 */ /* 0x000fe200090f140c */
[----:B------:R-:W-:Y:S01]  /*0f00*/  IMAD.U32 R216, RZ, RZ, UR5 ;  /* 0x00000005ffd87e24 */ /* 0x000fe2000f8e00ff */
[----:B------:R-:W-:Y:S01]  /*0f10*/  @UP1 ULEA.HI.X UR11, UR4, UR11, UR12, 0x2, UP3 ;  /* 0x0000000b040b1291 */ /* 0x000fe200098f140c */
[----:B------:R-:W-:Y:S01]  /*0f20*/  IMAD.U32 R2, RZ, RZ, UR8 ;  /* 0x00000008ff027e24 */ /* 0x000fe2000f8e00ff */
[----:B------:R-:W-:Y:S01]  /*0f30*/  ULDC UR5, c[0x0][0x2f0] ;  /* 0x0000bc0000057ab9 */ /* 0x000fe20000000800 */
[----:B----4-:R-:W-:Y:S01]  /*0f40*/  IMAD.U32 R4, RZ, RZ, UR10 ;  /* 0x0000000aff047e24 */ /* 0x010fe2000f8e00ff */
[----:B------:R-:W-:Y:S01]  /*0f50*/  ULDC UR4, c[0x0][0x424] ;  /* 0x0001090000047ab9 */ /* 0x000fe20000000800 */
[----:B------:R-:W-:Y:S01]  /*0f60*/  IMAD.U32 R3, RZ, RZ, UR9 ;  /* 0x00000009ff037e24 */ /* 0x000fe2000f8e00ff */
[----:B------:R-:W-:Y:S01]  /*0f70*/  ULDC.64 UR8, c[0x0][0x418] ;  /* 0x0001060000087ab9 */ /* 0x000fe20000000a00 */
[----:B------:R-:W-:Y:S01]  /*0f80*/  IMAD.U32 R5, RZ, RZ, UR11 ;  /* 0x0000000bff057e24 */ /* 0x000fe2000f8e00ff */
[----:B------:R-:W-:Y:S01]  /*0f90*/  UMOV UR39, URZ ;  /* 0x0000003f00277c82 */ /* 0x000fe20008000000 */
[----:B------:R-:W-:Y:S01]  /*0fa0*/  MOV R218, UR12 ;  /* 0x0000000c00da7c02 */ /* 0x000fe20008000f00 */
[----:B------:R-:W2:Y:S04]  /*0fb0*/  @P0 LDG.E R2, desc[UR36][R2.64] ;  /* 0x0000002402020981 */ /* 0x000ea8000c1e1900 */
[----:B---3--:R-:W3:Y:S01]  /*0fc0*/  @P1 LDG.E R4, desc[UR36][R4.64] ;  /* 0x0000002404041981 */ /* 0x008ee2000c1e1900 */
[----:B------:R-:W-:Y:S01]  /*0fd0*/  UISETP.NE.U32.AND UP0, UPT, UR8, URZ, UPT ;  /* 0x0000003f0800728c */ /* 0x000fe2000bf05070 */
[----:B------:R-:W-:-:S02]  /*0fe0*/  MOV R0, RZ ;  /* 0x000000ff00007202 */ /* 0x000fc40000000f00 */
[----:B------:R-:W-:Y:S02]  /*0ff0*/  CS2R R150, SRZ ;  /* 0x0000000000967805 */ /* 0x000fe4000001ff00 */
[----:B------:R-:W-:Y:S01]  /*1000*/  CS2R R148, SRZ ;  /* 0x0000000000947805 */ /* 0x000fe2000001ff00 */
[----:B------:R-:W-:Y:S01]  /*1010*/  UISETP.NE.AND.EX UP0, UPT, UR9, URZ, UPT, UP0 ;  /* 0x0000003f0900728c */ /* 0x000fe2000bf05300 */
[----:B------:R-:W-:Y:S02]  /*1020*/  CS2R R146, SRZ ;  /* 0x0000000000927805 */ /* 0x000fe4000001ff00 */
[----:B------:R-:W-:Y:S02]  /*1030*/  CS2R R144, SRZ ;  /* 0x0000000000907805 */ /* 0x000fe4000001ff00 */
[----:B------:R-:W-:Y:S01]  /*1040*/  CS2R R142, SRZ ;  /* 0x00000000008e7805 */ /* 0x000fe2000001ff00 */
[----:B------:R-:W-:Y:S01]  /*1050*/  USEL UR4, UR4, 0x1, UP0 ;  /* 0x0000000104047887 */ /* 0x000fe20008000000 */
[----:B------:R-:W-:-:S02]  /*1060*/  CS2R R140, SRZ ;  /* 0x00000000008c7805 */ /* 0x000fc4000001ff00 */
[----:B------:R-:W-:Y:S02]  /*1070*/  CS2R R138, SRZ ;  /* 0x00000000008a7805 */ /* 0x000fe4000001ff00 */
[----:B------:R-:W-:Y:S01]  /*1080*/  CS2R R136, SRZ ;  /* 0x0000000000887805 */ /* 0x000fe2000001ff00 */
[----:B------:R-:W-:Y:S01]  /*1090*/  UIMAD UR4, UR4, UR5, URZ ;  /* 0x00000005040472a4 */ /* 0x000fe2000f8e023f */
        /* <DEDUP_REMOVED lines=19> */
[----:B------:R-:W-:Y:S01]  /*11d0*/  CS2R R96, SRZ ;  /* 0x0000000000607805 */ /* 0x000fe2000001ff00 */
[----:B------:R-:W-:Y:S01]  /*11e0*/  IMAD.MOV.U32 R166, RZ, RZ, RZ ;  /* 0x000000ffffa67224 */ /* 0x000fe200078e00ff */
        /* <DEDUP_REMOVED lines=25> */
[----:B------:R-:W-:Y:S01]  /*1380*/  CS2R R44, SRZ ;  /* 0x00000000002c7805 */ /* 0x000fe2000001ff00 */
[----:B------:R-:W-:-:S02]  /*1390*/  IMAD.MOV.U32 R41, RZ, RZ, RZ ;  /* 0x000000ffff297224 */ /* 0x000fc400078e00ff */
[----:B------:R-:W-:Y:S01]  /*13a0*/  IMAD.U32 R214, RZ, RZ, UR6 ;  /* 0x00000006ffd67e24 */ /* 0x000fe2000f8e00ff */
[----:B--2---:R-:W-:Y:S02]  /*13b0*/  @P0 R2UR UR39, R2 ;  /* 0x00000000022702ca */ /* 0x004fe400000e0000 */
[----:B------:R-:W-:Y:S02]  /*13c0*/  CS2R R2, SRZ ;  /* 0x0000000000027805 */ /* 0x000fe4000001ff00 */
[----:B------:R-:W-:Y:S02]  /*13d0*/  PLOP3.LUT P0, PT, PT, PT, PT, 0x80, 0x0 ;  /* 0x000000000000781c */ /* 0x000fe40003f0f070 */
[----:B---3--:R-:W-:Y:S01]  /*13e0*/  @P1 R2UR UR4, R4 ;  /* 0x00000000040412ca */ /* 0x008fe200000e0000 */
[----:B------:R-:W-:-:S14]  /*13f0*/  @P1 BRA `(.L_x_183) ;  /* 0x0000000000381947 */ /* 0x000fdc0003800000 */
[----:B------:R-:W-:Y:S02]  /*1400*/  ULDC.64 UR6, c[0x0][0xa08] ;  /* 0x0002820000067ab9 */ /* 0x000fe40000000a00 */
[----:B------:R-:W-:-:S04]  /*1410*/  ISETP.NE.U32.AND P1, PT, RZ, UR6, PT ;  /* 0x00000006ff007c0c */ /* 0x000fc8000bf25070 */
[----:B------:R-:W-:-:S13]  /*1420*/  ISETP.NE.AND.EX P1, PT, RZ, UR7, PT, P1 ;  /* 0x00000007ff007c0c */ /* 0x000fda000bf25310 */
[----:B------:R-:W-:Y:S05]  /*1430*/  @!P1 BRA `(.L_x_183) ;  /* 0x0000000000289947 */ /* 0x000fea0003800000 */
[----:B------:R-:W-:Y:S01]  /*1440*/  R2UR UR6, R215 ;  /* 0x00000000d70672ca */ /* 0x000fe200000e0000 */
[----:B------:R-:W-:-:S12]  /*1450*/  ULDC.64 UR4, c[0x0][0xa08] ;  /* 0x0002820000047ab9 */ /* 0x000fd80000000a00 */
[----:B------:R-:W-:-:S06]  /*1460*/  UIMAD.WIDE UR4, UR6, 0x4, UR4 ;  /* 0x00000004060478a5 */ /* 0x000fcc000f8e0204 */
[----:B------:R-:W-:Y:S02]  /*1470*/  IMAD.U32 R4, RZ, RZ, UR4 ;  /* 0x00000004ff047e24 */ /* 0x000fe4000f8e00ff */
[----:B------:R-:W-:-:S05]  /*1480*/  IMAD.U32 R5, RZ, RZ, UR5 ;  /* 0x00000005ff057e24 */ /* 0x000fca000f8e00ff */
[----:B------:R-:W2:Y:S04]  /*1490*/  LDG.E R7, desc[UR36][R4.64] ;  /* 0x0000002404077981 */ /* 0x000ea8000c1e1900 */
[----:B------:R-:W3:Y:S01]  /*14a0*/  LDG.E R6, desc[UR36][R4.64+0x4] ;  /* 0x0000042404067981 */ /* 0x000ee2000c1e1900 */
[----:B--2---:R-:W-:Y:S02]  /*14b0*/  R2UR UR4, R7 ;  /* 0x00000000070472ca */ /* 0x004fe400000e0000 */
[----:B---3--:R-:W-:-:S13]  /*14c0*/  R2UR UR5, R6 ;  /* 0x00000000060572ca */ /* 0x008fda00000e0000 */
[----:B------:R-:W-:-:S12]  /*14d0*/  UIADD3 UR4, -UR4, UR5, URZ ;  /* 0x0000000504047290 */ /* 0x000fd8000fffe13f */
.L_x_183:
[----:B------:R-:W-:Y:S01]  /*14e0*/  UIADD3 UR39, -UR39, UR4, URZ ;  /* 0x0000000427277290 */ /* 0x000fe2000fffe13f */
[----:B------:R-:W-:Y:S02]  /*14f0*/  MOV R40, RZ ;  /* 0x000000ff00287202 */ /* 0x000fe40000000f00 */
[----:B------:R-:W-:Y:S02]  /*1500*/  CS2R R162, SRZ ;  /* 0x0000000000a27805 */ /* 0x000fe4000001ff00 */
[----:B------:R-:W-:Y:S01]  /*1510*/  CS2R R34, SRZ ;  /* 0x0000000000227805 */ /* 0x000fe2000001ff00 */
[----:B------:R-:W-:Y:S01]  /*1520*/  UISETP.GE.AND UP0, UPT, UR39, 0x1, UPT ;  /* 0x000000012700788c */ /* 0x000fe2000bf06270 */
[----:B------:R-:W-:Y:S01]  /*1530*/  CS2R R36, SRZ ;  /* 0x0000000000247805 */ /* 0x000fe2000001ff00 */
[----:B------:R-:W-:Y:S01]  /*1540*/  UIADD3 UR4, UR39, 0x4f, URZ ;  /* 0x0000004f27047890 */ /* 0x000fe2000fffe03f */
[----:B------:R-:W-:Y:S02]  /*1550*/  CS2R R32, SRZ ;  /* 0x0000000000207805 */ /* 0x000fe4000001ff00 */
[----:B------:R-:W-:-:S02]  /*1560*/  CS2R R164, SRZ ;  /* 0x0000000000a47805 */ /* 0x000fc4000001ff00 */
[----:B------:R-:W-:Y:S02]  /*1570*/  CS2R R26, SRZ ;  /* 0x00000000001a7805 */ /* 0x000fe4000001ff00 */
[----:B------:R-:W-:Y:S01]  /*1580*/  PLOP3.LUT P1, PT, PT, PT, UP0, 0x80, 0x0 ;  /* 0x000000000000781c */ /* 0x000fe20003f2f008 */
[----:B------:R-:W-:Y:S01]  /*1590*/  UIMAD.WIDE UR4, UR4, 0x66666667, URZ ;  /* 0x66666667040478a5 */ /* 0x000fe2000f8e023f */
[----:B------:R-:W-:Y:S02]  /*15a0*/  CS2R R28, SRZ ;  /* 0x00000000001c7805 */ /* 0x000fe4000001ff00 */
[----:B------:R-:W-:Y:S01]  /*15b0*/  CS2R R24, SRZ ;  /* 0x0000000000187805 */ /* 0x000fe2000001ff00 */
[----:B------:R-:W-:-:S04]  /*15c0*/  USHF.R.U32.HI UR60, URZ, 0x1f, UR5 ;  /* 0x0000001f3f3c7899 */ /* 0x000fc80008011605 */
[----:B------:R-:W-:-:S04]  /*15d0*/  ULEA.HI.SX32 UR60, UR5, UR60, 0x1b ;  /* 0x0000003c053c7291 */ /* 0x000fc8000f8fda3f */
[----:B------:R-:W-:Y:S08]  /*15e0*/  @!P1 BRA `(.L_x_184) ;  /* 0x0000009c00f09947 */ /* 0x000ff00003800000 */
[----:B------:R-:W0:Y:S01]  /*15f0*/  SHFL.IDX PT, R0, R221, RZ, 0x1f ;  /* 0x00001fffdd007589 */ /* 0x000e2200000e0000 */
[----:B------:R-:W1:Y:S01]  /*1600*/  S2UR UR61, SR_CgaCtaId ;  /* 0x00000000003d79c3 */ /* 0x000e620000008800 */
[----:B------:R-:W-:Y:S01]  /*1610*/  UMOV UR40, 0x400 ;  /* 0x0000040000287882 */ /* 0x000fe20000000000 */
[----:B0-----:R-:W-:Y:S01]  /*1620*/  R2UR UR4, R0 ;  /* 0x00000000000472ca */ /* 0x001fe200000e0000 */
[----:B-1----:R-:W-:-:S04]  /*1630*/  ULEA UR40, UR61, UR40, 0x18 ;  /* 0x000000283d287291 */ /* 0x002fc8000f8ec03f */
[----:B------:R-:W-:-:S04]  /*1640*/  UIADD3 UR6, UR40, 0x14400, URZ ;  /* 0x0001440028067890 */ /* 0x000fc8000fffe03f */
[----:B------:R-:W-:-:S04]  /*1650*/  ULOP3.LUT UP0, URZ, UR6, 0x9f, URZ, 0xc0, !UPT ;  /* 0x0000009f063f7892 */ /* 0x000fc8000f80c03f */
[----:B------:R-:W-:Y:S02]  /*1660*/  ULEA.HI UR5, UR4, UR4, URZ, 0x1 ;  /* 0x0000000404057291 */ /* 0x000fe4000f8f083f */
[----:B------:R-:W-:Y:S02]  /*1670*/  PLOP3.LUT P0, PT, PT, PT, UP0, 0x80, 0x0 ;  /* 0x000000000000781c */ /* 0x000fe40003f0f008 */
[----:B------:R-:W-:-:S04]  /*1680*/  ULOP3.LUT UR5, UR5, 0x1e, URZ, 0xc0, !UPT ;  /* 0x0000001e05057892 */ /* 0x000fc8000f8ec03f */
[----:B------:R-:W-:-:S04]  /*1690*/  UIADD3 UR5, UR4, -UR5, URZ ;  /* 0x8000000504057290 */ /* 0x000fc8000fffe03f */
[----:B------:R-:W-:-:S04]  /*16a0*/  ULEA UR5, UR5, UR6, 0xd ;  /* 0x0000000605057291 */ /* 0x000fc8000f8e683f */
[----:B------:R-:W-:-:S04]  /*16b0*/  USHF.R.U32.HI UR5, URZ, 0x4, UR5 ;  /* 0x000000043f057899 */ /* 0x000fc80008011605 */
[----:B------:R-:W-:Y:S01]  /*16c0*/  ULOP3.LUT UR41, UR5, 0x3fff, URZ, 0xc0, !UPT ;  /* 0x00003fff05297892 */ /* 0x000fe2000f8ec03f */
[----:B------:R-:W-:Y:S11]  /*16d0*/  @!P0 BRA `(.L_x_185) ;  /* 0x0000000000408947 */ /* 0x000ff60003800000 */
[----:B------:R-:W-:Y:S01]  /*16e0*/  MOV R0, 0x0 ;  /* 0x0000000000007802 */ /* 0x000fe20000000f00 */
[----:B------:R-:W-:Y:S01]  /*16f0*/  ULDC.64 UR4, c[0x4][0xa8] ;  /* 0x01002a0000047ab9 */ /* 0x000fe20000000a00 */
[----:B------:R-:W-:Y:S01]  /*1700*/  ULDC.64 UR6, c[0x4][0x28] ;  /* 0x01000a0000067ab9 */ /* 0x000fe20000000a00 */
[----:B------:R-:W-:Y:S01]  /*1710*/  IMAD.U32 R4, RZ, RZ, UR4 ;  /* 0x00000004ff047e24 */ /* 0x000fe2000f8e00ff */
[----:B------:R0:W1:Y:S01]  /*1720*/  LDC.64 R2, c[0x4][R0] ;  /* 0x0100000000027b82 */ /* 0x0000620000000a00 */
[----:B------:R-:W-:Y:S01]  /*1730*/  IMAD.U32 R5, RZ, RZ, UR5 ;  /* 0x00000005ff057e24 */ /* 0x000fe2000f8e00ff */
        /* <DEDUP_REMOVED lines=10> */
.L_x_185:
[----:B------:R-:W-:Y:S02]  /*17e0*/  R2UR UR6, R219 ;  /* 0x00000000db0672ca */ /* 0x000fe400000e0000 */
[----:B------:R-:W-:-:S11]  /*17f0*/  R2UR UR5, R226 ;  /* 0x00000000e20572ca */ /* 0x000fd600000e0000 */
[----:B------:R-:W-:Y:S02]  /*1800*/  ULEA.HI UR4, UR6, UR6, URZ, 0x1 ;  /* 0x0000000606047291 */ /* 0x000fe4000f8f083f */
[----:B------:R-:W-:Y:S02]  /*1810*/  IMAD.U32 R2, RZ, RZ, UR5 ;  /* 0x00000005ff027e24 */ /* 0x000fe4000f8e00ff */
[----:B------:R-:W-:-:S03]  /*1820*/  ULOP3.LUT UR4, UR4, 0xfffffffe, URZ, 0xc0, !UPT ;  /* 0xfffffffe04047892 */ /* 0x000fc6000f8ec03f */
[----:B------:R-:W-:Y:S01]  /*1830*/  ISETP.NE.AND P0, PT, R2, 0x3, PT ;  /* 0x000000030200780c */ /* 0x000fe20003f05270 */
[----:B------:R-:W-:-:S06]  /*1840*/  UIADD3 UR4, UR6, -UR4, URZ ;  /* 0x8000000406047290 */ /* 0x000fcc000fffe03f */
[----:B------:R-:W-:-:S05]  /*1850*/  IMAD.U32 R0, RZ, RZ, UR4 ;  /* 0x00000004ff007e24 */ /* 0x000fca000f8e00ff */
[----:B------:R-:W-:-:S04]  /*1860*/  SHF.L.U32 R0, R0, 0x1f, RZ ;  /* 0x0000001f00007819 */ /* 0x000fc800000006ff */
[----:B------:R-:W0:Y:S02]  /*1870*/  SYNCS.PHASECHK.TRANS64.TRYWAIT P1, [UR40+0x38800], R0 ;  /* 0x03880000ff0075a7 */ /* 0x000e240008020168 */
[----:B0-----:R-:W-:Y:S05]  /*1880*/  @!P1 BRA `(.L_x_186) ;  /* 0x0000012000949947 */ /* 0x001fea0003800000 */
.L_x_317:
[----:B------:R-:W-:Y:S05]  /*1890*/  @!P0 BRA `(.L_x_187) ;  /* 0x0000000000048947 */ /* 0x000fea0003800000 */
[----:B------:R-:W-:Y:S01]  /*18a0*/  BPT.TRAP 0x1 ;  /* 0x000000040000795c */ /* 0x000fe20000300000 */
.L_x_187:
[----:B------:R-:W-:Y:S02]  /*18b0*/  R2UR UR4, R16 ;  /* 0x00000000100472ca */ /* 0x000fe400000e0000 */
[----:B0-----:R-:W-:-:S04]  /*18c0*/  MOV R0, UR38 ;  /* 0x0000002600007c02 */ /* 0x001fc80008000f00 */
[----:B------:R-:W-:-:S07]  /*18d0*/  LEA R0, R0, UR40, 0x3 ;  /* 0x0000002800007c11 */ /* 0x000fce000f8e18ff */
[----:B------:R-:W-:-:S05]  /*18e0*/  IMAD.U32 R3, RZ, RZ, UR4 ;  /* 0x00000004ff037e24 */ /* 0x000fca000f8e00ff */
[----:B------:R-:W-:-:S04]  /*18f0*/  SHF.L.U32 R3, R3, 0x1f, RZ ;  /* 0x0000001f03037819 */ /* 0x000fc800000006ff */
[----:B------:R0:W1:Y:S01]  /*1900*/  SYNCS.PHASECHK.TRANS64.TRYWAIT P1, [R0+URZ+0x38830], R3 ;  /* 0x03883003000075a7 */ /* 0x000062000802017f */
[----:B------:R-:W-:Y:S05]  /*1910*/  @!P0 BRA `(.L_x_188) ;  /* 0x0000000000048947 */ /* 0x000fea0003800000 */
[----:B------:R-:W-:Y:S01]  /*1920*/  BPT.TRAP 0x1 ;  /* 0x000000040000795c */ /* 0x000fe20000300000 */
.L_x_188:
[----:B------:R-:W-:Y:S01]  /*1930*/  IMAD.MOV.U32 R151, RZ, RZ, RZ ;  /* 0x000000ffff977224 */ /* 0x000fe200078e00ff */
[----:B-1----:R-:W-:Y:S06]  /*1940*/  @P1 BRA `(.L_x_189) ;  /* 0x0000000000081947 */ /* 0x002fec0003800000 */
[----:B------:R-:W1:Y:S02]  /*1950*/  SYNCS.PHASECHK.TRANS64.TRYWAIT P1, [R0+URZ+0x38830], R3 ;  /* 0x03883003000075a7 */ /* 0x000e64000802017f */
[----:B-1----:R-:W-:Y:S05]  /*1960*/  @!P1 BRA `(.L_x_190) ;  /* 0x0000012000749947 */ /* 0x002fea0003800000 */
.L_x_189:
        /* <DEDUP_REMOVED lines=499> */
[----:B------:R-:W-:Y:S01]  /*38a0*/  MOV R6, UR12 ;  /* 0x0000000c00067c02 */ /* 0x000fe20008000f00 */
        /* <DEDUP_REMOVED lines=79> */
.L_x_191:
[----:B------:R-:W-:Y:S01]  /*3da0*/  ULDC UR4, c[0x0][0x9d8] ;  /* 0x0002760000047ab9 */ /* 0x000fe20000000800 */
[----:B------:R-:W-:Y:S02]  /*3db0*/  VIADD R2, R223, UR39 ;  /* 0x00000027df027c36 */ /* 0x000fe40008000000 */
        /* <DEDUP_REMOVED lines=141> */
[----:B------:R-:W-:Y:S01]  /*4690*/  MOV R66, R151 ;  /* 0x0000009700427202 */ /* 0x000fe20000000f00 */
[----:B------:R-:W2:Y:S01]  /*46a0*/  MUFU.TANH R54, R54 ;  /* 0x0000003600367308 */ /* 0x000ea20000002400 */
[----:B0-----:R-:W-:Y:S01]  /*46b0*/  FSEL R51, R51, -INF , P3 ;  /* 0xff80000033337808 */ /* 0x001fe20001800000 */
[--C-:B------:R-:W-:Y:S01]  /*46c0*/  IMAD.MOV.U32 R118, RZ, RZ, R151.reuse ;  /* 0x000000ffff767224 */ /* 0x100fe200078e0097 */
[----:B------:R-:W-:Y:S01]  /*46d0*/  ISETP.GT.AND P3, PT, R2, 0x29, PT ;  /* 0x000000290200780c */ /* 0x000fe20003f64270 */
[----:B------:R-:W-:-:S02]  /*46e0*/  IMAD.MOV.U32 R117, RZ, RZ, R151 ;  /* 0x000000ffff757224 */ /* 0x000fc400078e0097 */
[--C-:B------:R-:W-:Y:S02]  /*46f0*/  IMAD.MOV.U32 R116, RZ, RZ, R151.reuse ;  /* 0x000000ffff747224 */ /* 0x100fe400078e0097 */
        /* <DEDUP_REMOVED lines=86> */
[----:B------:R-:W-:-:S03]  /*4c60*/  IMAD.MOV.U32 R64, RZ, RZ, R151 ;  /* 0x000000ffff407224 */ /* 0x000fc600078e0097 */
        /* <DEDUP_REMOVED lines=64> */
[----:B0-----:R-:W-:Y:S01]  /*5070*/  FADD.FTZ R21, R56, R57 ;  /* 0x0000003938157221 */ /* 0x001fe20000010000 */
[----:B------:R-:W-:-:S02]  /*5080*/  FMNMX.FTZ R3, R35, R2, !PT ;  /* 0x0000000223037209 */ /* 0x000fc40007810000 */
[----:B------:R-:W-:Y:S01]  /*5090*/  F2FP.BF16.F32.PACK_AB R208, R57, R56 ;  /* 0x0000003839d0723e */ /* 0x000fe200000010ff */
[--C-:B------:R-:W-:Y:S01]  /*50a0*/  IMAD.MOV.U32 R57, RZ, RZ, R151.reuse ;  /* 0x000000ffff397224 */ /* 0x100fe200078e0097 */
[----:B------:R-:W-:Y:S01]  /*50b0*/  FMNMX.FTZ R2, R38, R3, !PT ;  /* 0x0000000326027209 */ /* 0x000fe20007810000 */
[----:B------:R-:W-:Y:S01]  /*50c0*/  MUFU.EX2 R48, R48 ;  /* 0x0000003000307308 */ /* 0x000fe20000000800 */
[----:B------:R-:W-:Y:S02]  /*50d0*/  IMAD.MOV.U32 R56, RZ, RZ, R151 ;  /* 0x000000ffff387224 */ /* 0x000fe400078e0097 */
        /* <DEDUP_REMOVED lines=33> */
[--C-:B------:R-:W-:Y:S01]  /*52f0*/  FFMA.FTZ R50, R50, UR5, -R2.reuse ;  /* 0x0000000532327c23 */ /* 0x100fe20008010802 */
[----:B-1----:R-:W-:Y:S01]  /*5300*/  FADD.FTZ R18, R60, R21 ;  /* 0x000000153c127221 */ /* 0x002fe20000010000 */
[--C-:B------:R-:W-:Y:S01]  /*5310*/  FFMA.FTZ R51, R51, UR5, -R2.reuse ;  /* 0x0000000533337c23 */ /* 0x100fe20008010802 */
[----:B------:R-:W-:Y:S01]  /*5320*/  MUFU.EX2 R58, R58 ;  /* 0x0000003a003a7308 */ /* 0x000fe20000000800 */
[----:B------:R-:W-:Y:S01]  /*5330*/  FFMA.FTZ R54, R54, UR5, -R2 ;  /* 0x0000000536367c23 */ /* 0x000fe20008010802 */
[----:B------:R-:W-:Y:S01]  /*5340*/  FADD.FTZ R21, R61, R18 ;  /* 0x000000123d157221 */ /* 0x000fe20000010000 */
[--C-:B------:R-:W-:Y:S01]  /*5350*/  FFMA.FTZ R55, R55, UR5, -R2.reuse ;  /* 0x0000000537377c23 */ /* 0x100fe20008010802 */
[--C-:B------:R-:W-:Y:S01]  /*5360*/  FFMA.FTZ R42, R42, UR5, -R2.reuse ;  /* 0x000000052a2a7c23 */ /* 0x100fe20008010802 */
[--C-:B------:R-:W-:Y:S01]  /*5370*/  FFMA.FTZ R43, R43, UR5, -R2.reuse ;  /* 0x000000052b2b7c23 */ /* 0x100fe20008010802 */
[----:B------:R-:W-:Y:S01]  /*5380*/  FADD.FTZ R18, R48, R21 ;  /* 0x0000001530127221 */ /* 0x000fe20000010000 */
[--C-:B------:R-:W-:Y:S01]  /*5390*/  FFMA.FTZ R46, R46, UR5, -R2.reuse ;  /* 0x000000052e2e7c23 */ /* 0x100fe20008010802 */
[----:B------:R-:W1:Y:S01]  /*53a0*/  MUFU.EX2 R59, R59 ;  /* 0x0000003b003b7308 */ /* 0x000e620000000800 */
[----:B------:R-:W-:Y:S01]  /*53b0*/  FFMA.FTZ R47, R47, UR5, -R2 ;  /* 0x000000052f2f7c23 */ /* 0x000fe20008010802 */
[----:B------:R-:W-:Y:S01]  /*53c0*/  FADD.FTZ R29, R49, R18 ;  /* 0x00000012311d7221 */ /* 0x000fe20000010000 */
[--C-:B------:R-:W-:Y:S01]  /*53d0*/  FFMA.FTZ R34, R34, UR5, -R2.reuse ;  /* 0x0000000522227c23 */ /* 0x100fe20008010802 */
[--C-:B------:R-:W-:Y:S01]  /*53e0*/  FFMA.FTZ R35, R35, UR5, -R2.reuse ;  /* 0x0000000523237c23 */ /* 0x100fe20008010802 */
[--C-:B------:R-:W-:Y:S01]  /*53f0*/  FFMA.FTZ R38, R38, UR5, -R2.reuse ;  /* 0x0000000526267c23 */ /* 0x100fe20008010802 */
[----:B------:R-:W-:Y:S01]  /*5400*/  FADD.FTZ R20, R52, R29 ;  /* 0x0000001d34147221 */ /* 0x000fe20000010000 */
[--C-:B------:R-:W-:Y:S01]  /*5410*/  FFMA.FTZ R39, R39, UR5, -R2.reuse ;  /* 0x0000000527277c23 */ /* 0x100fe20008010802 */
[----:B------:R-:W2:Y:S01]  /*5420*/  MUFU.EX2 R62, R62 ;  /* 0x0000003e003e7308 */ /* 0x000ea20000000800 */
[----:B------:R-:W-:Y:S01]  /*5430*/  FFMA.FTZ R26, R26, UR5, -R2 ;  /* 0x000000051a1a7c23 */ /* 0x000fe20008010802 */
[----:B------:R-:W-:Y:S01]  /*5440*/  FADD.FTZ R29, R53, R20 ;  /* 0x00000014351d7221 */ /* 0x000fe20000010000 */
[--C-:B------:R-:W-:Y:S01]  /*5450*/  FFMA.FTZ R27, R27, UR5, -R2.reuse ;  /* 0x000000051b1b7c23 */ /* 0x100fe20008010802 */
[--C-:B------:R-:W-:Y:S01]  /*5460*/  FFMA.FTZ R30, R30, UR5, -R2.reuse ;  /* 0x000000051e1e7c23 */ /* 0x100fe20008010802 */
[----:B------:R-:W-:Y:S01]  /*5470*/  FFMA.FTZ R2, R31, UR5, -R2 ;  /* 0x000000051f027c23 */ /* 0x000fe20008010802 */
[----:B------:R-:W-:Y:S01]  /*5480*/  FADD.FTZ R20, R40, R29 ;  /* 0x0000001d28147221 */ /* 0x000fe20000010000 */
[----:B0-----:R-:W-:Y:S01]  /*5490*/  F2FP.BF16.F32.PACK_AB R196, R33, R32 ;  /* 0x0000002021c4723e */ /* 0x001fe200000010ff */
[----:B------:R-:W0:Y:S01]  /*54a0*/  MUFU.EX2 R63, R63 ;  /* 0x0000003f003f7308 */ /* 0x000e220000000800 */
[----:B-1----:R-:W-:Y:S01]  /*54b0*/  FADD.FTZ R21, R58, R59 ;  /* 0x0000003b3a157221 */ /* 0x002fe20000010000 */
[----:B------:R-:W-:Y:S01]  /*54c0*/  FADD.FTZ R29, R41, R20 ;  /* 0x00000014291d7221 */ /* 0x000fe20000010000 */
[----:B------:R-:W-:Y:S01]  /*54d0*/  F2FP.BF16.F32.PACK_AB R209, R59, R58 ;  /* 0x0000003a3bd1723e */ /* 0x000fe200000010ff */
[----:B------:R-:W-:Y:S01]  /*54e0*/  IMAD.MOV.U32 R61, RZ, RZ, R151 ;  /* 0x000000ffff3d7224 */ /* 0x000fe200078e0097 */
[-C--:B------:R-:W-:Y:S01]  /*54f0*/  MOV R60, R151.reuse ;  /* 0x00000097003c7202 */ /* 0x080fe20000000f00 */
[----:B------:R-:W-:Y:S01]  /*5500*/  FADD.FTZ R0, R44, R29 ;  /* 0x0000001d2c007221 */ /* 0x000fe20000010000 */
[----:B------:R-:W-:Y:S01]  /*5510*/  IMAD.MOV.U32 R59, RZ, RZ, R151 ;  /* 0x000000ffff3b7224 */ /* 0x000fe200078e0097 */
[----:B------:R-:W1:Y:S01]  /*5520*/  MUFU.EX2 R50, R50 ;  /* 0x0000003200327308 */ /* 0x000e620000000800 */
[----:B--2---:R-:W-:Y:S01]  /*5530*/  FADD.FTZ R18, R62, R21 ;  /* 0x000000153e127221 */ /* 0x004fe20000010000 */
[----:B------:R-:W-:Y:S01]  /*5540*/  FADD.FTZ R29, R45, R0 ;  /* 0x000000002d1d7221 */ /* 0x000fe20000010000 */
[--C-:B------:R-:W-:Y:S01]  /*5550*/  IMAD.MOV.U32 R58, RZ, RZ, R151.reuse ;  /* 0x000000ffff3a7224 */ /* 0x100fe200078e0097 */
[----:B------:R-:W-:Y:S01]  /*5560*/  MOV R48, R151 ;  /* 0x0000009700307202 */ /* 0x000fe20000000f00 */
[----:B------:R-:W-:-:S02]  /*5570*/  IMAD.MOV.U32 R53, RZ, RZ, R151 ;  /* 0x000000ffff357224 */ /* 0x000fc400078e0097 */
[--C-:B------:R-:W-:Y:S01]  /*5580*/  IMAD.MOV.U32 R52, RZ, RZ, R151.reuse ;  /* 0x000000ffff347224 */ /* 0x100fe200078e0097 */
[----:B------:R-:W2:Y:S01]  /*5590*/  MUFU.EX2 R51, R51 ;  /* 0x0000003300337308 */ /* 0x000ea20000000800 */
[C---:B0-----:R-:W-:Y:S01]  /*55a0*/  FADD.FTZ R21, R63.reuse, R18 ;  /* 0x000000123f157221 */ /* 0x041fe20000010000 */
[----:B------:R-:W-:Y:S01]  /*55b0*/  F2FP.BF16.F32.PACK_AB R211, R63, R62 ;  /* 0x0000003e3fd3723e */ /* 0x000fe200000010ff */
[--C-:B------:R-:W-:Y:S02]  /*55c0*/  IMAD.MOV.U32 R63, RZ, RZ, R151.reuse ;  /* 0x000000ffff3f7224 */ /* 0x100fe400078e0097 */
        /* <DEDUP_REMOVED lines=10> */
[--C-:B------:R-:W-:Y:S02]  /*5670*/  IMAD.MOV.U32 R51, RZ, RZ, R151.reuse ;  /* 0x000000ffff337224 */ /* 0x100fe400078e0097 */
[--C-:B------:R-:W-:Y:S02]  /*5680*/  IMAD.MOV.U32 R50, RZ, RZ, R151.reuse ;  /* 0x000000ffff327224 */ /* 0x100fe400078e0097 */
[----:B------:R-:W-:Y:S01]  /*5690*/  IMAD.MOV.U32 R40, RZ, RZ, R151 ;  /* 0x000000ffff287224 */ /* 0x000fe200078e0097 */
[----:B------:R-:W2:Y:S01]  /*56a0*/  MUFU.EX2 R42, R42 ;  /* 0x0000002a002a7308 */ /* 0x000ea20000000800 */
[----:B0-----:R-:W-:Y:S01]  /*56b0*/  FADD.FTZ R18, R54, R21 ;  /* 0x0000001536127221 */ /* 0x001fe20000010000 */
[----:B------:R-:W-:-:S06]  /*56c0*/  IMAD.MOV.U32 R31, RZ, RZ, R151 ;  /* 0x000000ffff1f7224 */ /* 0x000fcc00078e0097 */
        /* <DEDUP_REMOVED lines=22> */
[--C-:B------:R-:W-:Y:S02]  /*5830*/  IMAD.MOV.U32 R47, RZ, RZ, R151.reuse ;  /* 0x000000ffff2f7224 */ /* 0x100fe400078e0097 */
[----:B------:R-:W-:-:S03]  /*5840*/  IMAD.MOV.U32 R46, RZ, RZ, R151 ;  /* 0x000000ffff2e7224 */ /* 0x000fc600078e0097 */
[----:B------:R-:W2:Y:S01]  /*5850*/  MUFU.EX2 R35, R35 ;  /* 0x0000002300237308 */ /* 0x000ea20000000800 */
[----:B0-----:R-:W-:-:S07]  /*5860*/  FADD.FTZ R0, R34, R21 ;  /* 0x0000001522007221 */ /* 0x001fce0000010000 */
[----:B------:R-:W0:Y:S01]  /*5870*/  MUFU.EX2 R24, R24 ;  /* 0x0000001800187308 */ /* 0x000e220000000800 */
[C---:B-1----:R-:W-:Y:S01]  /*5880*/  FADD.FTZ R29, R37.reuse, R18 ;  /* 0x00000012251d7221 */ /* 0x042fe20000010000 */
[----:B------:R-:W-:Y:S01]  /*5890*/  F2FP.BF16.F32.PACK_AB R198, R37, R36 ;  /* 0x0000002425c6723e */ /* 0x000fe200000010ff */
[----:B------:R-:W-:Y:S01]  /*58a0*/  IMAD.MOV.U32 R37, RZ, RZ, R151 ;  /* 0x000000ffff257224 */ /* 0x000fe200078e0097 */
[----:B------:R-:W-:-:S04]  /*58b0*/  MOV R36, R151 ;  /* 0x0000009700247202 */ /* 0x000fc80000000f00 */
        /* <DEDUP_REMOVED lines=20> */
[----:B-1----:R-:W-:Y:S01]  /*5a00*/  FADD.FTZ R18, R28, R29 ;  /* 0x0000001d1c127221 */ /* 0x002fe20000010000 */
[C---:B------:R-:W-:Y:S01]  /*5a10*/  F2FP.BF16.F32.PACK_AB R194, R5.reuse, R28 ;  /* 0x0000001c05c2723e */ /* 0x040fe200000010ff */
[--C-:B------:R-:W-:Y:S02]  /*5a20*/  IMAD.MOV.U32 R29, RZ, RZ, R151.reuse ;  /* 0x000000ffff1d7224 */ /* 0x100fe400078e0097 */
[----:B------:R-:W-:Y:S01]  /*5a30*/  FADD.FTZ R18, R5, R18 ;  /* 0x0000001205127221 */ /* 0x000fe20000010000 */
[----:B------:R-:W-:Y:S02]  /*5a40*/  IMAD.MOV.U32 R28, RZ, RZ, R151 ;  /* 0x000000ffff1c7224 */ /* 0x000fe400078e0097 */
[----:B------:R-:W1:Y:S01]  /*5a50*/  MUFU.EX2 R30, R30 ;  /* 0x0000001e001e7308 */ /* 0x000e620000000800 */
[----:B--2---:R-:W-:-:S07]  /*5a60*/  FADD.FTZ R0, R26, R21 ;  /* 0x000000151a007221 */ /* 0x004fce0000010000 */
[----:B------:R2:W3:Y:S01]  /*5a70*/  MUFU.EX2 R195, R2 ;  /* 0x0000000200c37308 */ /* 0x0004e20000000800 */
[C---:B0-----:R-:W-:Y:S01]  /*5a80*/  FADD.FTZ R5, R27.reuse, R0 ;  /* 0x000000001b057221 */ /* 0x041fe20000010000 */
[----:B------:R-:W-:Y:S01]  /*5a90*/  F2FP.BF16.F32.PACK_AB R193, R27, R26 ;  /* 0x0000001a1bc1723e */ /* 0x000fe200000010ff */
[--C-:B------:R-:W-:Y:S02]  /*5aa0*/  IMAD.MOV.U32 R27, RZ, RZ, R151.reuse ;  /* 0x000000ffff1b7224 */ /* 0x100fe400078e0097 */
[----:B------:R-:W-:Y:S02]  /*5ab0*/  IMAD.MOV.U32 R26, RZ, RZ, R151 ;  /* 0x000000ffff1a7224 */ /* 0x000fe400078e0097 */
        /* <DEDUP_REMOVED lines=9> */
[----:B------:R-:W-:Y:S01]  /*5b50*/  CS2R R150, SRZ ;  /* 0x0000000000967805 */ /* 0x000fe2000001ff00 */
[----:B------:R-:W-:Y:S01]  /*5b60*/  IMAD.MOV.U32 R21, RZ, RZ, R4 ;  /* 0x000000ffff157224 */ /* 0x000fe200078e0004 */
[----:B------:R-:W-:Y:S01]  /*5b70*/  CS2R R146, SRZ ;  /* 0x0000000000927805 */ /* 0x000fe2000001ff00 */
[----:B------:R-:W-:Y:S01]  /*5b80*/  IMAD.MOV.U32 R2, RZ, RZ, 0x3f800000 ;  /* 0x3f800000ff027424 */ /* 0x000fe200078e00ff */
        /* <DEDUP_REMOVED lines=65> */
[----:B------:R-:W-:Y:S01]  /*5fa0*/  UMOV UR60, UR38 ;  /* 0x00000026003c7c82 */ /* 0x000fe20008000000 */
[----:B------:R-:W-:-:S05]  /*5fb0*/  ULDC UR39, c[0x0][0x9d8] ;  /* 0x0002760000277ab9 */ /* 0x000fca0000000800 */
.L_x_203:
[----:B------:R-:W-:Y:S01]  /*5fc0*/  R2UR UR5, R229 ;  /* 0x00000000e50572ca */ /* 0x000fe200000e0000 */
[----:B------:R-:W-:-:S04]  /*5fd0*/  UISETP.NE.AND UP0, UPT, UR60, 0x1, UPT ;  /* 0x000000013c00788c */ /* 0x000fc8000bf05270 */
[----:B------:R-:W-:-:S08]  /*5fe0*/  USEL UR4, URZ, 0x1, UP0 ;  /* 0x000000013f047887 */ /* 0x000fd00008000000 */
[----:B------:R-:W-:-:S06]  /*5ff0*/  ULOP3.LUT UR4, UR5, UR4, URZ, 0x3c, !UPT ;  /* 0x0000000405047292 */ /* 0x000fcc000f8e3c3f */
[----:B------:R-:W-:Y:S01]  /*6000*/  MOV R16, UR4 ;  /* 0x0000000400107c02 */ /* 0x000fe20008000f00 */
[----:B------:R-:W-:Y:S06]  /*6010*/  @!P0 BRA `(.L_x_193) ;  /* 0x0000000000048947 */ /* 0x000fec0003800000 */
[----:B------:R-:W-:Y:S01]  /*6020*/  BPT.TRAP 0x1 ;  /* 0x000000040000795c */ /* 0x000fe20000300000 */
.L_x_193:
        /* <DEDUP_REMOVED lines=14> */
.L_x_194:
[----:B-1----:R-:W-:Y:S05]  /*6110*/  @P1 BRA `(.L_x_195) ;  /* 0x0000000000081947 */ /* 0x002fea0003800000 */
[----:B------:R-:W1:Y:S02]  /*6120*/  SYNCS.PHASECHK.TRANS64.TRYWAIT P1, [UR61+0x38830], R4 ;  /* 0x03883004ff0075a7 */ /* 0x000e64000802017d */
[----:B-1----:R-:W-:Y:S05]  /*6130*/  @!P1 BRA `(.L_x_196) ;  /* 0x000000d800949947 */ /* 0x002fea0003800000 */
.L_x_195:
        /* <DEDUP_REMOVED lines=655> */
.L_x_197:
        /* <DEDUP_REMOVED lines=8> */
.L_x_198:
[----:B--2---:R-:W-:Y:S05]  /*8ab0*/  @P1 BRA `(.L_x_199) ;  /* 0x0000000000081947 */ /* 0x004fea0003800000 */
[----:B------:R-:W2:Y:S02]  /*8ac0*/  SYNCS.PHASECHK.TRANS64.TRYWAIT P1, [UR4+0x38850], R0 ;  /* 0x03885000ff0075a7 */ /* 0x000ea40008020144 */
[----:B--2---:R-:W-:Y:S05]  /*8ad0*/  @!P1 BRA `(.L_x_200) ;  /* 0x000000b000449947 */ /* 0x004fea0003800000 */
.L_x_199:
        /* <DEDUP_REMOVED lines=37> */
.L_x_201:
        /* <DEDUP_REMOVED lines=45> */
[----:B------:R-:W-:Y:S01]  /*9000*/  FMUL.FTZ R158, R158, UR39 ;  /* 0x000000279e9e7c20 */ /* 0x000fe20008410000 */
[----:B------:R-:W3:Y:S01]  /*9010*/  MUFU.TANH R190, R190 ;  /* 0x000000be00be7308 */ /* 0x000ee20000002400 */
[----:B-1----:R-:W-:Y:S01]  /*9020*/  FMNMX.FTZ R193, R187, R2, !PT ;  /* 0x00000002bbc17209 */ /* 0x002fe20007810000 */
[----:B------:R-:W-:Y:S01]  /*9030*/  FMUL.FTZ R157, R157, UR39 ;  /* 0x000000279d9d7c20 */ /* 0x000fe20008410000 */
[----:B------:R-:W-:Y:S01]  /*9040*/  FMUL.FTZ R159, R159, UR39 ;  /* 0x000000279f9f7c20 */ /* 0x000fe20008410000 */
[----:B------:R-:W-:Y:S01]  /*9050*/  ULDC UR5, c[0x0][0x988] ;  /* 0x0002620000057ab9 */ /* 0x000fe20000000800 */
[----:B------:R-:W1:Y:S01]  /*9060*/  S2UR UR6, SR_CgaCtaId ;  /* 0x00000000000679c3 */ /* 0x000e620000008800 */
[----:B------:R-:W-:-:S02]  /*9070*/  UIADD3 UR61, UR61, 0x38840, URZ ;  /* 0x000388403d3d7890 */ /* 0x000fc4000fffe03f */
        /* <DEDUP_REMOVED lines=83> */
[----:B------:R-:W-:Y:S02]  /*95b0*/  MUFU.EX2 R0, R21 ;  /* 0x0000001500007308 */ /* 0x000fe40000000800 */
[----:B------:R-:W-:Y:S01]  /*95c0*/  FMUL.FTZ R2, R20, UR5 ;  /* 0x0000000514027c20 */ /* 0x000fe20008410000 */
[----:B------:R-:W-:-:S04]  /*95d0*/  FMUL.FTZ R20, R4, UR5 ;  /* 0x0000000504147c20 */ /* 0x000fc80008410000 */
[--C-:B------:R-:W-:Y:S01]  /*95e0*/  FFMA.FTZ R192, R152, UR5, -R20.reuse ;  /* 0x0000000598c07c23 */ /* 0x100fe20008010814 */
[----:B------:R-:W-:Y:S01]  /*95f0*/  FMUL.FTZ R152, R3, UR5 ;  /* 0x0000000503987c20 */ /* 0x000fe20008410000 */
[--C-:B------:R-:W-:Y:S01]  /*9600*/  FFMA.FTZ R208, R184, UR5, -R20.reuse ;  /* 0x00000005b8d07c23 */ /* 0x100fe20008010814 */
[--C-:B------:R-:W-:Y:S01]  /*9610*/  FFMA.FTZ R204, R176, UR5, -R20.reuse ;  /* 0x00000005b0cc7c23 */ /* 0x100fe20008010814 */
[----:B------:R-:W-:Y:S01]  /*9620*/  FFMA.FTZ R185, R185, UR5, -R20 ;  /* 0x00000005b9b97c23 */ /* 0x000fe20008010814 */
[----:B------:R-:W-:Y:S01]  /*9630*/  FFMA.FTZ R209, R186, UR5, -R152 ;  /* 0x00000005bad17c23 */ /* 0x000fe20008010898 */
[----:B------:R-:W-:Y:S01]  /*9640*/  FFMA.FTZ R176, R181, UR5, -R20 ;  /* 0x00000005b5b07c23 */ /* 0x000fe20008010814 */
[----:B------:R-:W-:Y:S01]  /*9650*/  FFMA.FTZ R181, R187, UR5, -R152 ;  /* 0x00000005bbb57c23 */ /* 0x000fe20008010898 */
[----:B------:R-:W0:Y:S01]  /*9660*/  MUFU.EX2 R208, R208 ;  /* 0x000000d000d07308 */ /* 0x000e220000000800 */
[----:B------:R-:W-:Y:S01]  /*9670*/  FFMA.FTZ R210, R188, UR5, -R20 ;  /* 0x00000005bcd27c23 */ /* 0x000fe20008010814 */
[----:B------:R-:W-:Y:S01]  /*9680*/  FFMA.FTZ R211, R190, UR5, -R152 ;  /* 0x00000005bed37c23 */ /* 0x000fe20008010898 */
[--C-:B------:R-:W-:Y:S01]  /*9690*/  FFMA.FTZ R184, R189, UR5, -R20.reuse ;  /* 0x00000005bdb87c23 */ /* 0x100fe20008010814 */
[----:B------:R-:W-:Y:S01]  /*96a0*/  FFMA.FTZ R206, R180, UR5, -R20 ;  /* 0x00000005b4ce7c23 */ /* 0x000fe20008010814 */
[--C-:B------:R-:W-:Y:S01]  /*96b0*/  FFMA.FTZ R180, R191, UR5, -R152.reuse ;  /* 0x00000005bfb47c23 */ /* 0x100fe20008010898 */
[----:B------:R-:W-:Y:S01]  /*96c0*/  FFMA.FTZ R205, R178, UR5, -R152 ;  /* 0x00000005b2cd7c23 */ /* 0x000fe20008010898 */
[--C-:B------:R-:W-:Y:S01]  /*96d0*/  FFMA.FTZ R200, R168, UR5, -R20.reuse ;  /* 0x00000005a8c87c23 */ /* 0x100fe20008010814 */
[----:B------:R-:W-:Y:S01]  /*96e0*/  MUFU.EX2 R2, R2 ;  /* 0x0000000200027308 */ /* 0x000fe20000000800 */
[--C-:B------:R-:W-:Y:S01]  /*96f0*/  FFMA.FTZ R177, R177, UR5, -R20.reuse ;  /* 0x00000005b1b17c23 */ /* 0x100fe20008010814 */
[----:B------:R-:W-:Y:S01]  /*9700*/  FFMA.FTZ R168, R173, UR5, -R20 ;  /* 0x00000005ada87c23 */ /* 0x000fe20008010814 */
[----:B------:R-:W-:Y:S01]  /*9710*/  FFMA.FTZ R173, R179, UR5, -R152 ;  /* 0x00000005b3ad7c23 */ /* 0x000fe20008010898 */
[----:B------:R-:W-:Y:S01]  /*9720*/  FFMA.FTZ R194, R156, UR5, -R20 ;  /* 0x000000059cc27c23 */ /* 0x000fe20008010814 */
[----:B------:R-:W-:Y:S01]  /*9730*/  FFMA.FTZ R207, R182, UR5, -R152 ;  /* 0x00000005b6cf7c23 */ /* 0x000fe20008010898 */
[----:B------:R-:W-:Y:S01]  /*9740*/  FFMA.FTZ R202, R172, UR5, -R20 ;  /* 0x00000005acca7c23 */ /* 0x000fe20008010814 */
[----:B------:R-:W-:Y:S01]  /*9750*/  FFMA.FTZ R172, R183, UR5, -R152 ;  /* 0x00000005b7ac7c23 */ /* 0x000fe20008010898 */
[----:B------:R-:W1:Y:S01]  /*9760*/  MUFU.EX2 R209, R209 ;  /* 0x000000d100d17308 */ /* 0x000e620000000800 */
[----:B0-----:R-:W-:Y:S01]  /*9770*/  FFMA.FTZ R18, R0, R18, R208 ;  /* 0x0000001200127223 */ /* 0x001fe200000100d0 */
[----:B------:R-:W-:Y:S01]  /*9780*/  FFMA.FTZ R21, R153, UR5, -R20 ;  /* 0x0000000599157c23 */ /* 0x000fe20008010814 */
[----:B------:R-:W-:Y:S01]  /*9790*/  FFMA.FTZ R201, R170, UR5, -R152 ;  /* 0x00000005aac97c23 */ /* 0x000fe20008010898 */
[--C-:B------:R-:W-:Y:S01]  /*97a0*/  FFMA.FTZ R196, R160, UR5, -R20.reuse ;  /* 0x00000005a0c47c23 */ /* 0x100fe20008010814 */
[--C-:B------:R-:W-:Y:S01]  /*97b0*/  FFMA.FTZ R169, R169, UR5, -R20.reuse ;  /* 0x00000005a9a97c23 */ /* 0x100fe20008010814 */
[----:B------:R-:W-:Y:S01]  /*97c0*/  FFMA.FTZ R160, R165, UR5, -R20 ;  /* 0x00000005a5a07c23 */ /* 0x000fe20008010814 */
[--C-:B------:R-:W-:Y:S01]  /*97d0*/  FFMA.FTZ R165, R171, UR5, -R152.reuse ;  /* 0x00000005aba57c23 */ /* 0x100fe20008010898 */
        /* <DEDUP_REMOVED lines=8> */
[----:B------:R-:W2:Y:S01]  /*9860*/  MUFU.EX2 R181, R181 ;  /* 0x000000b500b57308 */ /* 0x000ea20000000800 */
[----:B-1----:R-:W-:Y:S01]  /*9870*/  FFMA.FTZ R156, R2, R5, R209 ;  /* 0x00000005029c7223 */ /* 0x002fe200000100d1 */
[--C-:B------:R-:W-:Y:S01]  /*9880*/  FFMA.FTZ R193, R154, UR5, -R152.reuse ;  /* 0x000000059ac17c23 */ /* 0x100fe20008010898 */
[--C-:B------:R-:W-:Y:S01]  /*9890*/  FFMA.FTZ R199, R166, UR5, -R152.reuse ;  /* 0x00000005a6c77c23 */ /* 0x100fe20008010898 */
[----:B------:R-:W-:-:S04]  /*98a0*/  FFMA.FTZ R195, R158, UR5, -R152 ;  /* 0x000000059ec37c23 */ /* 0x000fc80008010898 */
[----:B------:R-:W1:Y:S01]  /*98b0*/  MUFU.EX2 R210, R210 ;  /* 0x000000d200d27308 */ /* 0x000e620000000800 */
[----:B0-----:R-:W-:-:S07]  /*98c0*/  FADD.FTZ R5, R185, R18 ;  /* 0x00000012b9057221 */ /* 0x001fce0000010000 */
[----:B------:R-:W0:Y:S01]  /*98d0*/  MUFU.EX2 R211, R211 ;  /* 0x000000d300d37308 */ /* 0x000e220000000800 */
[----:B--2---:R-:W-:-:S07]  /*98e0*/  FADD.FTZ R156, R181, R156 ;  /* 0x0000009cb59c7221 */ /* 0x004fce0000010000 */
[----:B------:R-:W2:Y:S01]  /*98f0*/  MUFU.EX2 R184, R184 ;  /* 0x000000b800b87308 */ /* 0x000ea20000000800 */
[----:B-1----:R-:W-:-:S07]  /*9900*/  FADD.FTZ R5, R210, R5 ;  /* 0x00000005d2057221 */ /* 0x002fce0000010000 */
        /* <DEDUP_REMOVED lines=11> */
[----:B-1----:R-:W-:Y:S01]  /*99c0*/  FADD.FTZ R5, R177, R156 ;  /* 0x0000009cb1057221 */ /* 0x002fe20000010000 */
[----:B------:R-:W-:-:S06]  /*99d0*/  FFMA.FTZ R156, R167, UR5, -R152 ;  /* 0x00000005a79c7c23 */ /* 0x000fcc0008010898 */
        /* <DEDUP_REMOVED lines=9> */
[----:B--2---:R-:W-:Y:S01]  /*9a70*/  FADD.FTZ R18, R172, R153 ;  /* 0x00000099ac127221 */ /* 0x004fe20000010000 */
[--C-:B------:R-:W-:Y:S01]  /*9a80*/  FFMA.FTZ R153, R155, UR5, -R152.reuse ;  /* 0x000000059b997c23 */ /* 0x100fe20008010898 */
[----:B------:R-:W-:-:S05]  /*9a90*/  FFMA.FTZ R152, R159, UR5, -R152 ;  /* 0x000000059f987c23 */ /* 0x000fca0008010898 */
        /* <DEDUP_REMOVED lines=44> */
[----:B0-----:R-:W-:-:S03]  /*9d60*/  FADD.FTZ R18, R20, R5 ;  /* 0x0000000514127221 */ /* 0x001fc60000010000 */
[----:B--2---:R-:W-:Y:S01]  /*9d70*/  FADD.FTZ R5, R152, R155 ;  /* 0x0000009b98057221 */ /* 0x004fe20000010000 */
[----:B------:R-:W-:Y:S06]  /*9d80*/  @!P0 BRA `(.L_x_202) ;  /* 0x0000000000048947 */ /* 0x000fec0003800000 */
[----:B------:R-:W-:Y:S01]  /*9d90*/  BPT.TRAP 0x1 ;  /* 0x000000040000795c */ /* 0x000fe20000300000 */
.L_x_202:
[----:B------:R-:W0:Y:S01]  /*9da0*/  S2UR UR7, SR_CgaCtaId ;  /* 0x00000000000779c3 */ /* 0x000e220000008800 */
[----:B------:R-:W-:Y:S01]  /*9db0*/  UIADD3 UR4, UR4, 0x38860, URZ ;  /* 0x0003886004047890 */ /* 0x000fe2000fffe03f */
[----:B------:R-:W-:Y:S01]  /*9dc0*/  R2UR UR6, R228 ;  /* 0x00000000e40672ca */ /* 0x000fe200000e0000 */
[----:B------:R-:W-:Y:S01]  /*9dd0*/  UMOV UR60, UR38 ;  /* 0x00000026003c7c82 */ /* 0x000fe20008000000 */
[----:B------:R-:W-:Y:S01]  /*9de0*/  F2FP.BF16.F32.PACK_AB R192, R21, R192 ;  /* 0x000000c015c0723e */ /* 0x000fe200000010ff */
[----:B------:R-:W-:Y:S01]  /*9df0*/  IMAD.MOV.U32 R21, RZ, RZ, R4 ;  /* 0x000000ffff157224 */ /* 0x000fe200078e0004 */
        /* <DEDUP_REMOVED lines=24> */
[----:B------:R-:W-:Y:S02]  /*9f80*/  F2FP.BF16.F32.PACK_AB R193, R153, R193 ;  /* 0x000000c199c1723e */ /* 0x000fe400000010ff */
[----:B------:R-:W-:-:S02]  /*9f90*/  MOV R229, UR6 ;  /* 0x0000000600e57c02 */ /* 0x000fc40008000f00 */
[----:B------:R-:W-:Y:S01]  /*9fa0*/  F2FP.BF16.F32.PACK_AB R195, R152, R195 ;  /* 0x000000c398c3723e */ /* 0x000fe200000010ff */
[----:B------:R-:W-:Y:S06]  /*9fb0*/  @P1 BRA `(.L_x_203) ;  /* 0xffffffc000001947 */ /* 0x000fec000383ffff */
.L_x_192:
        /* <DEDUP_REMOVED lines=131> */
.L_x_204:
[----:B------:R-:W0:Y:S01]  /*a7f0*/  S2UR UR8, SR_CgaCtaId ;  /* 0x00000000000879c3 */ /* 0x000e220000008800 */
[----:B------:R-:W-:Y:S01]  /*a800*/  R2UR UR6, R16 ;  /* 0x00000000100672ca */ /* 0x000fe200000e0000 */
[----:B------:R-:W-:-:S12]  /*a810*/  UMOV UR4, 0x400 ;  /* 0x0000040000047882 */ /* 0x000fd80000000000 */
[----:B------:R-:W-:-:S05]  /*a820*/  IMAD.U32 R0, RZ, RZ, UR6 ;  /* 0x00000006ff007e24 */ /* 0x000fca000f8e00ff */
[----:B------:R-:W-:Y:S01]  /*a830*/  SHF.L.U32 R0, R0, 0x1f, RZ ;  /* 0x0000001f00007819 */ /* 0x000fe200000006ff */
[----:B0-----:R-:W-:-:S04]  /*a840*/  ULEA UR4, UR8, UR4, 0x18 ;  /* 0x0000000408047291 */ /* 0x001fc8000f8ec03f */
[----:B------:R-:W-:-:S09]  /*a850*/  ULEA UR7, UR38, UR4, 0x3 ;  /* 0x0000000426077291 */ /* 0x000fd2000f8e183f */
[----:B------:R0:W1:Y:S01]  /*a860*/  SYNCS.PHASECHK.TRANS64.TRYWAIT P1, [UR7+0x38850], R0 ;  /* 0x03885000ff0075a7 */ /* 0x0000620008020147 */
[----:B------:R-:W-:Y:S05]  /*a870*/  @!P0 BRA `(.L_x_205) ;  /* 0x0000000000048947 */ /* 0x000fea0003800000 */
[----:B------:R-:W-:Y:S01]  /*a880*/  BPT.TRAP 0x1 ;  /* 0x000000040000795c */ /* 0x000fe20000300000 */
.L_x_205:
[----:B-1----:R-:W-:Y:S05]  /*a890*/  @P1 BRA `(.L_x_206) ;  /* 0x0000000000081947 */ /* 0x002fea0003800000 */
[----:B------:R-:W1:Y:S02]  /*a8a0*/  SYNCS.PHASECHK.TRANS64.TRYWAIT P1, [UR7+0x38850], R0 ;  /* 0x03885000ff0075a7 */ /* 0x000e640008020147 */
[----:B-1----:R-:W-:Y:S05]  /*a8b0*/  @!P1 BRA `(.L_x_207) ;  /* 0x0000009000e49947 */ /* 0x002fea0003800000 */
.L_x_206:
[----:B------:R-:W-:Y:S01]  /*a8c0*/  UIADD3 UR4, UR4, 0x400, URZ ;  /* 0x0000040004047890 */ /* 0x000fe2000fffe03f */
[----:B------:R-:W-:Y:S01]  /*a8d0*/  WARPGROUP.ARRIVE ;  /* 0x00000000000079c5 */ /* 0x000fe20000000000 */
[----:B------:R-:W-:Y:S01]  /*a8e0*/  UMOV UR11, 0x40000040 ;  /* 0x40000040000b7882 */ /* 0x000fe20000000000 */
[----:B-1----:R-:W1:Y:S01]  /*a8f0*/  SHFL.BFLY PT, R7, R18, 0x2, 0x1f ;  /* 0x0c401f0012077f89 */ /* 0x002e6200000e0000 */
[----:B------:R-:W-:Y:S01]  /*a900*/  USHF.R.U32.HI UR4, URZ, 0x4, UR4 ;  /* 0x000000043f047899 */ /* 0x000fe20008011604 */
[----:B------:R-:W-:Y:S01]  /*a910*/  IMAD.MOV.U32 R6, RZ, RZ, RZ ;  /* 0x000000ffff067224 */ /* 0x000fe200078e00ff */
[----:B------:R-:W-:Y:S01]  /*a920*/  MOV R13, UR5 ;  /* 0x00000005000d7c02 */ /* 0x000fe20008000f00 */
[----:B0-----:R-:W0:Y:S01]  /*a930*/  SHFL.BFLY PT, R0, R5, 0x2, 0x1f ;  /* 0x0c401f0005007f89 */ /* 0x001e2200000e0000 */
[----:B------:R-:W-:-:S04]  /*a940*/  ULOP3.LUT UR4, UR4, 0x3fff, URZ, 0xc0, !UPT ;  /* 0x00003fff04047892 */ /* 0x000fc8000f8ec03f */
[----:B------:R-:W-:-:S04]  /*a950*/  ULOP3.LUT UR4, UR4, 0x2800000, URZ, 0xfc, !UPT ;  /* 0x0280000004047892 */ /* 0x000fc8000f8efc3f */
[----:B------:R-:W-:-:S04]  /*a960*/  UIMAD UR4, UR38, 0xa00, UR4 ;  /* 0x00000a00260478a4 */ /* 0x000fc8000f8e0204 */
[----:B------:R-:W-:-:S03]  /*a970*/  UIADD3 UR6, UR4, 0x80, URZ ;  /* 0x0000008004067890 */ /* 0x000fc6000fffe03f */
[----:B------:R-:W-:Y:S02]  /*a980*/  UMOV UR10, UR4 ;  /* 0x00000004000a7c82 */ /* 0x000fe40008000000 */
[----:B------:R-:W-:Y:S01]  /*a990*/  HGMMA.64x256x16.F32.BF16 R24, R208, gdesc[UR8].tnspB, R24, gsb0 ;  /* 0x43e00008d0187df0 */ /* 0x000fe20008001818 */
[----:B------:R-:W-:Y:S01]  /*a9a0*/  UMOV UR11, 0x40000040 ;  /* 0x40000040000b7882 */ /* 0x000fe20000000000 */
[----:B------:R-:W-:Y:S01]  /*a9b0*/  UMOV UR10, UR6 ;  /* 0x00000006000a7c82 */ /* 0x000fe20008000000 */
[----:B------:R-:W-:Y:S01]  /*a9c0*/  UIADD3 UR6, UR4, 0x100, URZ ;  /* 0x0000010004067890 */ /* 0x000fe2000fffe03f */
[----:B-1----:R-:W-:Y:S01]  /*a9d0*/  FADD.FTZ R7, R7, R18 ;  /* 0x0000001207077221 */ /* 0x002fe20000010000 */
[----:B0-----:R-:W-:Y:S01]  /*a9e0*/  FADD.FTZ R2, R0, R5 ;  /* 0x0000000500027221 */ /* 0x001fe20000010000 */
[----:B------:R-:W-:-:S03]  /*a9f0*/  IMAD.MOV.U32 R5, RZ, RZ, RZ ;  /* 0x000000ffff057224 */ /* 0x000fc600078e00ff */
[----:B------:R-:W0:Y:S04]  /*aa00*/  SHFL.BFLY PT, R0, R7, 0x1, 0x1f ;  /* 0x0c201f0007007f89 */ /* 0x000e2800000e0000 */
        /* <DEDUP_REMOVED lines=42> */
[----:B0-23--:R-:W-:Y:S05]  /*acb0*/  @!P0 BRA `(.L_x_208) ;  /* 0x0000000000048947 */ /* 0x00dfea0003800000 */
[----:B------:R-:W-:Y:S01]  /*acc0*/  BPT.TRAP 0x1 ;  /* 0x000000040000795c */ /* 0x000fe20000300000 */
.L_x_208:
[----:B------:R-:W-:Y:S01]  /*acd0*/  UIADD3 UR4, UR7, 0x38860, URZ ;  /* 0x0003886007047890 */ /* 0x000fe2000fffe03f */
[----:B------:R-:W-:Y:S01]  /*ace0*/  R2UR UR6, R219 ;  /* 0x00000000db0672ca */ /* 0x000fe200000e0000 */
[----:B------:R-:W-:Y:S01]  /*acf0*/  UIADD3 UR38, UR38, 0x1, URZ ;  /* 0x0000000126267890 */ /* 0x000fe2000fffe03f */
[----:B------:R-:W-:Y:S01]  /*ad00*/  R2UR UR5, R16 ;  /* 0x00000000100572ca */ /* 0x000fe200000e0000 */
[----:B------:R-:W-:Y:S01]  /*ad10*/  UPRMT UR4, UR8, 0x654, UR4 ;  /* 0x0000065408047896 */ /* 0x000fe20008000004 */
[-C--:B------:R-:W-:Y:S01]  /*ad20*/  FMUL.FTZ R3, R83, R5.reuse ;  /* 0x0000000553037220 */ /* 0x080fe20000410000 */
[----:B------:R-:W-:Y:S01]  /*ad30*/  UISETP.NE.AND UP0, UPT, UR38, 0x2, UPT ;  /* 0x000000022600788c */ /* 0x000fe2000bf05270 */
[-C--:B------:R-:W-:Y:S01]  /*ad40*/  FMUL.FTZ R165, R27, R5.reuse ;  /* 0x000000051ba57220 */ /* 0x080fe20000410000 */
[-C--:B------:R-:W-:Y:S01]  /*ad50*/  FMUL.FTZ R163, R35, R5.reuse ;  /* 0x0000000523a37220 */ /* 0x080fe20000410000 */
[-C--:B------:R-:W-:Y:S01]  /*ad60*/  FMUL.FTZ R161, R43, R5.reuse ;  /* 0x000000052ba17220 */ /* 0x080fe20000410000 */
[-C--:B------:R-:W-:Y:S01]  /*ad70*/  FMUL.FTZ R159, R51, R5.reuse ;  /* 0x00000005339f7220 */ /* 0x080fe20000410000 */
[-C--:B------:R-:W-:Y:S01]  /*ad80*/  FMUL.FTZ R157, R59, R5.reuse ;  /* 0x000000053b9d7220 */ /* 0x080fe20000410000 */
[-C--:B------:R-:W-:Y:S01]  /*ad90*/  FMUL.FTZ R155, R67, R5.reuse ;  /* 0x00000005439b7220 */ /* 0x080fe20000410000 */
[----:B------:R-:W-:Y:S01]  /*ada0*/  SYNCS.ARRIVE.TRANS64.RED.A1T0 RZ, [UR4], RZ ;  /* 0x000000ffffff79a7 */ /* 0x000fe20008100404 */
[----:B------:R-:W-:Y:S01]  /*adb0*/  USEL UR4, URZ, 0x1, UP0 ;  /* 0x000000013f047887 */ /* 0x000fe20008000000 */
[-C--:B------:R-:W-:Y:S01]  /*adc0*/  FMUL.FTZ R153, R75, R5.reuse ;  /* 0x000000054b997220 */ /* 0x080fe20000410000 */
[----:B------:R-:W-:Y:S01]  /*add0*/  UIADD3 UR6, UR6, 0x1, URZ ;  /* 0x0000000106067890 */ /* 0x000fe2000fffe03f */
[-C--:B------:R-:W-:Y:S01]  /*ade0*/  FMUL.FTZ R83, R87, R5.reuse ;  /* 0x0000000557537220 */ /* 0x080fe20000410000 */
[----:B------:R-:W-:Y:S01]  /*adf0*/  ULOP3.LUT UR5, UR5, UR4, URZ, 0x3c, !UPT ;  /* 0x0000000405057292 */ /* 0x000fe2000f8e3c3f */
        /* <DEDUP_REMOVED lines=114> */
[----:B------:R-:W-:Y:S01]  /*b520*/  IMAD.U32 R219, RZ, RZ, UR6 ;  /* 0x00000006ffdb7e24 */ /* 0x000fe2000f8e00ff */
[----:B------:R-:W-:Y:S01]  /*b530*/  PLOP3.LUT P0, PT, PT, PT, PT, 0x8, 0x0 ;  /* 0x000000000000781c */ /* 0x000fe20003f0e170 */
[-C--:B------:R-:W-:Y:S01]  /*b540*/  FMUL.FTZ R143, R143, R5.reuse ;  /* 0x000000058f8f7220 */ /* 0x080fe20000410000 */
[-C--:B------:R-:W-:Y:S01]  /*b550*/  FMUL.FTZ R146, R146, R5.reuse ;  /* 0x0000000592927220 */ /* 0x080fe20000410000 */
[----:B------:R-:W-:Y:S01]  /*b560*/  FMUL.FTZ R147, R147, R5 ;  /* 0x0000000593937220 */ /* 0x000fe20000410000 */
[----:B------:R-:W-:-:S02]  /*b570*/  IMAD.U32 R16, RZ, RZ, UR5 ;  /* 0x00000005ff107e24 */ /* 0x000fc4000f8e00ff */
[-C--:B------:R-:W-:Y:S01]  /*b580*/  FMUL.FTZ R150, R150, R5.reuse ;  /* 0x0000000596967220 */ /* 0x080fe20000410000 */
[----:B------:R-:W-:Y:S01]  /*b590*/  FMUL.FTZ R151, R151, R5 ;  /* 0x0000000597977220 */ /* 0x000fe20000410000 */
[----:B------:R-:W-:-:S12]  /*b5a0*/  USEL UR38, UR38, URZ, UP0 ;  /* 0x0000003f26267287 */ /* 0x000fd80008000000 */
.L_x_184:
[----:B------:R-:W0:Y:S08]  /*b5b0*/  S2UR UR4, SR_CgaCtaId ;  /* 0x00000000000479c3 */ /* 0x000e300000008800 */
[----:B------:R-:W-:Y:S06]  /*b5c0*/  BAR.SYNC.DEFER_BLOCKING 0x5, 0x180 ;  /* 0x0146000000007b1d */ /* 0x000fec0000010000 */
[----:B------:R-:W-:Y:S01]  /*b5d0*/  UMOV UR10, 0x400 ;  /* 0x00000400000a7882 */ /* 0x000fe20000000000 */
[----:B------:R-:W-:Y:S01]  /*b5e0*/  BSSY B0, `(.L_x_209) ;  /* 0x00002f3000007945 */ /* 0x000fe20003800000 */
[----:B0-----:R-:W-:-:S09]  /*b5f0*/  ULEA UR10, UR4, UR10, 0x18 ;  /* 0x0000000a040a7291 */ /* 0x001fd2000f8ec03f */
[----:B------:R-:W0:Y:S02]  /*b600*/  LDS.128 R4, [UR10+0x388d0] ;  /* 0x0388d00aff047984 */ /* 0x000e240008000c00 */
[----:B0-----:R-:W-:Y:S02]  /*b610*/  R2UR UR5, R5 ;  /* 0x00000000050572ca */ /* 0x001fe400000e0000 */
[----:B------:R-:W-:Y:S02]  /*b620*/  R2UR UR6, R6 ;  /* 0x00000000060672ca */ /* 0x000fe400000e0000 */
[----:B------:R-:W-:Y:S01]  /*b630*/  R2UR UR7, R7 ;  /* 0x00000000070772ca */ /* 0x000fe200000e0000 */
[----:B------:R-:W-:Y:S06]  /*b640*/  BAR.ARV 0x4, 0x180 ;  /* 0x0106000000007b1d */ /* 0x000fec0000002000 */
[----:B------:R-:W-:Y:S08]  /*b650*/  @P0 BRA `(.L_x_210) ;  /* 0x0000002000100947 */ /* 0x000ff00003800000 */
[----:B------:R-:W0:Y:S01]  /*b660*/  S2UR UR4, SR_SWINHI ;  /* 0x00000000000479c3 */ /* 0x000e220000002f00 */
[----:B------:R-:W-:-:S07]  /*b670*/  IMAD.MOV.U32 R94, RZ, RZ, 0x2 ;  /* 0x00000002ff5e7424 */ /* 0x000fce00078e00ff */
[----:B------:R-:W-:Y:S01]  /*b680*/  BAR.SYNC.DEFER_BLOCKING 0x1, 0x100 ;  /* 0x0044000000007b1d */ /* 0x000fe20000010000 */
[----:B------:R-:W-:Y:S02]  /*b690*/  F2FP.BF16.F32.PACK_AB R24, R25, R24 ;  /* 0x000000181918723e */ /* 0x000fe400000010ff */
[----:B------:R-:W-:Y:S02]  /*b6a0*/  F2FP.BF16.F32.PACK_AB R25, R165, R26 ;  /* 0x0000001aa519723e */ /* 0x000fe400000010ff */
[----:B------:R-:W-:Y:S02]  /*b6b0*/  F2FP.BF16.F32.PACK_AB R32, R33, R32 ;  /* 0x000000202120723e */ /* 0x000fe400000010ff */
[----:B------:R-:W-:Y:S02]  /*b6c0*/  F2FP.BF16.F32.PACK_AB R26, R29, R28 ;  /* 0x0000001c1d1a723e */ /* 0x000fe400000010ff */
[----:B------:R-:W-:Y:S02]  /*b6d0*/  F2FP.BF16.F32.PACK_AB R27, R164, R27 ;  /* 0x0000001ba41b723e */ /* 0x000fe400000010ff */
[----:B------:R-:W-:-:S02]  /*b6e0*/  F2FP.BF16.F32.PACK_AB R33, R163, R34 ;  /* 0x00000022a321723e */ /* 0x000fc400000010ff */
[----:B------:R-:W-:Y:S02]  /*b6f0*/  F2FP.BF16.F32.PACK_AB R40, R41, R40 ;  /* 0x000000282928723e */ /* 0x000fe400000010ff */
[----:B------:R-:W-:Y:S02]  /*b700*/  F2FP.BF16.F32.PACK_AB R34, R37, R36 ;  /* 0x000000242522723e */ /* 0x000fe400000010ff */
[----:B------:R-:W-:Y:S02]  /*b710*/  F2FP.BF16.F32.PACK_AB R35, R162, R35 ;  /* 0x00000023a223723e */ /* 0x000fe400000010ff */
[----:B------:R-:W-:Y:S02]  /*b720*/  F2FP.BF16.F32.PACK_AB R41, R161, R42 ;  /* 0x0000002aa129723e */ /* 0x000fe400000010ff */
[----:B------:R-:W-:Y:S01]  /*b730*/  F2FP.BF16.F32.PACK_AB R48, R49, R48 ;  /* 0x000000303130723e */ /* 0x000fe200000010ff */
[----:B------:R-:W-:Y:S01]  /*b740*/  UMOV UR8, UR10 ;  /* 0x0000000a00087c82 */ /* 0x000fe20008000000 */
[----:B0-----:R-:W-:Y:S01]  /*b750*/  UMOV UR9, UR4 ;  /* 0x0000000400097c82 */ /* 0x001fe20008000000 */
[----:B------:R-:W-:Y:S01]  /*b760*/  F2FP.BF16.F32.PACK_AB R42, R45, R44 ;  /* 0x0000002c2d2a723e */ /* 0x000fe200000010ff */
[----:B------:R-:W-:Y:S01]  /*b770*/  IMAD.WIDE R94, R225, R94, UR8 ;  /* 0x00000008e15e7e25 */ /* 0x000fe2000f8e025e */
[----:B------:R-:W-:-:S02]  /*b780*/  F2FP.BF16.F32.PACK_AB R43, R160, R43 ;  /* 0x0000002ba02b723e */ /* 0x000fc400000010ff */
[----:B------:R-:W-:Y:S02]  /*b790*/  F2FP.BF16.F32.PACK_AB R49, R159, R50 ;  /* 0x000000329f31723e */ /* 0x000fe400000010ff */
[C---:B------:R-:W-:Y:S02]  /*b7a0*/  IADD3 R169, P1, R94.reuse, 0x20, RZ ;  /* 0x000000205ea97810 */ /* 0x040fe40007f3e0ff */
[C---:B------:R-:W-:Y:S02]  /*b7b0*/  IADD3 R171, P0, R94.reuse, 0x40, RZ ;  /* 0x000000405eab7810 */ /* 0x040fe40007f1e0ff */
[C---:B------:R-:W-:Y:S02]  /*b7c0*/  IADD3 R173, P4, R94.reuse, 0x60, RZ ;  /* 0x000000605ead7810 */ /* 0x040fe40007f9e0ff */
[C---:B------:R-:W-:Y:S01]  /*b7d0*/  IADD3 R175, P3, R94.reuse, 0x4000, RZ ;  /* 0x000040005eaf7810 */ /* 0x040fe20007f7e0ff */
[--C-:B------:R-:W-:Y:S01]  /*b7e0*/  IMAD.X R9, RZ, RZ, R95.reuse, P0 ;  /* 0x000000ffff097224 */ /* 0x100fe200000e065f */
[----:B------:R-:W-:Y:S01]  /*b7f0*/  LOP3.LUT R5, R94, 0x380, RZ, 0xc0, !PT ;  /* 0x000003805e057812 */ /* 0x000fe200078ec0ff */
[--C-:B------:R-:W-:Y:S01]  /*b800*/  IMAD.X R11, RZ, RZ, R95.reuse, P4 ;  /* 0x000000ffff0b7224 */ /* 0x100fe200020e065f */
[----:B------:R-:W-:Y:S01]  /*b810*/  IADD3.X R7, RZ, R95, RZ, P1, !PT ;  /* 0x0000005fff077210 */ /* 0x000fe20000ffe4ff */
[----:B------:R-:W-:Y:S01]  /*b820*/  IMAD.X R13, RZ, RZ, R95, P3 ;  /* 0x000000ffff0d7224 */ /* 0x000fe200018e065f */
[----:B------:R-:W-:-:S02]  /*b830*/  LOP3.LUT R6, R169, 0x380, RZ, 0xc0, !PT ;  /* 0x00000380a9067812 */ /* 0x000fc400078ec0ff */
[C---:B------:R-:W-:Y:S02]  /*b840*/  IADD3 R177, P6, R94.reuse, 0x4020, RZ ;  /* 0x000040205eb17810 */ /* 0x040fe40007fde0ff */
[C---:B------:R-:W-:Y:S02]  /*b850*/  IADD3 R179, P5, R94.reuse, 0x4040, RZ ;  /* 0x000040405eb37810 */ /* 0x040fe40007fbe0ff */
[C---:B------:R-:W-:Y:S01]  /*b860*/  IADD3 R183, P1, R94.reuse, 0x8000, RZ ;  /* 0x000080005eb77810 */ /* 0x040fe20007f3e0ff */
[--C-:B------:R-:W-:Y:S01]  /*b870*/  IMAD.X R15, RZ, RZ, R95.reuse, P6 ;  /* 0x000000ffff0f7224 */ /* 0x100fe200030e065f */
[----:B------:R-:W-:Y:S01]  /*b880*/  LOP3.LUT R8, R171, 0x380, RZ, 0xc0, !PT ;  /* 0x00000380ab087812 */ /* 0x000fe200078ec0ff */
[--C-:B------:R-:W-:Y:S01]  /*b890*/  IMAD.X R19, RZ, RZ, R95.reuse, P5 ;  /* 0x000000ffff137224 */ /* 0x100fe200028e065f */
[----:B------:R-:W-:Y:S01]  /*b8a0*/  IADD3 R181, P2, R94, 0x4060, RZ ;  /* 0x000040605eb57810 */ /* 0x000fe20007f5e0ff */
[----:B------:R-:W-:Y:S01]  /*b8b0*/  IMAD.X R31, RZ, RZ, R95, P1 ;  /* 0x000000ffff1f7224 */ /* 0x000fe200008e065f */
[----:B------:R-:W-:-:S02]  /*b8c0*/  LOP3.LUT R10, R173, 0x380, RZ, 0xc0, !PT ;  /* 0x00000380ad0a7812 */ /* 0x000fc400078ec0ff */
[----:B------:R-:W-:Y:S02]  /*b8d0*/  LOP3.LUT R12, R175, 0x380, RZ, 0xc0, !PT ;  /* 0x00000380af0c7812 */ /* 0x000fe400078ec0ff */
[----:B------:R-:W-:Y:S02]  /*b8e0*/  SHF.R.U64 R5, R5, 0x3, RZ ;  /* 0x0000000305057819 */ /* 0x000fe400000012ff */
[----:B------:R-:W-:Y:S02]  /*b8f0*/  SHF.R.U64 R6, R6, 0x3, RZ ;  /* 0x0000000306067819 */ /* 0x000fe400000012ff */
[----:B------:R-:W-:Y:S02]  /*b900*/  IADD3 R38, P0, R94, 0x8020, RZ ;  /* 0x000080205e267810 */ /* 0x000fe40007f1e0ff */
[----:B------:R-:W-:Y:S02]  /*b910*/  SHF.R.U64 R8, R8, 0x3, RZ ;  /* 0x0000000308087819 */ /* 0x000fe400000012ff */
[----:B------:R-:W-:Y:S01]  /*b920*/  LOP3.LUT R14, R177, 0x380, RZ, 0xc0, !PT ;  /* 0x00000380b10e7812 */ /* 0x000fe200078ec0ff */
[----:B------:R-:W-:Y:S01]  /*b930*/  IMAD.X R39, RZ, RZ, R95, P0 ;  /* 0x000000ffff277224 */ /* 0x000fe200000e065f */
[----:B------:R-:W-:-:S02]  /*b940*/  IADD3 R46, P4, R94, 0x8040, RZ ;  /* 0x000080405e2e7810 */ /* 0x000fc40007f9e0ff */
[----:B------:R-:W-:Y:S02]  /*b950*/  IADD3.X R21, RZ, R95, RZ, P2, !PT ;  /* 0x0000005fff157210 */ /* 0x000fe400017fe4ff */
[----:B------:R-:W-:Y:S01]  /*b960*/  SHF.R.U64 R10, R10, 0x3, RZ ;  /* 0x000000030a0a7819 */ /* 0x000fe200000012ff */
[--C-:B------:R-:W-:Y:S01]  /*b970*/  IMAD.X R47, RZ, RZ, R95.reuse, P4 ;  /* 0x000000ffff2f7224 */ /* 0x100fe200020e065f */
[----:B------:R-:W-:Y:S02]  /*b980*/  LOP3.LUT R18, R179, 0x380, RZ, 0xc0, !PT ;  /* 0x00000380b3127812 */ /* 0x000fe400078ec0ff */
[C---:B------:R-:W-:Y:S02]  /*b990*/  IADD3 R54, P3, R94.reuse, 0x8060, RZ ;  /* 0x000080605e367810 */ /* 0x040fe40007f7e0ff */
[C---:B------:R-:W-:Y:S02]  /*b9a0*/  IADD3 R62, P6, R94.reuse, 0xc000, RZ ;  /* 0x0000c0005e3e7810 */ /* 0x040fe40007fde0ff */
[C---:B------:R-:W-:Y:S01]  /*b9b0*/  IADD3 R4, P5, R94.reuse, 0xc020, RZ ;  /* 0x0000c0205e047810 */ /* 0x040fe20007fbe0ff */
[--C-:B------:R-:W-:Y:S01]  /*b9c0*/  IMAD.X R55, RZ, RZ, R95.reuse, P3 ;  /* 0x000000ffff377224 */ /* 0x100fe200018e065f */
[C---:B------:R-:W-:Y:S01]  /*b9d0*/  IADD3 R78, P2, R94.reuse, 0xc040, RZ ;  /* 0x0000c0405e4e7810 */ /* 0x040fe20007f5e0ff */
[----:B------:R-:W-:Y:S01]  /*b9e0*/  IMAD.X R63, RZ, RZ, R95, P6 ;  /* 0x000000ffff3f7224 */ /* 0x000fe200030e065f */
[----:B------:R-:W-:-:S02]  /*b9f0*/  IADD3 R167, P1, R94, 0xc060, RZ ;  /* 0x0000c0605ea77810 */ /* 0x000fc40007f3e0ff */
[----:B------:R-:W-:Y:S01]  /*ba00*/  SHF.R.U64 R12, R12, 0x3, RZ ;  /* 0x000000030c0c7819 */ /* 0x000fe200000012ff */
[--C-:B------:R-:W-:Y:S01]  /*ba10*/  IMAD.X R79, RZ, RZ, R95.reuse, P2 ;  /* 0x000000ffff4f7224 */ /* 0x100fe200010e065f */
[----:B------:R-:W-:Y:S02]  /*ba20*/  LOP3.LUT R20, R181, 0x380, RZ, 0xc0, !PT ;  /* 0x00000380b5147812 */ /* 0x000fe400078ec0ff */
[----:B------:R-:W-:Y:S01]  /*ba30*/  LOP3.LUT R94, R5, R94, RZ, 0x3c, !PT ;  /* 0x0000005e055e7212 */ /* 0x000fe200078e3cff */
[----:B------:R-:W-:Y:S01]  /*ba40*/  IMAD.X R5, RZ, RZ, R95, P1 ;  /* 0x000000ffff057224 */ /* 0x000fe200008e065f */
[----:B------:R-:W-:Y:S02]  /*ba50*/  LOP3.LUT R6, R6, R169, RZ, 0x3c, !PT ;  /* 0x000000a906067212 */ /* 0x000fe400078e3cff */
[----:B------:R-:W-:Y:S02]  /*ba60*/  LOP3.LUT R30, R183, 0x380, RZ, 0xc0, !PT ;  /* 0x00000380b71e7812 */ /* 0x000fe400078ec0ff */
[----:B------:R-:W-:-:S02]  /*ba70*/  LOP3.LUT R8, R8, R171, RZ, 0x3c, !PT ;  /* 0x000000ab08087212 */ /* 0x000fc400078e3cff */
[----:B------:R-:W-:Y:S02]  /*ba80*/  SHF.R.U64 R14, R14, 0x3, RZ ;  /* 0x000000030e0e7819 */ /* 0x000fe400000012ff */
[----:B------:R-:W-:Y:S02]  /*ba90*/  LOP3.LUT R169, R38, 0x380, RZ, 0xc0, !PT ;  /* 0x0000038026a97812 */ /* 0x000fe400078ec0ff */
[----:B------:R-:W-:Y:S02]  /*baa0*/  LOP3.LUT R10, R10, R173, RZ, 0x3c, !PT ;  /* 0x000000ad0a0a7212 */ /* 0x000fe400078e3cff */
[----:B------:R-:W-:Y:S02]  /*bab0*/  SHF.R.U64 R18, R18, 0x3, RZ ;  /* 0x0000000312127819 */ /* 0x000fe400000012ff */
[----:B------:R-:W-:Y:S02]  /*bac0*/  LOP3.LUT R171, R46, 0x380, RZ, 0xc0, !PT ;  /* 0x000003802eab7812 */ /* 0x000fe400078ec0ff */
[----:B------:R-:W-:-:S02]  /*bad0*/  LOP3.LUT R12, R12, R175, RZ, 0x3c, !PT ;  /* 0x000000af0c0c7212 */ /* 0x000fc400078e3cff */
[----:B------:R-:W-:Y:S02]  /*bae0*/  SHF.R.U64 R20, R20, 0x3, RZ ;  /* 0x0000000314147819 */ /* 0x000fe400000012ff */
[----:B------:R-:W-:Y:S02]  /*baf0*/  LOP3.LUT R173, R54, 0x380, RZ, 0xc0, !PT ;  /* 0x0000038036ad7812 */ /* 0x000fe400078ec0ff */
[----:B------:R-:W-:Y:S02]  /*bb00*/  SHF.R.U64 R30, R30, 0x3, RZ ;  /* 0x000000031e1e7819 */ /* 0x000fe400000012ff */
[----:B------:R-:W-:Y:S02]  /*bb10*/  LOP3.LUT R175, R62, 0x380, RZ, 0xc0, !PT ;  /* 0x000003803eaf7812 */ /* 0x000fe400078ec0ff */
[----:B------:R-:W-:Y:S02]  /*bb20*/  MOV R94, R94 ;  /* 0x0000005e005e7202 */ /* 0x000fe40000000f00 */
[----:B------:R-:W-:-:S02]  /*bb30*/  IADD3.X R71, RZ, R95, RZ, P5, !PT ;  /* 0x0000005fff477210 */ /* 0x000fc40002ffe4ff */
[----:B------:R-:W-:Y:S01]  /*bb40*/  LOP3.LUT R14, R14, R177, RZ, 0x3c, !PT ;  /* 0x000000b10e0e7212 */ /* 0x000fe200078e3cff */
[----:B------:R-:W-:Y:S01]  /*bb50*/  STSM.16.M88.4 [R94], R24 ;  /* 0x000000185e007844 */ /* 0x000fe20000000200 */
[----:B------:R-:W-:Y:S02]  /*bb60*/  SHF.R.U64 R169, R169, 0x3, RZ ;  /* 0x00000003a9a97819 */ /* 0x000fe400000012ff */
[----:B------:R-:W-:Y:S02]  /*bb70*/  LOP3.LUT R70, R4, 0x380, RZ, 0xc0, !PT ;  /* 0x0000038004467812 */ /* 0x000fe400078ec0ff */
[----:B------:R-:W-:Y:S02]  /*bb80*/  MOV R7, R6 ;  /* 0x0000000600077202 */ /* 0x000fe40000000f00 */
[----:B------:R-:W-:Y:S02]  /*bb90*/  LOP3.LUT R18, R18, R179, RZ, 0x3c, !PT ;  /* 0x000000b312127212 */ /* 0x000fe400078e3cff */
[----:B------:R-:W-:Y:S01]  /*bba0*/  SHF.R.U64 R171, R171, 0x3, RZ ;  /* 0x00000003abab7819 */ /* 0x000fe200000012ff */
[----:B------:R0:W-:Y:S01]  /*bbb0*/  STSM.16.M88.4 [R7], R32 ;  /* 0x0000002007007844 */ /* 0x0001e20000000200 */
[----:B------:R-:W-:-:S02]  /*bbc0*/  LOP3.LUT R95, R78, 0x380, RZ, 0xc0, !PT ;  /* 0x000003804e5f7812 */ /* 0x000fc400078ec0ff */
[----:B------:R-:W-:Y:S02]  /*bbd0*/  MOV R8, R8 ;  /* 0x0000000800087202 */ /* 0x000fe40000000f00 */
[----:B------:R-:W-:Y:S02]  /*bbe0*/  F2FP.BF16.F32.PACK_AB R56, R57, R56 ;  /* 0x000000383938723e */ /* 0x000fe400000010ff */
[----:B------:R-:W-:Y:S01]  /*bbf0*/  LOP3.LUT R20, R20, R181, RZ, 0x3c, !PT ;  /* 0x000000b514147212 */ /* 0x000fe200078e3cff */
[----:B------:R-:W-:Y:S01]  /*bc00*/  STSM.16.M88.4 [R8], R40 ;  /* 0x0000002808007844 */ /* 0x000fe20000000200 */
[----:B------:R-:W-:Y:S02]  /*bc10*/  SHF.R.U64 R173, R173, 0x3, RZ ;  /* 0x00000003adad7819 */ /* 0x000fe400000012ff */
[----:B------:R-:W-:Y:S02]  /*bc20*/  LOP3.LUT R165, R167, 0x380, RZ, 0xc0, !PT ;  /* 0x00000380a7a57812 */ /* 0x000fe400078ec0ff */
[----:B------:R-:W-:-:S02]  /*bc30*/  MOV R10, R10 ;  /* 0x0000000a000a7202 */ /* 0x000fc40000000f00 */
[----:B------:R-:W-:Y:S02]  /*bc40*/  F2FP.BF16.F32.PACK_AB R50, R53, R52 ;  /* 0x000000343532723e */ /* 0x000fe400000010ff */
[----:B------:R-:W-:Y:S02]  /*bc50*/  F2FP.BF16.F32.PACK_AB R51, R158, R51 ;  /* 0x000000339e33723e */ /* 0x000fe400000010ff */
[----:B------:R-:W-:Y:S02]  /*bc60*/  F2FP.BF16.F32.PACK_AB R57, R157, R58 ;  /* 0x0000003a9d39723e */ /* 0x000fe400000010ff */
[----:B------:R-:W-:Y:S01]  /*bc70*/  F2FP.BF16.F32.PACK_AB R64, R65, R64 ;  /* 0x000000404140723e */ /* 0x000fe200000010ff */
[----:B------:R1:W-:Y:S01]  /*bc80*/  STSM.16.M88.4 [R10], R48 ;  /* 0x000000300a007844 */ /* 0x0003e20000000200 */
[----:B------:R-:W-:Y:S02]  /*bc90*/  LOP3.LUT R30, R30, R183, RZ, 0x3c, !PT ;  /* 0x000000b71e1e7212 */ /* 0x000fe400078e3cff */
[----:B------:R-:W-:-:S02]  /*bca0*/  SHF.R.U64 R175, R175, 0x3, RZ ;  /* 0x00000003afaf7819 */ /* 0x000fc400000012ff */
[----:B------:R-:W-:Y:S02]  /*bcb0*/  MOV R12, R12 ;  /* 0x0000000c000c7202 */ /* 0x000fe40000000f00 */
[----:B------:R-:W-:Y:S02]  /*bcc0*/  F2FP.BF16.F32.PACK_AB R58, R61, R60 ;  /* 0x0000003c3d3a723e */ /* 0x000fe400000010ff */
[----:B------:R-:W-:Y:S02]  /*bcd0*/  F2FP.BF16.F32.PACK_AB R59, R156, R59 ;  /* 0x0000003b9c3b723e */ /* 0x000fe400000010ff */
[----:B------:R-:W-:Y:S02]  /*bce0*/  F2FP.BF16.F32.PACK_AB R65, R155, R66 ;  /* 0x000000429b41723e */ /* 0x000fe400000010ff */
[----:B------:R-:W-:Y:S01]  /*bcf0*/  F2FP.BF16.F32.PACK_AB R72, R73, R72 ;  /* 0x000000484948723e */ /* 0x000fe200000010ff */
[----:B------:R2:W-:Y:S01]  /*bd00*/  STSM.16.M88.4 [R12], R56 ;  /* 0x000000380c007844 */ /* 0x0005e20000000200 */
[----:B------:R-:W-:-:S02]  /*bd10*/  LOP3.LUT R38, R169, R38, RZ, 0x3c, !PT ;  /* 0x00000026a9267212 */ /* 0x000fc400078e3cff */
[----:B------:R-:W-:Y:S02]  /*bd20*/  SHF.R.U64 R29, R70, 0x3, RZ ;  /* 0x00000003461d7819 */ /* 0x000fe400000012ff */
[----:B------:R-:W-:Y:S02]  /*bd30*/  MOV R14, R14 ;  /* 0x0000000e000e7202 */ /* 0x000fe40000000f00 */
[----:B------:R-:W-:Y:S02]  /*bd40*/  F2FP.BF16.F32.PACK_AB R66, R69, R68 ;  /* 0x000000444542723e */ /* 0x000fe400000010ff */
[----:B------:R-:W-:Y:S02]  /*bd50*/  F2FP.BF16.F32.PACK_AB R67, R154, R67 ;  /* 0x000000439a43723e */ /* 0x000fe400000010ff */
[----:B------:R-:W-:Y:S02]  /*bd60*/  F2FP.BF16.F32.PACK_AB R73, R153, R74 ;  /* 0x0000004a9949723e */ /* 0x000fe400000010ff */
[----:B------:R-:W-:Y:S01]  /*bd70*/  F2FP.BF16.F32.PACK_AB R80, R81, R80 ;  /* 0x000000505150723e */ /* 0x000fe200000010ff */
[----:B------:R2:W-:Y:S01]  /*bd80*/  STSM.16.M88.4 [R14], R64 ;  /* 0x000000400e007844 */ /* 0x0005e20000000200 */
[----:B------:R-:W-:-:S02]  /*bd90*/  R2UR UR12, R218 ;  /* 0x00000000da0c72ca */ /* 0x000fc400000e0000 */
[----:B------:R-:W-:Y:S02]  /*bda0*/  R2UR UR11, R215 ;  /* 0x00000000d70b72ca */ /* 0x000fe400000e0000 */
[----:B------:R-:W-:Y:S02]  /*bdb0*/  LOP3.LUT R46, R171, R46, RZ, 0x3c, !PT ;  /* 0x0000002eab2e7212 */ /* 0x000fe400078e3cff */
[----:B------:R-:W-:Y:S02]  /*bdc0*/  SHF.R.U64 R95, R95, 0x3, RZ ;  /* 0x000000035f5f7819 */ /* 0x000fe400000012ff */
[----:B------:R-:W-:Y:S02]  /*bdd0*/  MOV R18, R18 ;  /* 0x0000001200127202 */ /* 0x000fe40000000f00 */
[----:B------:R-:W-:Y:S02]  /*bde0*/  F2FP.BF16.F32.PACK_AB R74, R77, R76 ;  /* 0x0000004c4d4a723e */ /* 0x000fe400000010ff */
[----:B------:R-:W-:Y:S01]  /*bdf0*/  F2FP.BF16.F32.PACK_AB R75, R152, R75 ;  /* 0x0000004b984b723e */ /* 0x000fe200000010ff */
[----:B------:R-:W3:Y:S01]  /*be00*/  LDC R76, c[0x0][0xbe8] ;  /* 0x0002fa00ff4c7b82 */ /* 0x000ee20000000800 */
[----:B------:R-:W-:Y:S01]  /*be10*/  F2FP.BF16.F32.PACK_AB R81, R3, R82 ;  /* 0x000000520351723e */ /* 0x000fe200000010ff */
[----:B------:R-:W-:Y:S01]  /*be20*/  USHF.L.U64.HI UR15, UR11, 0x2, UR12 ;  /* 0x000000020b0f7899 */ /* 0x000fe2000801020c */
[----:B------:R-:W-:Y:S01]  /*be30*/  LOP3.LUT R54, R173, R54, RZ, 0x3c, !PT ;  /* 0x00000036ad367212 */ /* 0x000fe200078e3cff */
[----:B------:R2:W-:Y:S01]  /*be40*/  STSM.16.M88.4 [R18], R72 ;  /* 0x0000004812007844 */ /* 0x0005e20000000200 */
[----:B------:R-:W-:Y:S01]  /*be50*/  SHF.R.U64 R28, R165, 0x3, RZ ;  /* 0x00000003a51c7819 */ /* 0x000fe200000012ff */
[----:B------:R-:W-:Y:S01]  /*be60*/  ULDC.64 UR12, c[0x0][0xc00] ;  /* 0x00030000000c7ab9 */ /* 0x000fe20000000a00 */
[----:B------:R-:W-:Y:S01]  /*be70*/  MOV R20, R20 ;  /* 0x0000001400147202 */ /* 0x000fe20000000f00 */
[----:B------:R-:W-:Y:S01]  /*be80*/  UISETP.NE.U32.AND UP0, UPT, UR12, URZ, UPT ;  /* 0x0000003f0c00728c */ /* 0x000fe2000bf05070 */
[----:B------:R-:W-:Y:S01]  /*be90*/  F2FP.BF16.F32.PACK_AB R82, R85, R84 ;  /* 0x000000545552723e */ /* 0x000fe200000010ff */
[----:B------:R-:W-:Y:S01]  /*bea0*/  USHF.L.U32 UR14, UR11, 0x2, URZ ;  /* 0x000000020b0e7899 */ /* 0x000fe2000800063f */
[----:B------:R-:W-:Y:S01]  /*beb0*/  F2FP.BF16.F32.PACK_AB R83, R83, R86 ;  /* 0x000000565353723e */ /* 0x000fe200000010ff */
[----:B------:R-:W-:Y:S01]  /*bec0*/  UISETP.NE.AND.EX UP0, UPT, UR13, URZ, UPT, UP0 ;  /* 0x0000003f0d00728c */ /* 0x000fe2000bf05300 */
[----:B------:R-:W-:Y:S01]  /*bed0*/  F2FP.BF16.F32.PACK_AB R96, R97, R96 ;  /* 0x000000606160723e */ /* 0x000fe200000010ff */
[----:B------:R-:W-:Y:S01]  /*bee0*/  UIADD3 UR4, UP1, UR14, UR12, URZ ;  /* 0x0000000c0e047290 */ /* 0x000fe2000ff3e03f */
[----:B------:R-:W-:Y:S01]  /*bef0*/  LOP3.LUT R62, R175, R62, RZ, 0x3c, !PT ;  /* 0x0000003eaf3e7212 */ /* 0x000fe200078e3cff */
[----:B------:R2:W-:Y:S01]  /*bf00*/  STSM.16.M88.4 [R20], R80 ;  /* 0x0000005014007844 */ /* 0x0005e20000000200 */
[----:B------:R-:W-:Y:S01]  /*bf10*/  MOV R30, R30 ;  /* 0x0000001e001e7202 */ /* 0x000fe20000000f00 */
[----:B------:R-:W-:Y:S01]  /*bf20*/  UIADD3.X UR11, UR15, UR13, URZ, UP1, !UPT ;  /* 0x0000000d0f0b7290 */ /* 0x000fe20008ffe43f */
[----:B------:R-:W-:-:S02]  /*bf30*/  F2FP.BF16.F32.PACK_AB R84, R89, R88 ;  /* 0x000000585954723e */ /* 0x000fc400000010ff */
[----:B------:R-:W-:Y:S01]  /*bf40*/  F2FP.BF16.F32.PACK_AB R85, R91, R90 ;  /* 0x0000005a5b55723e */ /* 0x000fe200000010ff */
[----:B------:R-:W-:Y:S01]  /*bf50*/  ULDC.64 UR12, c[0x0][0xc08] ;  /* 0x00030200000c7ab9 */ /* 0x000fe20000000a00 */
[----:B------:R-:W-:Y:S02]  /*bf60*/  F2FP.BF16.F32.PACK_AB R86, R93, R92 ;  /* 0x0000005c5d56723e */ /* 0x000fe400000010ff */
[----:B------:R-:W-:Y:S02]  /*bf70*/  F2FP.BF16.F32.PACK_AB R87, R166, R87 ;  /* 0x00000057a657723e */ /* 0x000fe400000010ff */
[----:B------:R-:W-:Y:S02]  /*bf80*/  F2FP.BF16.F32.PACK_AB R97, R99, R98 ;  /* 0x000000626361723e */ /* 0x000fe400000010ff */
[----:B------:R-:W-:Y:S01]  /*bf90*/  F2FP.BF16.F32.PACK_AB R104, R105, R104 ;  /* 0x000000686968723e */ /* 0x000fe200000010ff */
[----:B------:R2:W-:Y:S01]  /*bfa0*/  STSM.16.M88.4 [R30], R84 ;  /* 0x000000541e007844 */ /* 0x0005e20000000200 */
[----:B------:R-:W-:-:S02]  /*bfb0*/  LOP3.LUT R70, R29, R4, RZ, 0x3c, !PT ;  /* 0x000000041d467212 */ /* 0x000fc400078e3cff */
[----:B------:R-:W-:Y:S02]  /*bfc0*/  MOV R38, R38 ;  /* 0x0000002600267202 */ /* 0x000fe40000000f00 */
        /* <DEDUP_REMOVED lines=19> */
[----:B------:R-:W-:-:S02]  /*c100*/  MOV R62, R62 ;  /* 0x0000003e003e7202 */ /* 0x000fc40000000f00 */
[----:B------:R-:W-:Y:S02]  /*c110*/  F2FP.BF16.F32.PACK_AB R122, R125, R124 ;  /* 0x0000007c7d7a723e */ /* 0x000fe400000010ff */
[----:B------:R-:W-:Y:S02]  /*c120*/  F2FP.BF16.F32.PACK_AB R123, R127, R126 ;  /* 0x0000007e7f7b723e */ /* 0x000fe400000010ff */
[----:B------:R-:W-:Y:S02]  /*c130*/  F2FP.BF16.F32.PACK_AB R129, R131, R130 ;  /* 0x000000828381723e */ /* 0x000fe400000010ff */
[----:B------:R-:W-:Y:S01]  /*c140*/  F2FP.BF16.F32.PACK_AB R136, R137, R136 ;  /* 0x000000888988723e */ /* 0x000fe200000010ff */
[----:B------:R2:W-:Y:S01]  /*c150*/  STSM.16.M88.4 [R62], R120 ;  /* 0x000000783e007844 */ /* 0x0005e20000000200 */
[----:B------:R-:W-:Y:S02]  /*c160*/  MOV R70, R70 ;  /* 0x0000004600467202 */ /* 0x000fe40000000f00 */
[----:B------:R-:W-:-:S02]  /*c170*/  F2FP.BF16.F32.PACK_AB R130, R133, R132 ;  /* 0x000000848582723e */ /* 0x000fc400000010ff */
[----:B------:R-:W-:Y:S02]  /*c180*/  F2FP.BF16.F32.PACK_AB R131, R135, R134 ;  /* 0x000000868783723e */ /* 0x000fe400000010ff */
[----:B------:R-:W-:Y:S02]  /*c190*/  F2FP.BF16.F32.PACK_AB R137, R139, R138 ;  /* 0x0000008a8b89723e */ /* 0x000fe400000010ff */
[----:B------:R-:W-:Y:S01]  /*c1a0*/  F2FP.BF16.F32.PACK_AB R144, R145, R144 ;  /* 0x000000909190723e */ /* 0x000fe200000010ff */
[----:B------:R2:W-:Y:S01]  /*c1b0*/  STSM.16.M88.4 [R70], R128 ;  /* 0x0000008046007844 */ /* 0x0005e20000000200 */
[----:B------:R-:W-:Y:S02]  /*c1c0*/  MOV R78, R78 ;  /* 0x0000004e004e7202 */ /* 0x000fe40000000f00 */
[----:B------:R-:W-:Y:S02]  /*c1d0*/  F2FP.BF16.F32.PACK_AB R138, R141, R140 ;  /* 0x0000008c8d8a723e */ /* 0x000fe400000010ff */
[----:B------:R-:W-:-:S02]  /*c1e0*/  F2FP.BF16.F32.PACK_AB R139, R143, R142 ;  /* 0x0000008e8f8b723e */ /* 0x000fc400000010ff */
[----:B------:R-:W-:Y:S02]  /*c1f0*/  F2FP.BF16.F32.PACK_AB R145, R147, R146 ;  /* 0x000000929391723e */ /* 0x000fe400000010ff */
[----:B------:R-:W-:Y:S01]  /*c200*/  MOV R6, R4 ;  /* 0x0000000400067202 */ /* 0x000fe20000000f00 */
[----:B------:R2:W-:Y:S01]  /*c210*/  STSM.16.M88.4 [R78], R136 ;  /* 0x000000884e007844 */ /* 0x0005e20000000200 */
[----:B------:R-:W-:Y:S01]  /*c220*/  F2FP.BF16.F32.PACK_AB R146, R149, R148 ;  /* 0x000000949592723e */ /* 0x000fe200000010ff */
[----:B------:R-:W-:Y:S01]  /*c230*/  IMAD.U32 R4, RZ, RZ, UR4 ;  /* 0x00000004ff047e24 */ /* 0x000fe2000f8e00ff */
[----:B------:R-:W-:Y:S01]  /*c240*/  F2FP.BF16.F32.PACK_AB R147, R151, R150 ;  /* 0x000000969793723e */ /* 0x000fe200000010ff */
[----:B------:R-:W-:Y:S01]  /*c250*/  IMAD.U32 R5, RZ, RZ, UR11 ;  /* 0x0000000bff057e24 */ /* 0x000fe2000f8e00ff */
[----:B------:R-:W-:-:S03]  /*c260*/  PLOP3.LUT P0, PT, PT, PT, UP0, 0x80, 0x0 ;  /* 0x000000000000781c */ /* 0x000fc60003f0f008 */
[----:B------:R2:W-:Y:S01]  /*c270*/  STSM.16.M88.4 [R6], R144 ;  /* 0x0000009006007844 */ /* 0x0005e20000000200 */
[----:B------:R-:W-:Y:S09]  /*c280*/  BAR.SYNC.DEFER_BLOCKING 0x1, 0x100 ;  /* 0x0044000000007b1d */ /* 0x000ff20000010000 */
[----:B------:R-:W4:Y:S01]  /*c290*/  @P0 LDG.E R3, desc[UR36][R4.64] ;  /* 0x0000002404030981 */ /* 0x000f22000c1e1900 */
[----:B------:R-:W-:Y:S01]  /*c2a0*/  UISETP.NE.U32.AND UP1, UPT, UR12, URZ, UPT ;  /* 0x0000003f0c00728c */ /* 0x000fe2000bf25070 */
[----:B---3--:R-:W-:Y:S01]  /*c2b0*/  ISETP.NE.AND P1, PT, R76, 0x1, PT ;  /* 0x000000014c00780c */ /* 0x008fe20003f25270 */
[----:B------:R-:W-:Y:S01]  /*c2c0*/  ULDC UR11, c[0x0][0xa88] ;  /* 0x0002a200000b7ab9 */ /* 0x000fe20000000800 */
[----:B------:R-:W-:Y:S01]  /*c2d0*/  UMOV UR4, URZ ;  /* 0x0000003f00047c82 */ /* 0x000fe20008000000 */
[----:B------:R-:W-:-:S06]  /*c2e0*/  UISETP.NE.AND.EX UP1, UPT, UR13, URZ, UPT, UP1 ;  /* 0x0000003f0d00728c */ /* 0x000fcc000bf25310 */
[----:B------:R-:W-:-:S04]  /*c2f0*/  PLOP3.LUT P2, PT, PT, PT, UP1, 0x80, 0x0 ;  /* 0x000000000000781c */ /* 0x000fc80003f4f018 */
[----:B0-----:R-:W0:Y:S01]  /*c300*/  @P1 LDC R7, c[0x0][0xbec] ;  /* 0x0002fb00ff071b82 */ /* 0x001e220000000800 */
[----:B------:R-:W-:-:S04]  /*c310*/  @UP1 UIADD3 UR12, UP2, UR14, UR12, URZ ;  /* 0x0000000c0e0c1290 */ /* 0x000fc8000ff5e03f */
[----:B------:R-:W-:Y:S02]  /*c320*/  @UP1 UIADD3.X UR13, UR15, UR13, URZ, UP2, !UPT ;  /* 0x0000000d0f0d1290 */ /* 0x000fe400097fe43f */
[----:B-1----:R-:W-:Y:S01]  /*c330*/  MOV R10, UR12 ;  /* 0x0000000c000a7c02 */ /* 0x002fe20008000f00 */
[----:B------:R-:W1:Y:S03]  /*c340*/  @P1 LDC R9, c[0x0][0xbf0] ;  /* 0x0002fc00ff091b82 */ /* 0x000e660000000800 */
[----:B------:R-:W-:Y:S01]  /*c350*/  IMAD.U32 R11, RZ, RZ, UR13 ;  /* 0x0000000dff0b7e24 */ /* 0x000fe2000f8e00ff */
[----:B----4-:R-:W-:Y:S01]  /*c360*/  @P0 R2UR UR4, R3 ;  /* 0x00000000030402ca */ /* 0x010fe200000e0000 */
[----:B------:R-:W-:-:S06]  /*c370*/  IMAD.U32 R3, RZ, RZ, UR11 ;  /* 0x0000000bff037e24 */ /* 0x000fcc000f8e00ff */
[----:B------:R2:W5:Y:S01]  /*c380*/  @P2 LDG.E R3, desc[UR36][R10.64] ;  /* 0x000000240a032981 */ /* 0x000562000c1e1900 */
[----:B01----:R-:W-:Y:S07]  /*c390*/  @P2 BRA `(.L_x_211) ;  /* 0x0000000000102947 */ /* 0x003fee0003800000 */
[----:B------:R-:W-:Y:S05]  /*c3a0*/  @!P0 BRA `(.L_x_211) ;  /* 0x00000000000c8947 */ /* 0x000fea0003800000 */
[----:B--2---:R-:W2:Y:S04]  /*c3b0*/  LDG.E R6, desc[UR36][R4.64] ;  /* 0x0000002404067981 */ /* 0x004ea8000c1e1900 */
[----:B-----5:R-:W2:Y:S02]  /*c3c0*/  LDG.E R3, desc[UR36][R4.64+0x4] ;  /* 0x0000042404037981 */ /* 0x020ea4000c1e1900 */
[----:B--2---:R-:W-:-:S07]  /*c3d0*/  IMAD.IADD R3, R3, 0x1, -R6 ;  /* 0x0000000103037824 */ /* 0x004fce00078e0a06 */
.L_x_211:
[----:B------:R-:W-:Y:S01]  /*c3e0*/  R2UR UR22, R214 ;  /* 0x00000000d61672ca */ /* 0x000fe200000e0000 */
[----:B------:R-:W-:Y:S01]  /*c3f0*/  ULDC.64 UR16, c[0x0][0xb90] ;  /* 0x0002e40000107ab9 */ /* 0x000fe20000000a00 */
[----:B------:R-:W-:Y:S01]  /*c400*/  R2UR UR21, R216 ;  /* 0x00000000d81572ca */ /* 0x000fe200000e0000 */
[----:B------:R-:W-:Y:S01]  /*c410*/  USHF.R.S32.HI UR13, URZ, 0x1f, UR4 ;  /* 0x0000001f3f0d7899 */ /* 0x000fe20008011404 */
[----:B------:R-:W-:Y:S01]  /*c420*/  R2UR UR20, R218 ;  /* 0x00000000da1472ca */ /* 0x000fe200000e0000 */
[----:B------:R-:W-:Y:S01]  /*c430*/  UMOV UR12, UR4 ;  /* 0x00000004000c7c82 */ /* 0x000fe20008000000 */
[----:B------:R-:W-:Y:S01]  /*c440*/  R2UR UR19, R215 ;  /* 0x00000000d71372ca */ /* 0x000fe200000e0000 */
[----:B-----5:R-:W-:-:S06]  /*c450*/  IMAD R79, R3, R76, RZ ;  /* 0x0000004c034f7224 */ /* 0x020fcc00078e02ff */
[----:B------:R-:W-:Y:S02]  /*c460*/  USHF.R.S32.HI UR18, URZ, 0x1f, UR22 ;  /* 0x0000001f3f127899 */ /* 0x000fe40008011416 */
[----:B------:R-:W-:Y:S01]  /*c470*/  IMAD.U32 R5, RZ, RZ, UR21 ;  /* 0x00000015ff057e24 */ /* 0x000fe2000f8e00ff */
[----:B------:R-:W-:Y:S02]  /*c480*/  UIMAD.WIDE.U32 UR14, UR22, UR16, UR12 ;  /* 0x00000010160e72a5 */ /* 0x000fe4000f8e000c */
[----:B------:R-:W-:Y:S01]  /*c490*/  UIMAD UR11, UR18, UR16, URZ ;  /* 0x00000010120b72a4 */ /* 0x000fe2000f8e023f */
[----:B------:R-:W-:Y:S01]  /*c4a0*/  IMAD R8, R5, 0x80, R224 ;  /* 0x0000008005087824 */ /* 0x000fe200078e02e0 */
[----:B------:R-:W-:Y:S01]  /*c4b0*/  USEL UR20, UR20, URZ, !UP0 ;  /* 0x0000003f14147287 */ /* 0x000fe2000c000000 */
[----:B------:R-:W-:Y:S01]  /*c4c0*/  IMAD.MOV.U32 R5, RZ, RZ, 0x2 ;  /* 0x00000002ff057424 */ /* 0x000fe200078e00ff */
[----:B------:R-:W-:Y:S01]  /*c4d0*/  UIMAD UR11, UR22, UR17, UR11 ;  /* 0x00000011160b72a4 */ /* 0x000fe2000f8e020b */
[----:B------:R-:W-:Y:S01]  /*c4e0*/  @P1 IMAD.HI.U32 R4, R8, R7, RZ ;  /* 0x0000000708041227 */ /* 0x000fe200078e00ff */
[----:B------:R-:W-:Y:S01]  /*c4f0*/  USEL UR19, UR19, URZ, !UP0 ;  /* 0x0000003f13137287 */ /* 0x000fe2000c000000 */
[----:B------:R-:W-:-:S02]  /*c500*/  ULDC.64 UR16, c[0x0][0xb98] ;  /* 0x0002e60000107ab9 */ /* 0x000fc40000000a00 */
[----:B--2---:R-:W-:Y:S01]  /*c510*/  IMAD.MOV.U32 R6, RZ, RZ, R8 ;  /* 0x000000ffff067224 */ /* 0x004fe200078e0008 */
[----:B------:R-:W-:Y:S01]  /*c520*/  UIADD3 UR15, UR15, UR11, URZ ;  /* 0x0000000b0f0f7290 */ /* 0x000fe2000fffe03f */
[----:B------:R-:W-:Y:S01]  /*c530*/  @P1 SHF.R.U32.HI R6, RZ, R9, R4 ;  /* 0x00000009ff061219 */ /* 0x000fe20000011604 */
[----:B------:R-:W-:Y:S01]  /*c540*/  UIMAD UR11, UR20, UR16, URZ ;  /* 0x00000010140b72a4 */ /* 0x000fe2000f8e023f */
[----:B------:R-:W-:Y:S01]  /*c550*/  LEA R4, R217, R17, 0x6 ;  /* 0x00000011d9047211 */ /* 0x000fe200078e30ff */
[----:B------:R-:W-:Y:S01]  /*c560*/  UIMAD.WIDE.U32 UR14, UR19, UR16, UR14 ;  /* 0x00000010130e72a5 */ /* 0x000fe2000f8e000e */
[--C-:B------:R-:W-:Y:S01]  /*c570*/  SHF.R.S32.HI R7, RZ, 0x1f, R6.reuse ;  /* 0x0000001fff077819 */ /* 0x100fe20000011406 */
[----:B------:R-:W-:Y:S01]  /*c580*/  UIMAD UR11, UR19, UR17, UR11 ;  /* 0x00000011130b72a4 */ /* 0x000fe2000f8e020b */
[----:B------:R-:W-:Y:S02]  /*c590*/  IMAD.MOV R9, RZ, RZ, -R6 ;  /* 0x000000ffff097224 */ /* 0x000fe400078e0a06 */
[----:B------:R-:W-:Y:S01]  /*c5a0*/  IMAD.WIDE R4, R4, R5, UR8 ;  /* 0x0000000804047e25 */ /* 0x000fe2000f8e0205 */
[----:B------:R-:W-:Y:S01]  /*c5b0*/  IADD3 R6, P0, R6, UR14, RZ ;  /* 0x0000000e06067c10 */ /* 0x000fe2000ff1e0ff */
[----:B------:R-:W-:-:S02]  /*c5c0*/  ULDC.64 UR8, c[0x0][0xb88] ;  /* 0x0002e20000087ab9 */ /* 0x000fc40000000a00 */
[----:B------:R-:W-:Y:S01]  /*c5d0*/  IMAD R9, R76, R9, R8 ;  /* 0x000000094c097224 */ /* 0x000fe200078e0208 */
[C---:B------:R-:W-:Y:S01]  /*c5e0*/  IADD3 R11, P5, R4.reuse, 0x1000, RZ ;  /* 0x00001000040b7810 */ /* 0x040fe20007fbe0ff */
[----:B------:R-:W-:Y:S01]  /*c5f0*/  IMAD.U32 R8, RZ, RZ, UR11 ;  /* 0x0000000bff087e24 */ /* 0x000fe2000f8e00ff */
[C---:B------:R-:W-:Y:S02]  /*c600*/  IADD3 R29, P3, R4.reuse, 0x4000, RZ ;  /* 0x00004000041d7810 */ /* 0x040fe40007f7e0ff */
[----:B------:R-:W-:Y:S02]  /*c610*/  LOP3.LUT R10, R11, 0x380, RZ, 0xc0, !PT ;  /* 0x000003800b0a7812 */ /* 0x000fe400078ec0ff */
[----:B------:R-:W-:Y:S01]  /*c620*/  IADD3.X R7, R7, UR15, R8, P0, !PT ;  /* 0x0000000f07077c10 */ /* 0x000fe200087fe408 */
[----:B------:R-:W-:Y:S01]  /*c630*/  ULDC.64 UR14, c[0x0][0xaa0] ;  /* 0x0002a800000e7ab9 */ /* 0x000fe20000000a00 */
[----:B------:R-:W-:Y:S02]  /*c640*/  SHF.R.S32.HI R8, RZ, 0x1f, R9 ;  /* 0x0000001fff087819 */ /* 0x000fe40000011409 */
[----:B------:R-:W-:Y:S01]  /*c650*/  IADD3 R25, P0, R4, 0x3000, RZ ;  /* 0x0000300004197810 */ /* 0x000fe20007f1e0ff */
[----:B------:R-:W-:Y:S01]  /*c660*/  IMAD.WIDE.U32 R6, R9, UR8, R6 ;  /* 0x0000000809067c25 */ /* 0x000fe2000f8e0006 */
[----:B------:R-:W-:-:S02]  /*c670*/  SHF.R.U64 R10, R10, 0x3, RZ ;  /* 0x000000030a0a7819 */ /* 0x000fc400000012ff */
[----:B------:R-:W-:Y:S01]  /*c680*/  LOP3.LUT R24, R25, 0x380, RZ, 0xc0, !PT ;  /* 0x0000038019187812 */ /* 0x000fe200078ec0ff */
[----:B------:R-:W-:Y:S01]  /*c690*/  IMAD R14, R8, UR8, RZ ;  /* 0x00000008080e7c24 */ /* 0x000fe2000f8e02ff */
[----:B------:R-:W-:Y:S02]  /*c6a0*/  IADD3 R33, P2, R4, 0x5000, RZ ;  /* 0x0000500004217810 */ /* 0x000fe40007f5e0ff */
[----:B------:R-:W-:Y:S02]  /*c6b0*/  LOP3.LUT R28, R29, 0x380, RZ, 0xc0, !PT ;  /* 0x000003801d1c7812 */ /* 0x000fe400078ec0ff */
[----:B------:R-:W-:Y:S01]  /*c6c0*/  LOP3.LUT R8, R10, R11, RZ, 0x3c, !PT ;  /* 0x0000000b0a087212 */ /* 0x000fe200078e3cff */
[----:B------:R-:W-:Y:S01]  /*c6d0*/  IMAD R11, R9, UR9, R14 ;  /* 0x00000009090b7c24 */ /* 0x000fe2000f8e020e */
[----:B------:R-:W-:Y:S01]  /*c6e0*/  SHF.R.U64 R24, R24, 0x3, RZ ;  /* 0x0000000318187819 */ /* 0x000fe200000012ff */
[----:B------:R-:W-:Y:S01]  /*c6f0*/  ULDC.64 UR8, c[0x0][0xb50] ;  /* 0x0002d40000087ab9 */ /* 0x000fe20000000a00 */
[----:B------:R-:W-:Y:S01]  /*c700*/  LOP3.LUT R32, R33, 0x380, RZ, 0xc0, !PT ;  /* 0x0000038021207812 */ /* 0x000fe200078ec0ff */
[----:B------:R-:W-:Y:S01]  /*c710*/  IMAD.IADD R7, R7, 0x1, R11 ;  /* 0x0000000107077824 */ /* 0x000fe200078e020b */
[----:B------:R-:W-:Y:S01]  /*c720*/  SHF.R.U64 R28, R28, 0x3, RZ ;  /* 0x000000031c1c7819 */ /* 0x000fe200000012ff */
[----:B------:R-:W-:Y:S01]  /*c730*/  IMAD.X R9, RZ, RZ, R5, P5 ;  /* 0x000000ffff097224 */ /* 0x000fe200028e0605 */
[----:B------:R-:W-:-:S02]  /*c740*/  LEA R11, P6, R6, UR8, 0x2 ;  /* 0x00000008060b7c11 */ /* 0x000fc4000f8c10ff */
[----:B------:R-:W-:Y:S01]  /*c750*/  LOP3.LUT R24, R24, R25, RZ, 0x3c, !PT ;  /* 0x0000001918187212 */ /* 0x000fe200078e3cff */
[--C-:B------:R-:W-:Y:S01]  /*c760*/  IMAD.X R25, RZ, RZ, R5.reuse, P0 ;  /* 0x000000ffff197224 */ /* 0x100fe200000e0605 */
[----:B------:R-:W-:Y:S01]  /*c770*/  SHF.R.U64 R32, R32, 0x3, RZ ;  /* 0x0000000320207819 */ /* 0x000fe200000012ff */
[----:B------:R-:W-:Y:S01]  /*c780*/  SHFL.IDX PT, R18, R11, RZ, 0x1c1f ;  /* 0x001c1fff0b127589 */ /* 0x000fe200000e0000 */
[----:B------:R-:W-:Y:S01]  /*c790*/  LOP3.LUT R28, R28, R29, RZ, 0x3c, !PT ;  /* 0x0000001d1c1c7212 */ /* 0x000fe200078e3cff */
[----:B------:R-:W-:Y:S01]  /*c7a0*/  IMAD.X R29, RZ, RZ, R5, P3 ;  /* 0x000000ffff1d7224 */ /* 0x000fe200018e0605 */
[C---:B------:R-:W-:Y:S01]  /*c7b0*/  IADD3 R57, P0, R4.reuse, 0x9000, RZ ;  /* 0x0000900004397810 */ /* 0x040fe20007f1e0ff */
[----:B------:R-:W-:Y:S01]  /*c7c0*/  SHFL.IDX PT, R20, R11, 0x1, 0x1c1f ;  /* 0x003c1f000b147f89 */ /* 0x000fe200000e0000 */
[----:B------:R-:W-:Y:S02]  /*c7d0*/  IADD3 R45, P3, R4, 0xa000, RZ ;  /* 0x0000a000042d7810 */ /* 0x000fe40007f7e0ff */
[----:B------:R-:W-:Y:S01]  /*c7e0*/  LEA.HI.X R14, R6, UR9, R7, 0x2, P6 ;  /* 0x00000009060e7c11 */ /* 0x000fe2000b0f1407 */
[----:B------:R-:W-:Y:S01]  /*c7f0*/  IMAD.U32 R7, RZ, RZ, UR21 ;  /* 0x00000015ff077e24 */ /* 0x000fe2000f8e00ff */
[----:B------:R-:W-:Y:S01]  /*c800*/  LOP3.LUT R32, R32, R33, RZ, 0x3c, !PT ;  /* 0x0000002120207212 */ /* 0x000fe200078e3cff */
[----:B------:R-:W-:Y:S01]  /*c810*/  IMAD.X R33, RZ, RZ, R5, P2 ;  /* 0x000000ffff217224 */ /* 0x000fe200010e0605 */
[----:B------:R-:W-:Y:S01]  /*c820*/  LOP3.LUT R56, R57, 0x380, RZ, 0xc0, !PT ;  /* 0x0000038039387812 */ /* 0x000fe200078ec0ff */
[----:B------:R-:W0:Y:S01]  /*c830*/  SHFL.IDX PT, R19, R14, RZ, 0x1c1f ;  /* 0x001c1fff0e137589 */ /* 0x000e2200000e0000 */
[----:B------:R-:W-:Y:S01]  /*c840*/  IADD3 R49, P2, R4, 0xb000, RZ ;  /* 0x0000b00004317810 */ /* 0x000fe20007f5e0ff */
[----:B------:R-:W-:Y:S01]  /*c850*/  IMAD R26, R7, 0x80, R222 ;  /* 0x00000080071a7824 */ /* 0x000fe200078e02de */
[----:B------:R-:W-:Y:S01]  /*c860*/  LOP3.LUT R44, R45, 0x380, RZ, 0xc0, !PT ;  /* 0x000003802d2c7812 */ /* 0x000fe200078ec0ff */
[----:B------:R-:W1:Y:S01]  /*c870*/  SHFL.IDX PT, R21, R14, 0x1, 0x1c1f ;  /* 0x003c1f000e157f89 */ /* 0x000e6200000e0000 */
[----:B------:R-:W-:Y:S01]  /*c880*/  SHF.R.U64 R56, R56, 0x3, RZ ;  /* 0x0000000338387819 */ /* 0x000fe200000012ff */
[----:B------:R-:W-:Y:S01]  /*c890*/  VIADD R6, R26, 0x8 ;  /* 0x000000081a067836 */ /* 0x000fe20000000000 */
[----:B------:R-:W-:-:S02]  /*c8a0*/  LOP3.LUT R48, R49, 0x380, RZ, 0xc0, !PT ;  /* 0x0000038031307812 */ /* 0x000fc400078ec0ff */
[----:B------:R-:W-:Y:S02]  /*c8b0*/  SHF.R.U64 R44, R44, 0x3, RZ ;  /* 0x000000032c2c7819 */ /* 0x000fe400000012ff */
[----:B------:R-:W-:Y:S01]  /*c8c0*/  LOP3.LUT R56, R56, R57, RZ, 0x3c, !PT ;  /* 0x0000003938387212 */ /* 0x000fe200078e3cff */
[--C-:B------:R-:W-:Y:S01]  /*c8d0*/  IMAD.X R57, RZ, RZ, R5.reuse, P0 ;  /* 0x000000ffff397224 */ /* 0x100fe200000e0605 */
[----:B------:R-:W-:Y:S02]  /*c8e0*/  SHF.R.U64 R48, R48, 0x3, RZ ;  /* 0x0000000330307819 */ /* 0x000fe400000012ff */
[----:B------:R-:W-:Y:S01]  /*c8f0*/  LOP3.LUT R44, R44, R45, RZ, 0x3c, !PT ;  /* 0x0000002d2c2c7212 */ /* 0x000fe200078e3cff */
[----:B------:R-:W-:Y:S01]  /*c900*/  IMAD.X R45, RZ, RZ, R5, P3 ;  /* 0x000000ffff2d7224 */ /* 0x000fe200018e0605 */
[----:B------:R-:W-:Y:S02]  /*c910*/  LOP3.LUT P0, RZ, R220, 0x3, RZ, 0xc0, !PT ;  /* 0x00000003dcff7812 */ /* 0x000fe4000780c0ff */
[----:B------:R-:W-:-:S02]  /*c920*/  IADD3 R10, P3, R4, 0xf000, RZ ;  /* 0x0000f000040a7810 */ /* 0x000fc40007f7e0ff */
[----:B------:R-:W-:Y:S02]  /*c930*/  LOP3.LUT R48, R48, R49, RZ, 0x3c, !PT ;  /* 0x0000003130307212 */ /* 0x000fe400078e3cff */
[----:B------:R-:W-:Y:S02]  /*c940*/  IADD3.X R49, RZ, R5, RZ, P2, !PT ;  /* 0x00000005ff317210 */ /* 0x000fe400017fe4ff */
[----:B------:R-:W-:Y:S01]  /*c950*/  IADD3 R13, P4, R4, 0x2000, RZ ;  /* 0x00002000040d7810 */ /* 0x000fe20007f9e0ff */
[----:B------:R-:W-:Y:S01]  /*c960*/  UIMAD UR11, UR13, UR14, URZ ;  /* 0x0000000e0d0b72a4 */ /* 0x000fe2000f8e023f */
[-C--:B------:R-:W-:Y:S02]  /*c970*/  ISETP.GE.OR P2, PT, R26, R79.reuse, P0 ;  /* 0x0000004f1a00720c */ /* 0x080fe40000746670 */
[----:B------:R-:W-:Y:S01]  /*c980*/  IADD3 R41, P5, R4, 0x7000, RZ ;  /* 0x0000700004297810 */ /* 0x000fe20007fbe0ff */
[----:B------:R-:W-:Y:S01]  /*c990*/  UIMAD.WIDE.U32 UR8, UR4, UR14, URZ ;  /* 0x0000000e040872a5 */ /* 0x000fe2000f8e003f */
[----:B------:R-:W-:Y:S01]  /*c9a0*/  LOP3.LUT R3, R10, 0x380, RZ, 0xc0, !PT ;  /* 0x000003800a037812 */ /* 0x000fe200078ec0ff */
[----:B------:R-:W-:Y:S01]  /*c9b0*/  ULDC.64 UR12, c[0x0][0xae8] ;  /* 0x0002ba00000c7ab9 */ /* 0x000fe20000000a00 */
[----:B------:R-:W-:Y:S01]  /*c9c0*/  ISETP.GE.OR P0, PT, R6, R79, P0 ;  /* 0x0000004f0600720c */ /* 0x000fe20000706670 */
[----:B------:R-:W-:Y:S01]  /*c9d0*/  IMAD.X R53, RZ, RZ, R5, P3 ;  /* 0x000000ffff357224 */ /* 0x000fe200018e0605 */
[----:B------:R-:W-:-:S02]  /*c9e0*/  SHF.R.U64 R3, R3, 0x3, RZ ;  /* 0x0000000303037819 */ /* 0x000fc400000012ff */
[----:B------:R-:W-:Y:S02]  /*c9f0*/  LOP3.LUT R12, R13, 0x380, RZ, 0xc0, !PT ;  /* 0x000003800d0c7812 */ /* 0x000fe400078ec0ff */
[----:B------:R-:W-:Y:S01]  /*ca00*/  LOP3.LUT R52, R3, R10, RZ, 0x3c, !PT ;  /* 0x0000000a03347212 */ /* 0x000fe200078e3cff */
[----:B0-----:R0:W-:Y:S01]  /*ca10*/  @!P2 ST.E desc[UR36][R18.64], R0 ;  /* 0x000000001200a985 */ /* 0x0011e2000c101924 */
[----:B------:R-:W2:Y:S01]  /*ca20*/  @P1 LDC R3, c[0x0][0xbec] ;  /* 0x0002fb00ff031b82 */ /* 0x000ea20000000800 */
[----:B------:R-:W-:Y:S02]  /*ca30*/  SHF.R.U64 R12, R12, 0x3, RZ ;  /* 0x000000030c0c7819 */ /* 0x000fe400000012ff */
[----:B------:R-:W-:Y:S02]  /*ca40*/  IADD3 R37, P6, R4, 0x6000, RZ ;  /* 0x0000600004257810 */ /* 0x000fe40007fde0ff */
[----:B-1----:R1:W-:Y:S01]  /*ca50*/  @!P0 ST.E desc[UR36][R20.64], R2 ;  /* 0x0000000214008985 */ /* 0x0023e2000c101924 */
[----:B------:R-:W-:-:S02]  /*ca60*/  LOP3.LUT R12, R12, R13, RZ, 0x3c, !PT ;  /* 0x0000000d0c0c7212 */ /* 0x000fc400078e3cff */
[----:B------:R-:W-:Y:S01]  /*ca70*/  IADD3.X R13, RZ, R5, RZ, P4, !PT ;  /* 0x00000005ff0d7210 */ /* 0x000fe200027fe4ff */
[----:B------:R-:W-:Y:S01]  /*ca80*/  UIMAD UR11, UR4, UR15, UR11 ;  /* 0x0000000f040b72a4 */ /* 0x000fe2000f8e020b */
[----:B------:R-:W-:Y:S02]  /*ca90*/  IADD3 R65, P4, R4, 0x8000, RZ ;  /* 0x0000800004417810 */ /* 0x000fe40007f9e0ff */
[----:B------:R-:W-:Y:S01]  /*caa0*/  LOP3.LUT R40, R41, 0x380, RZ, 0xc0, !PT ;  /* 0x0000038029287812 */ /* 0x000fe200078ec0ff */
[----:B0-----:R-:W-:Y:S01]  /*cab0*/  IMAD R0, R213, 0x20, R217 ;  /* 0x00000020d5007824 */ /* 0x001fe200078e02d9 */
[----:B------:R-:W-:Y:S01]  /*cac0*/  LOP3.LUT R36, R37, 0x380, RZ, 0xc0, !PT ;  /* 0x0000038025247812 */ /* 0x000fe200078ec0ff */
[----:B------:R-:W5:Y:S01]  /*cad0*/  LD.E.128 R8, desc[UR36][R8.64] ;  /* 0x0000002408087980 */ /* 0x000f62000c101d00 */
[----:B------:R-:W-:Y:S01]  /*cae0*/  LOP3.LUT R64, R65, 0x380, RZ, 0xc0, !PT ;  /* 0x0000038041407812 */ /* 0x000fe200078ec0ff */
[----:B-1----:R-:W0:Y:S01]  /*caf0*/  @P1 LDC R21, c[0x0][0xbf0] ;  /* 0x0002fc00ff151b82 */ /* 0x002e220000000800 */
[----:B------:R-:W-:Y:S01]  /*cb00*/  MOV R19, UR21 ;  /* 0x0000001500137c02 */ /* 0x000fe20008000f00 */
[----:B------:R-:W-:Y:S01]  /*cb10*/  UIADD3 UR9, UR9, UR11, URZ ;  /* 0x0000000b09097290 */ /* 0x000fe2000fffe03f */
[----:B------:R-:W-:Y:S01]  /*cb20*/  SHF.R.U64 R36, R36, 0x3, RZ ;  /* 0x0000000324247819 */ /* 0x000fe200000012ff */
[----:B------:R-:W-:Y:S01]  /*cb30*/  UIMAD UR4, UR18, UR12, URZ ;  /* 0x0000000c120472a4 */ /* 0x000fe2000f8e023f */
[----:B------:R-:W-:Y:S01]  /*cb40*/  SHF.R.U64 R40, R40, 0x3, RZ ;  /* 0x0000000328287819 */ /* 0x000fe200000012ff */
[----:B------:R-:W5:Y:S01]  /*cb50*/  LD.E.128 R12, desc[UR36][R12.64] ;  /* 0x000000240c0c7980 */ /* 0x000f62000c101d00 */
[----:B------:R-:W-:Y:S01]  /*cb60*/  SHF.R.U64 R64, R64, 0x3, RZ ;  /* 0x0000000340407819 */ /* 0x000fe200000012ff */
[----:B------:R-:W-:Y:S01]  /*cb70*/  IMAD R18, R19, 0x80, R0 ;  /* 0x0000008013127824 */ /* 0x000fe200078e0200 */
[----:B------:R-:W-:Y:S01]  /*cb80*/  LOP3.LUT R36, R36, R37, RZ, 0x3c, !PT ;  /* 0x0000002524247212 */ /* 0x000fe200078e3cff */
[--C-:B------:R-:W-:Y:S01]  /*cb90*/  IMAD.X R37, RZ, RZ, R5.reuse, P6 ;  /* 0x000000ffff257224 */ /* 0x100fe200030e0605 */
[----:B------:R-:W-:Y:S01]  /*cba0*/  LOP3.LUT R40, R40, R41, RZ, 0x3c, !PT ;  /* 0x0000002928287212 */ /* 0x000fe200078e3cff */
[----:B------:R-:W-:Y:S01]  /*cbb0*/  IMAD.X R41, RZ, RZ, R5, P5 ;  /* 0x000000ffff297224 */ /* 0x000fe200028e0605 */
[----:B------:R-:W-:Y:S01]  /*cbc0*/  LOP3.LUT R64, R64, R65, RZ, 0x3c, !PT ;  /* 0x0000004140407212 */ /* 0x000fe200078e3cff */
[----:B------:R-:W-:Y:S01]  /*cbd0*/  UIMAD UR4, UR22, UR13, UR4 ;  /* 0x0000000d160472a4 */ /* 0x000fe2000f8e0204 */
[----:B------:R-:W-:Y:S01]  /*cbe0*/  IADD3.X R65, RZ, R5, RZ, P4, !PT ;  /* 0x00000005ff417210 */ /* 0x000fe200027fe4ff */
[----:B------:R-:W-:Y:S01]  /*cbf0*/  UIMAD.WIDE.U32 UR8, UR22, UR12, UR8 ;  /* 0x0000000c160872a5 */ /* 0x000fe2000f8e0008 */
[----:B------:R-:W-:Y:S01]  /*cc00*/  IADD3 R73, P6, R4, 0xc000, RZ ;  /* 0x0000c00004497810 */ /* 0x000fe20007fde0ff */
[----:B--2---:R-:W-:Y:S01]  /*cc10*/  @P1 IMAD.HI.U32 R0, R18, R3, RZ ;  /* 0x0000000312001227 */ /* 0x004fe200078e00ff */
[C---:B------:R-:W-:Y:S01]  /*cc20*/  IADD3 R69, P5, R4.reuse, 0xd000, RZ ;  /* 0x0000d00004457810 */ /* 0x040fe20007fbe0ff */
[----:B------:R-:W-:Y:S01]  /*cc30*/  ULDC.64 UR12, c[0x0][0xaf0] ;  /* 0x0002bc00000c7ab9 */ /* 0x000fe20000000a00 */
[----:B------:R-:W-:Y:S01]  /*cc40*/  IADD3 R61, P4, R4, 0xe000, RZ ;  /* 0x0000e000043d7810 */ /* 0x000fe20007f9e0ff */
[----:B------:R-:W-:Y:S01]  /*cc50*/  UIADD3 UR9, UR9, UR4, URZ ;  /* 0x0000000409097290 */ /* 0x000fe2000fffe03f */
[----:B------:R-:W-:Y:S01]  /*cc60*/  LOP3.LUT R72, R73, 0x380, RZ, 0xc0, !PT ;  /* 0x0000038049487812 */ /* 0x000fe200078ec0ff */
[----:B------:R-:W-:Y:S01]  /*cc70*/  UIMAD UR4, UR20, UR12, URZ ;  /* 0x0000000c140472a4 */ /* 0x000fe2000f8e023f */
[----:B------:R-:W-:Y:S01]  /*cc80*/  LOP3.LUT R68, R69, 0x380, RZ, 0xc0, !PT ;  /* 0x0000038045447812 */ /* 0x000fe200078ec0ff */
[----:B------:R-:W-:Y:S01]  /*cc90*/  IMAD.MOV.U32 R19, RZ, RZ, R18 ;  /* 0x000000ffff137224 */ /* 0x000fe200078e0012 */
[----:B------:R-:W-:-:S02]  /*cca0*/  LOP3.LUT R60, R61, 0x380, RZ, 0xc0, !PT ;  /* 0x000003803d3c7812 */ /* 0x000fc400078ec0ff */
[----:B------:R-:W-:Y:S01]  /*ccb0*/  LOP3.LUT R7, R4, 0x380, RZ, 0xc0, !PT ;  /* 0x0000038004077812 */ /* 0x000fe200078ec0ff */
[----:B------:R-:W-:Y:S01]  /*ccc0*/  UIMAD.WIDE.U32 UR8, UR19, UR12, UR8 ;  /* 0x0000000c130872a5 */ /* 0x000fe2000f8e0008 */
[----:B0-----:R-:W-:Y:S01]  /*ccd0*/  @P1 SHF.R.U32.HI R19, RZ, R21, R0 ;  /* 0x00000015ff131219 */ /* 0x001fe20000011600 */
[----:B------:R-:W-:Y:S01]  /*cce0*/  UIMAD UR4, UR19, UR13, UR4 ;  /* 0x0000000d130472a4 */ /* 0x000fe2000f8e0204 */
[----:B------:R-:W-:Y:S01]  /*ccf0*/  SHF.R.U64 R72, R72, 0x3, RZ ;  /* 0x0000000348487819 */ /* 0x000fe200000012ff */
[----:B------:R-:W5:Y:S01]  /*cd00*/  LD.E.128 R24, desc[UR36][R24.64] ;  /* 0x0000002418187980 */ /* 0x000f62000c101d00 */
[----:B------:R-:W-:Y:S02]  /*cd10*/  SHF.R.U64 R68, R68, 0x3, RZ ;  /* 0x0000000344447819 */ /* 0x000fe400000012ff */
[----:B------:R-:W-:Y:S01]  /*cd20*/  SHF.R.U64 R60, R60, 0x3, RZ ;  /* 0x000000033c3c7819 */ /* 0x000fe200000012ff */
[----:B------:R-:W5:Y:S01]  /*cd30*/  LD.E.128 R28, desc[UR36][R28.64] ;  /* 0x000000241c1c7980 */ /* 0x000f62000c101d00 */
[----:B------:R-:W-:Y:S01]  /*cd40*/  SHF.R.U64 R7, R7, 0x3, RZ ;  /* 0x0000000307077819 */ /* 0x000fe200000012ff */
[----:B------:R-:W-:Y:S01]  /*cd50*/  UIADD3 UR4, UR9, UR4, URZ ;  /* 0x0000000409047290 */ /* 0x000fe2000fffe03f */
[----:B------:R-:W-:Y:S01]  /*cd60*/  SHF.R.S32.HI R0, RZ, 0x1f, R19 ;  /* 0x0000001fff007819 */ /* 0x000fe20000011413 */
[----:B------:R-:W5:Y:S01]  /*cd70*/  LD.E.128 R32, desc[UR36][R32.64] ;  /* 0x0000002420207980 */ /* 0x000f62000c101d00 */
[----:B------:R-:W-:Y:S01]  /*cd80*/  IADD3 R21, -R19, RZ, RZ ;  /* 0x000000ff13157210 */ /* 0x000fe20007ffe1ff */
[----:B------:R-:W-:Y:S01]  /*cd90*/  IMAD.U32 R2, RZ, RZ, UR8 ;  /* 0x00000008ff027e24 */ /* 0x000fe2000f8e00ff */
[----:B------:R-:W-:Y:S01]  /*cda0*/  LOP3.LUT R72, R72, R73, RZ, 0x3c, !PT ;  /* 0x0000004948487212 */ /* 0x000fe200078e3cff */
[--C-:B------:R-:W-:Y:S01]  /*cdb0*/  IMAD.X R73, RZ, RZ, R5.reuse, P6 ;  /* 0x000000ffff497224 */ /* 0x100fe200030e0605 */
[----:B------:R-:W-:Y:S01]  /*cdc0*/  LOP3.LUT R68, R68, R69, RZ, 0x3c, !PT ;  /* 0x0000004544447212 */ /* 0x000fe200078e3cff */
[--C-:B------:R-:W-:Y:S01]  /*cdd0*/  IMAD.X R69, RZ, RZ, R5.reuse, P5 ;  /* 0x000000ffff457224 */ /* 0x100fe200028e0605 */
[----:B------:R-:W-:Y:S01]  /*cde0*/  LOP3.LUT R60, R60, R61, RZ, 0x3c, !PT ;  /* 0x0000003d3c3c7212 */ /* 0x000fe200078e3cff */
[----:B------:R-:W-:Y:S01]  /*cdf0*/  IMAD.X R61, RZ, RZ, R5, P4 ;  /* 0x000000ffff3d7224 */ /* 0x000fe200020e0605 */
[----:B------:R-:W-:Y:S01]  /*ce00*/  LOP3.LUT R4, R7, R4, RZ, 0x3c, !PT ;  /* 0x0000000407047212 */ /* 0x000fe200078e3cff */
[----:B------:R-:W-:Y:S01]  /*ce10*/  IMAD.U32 R3, RZ, RZ, UR9 ;  /* 0x00000009ff037e24 */ /* 0x000fe2000f8e00ff */
[----:B------:R-:W-:Y:S01]  /*ce20*/  ULDC.64 UR8, c[0x0][0xae0] ;  /* 0x0002b80000087ab9 */ /* 0x000fe20000000a00 */
[----:B------:R-:W-:Y:S01]  /*ce30*/  IMAD R21, R76, R21, R18 ;  /* 0x000000154c157224 */ /* 0x000fe200078e0212 */
[----:B------:R-:W5:Y:S01]  /*ce40*/  LD.E.128 R36, desc[UR36][R36.64] ;  /* 0x0000002424247980 */ /* 0x000f62000c101d00 */
[----:B------:R-:W-:-:S02]  /*ce50*/  IMAD R0, R0, UR8, RZ ;  /* 0x0000000800007c24 */ /* 0x000fc4000f8e02ff */
[----:B------:R-:W-:Y:S01]  /*ce60*/  IMAD.U32 R3, RZ, RZ, UR4 ;  /* 0x00000004ff037e24 */ /* 0x000fe2000f8e00ff */
[----:B------:R-:W5:Y:S01]  /*ce70*/  LD.E.128 R4, desc[UR36][R4.64] ;  /* 0x0000002404047980 */ /* 0x000f62000c101d00 */
[C---:B------:R-:W-:Y:S01]  /*ce80*/  IMAD R77, R19.reuse, UR9, R0 ;  /* 0x00000009134d7c24 */ /* 0x040fe2000f8e0200 */
[----:B------:R-:W-:Y:S02]  /*ce90*/  SHF.R.S32.HI R0, RZ, 0x1f, R21 ;  /* 0x0000001fff007819 */ /* 0x000fe40000011415 */
[----:B------:R-:W5:Y:S01]  /*cea0*/  LD.E.128 R40, desc[UR36][R40.64] ;  /* 0x0000002428287980 */ /* 0x000f62000c101d00 */
[----:B------:R-:W-:Y:S01]  /*ceb0*/  IMAD.WIDE.U32 R2, R19, UR8, R2 ;  /* 0x0000000813027c25 */ /* 0x000fe2000f8e0002 */
[----:B------:R-:W-:Y:S02]  /*cec0*/  ULDC.64 UR8, c[0x0][0xad8] ;  /* 0x0002b60000087ab9 */ /* 0x000fe40000000a00 */
[----:B------:R-:W5:Y:S04]  /*ced0*/  LD.E.128 R64, desc[UR36][R64.64] ;  /* 0x0000002440407980 */ /* 0x000f68000c101d00 */
[----:B------:R-:W5:Y:S04]  /*cee0*/  LD.E.128 R56, desc[UR36][R56.64] ;  /* 0x0000002438387980 */ /* 0x000f68000c101d00 */
[----:B------:R-:W5:Y:S04]  /*cef0*/  LD.E.128 R44, desc[UR36][R44.64] ;  /* 0x000000242c2c7980 */ /* 0x000f68000c101d00 */
[----:B------:R-:W5:Y:S04]  /*cf00*/  LD.E.128 R48, desc[UR36][R48.64] ;  /* 0x0000002430307980 */ /* 0x000f68000c101d00 */
[----:B------:R-:W5:Y:S04]  /*cf10*/  LD.E.128 R72, desc[UR36][R72.64] ;  /* 0x0000002448487980 */ /* 0x000f68000c101d00 */
[----:B------:R-:W5:Y:S04]  /*cf20*/  LD.E.128 R68, desc[UR36][R68.64] ;  /* 0x0000002444447980 */ /* 0x000f68000c101d00 */
[----:B------:R-:W5:Y:S04]  /*cf30*/  LD.E.128 R60, desc[UR36][R60.64] ;  /* 0x000000243c3c7980 */ /* 0x000f68000c101d00 */
[----:B------:R-:W5:Y:S01]  /*cf40*/  LD.E.128 R52, desc[UR36][R52.64] ;  /* 0x0000002434347980 */ /* 0x000f62000c101d00 */
[----:B------:R-:W-:Y:S01]  /*cf50*/  IMAD.U32 R82, RZ, RZ, UR21 ;  /* 0x00000015ff527e24 */ /* 0x000fe2000f8e00ff */
[----:B------:R-:W-:Y:S01]  /*cf60*/  @!PT LDS RZ, [RZ] ;  /* 0x00000000fffff984 */ /* 0x000fe20000000800 */
[----:B------:R-:W-:Y:S01]  /*cf70*/  @!PT LDS RZ, [RZ] ;  /* 0x00000000fffff984 */ /* 0x000fe20000000800 */
[----:B------:R-:W-:Y:S01]  /*cf80*/  @!PT LDS RZ, [RZ] ;  /* 0x00000000fffff984 */ /* 0x000fe20000000800 */
[----:B------:R-:W-:Y:S01]  /*cf90*/  @!PT LDS RZ, [RZ] ;  /* 0x00000000fffff984 */ /* 0x000fe20000000800 */
[----:B------:R0:W-:Y:S06]  /*cfa0*/  MEMBAR.ALL.CTA ;  /* 0x0000000000007992 */ /* 0x0001ec0000008000 */
[----:B0-----:R-:W0:Y:S01]  /*cfb0*/  FENCE.VIEW.ASYNC.S ;  /* 0x00000000000073c6 */ /* 0x001e220000000000 */
[----:B------:R-:W-:-:S02]  /*cfc0*/  IMAD.IADD R3, R3, 0x1, R77 ;  /* 0x0000000103037824 */ /* 0x000fc400078e024d */
[----:B------:R-:W-:Y:S02]  /*cfd0*/  IMAD R18, R0, UR8, RZ ;  /* 0x0000000800127c24 */ /* 0x000fe4000f8e02ff */
[----:B------:R-:W-:Y:S01]  /*cfe0*/  IMAD R82, R82, 0x80, R217 ;  /* 0x0000008052527824 */ /* 0x000fe200078e02d9 */
[----:B------:R-:W-:Y:S01]  /*cff0*/  UIADD3 UR10, UR10, 0x38820, URZ ;  /* 0x000388200a0a7890 */ /* 0x000fe2000fffe03f */
[C---:B------:R-:W-:Y:S02]  /*d000*/  IMAD R19, R21.reuse, UR9, R18 ;  /* 0x0000000915137c24 */ /* 0x040fe4000f8e0212 */
[----:B------:R-:W-:Y:S01]  /*d010*/  IMAD.WIDE.U32 R2, R21, UR8, R2 ;  /* 0x0000000815027c25 */ /* 0x000fe2000f8e0002 */
[C---:B------:R-:W-:Y:S01]  /*d020*/  ISETP.GE.AND P2, PT, R82.reuse, R79, PT ;  /* 0x0000004f5200720c */ /* 0x040fe20003f46270 */
[----:B------:R-:W-:Y:S02]  /*d030*/  ULDC.64 UR8, c[0x0][0xa80] ;  /* 0x0002a00000087ab9 */ /* 0x000fe40000000a00 */
[----:B------:R-:W-:Y:S01]  /*d040*/  VIADD R0, R82, 0x20 ;  /* 0x0000002052007836 */ /* 0x000fe20000000000 */
[----:B------:R-:W-:Y:S01]  /*d050*/  IADD3 R3, R3, R19, RZ ;  /* 0x0000001303037210 */ /* 0x000fe20007ffe0ff */
[----:B------:R-:W-:Y:S01]  /*d060*/  UPRMT UR10, URZ, 0x654, UR10 ;  /* 0x000006543f0a7896 */ /* 0x000fe2000800000a */
[----:B------:R-:W-:-:S02]  /*d070*/  LEA R78, P3, R2, UR8, 0x1 ;  /* 0x00000008024e7c11 */ /* 0x000fc4000f8608ff */
[-C--:B------:R-:W-:Y:S01]  /*d080*/  ISETP.GE.AND P1, PT, R0, R79.reuse, PT ;  /* 0x0000004f0000720c */ /* 0x080fe20003f26270 */
[----:B------:R-:W-:Y:S01]  /*d090*/  VIADD R0, R82, 0x40 ;  /* 0x0000004052007836 */ /* 0x000fe20000000000 */
[----:B------:R-:W-:Y:S01]  /*d0a0*/  LEA.HI.X R80, R2, UR9, R3, 0x1, P3 ;  /* 0x0000000902507c11 */ /* 0x000fe200098f0c03 */
[----:B0-----:R0:W1:Y:S01]  /*d0b0*/  SHFL.IDX PT, R76, R78, RZ, 0x181f ;  /* 0x00181fff4e4c7589 */ /* 0x00106200000e0000 */
[----:B------:R-:W-:Y:S02]  /*d0c0*/  BSSY B1, `(.L_x_212) ;  /* 0x0000019000017945 */ /* 0x000fe40003800000 */
[----:B------:R-:W-:Y:S01]  /*d0d0*/  ISETP.GE.AND P0, PT, R0, R79, PT ;  /* 0x0000004f0000720c */ /* 0x000fe20003f06270 */
[----:B------:R-:W-:Y:S01]  /*d0e0*/  SYNCS.ARRIVE.TRANS64.RED.A1T0 RZ, [UR10], RZ ;  /* 0x000000ffffff79a7 */ /* 0x000fe2000810040a */
[----:B------:R0:W2:Y:S01]  /*d0f0*/  SHFL.IDX PT, R0, R80, RZ, 0x181f ;  /* 0x00181fff50007589 */ /* 0x0000a200000e0000 */
[----:B------:R-:W-:Y:S02]  /*d100*/  SHF.R.S32.HI R81, RZ, 0x1f, R22 ;  /* 0x0000001fff517819 */ /* 0x000fe40000011416 */
[----:B------:R-:W-:-:S02]  /*d110*/  SHF.R.S32.HI R83, RZ, 0x1f, R23 ;  /* 0x0000001fff537819 */ /* 0x000fc40000011417 */
[----:B------:R-:W-:Y:S01]  /*d120*/  SHF.R.S32.HI R84, RZ, 0x1f, R17 ;  /* 0x0000001fff547819 */ /* 0x000fe20000011411 */
[----:B------:R-:W-:Y:S06]  /*d130*/  @P2 BRA `(.L_x_213) ;  /* 0x0000000000442947 */ /* 0x000fec0003800000 */
[----:B------:R-:W-:Y:S02]  /*d140*/  ULDC UR4, c[0x0][0xac8] ;  /* 0x0002b20000047ab9 */ /* 0x000fe40000000800 */
[----:B------:R-:W-:Y:S02]  /*d150*/  ISETP.GE.AND P5, PT, R17, UR4, PT ;  /* 0x0000000411007c0c */ /* 0x000fe4000bfa6270 */
[----:B------:R-:W-:Y:S02]  /*d160*/  ISETP.GE.AND P4, PT, R23, UR4, PT ;  /* 0x0000000417007c0c */ /* 0x000fe4000bf86270 */
[----:B------:R-:W-:Y:S02]  /*d170*/  ISETP.GE.AND P3, PT, R22, UR4, PT ;  /* 0x0000000416007c0c */ /* 0x000fe4000bf66270 */
[----:B------:R-:W-:-:S07]  /*d180*/  ISETP.GE.AND P2, PT, R212, UR4, PT ;  /* 0x00000004d4007c0c */ /* 0x000fce000bf46270 */
[----:B-1----:R-:W-:-:S04]  /*d190*/  @!P5 LEA R2, P6, R17, R76, 0x1 ;  /* 0x0000004c1102d211 */ /* 0x002fc800078c08ff */
[----:B--2---:R-:W-:Y:S02]  /*d1a0*/  @!P5 LEA.HI.X R3, R17, R0, R84, 0x1, P6 ;  /* 0x000000001103d211 */ /* 0x004fe400030f0c54 */
[----:B------:R-:W-:-:S03]  /*d1b0*/  @!P4 LEA R18, P6, R23, R76, 0x1 ;  /* 0x0000004c1712c211 */ /* 0x000fc600078c08ff */
[----:B-----5:R3:W-:Y:S01]  /*d1c0*/  @!P5 ST.E.128 desc[UR36][R2.64], R4 ;  /* 0x000000040200d985 */ /* 0x0207e2000c101d24 */
[----:B------:R-:W-:Y:S02]  /*d1d0*/  @!P4 LEA.HI.X R19, R23, R0, R83, 0x1, P6 ;  /* 0x000000001713c211 */ /* 0x000fe400030f0c53 */
[----:B------:R-:W-:-:S03]  /*d1e0*/  @!P3 LEA R20, P6, R22, R76, 0x1 ;  /* 0x0000004c1614b211 */ /* 0x000fc600078c08ff */
[----:B------:R3:W-:Y:S01]  /*d1f0*/  @!P4 ST.E.128 desc[UR36][R18.64], R28 ;  /* 0x0000001c1200c985 */ /* 0x0007e2000c101d24 */
[----:B------:R-:W-:Y:S02]  /*d200*/  @!P3 LEA.HI.X R21, R22, R0, R81, 0x1, P6 ;  /* 0x000000001615b211 */ /* 0x000fe400030f0c51 */
[----:B------:R-:W-:-:S03]  /*d210*/  @!P2 LEA R76, P6, R212, R76, 0x1 ;  /* 0x0000004cd44ca211 */ /* 0x000fc600078c08ff */
[----:B------:R3:W-:Y:S01]  /*d220*/  @!P3 ST.E.128 desc[UR36][R20.64], R64 ;  /* 0x000000401400b985 */ /* 0x0007e2000c101d24 */
[----:B------:R-:W-:-:S05]  /*d230*/  @!P2 LEA.HI.X R77, R212, R0, R227, 0x1, P6 ;  /* 0x00000000d44da211 */ /* 0x000fca00030f0ce3 */
[----:B------:R3:W-:Y:S04]  /*d240*/  @!P2 ST.E.128 desc[UR36][R76.64], R72 ;  /* 0x000000484c00a985 */ /* 0x0007e8000c101d24 */
.L_x_213:
[----:B------:R-:W-:Y:S05]  /*d250*/  BSYNC B1 ;  /* 0x0000000000017941 */ /* 0x000fea0003800000 */
.L_x_212:
[----:B--2---:R2:W4:Y:S01]  /*d260*/  SHFL.IDX PT, R0, R80, 0x1, 0x181f ;  /* 0x00381f0050007f89 */ /* 0x00452200000e0000 */
[----:B------:R-:W-:Y:S03]  /*d270*/  BSSY B1, `(.L_x_214) ;  /* 0x0000014000017945 */ /* 0x000fe60003800000 */
[----:B---3--:R2:W3:Y:S01]  /*d280*/  SHFL.IDX PT, R18, R78, 0x1, 0x181f ;  /* 0x00381f004e127f89 */ /* 0x0084e200000e0000 */
[----:B------:R-:W-:Y:S05]  /*d290*/  @P1 BRA `(.L_x_215) ;  /* 0x0000000000441947 */ /* 0x000fea0003800000 */
[----:B------:R-:W-:Y:S02]  /*d2a0*/  ULDC UR4, c[0x0][0xac8] ;  /* 0x0002b20000047ab9 */ /* 0x000fe40000000800 */
[----:B------:R-:W-:Y:S02]  /*d2b0*/  ISETP.GE.AND P4, PT, R17, UR4, PT ;  /* 0x0000000411007c0c */ /* 0x000fe4000bf86270 */
[----:B------:R-:W-:Y:S02]  /*d2c0*/  ISETP.GE.AND P3, PT, R23, UR4, PT ;  /* 0x0000000417007c0c */ /* 0x000fe4000bf66270 */
[----:B------:R-:W-:Y:S02]  /*d2d0*/  ISETP.GE.AND P2, PT, R22, UR4, PT ;  /* 0x0000000416007c0c */ /* 0x000fe4000bf46270 */
[----:B------:R-:W-:-:S07]  /*d2e0*/  ISETP.GE.AND P1, PT, R212, UR4, PT ;  /* 0x00000004d4007c0c */ /* 0x000fce000bf26270 */
[-C--:B---3--:R-:W-:Y:S02]  /*d2f0*/  @!P4 LEA R2, P6, R17, R18.reuse, 0x1 ;  /* 0x000000121102c211 */ /* 0x088fe400078c08ff */
[----:B-----5:R-:W-:Y:S02]  /*d300*/  @!P3 LEA R4, P5, R23, R18, 0x1 ;  /* 0x000000121704b211 */ /* 0x020fe400078a08ff */
[----:B----4-:R-:W-:Y:S02]  /*d310*/  @!P4 LEA.HI.X R3, R17, R0, R84, 0x1, P6 ;  /* 0x000000001103c211 */ /* 0x010fe400030f0c54 */
[----:B------:R-:W-:Y:S02]  /*d320*/  @!P2 LEA R6, P6, R22, R18, 0x1 ;  /* 0x000000121606a211 */ /* 0x000fe400078c08ff */
[----:B------:R-:W-:Y:S01]  /*d330*/  @!P3 LEA.HI.X R5, R23, R0, R83, 0x1, P5 ;  /* 0x000000001705b211 */ /* 0x000fe200028f0c53 */
[----:B------:R3:W-:Y:S01]  /*d340*/  @!P4 ST.E.128 desc[UR36][R2.64], R8 ;  /* 0x000000080200c985 */ /* 0x0007e2000c101d24 */
[----:B------:R-:W-:-:S02]  /*d350*/  @!P1 LEA R18, P5, R212, R18, 0x1 ;  /* 0x00000012d4129211 */ /* 0x000fc400078a08ff */
[-C--:B------:R-:W-:Y:S01]  /*d360*/  @!P2 LEA.HI.X R7, R22, R0.reuse, R81, 0x1, P6 ;  /* 0x000000001607a211 */ /* 0x080fe200030f0c51 */
[----:B------:R3:W-:Y:S01]  /*d370*/  @!P3 ST.E.128 desc[UR36][R4.64], R32 ;  /* 0x000000200400b985 */ /* 0x0007e2000c101d24 */
[----:B------:R-:W-:-:S03]  /*d380*/  @!P1 LEA.HI.X R19, R212, R0, R227, 0x1, P5 ;  /* 0x00000000d4139211 */ /* 0x000fc600028f0ce3 */
[----:B------:R3:W-:Y:S04]  /*d390*/  @!P2 ST.E.128 desc[UR36][R6.64], R56 ;  /* 0x000000380600a985 */ /* 0x0007e8000c101d24 */
[----:B------:R3:W-:Y:S02]  /*d3a0*/  @!P1 ST.E.128 desc[UR36][R18.64], R68 ;  /* 0x0000004412009985 */ /* 0x0007e4000c101d24 */
.L_x_215:
[----:B------:R-:W-:Y:S05]  /*d3b0*/  BSYNC B1 ;  /* 0x0000000000017941 */ /* 0x000fea0003800000 */
.L_x_214:
[----:B----4-:R4:W0:Y:S01]  /*d3c0*/  SHFL.IDX PT, R0, R80, 0x2, 0x181f ;  /* 0x00581f0050007f89 */ /* 0x01082200000e0000 */
[----:B------:R-:W-:Y:S03]  /*d3d0*/  BSSY B1, `(.L_x_216) ;  /* 0x0000014000017945 */ /* 0x000fe60003800000 */
[----:B---3-5:R4:W3:Y:S01]  /*d3e0*/  SHFL.IDX PT, R8, R78, 0x2, 0x181f ;  /* 0x00581f004e087f89 */ /* 0x0288e200000e0000 */
[----:B------:R-:W-:Y:S05]  /*d3f0*/  @P0 BRA `(.L_x_217) ;  /* 0x0000000000440947 */ /* 0x000fea0003800000 */
[----:B------:R-:W-:Y:S02]  /*d400*/  ULDC UR4, c[0x0][0xac8] ;  /* 0x0002b20000047ab9 */ /* 0x000fe40000000800 */
[----:B------:R-:W-:Y:S02]  /*d410*/  ISETP.GE.AND P3, PT, R17, UR4, PT ;  /* 0x0000000411007c0c */ /* 0x000fe4000bf66270 */
[----:B------:R-:W-:Y:S02]  /*d420*/  ISETP.GE.AND P2, PT, R23, UR4, PT ;  /* 0x0000000417007c0c */ /* 0x000fe4000bf46270 */
[----:B------:R-:W-:Y:S02]  /*d430*/  ISETP.GE.AND P1, PT, R22, UR4, PT ;  /* 0x0000000416007c0c */ /* 0x000fe4000bf26270 */
[----:B------:R-:W-:-:S07]  /*d440*/  ISETP.GE.AND P0, PT, R212, UR4, PT ;  /* 0x00000004d4007c0c */ /* 0x000fce000bf06270 */
[-C--:B---3--:R-:W-:Y:S02]  /*d450*/  @!P3 LEA R2, P6, R17, R8.reuse, 0x1 ;  /* 0x000000081102b211 */ /* 0x088fe400078c08ff */
[-C--:B------:R-:W-:Y:S02]  /*d460*/  @!P2 LEA R4, P5, R23, R8.reuse, 0x1 ;  /* 0x000000081704a211 */ /* 0x080fe400078a08ff */
[----:B------:R-:W-:Y:S02]  /*d470*/  @!P1 LEA R6, P4, R22, R8, 0x1 ;  /* 0x0000000816069211 */ /* 0x000fe400078808ff */
[----:B0-----:R-:W-:Y:S02]  /*d480*/  @!P3 LEA.HI.X R3, R17, R0, R84, 0x1, P6 ;  /* 0x000000001103b211 */ /* 0x001fe400030f0c54 */
[----:B------:R-:W-:Y:S02]  /*d490*/  @!P0 LEA R8, P6, R212, R8, 0x1 ;  /* 0x00000008d4088211 */ /* 0x000fe400078c08ff */
[-C--:B------:R-:W-:Y:S01]  /*d4a0*/  @!P2 LEA.HI.X R5, R23, R0.reuse, R83, 0x1, P5 ;  /* 0x000000001705a211 */ /* 0x080fe200028f0c53 */
[----:B------:R0:W-:Y:S01]  /*d4b0*/  @!P3 ST.E.128 desc[UR36][R2.64], R12 ;  /* 0x0000000c0200b985 */ /* 0x0001e2000c101d24 */
[----:B------:R-:W-:-:S02]  /*d4c0*/  @!P1 LEA.HI.X R7, R22, R0, R81, 0x1, P4 ;  /* 0x0000000016079211 */ /* 0x000fc400020f0c51 */
[----:B------:R-:W-:Y:S01]  /*d4d0*/  @!P0 LEA.HI.X R9, R212, R0, R227, 0x1, P6 ;  /* 0x00000000d4098211 */ /* 0x000fe200030f0ce3 */
[----:B------:R0:W-:Y:S04]  /*d4e0*/  @!P2 ST.E.128 desc[UR36][R4.64], R36 ;  /* 0x000000240400a985 */ /* 0x0001e8000c101d24 */
[----:B------:R0:W-:Y:S04]  /*d4f0*/  @!P1 ST.E.128 desc[UR36][R6.64], R44 ;  /* 0x0000002c06009985 */ /* 0x0001e8000c101d24 */
[----:B------:R0:W-:Y:S02]  /*d500*/  @!P0 ST.E.128 desc[UR36][R8.64], R60 ;  /* 0x0000003c08008985 */ /* 0x0001e4000c101d24 */
.L_x_217:
[----:B------:R-:W-:Y:S05]  /*d510*/  BSYNC B1 ;  /* 0x0000000000017941 */ /* 0x000fea0003800000 */
.L_x_216:
[----:B0-----:R-:W-:Y:S01]  /*d520*/  VIADD R0, R82, 0x60 ;  /* 0x0000006052007836 */ /* 0x001fe20000000000 */
[----:B--2-4-:R-:W0:Y:S04]  /*d530*/  SHFL.IDX PT, R80, R80, 0x3, 0x181f ;  /* 0x00781f0050507f89 */ /* 0x014e2800000e0000 */
[----:B------:R-:W-:Y:S01]  /*d540*/  ISETP.GE.AND P0, PT, R0, R79, PT ;  /* 0x0000004f0000720c */ /* 0x000fe20003f06270 */
[----:B------:R-:W2:-:S12]  /*d550*/  SHFL.IDX PT, R78, R78, 0x3, 0x181f ;  /* 0x00781f004e4e7f89 */ /* 0x000e9800000e0000 */
[----:B------:R-:W-:Y:S05]  /*d560*/  @P0 BRA `(.L_x_218) ;  /* 0x0000000c00e80947 */ /* 0x000fea0003800000 */
[----:B------:R-:W-:Y:S02]  /*d570*/  ULDC UR4, c[0x0][0xac8] ;  /* 0x0002b20000047ab9 */ /* 0x000fe40000000800 */
[----:B------:R-:W-:Y:S02]  /*d580*/  ISETP.GE.AND P3, PT, R17, UR4, PT ;  /* 0x0000000411007c0c */ /* 0x000fe4000bf66270 */
[----:B------:R-:W-:Y:S02]  /*d590*/  ISETP.GE.AND P4, PT, R23, UR4, PT ;  /* 0x0000000417007c0c */ /* 0x000fe4000bf86270 */
[----:B------:R-:W-:-:S09]  /*d5a0*/  ISETP.GE.AND P5, PT, R22, UR4, PT ;  /* 0x0000000416007c0c */ /* 0x000fd2000bfa6270 */
[-C--:B--2---:R-:W-:Y:S02]  /*d5b0*/  @!P3 LEA R2, P0, R17, R78.reuse, 0x1 ;  /* 0x0000004e1102b211 */ /* 0x084fe400078008ff */
[-C--:B------:R-:W-:Y:S02]  /*d5c0*/  @!P4 LEA R4, P1, R23, R78.reuse, 0x1 ;  /* 0x0000004e1704c211 */ /* 0x080fe400078208ff */
[C---:B------:R-:W-:Y:S02]  /*d5d0*/  @!P5 LEA R6, P2, R22.reuse, R78, 0x1 ;  /* 0x0000004e1606d211 */ /* 0x040fe400078408ff */
[-C--:B0-----:R-:W-:Y:S02]  /*d5e0*/  @!P3 LEA.HI.X R3, R17, R80.reuse, R84, 0x1, P0 ;  /* 0x000000501103b211 */ /* 0x081fe400000f0c54 */
[-C--:B------:R-:W-:Y:S02]  /*d5f0*/  @!P4 LEA.HI.X R5, R23, R80.reuse, R83, 0x1, P1 ;  /* 0x000000501705c211 */ /* 0x080fe400008f0c53 */
[----:B------:R-:W-:Y:S01]  /*d600*/  @!P5 LEA.HI.X R7, R22, R80, R81, 0x1, P2 ;  /* 0x000000501607d211 */ /* 0x000fe200010f0c51 */
[----:B------:R0:W-:Y:S01]  /*d610*/  @!P3 ST.E.128 desc[UR36][R2.64], R24 ;  /* 0x000000180200b985 */ /* 0x0001e2000c101d24 */
[----:B------:R-:W-:-:S03]  /*d620*/  ISETP.GE.AND P0, PT, R212, UR4, PT ;  /* 0x00000004d4007c0c */ /* 0x000fc6000bf06270 */
[----:B------:R0:W-:Y:S04]  /*d630*/  @!P4 ST.E.128 desc[UR36][R4.64], R40 ;  /* 0x000000280400c985 */ /* 0x0001e8000c101d24 */
[----:B------:R0:W-:Y:S06]  /*d640*/  @!P5 ST.E.128 desc[UR36][R6.64], R48 ;  /* 0x000000300600d985 */ /* 0x0001ec000c101d24 */
[----:B------:R-:W-:Y:S05]  /*d650*/  @P0 BRA `(.L_x_218) ;  /* 0x0000000c00ac0947 */ /* 0x000fea0003800000 */
[----:B0-----:R-:W-:-:S04]  /*d660*/  LEA R2, P0, R212, R78, 0x1 ;  /* 0x0000004ed4027211 */ /* 0x001fc800078008ff */
[----:B------:R-:W-:-:S05]  /*d670*/  LEA.HI.X R3, R212, R80, R227, 0x1, P0 ;  /* 0x00000050d4037211 */ /* 0x000fca00000f0ce3 */
[----:B------:R0:W-:Y:S01]  /*d680*/  ST.E.128 desc[UR36][R2.64], R52 ;  /* 0x0000003402007985 */ /* 0x0001e2000c101d24 */
[----:B------:R-:W-:Y:S05]  /*d690*/  BRA `(.L_x_218) ;  /* 0x0000000c009c7947 */ /* 0x000fea0003800000 */
.L_x_210:
[----:B------:R-:W-:Y:S01]  /*d6a0*/  R2UR UR4, R215 ;  /* 0x00000000d70472ca */ /* 0x000fe200000e0000 */
[----:B------:R-:W-:Y:S01]  /*d6b0*/  ULDC.64 UR8, c[0x0][0xc00] ;  /* 0x0003000000087ab9 */ /* 0x000fe20000000a00 */
[----:B------:R-:W0:Y:S01]  /*d6c0*/  LDC R11, c[0x0][0xbe8] ;  /* 0x0002fa00ff0b7b82 */ /* 0x000e220000000800 */
[----:B------:R-:W-:Y:S01]  /*d6d0*/  UISETP.NE.U32.AND UP0, UPT, UR8, URZ, UPT ;  /* 0x0000003f0800728c */ /* 0x000fe2000bf05070 */
[----:B------:R-:W-:-:S03]  /*d6e0*/  R2UR UR10, R214 ;  /* 0x00000000d60a72ca */ /* 0x000fc600000e0000 */
[----:B------:R-:W-:-:S03]  /*d6f0*/  UISETP.NE.AND.EX UP0, UPT, UR9, URZ, UPT, UP0 ;  /* 0x0000003f0900728c */ /* 0x000fc6000bf05300 */
[----:B------:R-:W-:-:S03]  /*d700*/  ULDC.64 UR8, c[0x0][0xc00] ;  /* 0x0003000000087ab9 */ /* 0x000fc60000000a00 */
[----:B------:R-:W-:Y:S01]  /*d710*/  UIMAD.WIDE UR8, UR4, 0x4, UR8 ;  /* 0x00000004040878a5 */ /* 0x000fe2000f8e0208 */
[----:B------:R-:W-:-:S05]  /*d720*/  PLOP3.LUT P2, PT, PT, PT, UP0, 0x80, 0x0 ;  /* 0x000000000000781c */ /* 0x000fca0003f4f008 */
[----:B------:R-:W-:Y:S02]  /*d730*/  IMAD.U32 R2, RZ, RZ, UR8 ;  /* 0x00000008ff027e24 */ /* 0x000fe4000f8e00ff */
[----:B------:R-:W-:Y:S01]  /*d740*/  IMAD.U32 R3, RZ, RZ, UR9 ;  /* 0x00000009ff037e24 */ /* 0x000fe2000f8e00ff */
[----:B------:R-:W-:Y:S02]  /*d750*/  ULDC.64 UR8, c[0x0][0xc08] ;  /* 0x0003020000087ab9 */ /* 0x000fe40000000a00 */
[----:B------:R-:W-:-:S03]  /*d760*/  UISETP.NE.U32.AND UP1, UPT, UR8, URZ, UPT ;  /* 0x0000003f0800728c */ /* 0x000fc6000bf25070 */
[----:B------:R-:W2:Y:S01]  /*d770*/  @P2 LDG.E R6, desc[UR36][R2.64] ;  /* 0x0000002402062981 */ /* 0x000ea2000c1e1900 */
[----:B------:R-:W-:-:S06]  /*d780*/  UISETP.NE.AND.EX UP1, UPT, UR9, URZ, UPT, UP1 ;  /* 0x0000003f0900728c */ /* 0x000fcc000bf25310 */
[----:B------:R-:W-:-:S05]  /*d790*/  PLOP3.LUT P3, PT, PT, PT, UP1, 0x80, 0x0 ;  /* 0x000000000000781c */ /* 0x000fca0003f6f018 */
[----:B------:R-:W-:Y:S02]  /*d7a0*/  @UP1 ULDC.64 UR8, c[0x0][0xc08] ;  /* 0x0003020000081ab9 */ /* 0x000fe40000000a00 */
[----:B------:R-:W-:-:S03]  /*d7b0*/  @UP1 UIMAD.WIDE UR8, UR4, 0x4, UR8 ;  /* 0x00000004040818a5 */ /* 0x000fc6000f8e0208 */
[----:B------:R-:W-:Y:S02]  /*d7c0*/  ULDC UR4, c[0x0][0xa88] ;  /* 0x0002a20000047ab9 */ /* 0x000fe40000000800 */
[----:B------:R-:W-:Y:S01]  /*d7d0*/  IMAD.U32 R0, RZ, RZ, UR4 ;  /* 0x00000004ff007e24 */ /* 0x000fe2000f8e00ff */
[----:B------:R-:W-:Y:S01]  /*d7e0*/  MOV R5, UR9 ;  /* 0x0000000900057c02 */ /* 0x000fe20008000f00 */
[----:B------:R-:W-:-:S05]  /*d7f0*/  IMAD.U32 R4, RZ, RZ, UR8 ;  /* 0x00000008ff047e24 */ /* 0x000fca000f8e00ff */
[----:B------:R1:W5:Y:S01]  /*d800*/  @P3 LDG.E R0, desc[UR36][R4.64] ;  /* 0x0000002404003981 */ /* 0x000362000c1e1900 */
[----:B0-----:R-:W-:Y:S01]  /*d810*/  ISETP.NE.AND P0, PT, R11, 0x1, PT ;  /* 0x000000010b00780c */ /* 0x001fe20003f05270 */
[----:B------:R-:W-:Y:S01]  /*d820*/  UMOV UR4, URZ ;  /* 0x0000003f00047c82 */ /* 0x000fe20008000000 */
[----:B------:R-:W-:Y:S01]  /*d830*/  USHF.R.S32.HI UR12, URZ, 0x1f, UR10 ;  /* 0x0000001f3f0c7899 */ /* 0x000fe2000801140a */
[----:B------:R-:W0:Y:S10]  /*d840*/  S2R R7, SR_TID.X ;  /* 0x0000000000077919 */ /* 0x000e340000002100 */
[----:B------:R-:W3:Y:S01]  /*d850*/  @P0 LDC R9, c[0x0][0xbec] ;  /* 0x0002fb00ff090b82 */ /* 0x000ee20000000800 */
[----:B0-----:R-:W-:-:S05]  /*d860*/  VIADD R7, R7, 0xffffff80 ;  /* 0xffffff8007077836 */ /* 0x001fca0000000000 */
[----:B------:R-:W-:Y:S02]  /*d870*/  ISETP.GE.AND P1, PT, R7, 0x80, PT ;  /* 0x000000800700780c */ /* 0x000fe40003f26270 */
[----:B--2---:R-:W-:-:S13]  /*d880*/  @P2 R2UR UR4, R6 ;  /* 0x00000000060422ca */ /* 0x004fda00000e0000 */
[----:B------:R-:W-:Y:S01]  /*d890*/  USHF.R.S32.HI UR11, URZ, 0x1f, UR4 ;  /* 0x0000001f3f0b7899 */ /* 0x000fe20008011404 */
[----:B-1-3--:R-:W-:Y:S11]  /*d8a0*/  @P3 BRA `(.L_x_219) ;  /* 0x0000000000103947 */ /* 0x00aff60003800000 */
[----:B------:R-:W-:Y:S05]  /*d8b0*/  @!P2 BRA `(.L_x_219) ;  /* 0x00000000000ca947 */ /* 0x000fea0003800000 */
[----:B------:R-:W2:Y:S04]  /*d8c0*/  LDG.E R5, desc[UR36][R2.64] ;  /* 0x0000002402057981 */ /* 0x000ea8000c1e1900 */
[----:B-----5:R-:W2:Y:S02]  /*d8d0*/  LDG.E R0, desc[UR36][R2.64+0x4] ;  /* 0x0000042402007981 */ /* 0x020ea4000c1e1900 */
[----:B--2---:R-:W-:-:S07]  /*d8e0*/  IMAD.IADD R0, R0, 0x1, -R5 ;  /* 0x0000000100007824 */ /* 0x004fce00078e0a05 */
.L_x_219:
[----:B------:R-:W-:Y:S01]  /*d8f0*/  R2UR UR9, R215 ;  /* 0x00000000d70972ca */ /* 0x000fe200000e0000 */
[----:B------:R-:W-:Y:S01]  /*d900*/  BSSY B1, `(.L_x_220) ;  /* 0x0000031000017945 */ /* 0x000fe20003800000 */
[----:B------:R-:W-:-:S11]  /*d910*/  R2UR UR8, R218 ;  /* 0x00000000da0872ca */ /* 0x000fd600000e0000 */
[----:B------:R-:W-:Y:S02]  /*d920*/  USEL UR13, UR9, URZ, !UP0 ;  /* 0x0000003f090d7287 */ /* 0x000fe4000c000000 */
[----:B------:R-:W-:Y:S01]  /*d930*/  USEL UR14, UR8, URZ, !UP0 ;  /* 0x0000003f080e7287 */ /* 0x000fe2000c000000 */
[----:B------:R-:W-:Y:S11]  /*d940*/  @P1 BRA `(.L_x_221) ;  /* 0x0000000000b01947 */ /* 0x000ff60003800000 */
[----:B------:R-:W0:Y:S01]  /*d950*/  S2R R3, SR_TID.X ;  /* 0x0000000000037919 */ /* 0x000e220000002100 */
[----:B------:R-:W1:Y:S01]  /*d960*/  LDC R7, c[0x0][0xbe8] ;  /* 0x0002fa00ff077b82 */ /* 0x000e620000000800 */
[----:B------:R-:W-:-:S13]  /*d970*/  R2UR UR8, R216 ;  /* 0x00000000d80872ca */ /* 0x000fda00000e0000 */
[----:B------:R-:W-:-:S04]  /*d980*/  IMAD.U32 R2, RZ, RZ, UR8 ;  /* 0x00000008ff027e24 */ /* 0x000fc8000f8e00ff */
[----:B0-----:R-:W-:Y:S02]  /*d990*/  IMAD R2, R2, 0x80, R3 ;  /* 0x0000008002027824 */ /* 0x001fe400078e0203 */
[----:B-1---5:R-:W-:Y:S02]  /*d9a0*/  IMAD R3, R0, R7, RZ ;  /* 0x0000000700037224 */ /* 0x022fe400078e02ff */
[----:B------:R-:W-:-:S05]  /*d9b0*/  VIADD R4, R2, 0xffffff80 ;  /* 0xffffff8002047836 */ /* 0x000fca0000000000 */
[----:B------:R-:W-:-:S13]  /*d9c0*/  ISETP.GE.AND P1, PT, R4, R3, PT ;  /* 0x000000030400720c */ /* 0x000fda0003f26270 */
[----:B------:R-:W-:Y:S05]  /*d9d0*/  @P1 BRA `(.L_x_221) ;  /* 0x00000000008c1947 */ /* 0x000fea0003800000 */
[----:B------:R-:W-:Y:S01]  /*d9e0*/  ISETP.NE.AND P1, PT, R7, 0x1, PT ;  /* 0x000000010700780c */ /* 0x000fe20003f25270 */
[----:B------:R-:W-:Y:S01]  /*d9f0*/  ULDC.64 UR16, c[0x0][0xb90] ;  /* 0x0002e40000107ab9 */ /* 0x000fe20000000a00 */
[----:B------:R-:W-:Y:S01]  /*da00*/  R2UR UR15, R214 ;  /* 0x00000000d60f72ca */ /* 0x000fe200000e0000 */
[----:B------:R-:W-:Y:S01]  /*da10*/  UIMAD UR10, UR12, UR16, URZ ;  /* 0x000000100c0a72a4 */ /* 0x000fe2000f8e023f */
[----:B------:R-:W-:Y:S01]  /*da20*/  MOV R2, R4 ;  /* 0x0000000400027202 */ /* 0x000fe20000000f00 */
[----:B------:R-:W-:Y:S01]  /*da30*/  UMOV UR8, UR4 ;  /* 0x0000000400087c82 */ /* 0x000fe20008000000 */
[----:B------:R-:W-:-:S07]  /*da40*/  UMOV UR9, UR11 ;  /* 0x0000000b00097c82 */ /* 0x000fce0008000000 */
[----:B------:R-:W0:Y:S02]  /*da50*/  @P1 LDC R3, c[0x0][0xbec] ;  /* 0x0002fb00ff031b82 */ /* 0x000e240000000800 */
[----:B------:R-:W-:Y:S02]  /*da60*/  UIMAD.WIDE.U32 UR8, UR15, UR16, UR8 ;  /* 0x000000100f0872a5 */ /* 0x000fe4000f8e0008 */
[----:B------:R-:W-:-:S03]  /*da70*/  UIMAD UR10, UR15, UR17, UR10 ;  /* 0x000000110f0a72a4 */ /* 0x000fc6000f8e020a */
[----:B------:R-:W-:Y:S01]  /*da80*/  ULDC.64 UR16, c[0x0][0xb98] ;  /* 0x0002e60000107ab9 */ /* 0x000fe20000000a00 */
[----:B------:R-:W1:Y:S01]  /*da90*/  @P1 LDC R6, c[0x0][0xbf0] ;  /* 0x0002fc00ff061b82 */ /* 0x000e620000000800 */
[----:B------:R-:W-:Y:S02]  /*daa0*/  UIADD3 UR9, UR9, UR10, URZ ;  /* 0x0000000a09097290 */ /* 0x000fe4000fffe03f */
[----:B------:R-:W-:Y:S02]  /*dab0*/  UIMAD UR10, UR14, UR16, URZ ;  /* 0x000000100e0a72a4 */ /* 0x000fe4000f8e023f */
[----:B------:R-:W-:Y:S02]  /*dac0*/  UIMAD.WIDE.U32 UR8, UR13, UR16, UR8 ;  /* 0x000000100d0872a5 */ /* 0x000fe4000f8e0008 */
[----:B------:R-:W-:-:S03]  /*dad0*/  UIMAD UR10, UR13, UR17, UR10 ;  /* 0x000000110d0a72a4 */ /* 0x000fc6000f8e020a */
[----:B------:R-:W-:Y:S01]  /*dae0*/  ULDC.64 UR16, c[0x0][0xb88] ;  /* 0x0002e20000107ab9 */ /* 0x000fe20000000a00 */
[----:B0-----:R-:W-:-:S05]  /*daf0*/  @P1 IMAD.HI.U32 R3, R4, R3, RZ ;  /* 0x0000000304031227 */ /* 0x001fca00078e00ff */
[----:B-1----:R-:W-:Y:S01]  /*db00*/  @P1 SHF.R.U32.HI R2, RZ, R6, R3 ;  /* 0x00000006ff021219 */ /* 0x002fe20000011603 */
[----:B------:R-:W-:-:S03]  /*db10*/  IMAD.U32 R6, RZ, RZ, UR10 ;  /* 0x0000000aff067e24 */ /* 0x000fc6000f8e00ff */
[--C-:B------:R-:W-:Y:S01]  /*db20*/  SHF.R.S32.HI R3, RZ, 0x1f, R2.reuse ;  /* 0x0000001fff037819 */ /* 0x100fe20000011402 */
[----:B------:R-:W-:Y:S01]  /*db30*/  IMAD.MOV R5, RZ, RZ, -R2 ;  /* 0x000000ffff057224 */ /* 0x000fe200078e0a02 */
[----:B------:R-:W-:-:S03]  /*db40*/  IADD3 R2, P1, R2, UR8, RZ ;  /* 0x0000000802027c10 */ /* 0x000fc6000ff3e0ff */
[----:B------:R-:W-:Y:S01]  /*db50*/  IMAD R5, R7, R5, R4 ;  /* 0x0000000507057224 */ /* 0x000fe200078e0204 */
[----:B------:R-:W-:Y:S01]  /*db60*/  IADD3.X R3, R3, UR9, R6, P1, !PT ;  /* 0x0000000903037c10 */ /* 0x000fe20008ffe406 */
[----:B------:R-:W-:-:S03]  /*db70*/  ULDC.64 UR8, c[0x0][0xb50] ;  /* 0x0002d40000087ab9 */ /* 0x000fc60000000a00 */
[----:B------:R-:W-:Y:S01]  /*db80*/  SHF.R.S32.HI R4, RZ, 0x1f, R5 ;  /* 0x0000001fff047819 */ /* 0x000fe20000011405 */
[----:B------:R-:W-:-:S04]  /*db90*/  IMAD.WIDE.U32 R2, R5, UR16, R2 ;  /* 0x0000001005027c25 */ /* 0x000fc8000f8e0002 */
[----:B------:R-:W-:-:S04]  /*dba0*/  IMAD R4, R4, UR16, RZ ;  /* 0x0000001004047c24 */ /* 0x000fc8000f8e02ff */
[----:B------:R-:W-:Y:S01]  /*dbb0*/  IMAD R7, R5, UR17, R4 ;  /* 0x0000001105077c24 */ /* 0x000fe2000f8e0204 */
[----:B------:R-:W-:-:S03]  /*dbc0*/  LEA R4, P1, R2, UR8, 0x2 ;  /* 0x0000000802047c11 */ /* 0x000fc6000f8210ff */
[----:B------:R-:W-:-:S05]  /*dbd0*/  IMAD.IADD R3, R3, 0x1, R7 ;  /* 0x0000000103037824 */ /* 0x000fca00078e0207 */
[----:B------:R-:W-:Y:S01]  /*dbe0*/  LEA.HI.X R5, R2, UR9, R3, 0x2, P1 ;  /* 0x0000000902057c11 */ /* 0x000fe200088f1403 */
[----:B------:R-:W-:-:S05]  /*dbf0*/  IMAD.MOV.U32 R3, RZ, RZ, -0x800000 ;  /* 0xff800000ff037424 */ /* 0x000fca00078e00ff */
[----:B------:R0:W-:Y:S02]  /*dc00*/  STG.E desc[UR36][R4.64], R3 ;  /* 0x0000000304007986 */ /* 0x0001e4000c101924 */
.L_x_221:
[----:B------:R-:W-:Y:S05]  /*dc10*/  BSYNC B1 ;  /* 0x0000000000017941 */ /* 0x000fea0003800000 */
.L_x_220:
[----:B------:R-:W-:Y:S01]  /*dc20*/  R2UR UR15, R216 ;  /* 0x00000000d80f72ca */ /* 0x000fe200000e0000 */
[----:B0-----:R-:W0:Y:S01]  /*dc30*/  @P0 LDC R3, c[0x0][0xbf0] ;  /* 0x0002fc00ff030b82 */ /* 0x001e220000000800 */
[----:B------:R-:W-:Y:S01]  /*dc40*/  ULDC.64 UR16, c[0x0][0xaa0] ;  /* 0x0002a80000107ab9 */ /* 0x000fe20000000a00 */
[----:B------:R-:W-:Y:S01]  /*dc50*/  R2UR UR18, R214 ;  /* 0x00000000d61272ca */ /* 0x000fe200000e0000 */
[----:B------:R-:W-:Y:S01]  /*dc60*/  UIMAD UR10, UR11, UR16, URZ ;  /* 0x000000100b0a72a4 */ /* 0x000fe2000f8e023f */
[----:B------:R-:W-:Y:S01]  /*dc70*/  IMAD R2, R213, 0x20, R217 ;  /* 0x00000020d5027824 */ /* 0x000fe200078e02d9 */
[----:B------:R-:W-:Y:S01]  /*dc80*/  UIMAD.WIDE.U32 UR8, UR4, UR16, URZ ;  /* 0x00000010040872a5 */ /* 0x000fe2000f8e003f */
[----:B------:R-:W-:Y:S01]  /*dc90*/  BSSY B1, `(.L_x_222) ;  /* 0x0000045000017945 */ /* 0x000fe20003800000 */
[----:B------:R-:W-:Y:S01]  /*dca0*/  UIMAD UR10, UR4, UR17, UR10 ;  /* 0x00000011040a72a4 */ /* 0x000fe2000f8e020a */
[----:B------:R-:W-:Y:S02]  /*dcb0*/  SHF.R.S32.HI R18, RZ, 0x1f, R22 ;  /* 0x0000001fff127819 */ /* 0x000fe40000011416 */
[----:B------:R-:W-:Y:S01]  /*dcc0*/  ULDC.64 UR16, c[0x0][0xae8] ;  /* 0x0002ba0000107ab9 */ /* 0x000fe20000000a00 */
[----:B------:R-:W-:Y:S01]  /*dcd0*/  UIADD3 UR9, UR9, UR10, URZ ;  /* 0x0000000a09097290 */ /* 0x000fe2000fffe03f */
[----:B------:R-:W-:Y:S01]  /*dce0*/  MOV R5, UR15 ;  /* 0x0000000f00057c02 */ /* 0x000fe20008000f00 */
[----:B------:R-:W-:Y:S01]  /*dcf0*/  UIMAD UR4, UR12, UR16, URZ ;  /* 0x000000100c0472a4 */ /* 0x000fe2000f8e023f */
[----:B------:R-:W-:Y:S01]  /*dd00*/  IMAD.U32 R8, RZ, RZ, UR15 ;  /* 0x0000000fff087e24 */ /* 0x000fe2000f8e00ff */
[----:B------:R-:W-:Y:S01]  /*dd10*/  UIMAD.WIDE.U32 UR8, UR18, UR16, UR8 ;  /* 0x00000010120872a5 */ /* 0x000fe2000f8e0008 */
[----:B------:R-:W-:Y:S01]  /*dd20*/  SHF.R.S32.HI R19, RZ, 0x1f, R23 ;  /* 0x0000001fff137819 */ /* 0x000fe20000011417 */
[----:B------:R-:W-:Y:S01]  /*dd30*/  IMAD R6, R5, 0x80, R2 ;  /* 0x0000008005067824 */ /* 0x000fe200078e0202 */
[----:B------:R-:W-:Y:S01]  /*dd40*/  UIMAD UR4, UR18, UR17, UR4 ;  /* 0x00000011120472a4 */ /* 0x000fe2000f8e0204 */
[----:B------:R-:W-:Y:S01]  /*dd50*/  IMAD R8, R8, 0x80, R217 ;  /* 0x0000008008087824 */ /* 0x000fe200078e02d9 */
[----:B------:R-:W-:Y:S01]  /*dd60*/  ULDC.64 UR10, c[0x0][0xaf0] ;  /* 0x0002bc00000a7ab9 */ /* 0x000fe20000000a00 */
[----:B------:R-:W-:Y:S01]  /*dd70*/  @P0 IMAD.HI.U32 R2, R6, R9, RZ ;  /* 0x0000000906020227 */ /* 0x000fe200078e00ff */
[----:B------:R-:W-:Y:S01]  /*dd80*/  UIADD3 UR9, UR9, UR4, URZ ;  /* 0x0000000409097290 */ /* 0x000fe2000fffe03f */
[----:B------:R-:W-:Y:S01]  /*dd90*/  SHF.R.S32.HI R20, RZ, 0x1f, R17 ;  /* 0x0000001fff147819 */ /* 0x000fe20000011411 */
[----:B------:R-:W-:Y:S01]  /*dda0*/  UIMAD UR4, UR14, UR10, URZ ;  /* 0x0000000a0e0472a4 */ /* 0x000fe2000f8e023f */
[----:B------:R-:W-:Y:S01]  /*ddb0*/  IMAD.MOV.U32 R5, RZ, RZ, R6 ;  /* 0x000000ffff057224 */ /* 0x000fe200078e0006 */
[----:B0-----:R-:W-:Y:S01]  /*ddc0*/  @P0 SHF.R.U32.HI R5, RZ, R3, R2 ;  /* 0x00000003ff050219 */ /* 0x001fe20000011602 */
[----:B------:R-:W-:-:S02]  /*ddd0*/  UIMAD.WIDE.U32 UR8, UR13, UR10, UR8 ;  /* 0x0000000a0d0872a5 */ /* 0x000fc4000f8e0008 */
[----:B------:R-:W-:Y:S01]  /*dde0*/  UIMAD UR4, UR13, UR11, UR4 ;  /* 0x0000000b0d0472a4 */ /* 0x000fe2000f8e0204 */
[--C-:B------:R-:W-:Y:S01]  /*ddf0*/  SHF.R.S32.HI R2, RZ, 0x1f, R5.reuse ;  /* 0x0000001fff027819 */ /* 0x100fe20000011405 */
[----:B------:R-:W-:Y:S01]  /*de00*/  IMAD.MOV R7, RZ, RZ, -R5 ;  /* 0x000000ffff077224 */ /* 0x000fe200078e0a05 */
[----:B------:R-:W-:Y:S01]  /*de10*/  ULDC.64 UR10, c[0x0][0xae0] ;  /* 0x0002b800000a7ab9 */ /* 0x000fe20000000a00 */
[----:B------:R-:W-:Y:S02]  /*de20*/  UIADD3 UR4, UR9, UR4, URZ ;  /* 0x0000000409047290 */ /* 0x000fe4000fffe03f */
[----:B------:R-:W-:Y:S02]  /*de30*/  IMAD.U32 R3, RZ, RZ, UR9 ;  /* 0x00000009ff037e24 */ /* 0x000fe4000f8e00ff */
[----:B------:R-:W-:Y:S02]  /*de40*/  IMAD R4, R2, UR10, RZ ;  /* 0x0000000a02047c24 */ /* 0x000fe4000f8e02ff */
[----:B------:R-:W-:Y:S01]  /*de50*/  IMAD R7, R11, R7, R6 ;  /* 0x000000070b077224 */ /* 0x000fe200078e0206 */
[----:B------:R-:W-:Y:S01]  /*de60*/  MOV R3, UR4 ;  /* 0x0000000400037c02 */ /* 0x000fe20008000f00 */
[----:B------:R-:W-:Y:S01]  /*de70*/  IMAD.U32 R2, RZ, RZ, UR8 ;  /* 0x00000008ff027e24 */ /* 0x000fe2000f8e00ff */
[----:B------:R-:W-:Y:S01]  /*de80*/  ULDC.64 UR8, c[0x0][0xad8] ;  /* 0x0002b60000087ab9 */ /* 0x000fe20000000a00 */
[C---:B------:R-:W-:Y:S01]  /*de90*/  IMAD R9, R5.reuse, UR11, R4 ;  /* 0x0000000b05097c24 */ /* 0x040fe2000f8e0204 */
[----:B------:R-:W-:Y:S01]  /*dea0*/  SHF.R.S32.HI R4, RZ, 0x1f, R7 ;  /* 0x0000001fff047819 */ /* 0x000fe20000011407 */
[----:B------:R-:W-:-:S04]  /*deb0*/  IMAD.WIDE.U32 R2, R5, UR10, R2 ;  /* 0x0000000a05027c25 */ /* 0x000fc8000f8e0002 */
[----:B------:R-:W-:Y:S02]  /*dec0*/  IMAD.IADD R3, R3, 0x1, R9 ;  /* 0x0000000103037824 */ /* 0x000fe400078e0209 */
[----:B------:R-:W-:Y:S02]  /*ded0*/  IMAD R4, R4, UR8, RZ ;  /* 0x0000000804047c24 */ /* 0x000fe4000f8e02ff */
[----:B-----5:R-:W-:Y:S02]  /*dee0*/  IMAD R11, R0, R11, RZ ;  /* 0x0000000b000b7224 */ /* 0x020fe400078e02ff */
[C---:B------:R-:W-:Y:S02]  /*def0*/  IMAD R5, R7.reuse, UR9, R4 ;  /* 0x0000000907057c24 */ /* 0x040fe4000f8e0204 */
[----:B------:R-:W-:Y:S01]  /*df00*/  IMAD.WIDE.U32 R2, R7, UR8, R2 ;  /* 0x0000000807027c25 */ /* 0x000fe2000f8e0002 */
[----:B------:R-:W-:Y:S01]  /*df10*/  ISETP.GE.AND P2, PT, R8, R11, PT ;  /* 0x0000000b0800720c */ /* 0x000fe20003f46270 */
[----:B------:R-:W-:-:S02]  /*df20*/  ULDC.64 UR8, c[0x0][0xa80] ;  /* 0x0002a00000087ab9 */ /* 0x000fc40000000a00 */
[----:B------:R-:W-:Y:S01]  /*df30*/  VIADD R0, R8, 0x20 ;  /* 0x0000002008007836 */ /* 0x000fe20000000000 */
[----:B------:R-:W-:Y:S02]  /*df40*/  IADD3 R3, R3, R5, RZ ;  /* 0x0000000503037210 */ /* 0x000fe40007ffe0ff */
[----:B------:R-:W-:Y:S02]  /*df50*/  LEA R4, P3, R2, UR8, 0x1 ;  /* 0x0000000802047c11 */ /* 0x000fe4000f8608ff */
[-C--:B------:R-:W-:Y:S01]  /*df60*/  ISETP.GE.AND P1, PT, R0, R11.reuse, PT ;  /* 0x0000000b0000720c */ /* 0x080fe20003f26270 */
[----:B------:R-:W-:Y:S01]  /*df70*/  VIADD R0, R8, 0x40 ;  /* 0x0000004008007836 */ /* 0x000fe20000000000 */
[----:B------:R-:W-:Y:S02]  /*df80*/  LEA.HI.X R5, R2, UR9, R3, 0x1, P3 ;  /* 0x0000000902057c11 */ /* 0x000fe400098f0c03 */
[----:B------:R0:W1:Y:S02]  /*df90*/  SHFL.IDX PT, R2, R4, RZ, 0x181f ;  /* 0x00181fff04027589 */ /* 0x00006400000e0000 */
[----:B------:R-:W-:-:S02]  /*dfa0*/  ISETP.GE.AND P0, PT, R0, R11, PT ;  /* 0x0000000b0000720c */ /* 0x000fc40003f06270 */
[----:B------:R0:W2:Y:S01]  /*dfb0*/  SHFL.IDX PT, R0, R5, RZ, 0x181f ;  /* 0x00181fff05007589 */ /* 0x0000a200000e0000 */
[----:B------:R-:W-:Y:S10]  /*dfc0*/  @P2 BRA `(.L_x_223) ;  /* 0x0000000000442947 */ /* 0x000ff40003800000 */
        /* <DEDUP_REMOVED lines=8> */
[----:B------:R3:W-:Y:S01]  /*e050*/  @!P5 ST.E.128 desc[UR36][R6.64], RZ ;  /* 0x000000ff0600d985 */ /* 0x0007e2000c101d24 */
[----:B------:R-:W-:Y:S02]  /*e060*/  @!P4 LEA.HI.X R13, R23, R0, R19, 0x1, P6 ;  /* 0x00000000170dc211 */ /* 0x000fe400030f0c13 */
[----:B------:R-:W-:-:S03]  /*e070*/  @!P3 LEA R14, P6, R22, R2, 0x1 ;  /* 0x00000002160eb211 */ /* 0x000fc600078c08ff */
[----:B------:R3:W-:Y:S01]  /*e080*/  @!P4 ST.E.128 desc[UR36][R12.64], RZ ;  /* 0x000000ff0c00c985 */ /* 0x0007e2000c101d24 */
[----:B------:R-:W-:Y:S02]  /*e090*/  @!P3 LEA.HI.X R15, R22, R0, R18, 0x1, P6 ;  /* 0x00000000160fb211 */ /* 0x000fe400030f0c12 */
[----:B------:R-:W-:-:S03]  /*e0a0*/  @!P2 LEA R2, P6, R212, R2, 0x1 ;  /* 0x00000002d402a211 */ /* 0x000fc600078c08ff */
[----:B------:R3:W-:Y:S01]  /*e0b0*/  @!P3 ST.E.128 desc[UR36][R14.64], RZ ;  /* 0x000000ff0e00b985 */ /* 0x0007e2000c101d24 */
[----:B------:R-:W-:-:S05]  /*e0c0*/  @!P2 LEA.HI.X R3, R212, R0, R227, 0x1, P6 ;  /* 0x00000000d403a211 */ /* 0x000fca00030f0ce3 */
[----:B------:R3:W-:Y:S04]  /*e0d0*/  @!P2 ST.E.128 desc[UR36][R2.64], RZ ;  /* 0x000000ff0200a985 */ /* 0x0007e8000c101d24 */
.L_x_223:
[----:B------:R-:W-:Y:S05]  /*e0e0*/  BSYNC B1 ;  /* 0x0000000000017941 */ /* 0x000fea0003800000 */
.L_x_222:
[----:B--2---:R2:W4:Y:S01]  /*e0f0*/  SHFL.IDX PT, R0, R5, 0x1, 0x181f ;  /* 0x00381f0005007f89 */ /* 0x00452200000e0000 */
[----:B------:R-:W-:Y:S03]  /*e100*/  BSSY B1, `(.L_x_224) ;  /* 0x0000014000017945 */ /* 0x000fe60003800000 */
[----:B-1-3--:R2:W1:Y:S01]  /*e110*/  SHFL.IDX PT, R2, R4, 0x1, 0x181f ;  /* 0x00381f0004027f89 */ /* 0x00a46200000e0000 */
[----:B------:R-:W-:Y:S05]  /*e120*/  @P1 BRA `(.L_x_225) ;  /* 0x0000000000441947 */ /* 0x000fea0003800000 */
[----:B------:R-:W-:Y:S02]  /*e130*/  ULDC UR4, c[0x0][0xac8] ;  /* 0x0002b20000047ab9 */ /* 0x000fe40000000800 */
[----:B------:R-:W-:Y:S02]  /*e140*/  ISETP.GE.AND P4, PT, R17, UR4, PT ;  /* 0x0000000411007c0c */ /* 0x000fe4000bf86270 */
[----:B------:R-:W-:Y:S02]  /*e150*/  ISETP.GE.AND P3, PT, R23, UR4, PT ;  /* 0x0000000417007c0c */ /* 0x000fe4000bf66270 */
[----:B------:R-:W-:Y:S02]  /*e160*/  ISETP.GE.AND P2, PT, R22, UR4, PT ;  /* 0x0000000416007c0c */ /* 0x000fe4000bf46270 */
[----:B------:R-:W-:-:S07]  /*e170*/  ISETP.GE.AND P1, PT, R212, UR4, PT ;  /* 0x00000004d4007c0c */ /* 0x000fce000bf26270 */
[-C--:B-1----:R-:W-:Y:S02]  /*e180*/  @!P4 LEA R6, P6, R17, R2.reuse, 0x1 ;  /* 0x000000021106c211 */ /* 0x082fe400078c08ff */
[----:B------:R-:W-:Y:S02]  /*e190*/  @!P3 LEA R12, P5, R23, R2, 0x1 ;  /* 0x00000002170cb211 */ /* 0x000fe400078a08ff */
[----:B----4-:R-:W-:Y:S02]  /*e1a0*/  @!P4 LEA.HI.X R7, R17, R0, R20, 0x1, P6 ;  /* 0x000000001107c211 */ /* 0x010fe400030f0c14 */
[----:B------:R-:W-:Y:S02]  /*e1b0*/  @!P2 LEA R14, P6, R22, R2, 0x1 ;  /* 0x00000002160ea211 */ /* 0x000fe400078c08ff */
[----:B------:R-:W-:Y:S01]  /*e1c0*/  @!P3 LEA.HI.X R13, R23, R0, R19, 0x1, P5 ;  /* 0x00000000170db211 */ /* 0x000fe200028f0c13 */
[----:B------:R3:W-:Y:S01]  /*e1d0*/  @!P4 ST.E.128 desc[UR36][R6.64], RZ ;  /* 0x000000ff0600c985 */ /* 0x0007e2000c101d24 */
[----:B------:R-:W-:-:S02]  /*e1e0*/  @!P1 LEA R2, P5, R212, R2, 0x1 ;  /* 0x00000002d4029211 */ /* 0x000fc400078a08ff */
[-C--:B------:R-:W-:Y:S01]  /*e1f0*/  @!P2 LEA.HI.X R15, R22, R0.reuse, R18, 0x1, P6 ;  /* 0x00000000160fa211 */ /* 0x080fe200030f0c12 */
[----:B------:R3:W-:Y:S01]  /*e200*/  @!P3 ST.E.128 desc[UR36][R12.64], RZ ;  /* 0x000000ff0c00b985 */ /* 0x0007e2000c101d24 */
[----:B------:R-:W-:-:S03]  /*e210*/  @!P1 LEA.HI.X R3, R212, R0, R227, 0x1, P5 ;  /* 0x00000000d4039211 */ /* 0x000fc600028f0ce3 */
[----:B------:R3:W-:Y:S04]  /*e220*/  @!P2 ST.E.128 desc[UR36][R14.64], RZ ;  /* 0x000000ff0e00a985 */ /* 0x0007e8000c101d24 */
[----:B------:R3:W-:Y:S02]  /*e230*/  @!P1 ST.E.128 desc[UR36][R2.64], RZ ;  /* 0x000000ff02009985 */ /* 0x0007e4000c101d24 */
.L_x_225:
[----:B------:R-:W-:Y:S05]  /*e240*/  BSYNC B1 ;  /* 0x0000000000017941 */ /* 0x000fea0003800000 */
.L_x_224:
[----:B----4-:R4:W0:Y:S01]  /*e250*/  SHFL.IDX PT, R0, R5, 0x2, 0x181f ;  /* 0x00581f0005007f89 */ /* 0x01082200000e0000 */
        /* <DEDUP_REMOVED lines=9> */
[-C--:B------:R-:W-:Y:S02]  /*e2f0*/  @!P2 LEA R12, P5, R23, R2.reuse, 0x1 ;  /* 0x00000002170ca211 */ /* 0x080fe400078a08ff */
[----:B------:R-:W-:Y:S02]  /*e300*/  @!P1 LEA R14, P4, R22, R2, 0x1 ;  /* 0x00000002160e9211 */ /* 0x000fe400078808ff */
[----:B0-----:R-:W-:Y:S02]  /*e310*/  @!P3 LEA.HI.X R7, R17, R0, R20, 0x1, P6 ;  /* 0x000000001107b211 */ /* 0x001fe400030f0c14 */
[----:B------:R-:W-:Y:S02]  /*e320*/  @!P0 LEA R2, P6, R212, R2, 0x1 ;  /* 0x00000002d4028211 */ /* 0x000fe400078c08ff */
[-C--:B------:R-:W-:Y:S01]  /*e330*/  @!P2 LEA.HI.X R13, R23, R0.reuse, R19, 0x1, P5 ;  /* 0x00000000170da211 */ /* 0x080fe200028f0c13 */
[----:B------:R3:W-:Y:S01]  /*e340*/  @!P3 ST.E.128 desc[UR36][R6.64], RZ ;  /* 0x000000ff0600b985 */ /* 0x0007e2000c101d24 */
[----:B------:R-:W-:-:S02]  /*e350*/  @!P1 LEA.HI.X R15, R22, R0, R18, 0x1, P4 ;  /* 0x00000000160f9211 */ /* 0x000fc400020f0c12 */
[----:B------:R-:W-:Y:S01]  /*e360*/  @!P0 LEA.HI.X R3, R212, R0, R227, 0x1, P6 ;  /* 0x00000000d4038211 */ /* 0x000fe200030f0ce3 */
[----:B------:R3:W-:Y:S04]  /*e370*/  @!P2 ST.E.128 desc[UR36][R12.64], RZ ;  /* 0x000000ff0c00a985 */ /* 0x0007e8000c101d24 */
[----:B------:R3:W-:Y:S04]  /*e380*/  @!P1 ST.E.128 desc[UR36][R14.64], RZ ;  /* 0x000000ff0e009985 */ /* 0x0007e8000c101d24 */
[----:B------:R3:W-:Y:S02]  /*e390*/  @!P0 ST.E.128 desc[UR36][R2.64], RZ ;  /* 0x000000ff02008985 */ /* 0x0007e4000c101d24 */
.L_x_227:
[----:B------:R-:W-:Y:S05]  /*e3a0*/  BSYNC B1 ;  /* 0x0000000000017941 */ /* 0x000fea0003800000 */
.L_x_226:
[----:B0-----:R-:W-:Y:S01]  /*e3b0*/  VIADD R0, R8, 0x60 ;  /* 0x0000006008007836 */ /* 0x001fe20000000000 */
[----:B---3--:R0:W3:Y:S04]  /*e3c0*/  SHFL.IDX PT, R6, R5, 0x3, 0x181f ;  /* 0x00781f0005067f89 */ /* 0x0080e800000e0000 */
[----:B------:R-:W-:Y:S01]  /*e3d0*/  ISETP.GE.AND P0, PT, R0, R11, PT ;  /* 0x0000000b0000720c */ /* 0x000fe20003f06270 */
[----:B-1----:R0:W1:-:S12]  /*e3e0*/  SHFL.IDX PT, R2, R4, 0x3, 0x181f ;  /* 0x00781f0004027f89 */ /* 0x00205800000e0000 */
[----:B0-----:R-:W-:Y:S05]  /*e3f0*/  @P0 BRA `(.L_x_218) ;  /* 0x0000000000440947 */ /* 0x001fea0003800000 */
[----:B------:R-:W-:Y:S02]  /*e400*/  ULDC UR4, c[0x0][0xac8] ;  /* 0x0002b20000047ab9 */ /* 0x000fe40000000800 */
[----:B------:R-:W-:Y:S02]  /*e410*/  ISETP.GE.AND P3, PT, R17, UR4, PT ;  /* 0x0000000411007c0c */ /* 0x000fe4000bf66270 */
[----:B------:R-:W-:Y:S02]  /*e420*/  ISETP.GE.AND P2, PT, R23, UR4, PT ;  /* 0x0000000417007c0c */ /* 0x000fe4000bf46270 */
[----:B------:R-:W-:Y:S02]  /*e430*/  ISETP.GE.AND P1, PT, R22, UR4, PT ;  /* 0x0000000416007c0c */ /* 0x000fe4000bf26270 */
[----:B------:R-:W-:-:S07]  /*e440*/  ISETP.GE.AND P0, PT, R212, UR4, PT ;  /* 0x00000004d4007c0c */ /* 0x000fce000bf06270 */
[-C--:B-12-4-:R-:W-:Y:S02]  /*e450*/  @!P3 LEA R4, P6, R17, R2.reuse, 0x1 ;  /* 0x000000021104b211 */ /* 0x096fe400078c08ff */
[-C--:B------:R-:W-:Y:S02]  /*e460*/  @!P2 LEA R8, P5, R23, R2.reuse, 0x1 ;  /* 0x000000021708a211 */ /* 0x080fe400078a08ff */
[----:B------:R-:W-:Y:S02]  /*e470*/  @!P1 LEA R10, P4, R22, R2, 0x1 ;  /* 0x00000002160a9211 */ /* 0x000fe400078808ff */
[----:B---3--:R-:W-:Y:S02]  /*e480*/  @!P3 LEA.HI.X R5, R17, R6, R20, 0x1, P6 ;  /* 0x000000061105b211 */ /* 0x008fe400030f0c14 */
        /* <DEDUP_REMOVED lines=8> */
.L_x_218:
[----:B------:R-:W-:Y:S05]  /*e510*/  BSYNC B0 ;  /* 0x0000000000007941 */ /* 0x000fea0003800000 */
.L_x_209:
[----:B------:R-:W-:Y:S02]  /*e520*/  ULDC UR4, c[0x0][0xc3c] ;  /* 0x00030f0000047ab9 */ /* 0x000fe40000000800 */
[----:B------:R-:W-:-:S06]  /*e530*/  UISETP.GE.AND UP0, UPT, UR7, UR4, UPT ;  /* 0x000000040700728c */ /* 0x000fcc000bf06270 */
[----:B------:R-:W-:-:S13]  /*e540*/  PLOP3.LUT P0, PT, PT, PT, UP0, 0x80, 0x0 ;  /* 0x000000000000781c */ /* 0x000fda0003f0f008 */
[----:B------:R-:W-:Y:S05]  /*e550*/  @!P0 BRA `(.L_x_228) ;  /* 0xffffff28001c8947 */ /* 0x000fea000383ffff */
[----:B------:R-:W-:Y:S05]  /*e560*/  EXIT ;  /* 0x000000000000794d */ /* 0x000fea0003800000 */
.L_x_181:
[----:B------:R-:W-:-:S08]  /*e570*/  NOP ;  /* 0x0000000000007918 */ /* 0x000fd00000000000 */
[----:B0-----:R-:W0:-:S00]  /*e580*/  USETMAXREG.DEALLOC.CTAPOOL 0x28 ;  /* 0x00000028000079c8 */ /* 0x001e0000080e0500 */
[----:B0-----:R-:W-:Y:S02]  /*e590*/  LOP3.LUT R0, R0, 0x3, RZ, 0xc0, !PT ;  /* 0x0000000300007812 */ /* 0x001fe400078ec0ff */
[----:B------:R-:W-:-:S04]  /*e5a0*/  LOP3.LUT R23, R23, 0xfffffeff, RZ, 0xc0, !PT ;  /* 0xfffffeff17177812 */ /* 0x000fc800078ec0ff */
[----:B------:R-:W0:Y:S02]  /*e5b0*/  SHFL.IDX PT, R0, R0, RZ, 0x1f ;  /* 0x00001fff00007589 */ /* 0x000e2400000e0000 */
[----:B0-----:R-:W-:Y:S01]  /*e5c0*/  ISETP.NE.AND P0, PT, R0, RZ, PT ;  /* 0x000000ff0000720c */ /* 0x001fe20003f05270 */
[----:B------:R-:W-:-:S12]  /*e5d0*/  IMAD.MOV.U32 R0, RZ, RZ, RZ ;  /* 0x000000ffff007224 */ /* 0x000fd800078e00ff */
[----:B------:R-:W-:Y:S01]  /*e5e0*/  @P0 LOP3.LUT R23, R23, 0x100, RZ, 0xfc, !PT ;  /* 0x0000010017170812 */ /* 0x000fe200078efcff */
[----:B------:R-:W-:Y:S06]  /*e5f0*/  @!P0 BRA `(.L_x_229) ;  /* 0x00000000001c8947 */ /* 0x000fec0003800000 */
[----:B------:R-:W0:Y:S08]  /*e600*/  S2UR UR5, SR_CgaCtaId ;  /* 0x00000000000579c3 */ /* 0x000e300000008800 */
[----:B------:R-:W-:Y:S06]  /*e610*/  BAR.SYNC.DEFER_BLOCKING 0x5, 0x180 ;  /* 0x0146000000007b1d */ /* 0x000fec0000010000 */
[----:B------:R-:W-:-:S02]  /*e620*/  UMOV UR4, 0x400 ;  /* 0x0000040000047882 */ /* 0x000fc40000000000 */
[----:B0-----:R-:W-:-:S09]  /*e630*/  ULEA UR4, UR5, UR4, 0x18 ;  /* 0x0000000405047291 */ /* 0x001fd2000f8ec03f */
[----:B------:R-:W1:Y:S01]  /*e640*/  LDS.128 R16, [UR4+0x388d0] ;  /* 0x0388d004ff107984 */ /* 0x000e620008000c00 */
[----:B------:R-:W-:Y:S06]  /*e650*/  BAR.ARV 0x4, 0x180 ;  /* 0x0106000000007b1d */ /* 0x000fec0000002000 */
[----:B------:R-:W-:Y:S05]  /*e660*/  BRA `(.L_x_230) ;  /* 0x0000000800007947 */ /* 0x000fea0003800000 */
.L_x_229:
[----:B------:R-:W0:Y:S01]  /*e670*/  S2R R2, SR_TID.X ;  /* 0x0000000000027919 */ /* 0x000e220000002100 */
[----:B------:R-:W-:Y:S01]  /*e680*/  ULDC UR4, c[0x0][0xc3c] ;  /* 0x00030f0000047ab9 */ /* 0x000fe20000000800 */
[----:B------:R-:W1:Y:S01]  /*e690*/  S2UR UR6, SR_CTAID.X ;  /* 0x00000000000679c3 */ /* 0x000e620000002500 */
[----:B------:R-:W-:Y:S01]  /*e6a0*/  ULDC UR5, c[0x0][0xc38] ;  /* 0x00030e0000057ab9 */ /* 0x000fe20000000800 */
[----:B0-----:R-:W-:-:S04]  /*e6b0*/  LOP3.LUT R5, R2, 0x1f, RZ, 0xc0, !PT ;  /* 0x0000001f02057812 */ /* 0x001fc800078ec0ff */
[----:B------:R-:W-:-:S04]  /*e6c0*/  ISETP.NE.AND P0, PT, R5, 0x1f, PT ;  /* 0x0000001f0500780c */ /* 0x000fc80003f05270 */
[----:B------:R-:W-:-:S13]  /*e6d0*/  ISETP.GE.OR P1, PT, R5, UR4, !P0 ;  /* 0x0000000405007c0c */ /* 0x000fda000c726670 */
[----:B------:R-:W0:Y:S02]  /*e6e0*/  @!P1 LDC.64 R2, c[0x0][0xc80] ;  /* 0x00032000ff029b82 */ /* 0x000e240000000a00 */
[----:B0-----:R-:W-:-:S05]  /*e6f0*/  @!P1 IMAD.WIDE.U32 R2, R5, 0x4, R2 ;  /* 0x0000000405029825 */ /* 0x001fca00078e0002 */
[----:B------:R-:W2:Y:S01]  /*e700*/  @!P1 LDG.E R0, desc[UR36][R2.64] ;  /* 0x0000002402009981 */ /* 0x000ea2000c1e1900 */
[C---:B------:R-:W-:Y:S01]  /*e710*/  ISETP.NE.AND P1, PT, R5.reuse, RZ, PT ;  /* 0x000000ff0500720c */ /* 0x040fe20003f25270 */
[----:B------:R-:W-:Y:S01]  /*e720*/  UMOV UR4, URZ ;  /* 0x0000003f00047c82 */ /* 0x000fe20008000000 */
[C---:B------:R-:W-:Y:S01]  /*e730*/  ISETP.GE.U32.AND P2, PT, R5.reuse, 0x2, PT ;  /* 0x000000020500780c */ /* 0x040fe20003f46070 */
[----:B------:R-:W-:Y:S01]  /*e740*/  IMAD.MOV.U32 R16, RZ, RZ, RZ ;  /* 0x000000ffff107224 */ /* 0x000fe200078e00ff */
[C---:B------:R-:W-:Y:S02]  /*e750*/  ISETP.GE.U32.AND P3, PT, R5.reuse, 0x4, PT ;  /* 0x000000040500780c */ /* 0x040fe40003f66070 */
[C---:B------:R-:W-:Y:S02]  /*e760*/  ISETP.GE.U32.AND P4, PT, R5.reuse, 0x8, PT ;  /* 0x000000080500780c */ /* 0x040fe40003f86070 */
[----:B------:R-:W-:Y:S01]  /*e770*/  ISETP.GE.U32.AND P5, PT, R5, 0x10, PT ;  /* 0x000000100500780c */ /* 0x000fe20003fa6070 */
[----:B--2---:R-:W0:Y:S02]  /*e780*/  SHFL.UP PT, R4, R0, 0x1, RZ ;  /* 0x0420000000047989 */ /* 0x004e2400000e00ff */
[----:B0-----:R-:W-:-:S05]  /*e790*/  SEL R7, R4, RZ, P1 ;  /* 0x000000ff04077207 */ /* 0x001fca0000800000 */
[----:B------:R-:W-:-:S05]  /*e7a0*/  IMAD.IADD R7, R0, 0x1, R7 ;  /* 0x0000000100077824 */ /* 0x000fca00078e0207 */
[----:B------:R-:W0:Y:S02]  /*e7b0*/  SHFL.UP PT, R4, R7, 0x2, RZ ;  /* 0x0440000007047989 */ /* 0x000e2400000e00ff */
[----:B0-----:R-:W-:-:S05]  /*e7c0*/  SEL R4, R4, RZ, P2 ;  /* 0x000000ff04047207 */ /* 0x001fca0001000000 */
[----:B------:R-:W-:-:S05]  /*e7d0*/  IMAD.IADD R4, R7, 0x1, R4 ;  /* 0x0000000107047824 */ /* 0x000fca00078e0204 */
[----:B------:R-:W0:Y:S02]  /*e7e0*/  SHFL.UP PT, R6, R4, 0x4, RZ ;  /* 0x0480000004067989 */ /* 0x000e2400000e00ff */
[----:B0-----:R-:W-:-:S05]  /*e7f0*/  SEL R3, R6, RZ, P3 ;  /* 0x000000ff06037207 */ /* 0x001fca0001800000 */
[----:B------:R-:W-:-:S05]  /*e800*/  IMAD.IADD R3, R4, 0x1, R3 ;  /* 0x0000000104037824 */ /* 0x000fca00078e0203 */
[----:B------:R-:W0:Y:S02]  /*e810*/  SHFL.UP PT, R2, R3, 0x8, RZ ;  /* 0x0500000003027989 */ /* 0x000e2400000e00ff */
[----:B0-----:R-:W-:-:S04]  /*e820*/  SEL R2, R2, RZ, P4 ;  /* 0x000000ff02027207 */ /* 0x001fc80002000000 */
[----:B------:R-:W-:-:S05]  /*e830*/  IADD3 R2, R3, R2, RZ ;  /* 0x0000000203027210 */ /* 0x000fca0007ffe0ff */
[----:B------:R-:W0:Y:S02]  /*e840*/  SHFL.UP PT, R6, R2, 0x10, RZ ;  /* 0x0600000002067989 */ /* 0x000e2400000e00ff */
[----:B0-----:R-:W-:-:S05]  /*e850*/  SEL R7, R6, RZ, P5 ;  /* 0x000000ff06077207 */ /* 0x001fca0002800000 */
[----:B------:R-:W-:-:S05]  /*e860*/  IMAD.IADD R7, R2, 0x1, R7 ;  /* 0x0000000102077824 */ /* 0x000fca00078e0207 */
[----:B------:R-:W0:Y:S02]  /*e870*/  SHFL.IDX PT, R4, R7, 0x1f, 0x1f ;  /* 0x03e01f0007047f89 */ /* 0x000e2400000e0000 */
[----:B0-----:R-:W-:-:S04]  /*e880*/  IMAD R4, R4, UR5, RZ ;  /* 0x0000000504047c24 */ /* 0x001fc8000f8e02ff */
[----:B------:R-:W-:Y:S01]  /*e890*/  IMAD.MOV.U32 R3, RZ, RZ, R4 ;  /* 0x000000ffff037224 */ /* 0x000fe200078e0004 */
[----:B-1----:R-:W-:-:S13]  /*e8a0*/  ISETP.GT.AND P6, PT, R4, UR6, PT ;  /* 0x0000000604007c0c */ /* 0x002fda000bfc4270 */
[----:B------:R-:W-:Y:S05]  /*e8b0*/  @P6 BRA `(.L_x_231) ;  /* 0x0000000000946947 */ /* 0x000fea0003800000 */
[----:B------:R-:W-:Y:S01]  /*e8c0*/  IMAD.MOV.U32 R4, RZ, RZ, R3 ;  /* 0x000000ffff047224 */ /* 0x000fe200078e0003 */
[----:B------:R-:W-:Y:S01]  /*e8d0*/  UMOV UR4, URZ ;  /* 0x0000003f00047c82 */ /* 0x000fe20008000000 */
[----:B------:R-:W-:-:S05]  /*e8e0*/  ULDC UR5, c[0x0][0xc38] ;  /* 0x00030e0000057ab9 */ /* 0x000fca0000000800 */
.L_x_235:
[----:B------:R-:W0:Y:S01]  /*e8f0*/  LDC R2, c[0x0][0xc3c] ;  /* 0x00030f00ff027b82 */ /* 0x000e220000000800 */
[----:B------:R-:W-:-:S06]  /*e900*/  UIADD3 UR4, UR4, 0x1f, URZ ;  /* 0x0000001f04047890 */ /* 0x000fcc000fffe03f */
[----:B0-----:R-:W-:-:S13]  /*e910*/  ISETP.LE.AND P6, PT, R2, UR4, PT ;  /* 0x0000000402007c0c */ /* 0x001fda000bfc3270 */
[----:B------:R-:W-:Y:S05]  /*e920*/  @P6 BRA `(.L_x_232) ;  /* 0x0000000400246947 */ /* 0x000fea0003800000 */
[----:B------:R-:W-:Y:S01]  /*e930*/  VIADD R7, R5, UR4 ;  /* 0x0000000405077c36 */ /* 0x000fe20008000000 */
[----:B------:R-:W-:Y:S01]  /*e940*/  BSSY B0, `(.L_x_233) ;  /* 0x0000007000007945 */ /* 0x000fe20003800000 */
[----:B------:R-:W-:-:S03]  /*e950*/  MOV R0, RZ ;  /* 0x000000ff00007202 */ /* 0x000fc60000000f00 */
[----:B------:R-:W-:-:S13]  /*e960*/  ISETP.GE.OR P6, PT, R7, R2, !P0 ;  /* 0x000000020700720c */ /* 0x000fda00047c6670 */
[----:B------:R-:W-:Y:S05]  /*e970*/  @P6 BRA `(.L_x_234) ;  /* 0x00000000000c6947 */ /* 0x000fea0003800000 */
[----:B------:R-:W0:Y:S02]  /*e980*/  LDC.64 R2, c[0x0][0xc80] ;  /* 0x00032000ff027b82 */ /* 0x000e240000000a00 */
[----:B0-----:R-:W-:-:S05]  /*e990*/  IMAD.WIDE R2, R7, 0x4, R2 ;  /* 0x0000000407027825 */ /* 0x001fca00078e0202 */
[----:B------:R0:W5:Y:S02]  /*e9a0*/  LDG.E R0, desc[UR36][R2.64] ;  /* 0x0000002402007981 */ /* 0x000164000c1e1900 */
.L_x_234:
[----:B------:R-:W-:Y:S05]  /*e9b0*/  BSYNC B0 ;  /* 0x0000000000007941 */ /* 0x000fea0003800000 */
.L_x_233:
[----:B0----5:R-:W0:Y:S02]  /*e9c0*/  SHFL.UP PT, R2, R0, 0x1, RZ ;  /* 0x0420000000027989 */ /* 0x021e2400000e00ff */
        /* <DEDUP_REMOVED lines=14> */
[----:B------:R-:W0:Y:S02]  /*eab0*/  SHFL.IDX PT, R3, R9, 0x1f, 0x1f ;  /* 0x03e01f0009037f89 */ /* 0x000e2400000e0000 */
[----:B0-----:R-:W-:-:S05]  /*eac0*/  IMAD R3, R3, UR5, RZ ;  /* 0x0000000503037c24 */ /* 0x001fca000f8e02ff */
[----:B------:R-:W-:-:S04]  /*ead0*/  IADD3 R4, R3, R4, RZ ;  /* 0x0000000403047210 */ /* 0x000fc80007ffe0ff */
[----:B------:R-:W-:-:S13]  /*eae0*/  ISETP.GT.AND P6, PT, R4, UR6, PT ;  /* 0x0000000604007c0c */ /* 0x000fda000bfc4270 */
[----:B------:R-:W-:Y:S05]  /*eaf0*/  @!P6 BRA `(.L_x_235) ;  /* 0xfffffffc007ce947 */ /* 0x000fea000383ffff */
[----:B------:R-:W-:-:S07]  /*eb00*/  IMAD.MOV.U32 R7, RZ, RZ, R9 ;  /* 0x000000ffff077224 */ /* 0x000fce00078e0009 */
.L_x_231:
[----:B------:R-:W-:-:S04]  /*eb10*/  IMAD.IADD R8, R4, 0x1, -R3 ;  /* 0x0000000104087824 */ /* 0x000fc800078e0a03 */
[----:B------:R-:W-:-:S05]  /*eb20*/  IMAD R2, R7, UR5, R8 ;  /* 0x0000000507027c24 */ /* 0x000fca000f8e0208 */
[----:B------:R-:W-:-:S13]  /*eb30*/  ISETP.GT.AND P0, PT, R2, UR6, PT ;  /* 0x0000000602007c0c */ /* 0x000fda000bf04270 */
[----:B------:R-:W-:-:S04]  /*eb40*/  VOTE.ANY R4, PT, !P0 ;  /* 0x0000000000047806 */ /* 0x000fc800040e0100 */
[----:B------:R-:W0:Y:S01]  /*eb50*/  POPC R19, R4 ;  /* 0x0000000400137309 */ /* 0x000e220000000000 */
[----:B------:R-:W-:Y:S01]  /*eb60*/  ISETP.NE.AND P0, PT, R4, RZ, PT ;  /* 0x000000ff0400720c */ /* 0x000fe20003f05270 */
[----:B0-----:R-:W0:Y:S02]  /*eb70*/  SHFL.IDX PT, R10, R0, R19, 0x1f ;  /* 0x00001f13000a7589 */ /* 0x001e2400000e0000 */
[----:B0-----:R-:W-:-:S04]  /*eb80*/  IABS R9, R10 ;  /* 0x0000000a00097213 */ /* 0x001fc80000000000 */
[----:B------:R-:W0:Y:S08]  /*eb90*/  I2F.RP R6, R9 ;  /* 0x0000000900067306 */ /* 0x000e300000209400 */
[----:B0-----:R-:W0:Y:S02]  /*eba0*/  MUFU.RCP R6, R6 ;  /* 0x0000000600067308 */ /* 0x001e240000001000 */
[----:B0-----:R-:W-:-:S06]  /*ebb0*/  VIADD R2, R6, 0xffffffe ;  /* 0x0ffffffe06027836 */ /* 0x001fcc0000000000 */
[----:B------:R0:W1:Y:S01]  /*ebc0*/  F2I.FTZ.U32.TRUNC.NTZ R3, R2 ;  /* 0x0000000200037305 */ /* 0x000062000021f000 */
[----:B------:R-:W-:Y:S05]  /*ebd0*/  @!P0 BRA `(.L_x_236) ;  /* 0x0000000000088947 */ /* 0x000fea0003800000 */
[----:B------:R-:W-:-:S06]  /*ebe0*/  VIADD R16, R19, 0xffffffff ;  /* 0xffffffff13107836 */ /* 0x000fcc0000000000 */
[----:B------:R2:W3:Y:S02]  /*ebf0*/  SHFL.IDX PT, R16, R7, R16, 0x1f ;  /* 0x00001f1007107589 */ /* 0x0004e400000e0000 */
.L_x_236:
[----:B---3--:R-:W-:Y:S01]  /*ec00*/  IMAD R16, R16, UR5, R8 ;  /* 0x0000000510107c24 */ /* 0x008fe2000f8e0208 */
[----:B0-----:R-:W-:Y:S01]  /*ec10*/  IABS R2, R10 ;  /* 0x0000000a00027213 */ /* 0x001fe20000000000 */
[----:B-1----:R-:W-:Y:S02]  /*ec20*/  IMAD.MOV R0, RZ, RZ, -R3 ;  /* 0x000000ffff007224 */ /* 0x002fe400078e0a03 */
[----:B------:R-:W-:Y:S01]  /*ec30*/  VIADD R19, R19, UR4 ;  /* 0x0000000413137c36 */ /* 0x000fe20008000000 */
[----:B------:R-:W-:Y:S01]  /*ec40*/  IADD3 R11, -R16, UR6, RZ ;  /* 0x00000006100b7c10 */ /* 0x000fe2000fffe1ff */
[----:B--2---:R-:W-:Y:S01]  /*ec50*/  IMAD R7, R0, R9, RZ ;  /* 0x0000000900077224 */ /* 0x004fe200078e02ff */
[----:B------:R-:W-:Y:S01]  /*ec60*/  IADD3 R4, RZ, -R2, RZ ;  /* 0x80000002ff047210 */ /* 0x000fe20007ffe0ff */
[----:B------:R-:W-:Y:S01]  /*ec70*/  IMAD.MOV.U32 R2, RZ, RZ, RZ ;  /* 0x000000ffff027224 */ /* 0x000fe200078e00ff */
[----:B------:R-:W-:-:S03]  /*ec80*/  IABS R0, R11 ;  /* 0x0000000b00007213 */ /* 0x000fc60000000000 */
[----:B------:R-:W-:-:S04]  /*ec90*/  IMAD.HI.U32 R2, R3, R7, R2 ;  /* 0x0000000703027227 */ /* 0x000fc800078e0002 */
[----:B------:R-:W-:Y:S02]  /*eca0*/  IMAD.MOV.U32 R3, RZ, RZ, R0 ;  /* 0x000000ffff037224 */ /* 0x000fe400078e0000 */
[----:B------:R-:W-:Y:S02]  /*ecb0*/  IMAD.MOV.U32 R0, RZ, RZ, R4 ;  /* 0x000000ffff007224 */ /* 0x000fe400078e0004 */
[----:B------:R-:W-:-:S04]  /*ecc0*/  IMAD.HI.U32 R2, R2, R3, RZ ;  /* 0x0000000302027227 */ /* 0x000fc800078e00ff */
[----:B------:R-:W-:-:S05]  /*ecd0*/  IMAD R0, R2, R0, R3 ;  /* 0x0000000002007224 */ /* 0x000fca00078e0203 */
[----:B------:R-:W-:-:S13]  /*ece0*/  ISETP.GT.U32.AND P1, PT, R9, R0, PT ;  /* 0x000000000900720c */ /* 0x000fda0003f24070 */
[----:B------:R-:W-:Y:S02]  /*ecf0*/  @!P1 IMAD.IADD R0, R0, 0x1, -R9 ;  /* 0x0000000100009824 */ /* 0x000fe400078e0a09 */
[----:B------:R-:W-:Y:S01]  /*ed00*/  @!P1 VIADD R2, R2, 0x1 ;  /* 0x0000000102029836 */ /* 0x000fe20000000000 */
[----:B------:R-:W-:Y:S02]  /*ed10*/  ISETP.NE.AND P1, PT, R10, RZ, PT ;  /* 0x000000ff0a00720c */ /* 0x000fe40003f25270 */
[----:B------:R-:W-:Y:S02]  /*ed20*/  ISETP.GE.U32.AND P0, PT, R0, R9, PT ;  /* 0x000000090000720c */ /* 0x000fe40003f06070 */
[----:B------:R-:W-:-:S04]  /*ed30*/  LOP3.LUT R0, R11, R10, RZ, 0x3c, !PT ;  /* 0x0000000a0b007212 */ /* 0x000fc800078e3cff */
[----:B------:R-:W-:-:S07]  /*ed40*/  ISETP.GE.AND P2, PT, R0, RZ, PT ;  /* 0x000000ff0000720c */ /* 0x000fce0003f46270 */
[----:B------:R-:W-:-:S06]  /*ed50*/  @P0 IADD3 R2, R2, 0x1, RZ ;  /* 0x0000000102020810 */ /* 0x000fcc0007ffe0ff */
[----:B------:R-:W-:Y:S01]  /*ed60*/  @!P2 IMAD.MOV R2, RZ, RZ, -R2 ;  /* 0x000000ffff02a224 */ /* 0x000fe200078e0a02 */
[----:B------:R-:W-:-:S05]  /*ed70*/  @!P1 LOP3.LUT R2, RZ, R10, RZ, 0x33, !PT ;  /* 0x0000000aff029212 */ /* 0x000fca00078e33ff */
[--C-:B------:R-:W-:Y:S02]  /*ed80*/  IMAD.MOV R17, RZ, RZ, -R2.reuse ;  /* 0x000000ffff117224 */ /* 0x100fe400078e0a02 */
[----:B------:R-:W-:Y:S02]  /*ed90*/  IMAD.MOV.U32 R18, RZ, RZ, R2 ;  /* 0x000000ffff127224 */ /* 0x000fe400078e0002 */
[----:B------:R-:W-:Y:S01]  /*eda0*/  IMAD R17, R10, R17, R11 ;  /* 0x000000110a117224 */ /* 0x000fe200078e020b */
[----:B------:R-:W-:Y:S06]  /*edb0*/  BRA `(.L_x_237) ;  /* 0x0000000000147947 */ /* 0x000fec0003800000 */
.L_x_232:
[----:B------:R-:W-:Y:S01]  /*edc0*/  ULDC UR4, c[0x0][0xc3c] ;  /* 0x00030f0000047ab9 */ /* 0x000fe20000000800 */
[----:B------:R-:W-:Y:S01]  /*edd0*/  IMAD.MOV.U32 R17, RZ, RZ, RZ ;  /* 0x000000ffff117224 */ /* 0x000fe200078e00ff */
[----:B------:R-:W-:Y:S01]  /*ede0*/  MOV R16, UR6 ;  /* 0x0000000600107c02 */ /* 0x000fe20008000f00 */
[----:B------:R-:W-:Y:S02]  /*edf0*/  IMAD.MOV.U32 R18, RZ, RZ, RZ ;  /* 0x000000ffff127224 */ /* 0x000fe400078e00ff */
[----:B------:R-:W-:-:S07]  /*ee00*/  IMAD.U32 R19, RZ, RZ, UR4 ;  /* 0x00000004ff137e24 */ /* 0x000fce000f8e00ff */
.L_x_237:
[----:B------:R-:W-:-:S13]  /*ee10*/  ISETP.NE.AND P0, PT, R5, RZ, PT ;  /* 0x000000ff0500720c */ /* 0x000fda0003f05270 */
[----:B------:R-:W0:Y:S01]  /*ee20*/  @!P0 S2R R3, SR_CgaCtaId ;  /* 0x0000000000038919 */ /* 0x000e220000008800 */
[----:B------:R-:W-:-:S04]  /*ee30*/  @!P0 MOV R0, 0x400 ;  /* 0x0000040000008802 */ /* 0x000fc80000000f00 */
[----:B0-----:R-:W-:-:S05]  /*ee40*/  @!P0 LEA R0, R3, R0, 0x18 ;  /* 0x0000000003008211 */ /* 0x001fca00078ec0ff */
[----:B------:R0:W-:Y:S01]  /*ee50*/  @!P0 STS.128 [R0+0x388d0], R16 ;  /* 0x0388d01000008388 */ /* 0x0001e20000000c00 */
[----:B------:R-:W-:Y:S06]  /*ee60*/  BAR.ARV 0x5, 0x180 ;  /* 0x0146000000007b1d */ /* 0x000fec0000002000 */
.L_x_230:
[----:B------:R2:W-:Y:S01]  /*ee70*/  STL [R1+0x1c], RZ ;  /* 0x00001cff01007387 */ /* 0x0005e20000100800 */
[----:B------:R-:W-:Y:S01]  /*ee80*/  ULDC UR4, c[0x0][0xc3c] ;  /* 0x00030f0000047ab9 */ /* 0x000fe20000000800 */
[----:B------:R-:W-:Y:S01]  /*ee90*/  IMAD.MOV.U32 R28, RZ, RZ, 0x1 ;  /* 0x00000001ff1c7424 */ /* 0x000fe200078e00ff */
[----:B-1----:R-:W-:Y:S01]  /*eea0*/  ISETP.GE.AND P0, PT, R19, UR4, PT ;  /* 0x0000000413007c0c */ /* 0x002fe2000bf06270 */
[----:B------:R-:W-:-:S12]  /*eeb0*/  IMAD.MOV.U32 R27, RZ, RZ, RZ ;  /* 0x000000ffff1b7224 */ /* 0x000fd800078e00ff */
[----:B--2---:R-:W-:Y:S05]  /*eec0*/  @P0 BRA `(.L_x_238) ;  /* 0x0000004800140947 */ /* 0x004fea0003800000 */
[----:B0-----:R-:W2:Y:S01]  /*eed0*/  LDL R0, [R1+0x24] ;  /* 0x0000240001007983 */ /* 0x001ea20000100800 */
[----:B------:R-:W0:Y:S01]  /*eee0*/  S2UR UR5, SR_CgaCtaId ;  /* 0x00000000000579c3 */ /* 0x000e220000008800 */
[----:B------:R-:W-:Y:S01]  /*eef0*/  BSSY B8, `(.L_x_238) ;  /* 0x0000482000087945 */ /* 0x000fe20003800000 */
[----:B------:R-:W-:Y:S01]  /*ef00*/  IMAD.MOV.U32 R28, RZ, RZ, 0x1 ;  /* 0x00000001ff1c7424 */ /* 0x000fe200078e00ff */
[----:B------:R-:W1:Y:S01]  /*ef10*/  S2R R2, SR_TID.X ;  /* 0x0000000000027919 */ /* 0x000e620000002100 */
[----:B------:R-:W-:Y:S01]  /*ef20*/  IMAD.MOV.U32 R27, RZ, RZ, RZ ;  /* 0x000000ffff1b7224 */ /* 0x000fe200078e00ff */
[----:B------:R-:W-:Y:S01]  /*ef30*/  ULDC UR39, c[0x0][0xc] ;  /* 0x0000030000277ab9 */ /* 0x000fe20000000800 */
[----:B------:R3:W-:Y:S01]  /*ef40*/  STL [R1+0x1c], RZ ;  /* 0x00001cff01007387 */ /* 0x0007e20000100800 */
[C---:B-1----:R-:W-:Y:S01]  /*ef50*/  IMAD.SHL.U32 R33, R2.reuse, 0x8, RZ ;  /* 0x0000000802217824 */ /* 0x042fe200078e00ff */
[----:B------:R-:W-:-:S04]  /*ef60*/  LOP3.LUT R3, R2, 0x7f, RZ, 0xc0, !PT ;  /* 0x0000007f02037812 */ /* 0x000fc800078ec0ff */
[----:B------:R-:W-:Y:S02]  /*ef70*/  SHF.R.U32.HI R3, RZ, 0x3, R3 ;  /* 0x00000003ff037819 */ /* 0x000fe40000011603 */
[----:B--2---:R-:W-:Y:S02]  /*ef80*/  R2UR UR4, R0 ;  /* 0x00000000000472ca */ /* 0x004fe400000e0000 */
[----:B------:R-:W-:-:S04]  /*ef90*/  LOP3.LUT R0, R33, 0x1f8, RZ, 0xc0, !PT ;  /* 0x000001f821007812 */ /* 0x000fc800078ec0ff */
[----:B------:R-:W-:Y:S02]  /*efa0*/  LOP3.LUT R0, R0, 0x38, R2, 0x78, !PT ;  /* 0x0000003800007812 */ /* 0x000fe400078e7802 */
[----:B------:R-:W-:Y:S02]  /*efb0*/  SHF.L.U32 R2, R2, 0x4, RZ ;  /* 0x0000000402027819 */ /* 0x000fe400000006ff */
[----:B------:R-:W-:Y:S02]  /*efc0*/  LOP3.LUT R32, R0, 0x200, R33, 0xf8, !PT ;  /* 0x0000020000207812 */ /* 0x000fe400078ef821 */
[----:B------:R-:W-:Y:S01]  /*efd0*/  LOP3.LUT R33, R33, 0x38, RZ, 0xc0, !PT ;  /* 0x0000003821217812 */ /* 0x000fe200078ec0ff */
[----:B------:R-:W-:Y:S01]  /*efe0*/  ULOP3.LUT UR38, UR4, 0x2, URZ, 0xfc, !UPT ;  /* 0x0000000204267892 */ /* 0x000fe2000f8efc3f */
[----:B------:R-:W-:Y:S02]  /*eff0*/  LOP3.LUT R2, R3, 0x70, R2, 0xf8, !PT ;  /* 0x0000007003027812 */ /* 0x000fe400078ef802 */
[----:B------:R-:W-:Y:S01]  /*f000*/  UMOV UR4, 0x400 ;  /* 0x0000040000047882 */ /* 0x000fe20000000000 */
[C---:B------:R-:W-:Y:S01]  /*f010*/  LOP3.LUT R0, R33.reuse, 0x40, RZ, 0xfc, !PT ;  /* 0x0000004021007812 */ /* 0x040fe200078efcff */
[----:B0-----:R-:W-:Y:S01]  /*f020*/  ULEA UR4, UR5, UR4, 0x18 ;  /* 0x0000000405047291 */ /* 0x001fe2000f8ec03f */
[----:B------:R-:W-:-:S02]  /*f030*/  LOP3.LUT R37, R33, 0x80, RZ, 0xfc, !PT ;  /* 0x0000008021257812 */ /* 0x000fc400078efcff */
[----:B------:R-:W-:-:S03]  /*f040*/  LOP3.LUT R36, R33, 0xc0, RZ, 0xfc, !PT ;  /* 0x000000c021247812 */ /* 0x000fc600078efcff */
[----:B------:R-:W-:-:S04]  /*f050*/  IMAD.U32 R22, RZ, RZ, UR4 ;  /* 0x00000004ff167e24 */ /* 0x000fc8000f8e00ff */
[----:B---3--:R-:W-:-:S07]  /*f060*/  IMAD R34, R32, 0x2, R22 ;  /* 0x0000000220227824 */ /* 0x008fce00078e0216 */
.L_x_303:
[----:B0-----:R-:W0:Y:S02]  /*f070*/  LDC.64 R2, c[0x0][0xc88] ;  /* 0x00032200ff027b82 */ /* 0x001e240000000a00 */
[----:B0-----:R-:W-:-:S05]  /*f080*/  IMAD.WIDE R2, R19, 0x4, R2 ;  /* 0x0000000413027825 */ /* 0x001fca00078e0202 */
[----:B--2---:R-:W2:Y:S01]  /*f090*/  LDG.E R29, desc[UR36][R2.64] ;  /* 0x00000024021d7981 */ /* 0x004ea2000c1e1900 */
[----:B------:R-:W-:Y:S05]  /*f0a0*/  YIELD ;  /* 0x0000000000007946 */ /* 0x000fea0003800000 */
[----:B------:R-:W-:Y:S01]  /*f0b0*/  ULDC.64 UR4, c[0x0][0xa28] ;  /* 0x00028a0000047ab9 */ /* 0x000fe20000000a00 */
[----:B------:R-:W-:Y:S01]  /*f0c0*/  IMAD.MOV.U32 R30, RZ, RZ, RZ ;  /* 0x000000ffff1e7224 */ /* 0x000fe200078e00ff */
[----:B------:R-:W-:Y:S01]  /*f0d0*/  ISETP.NE.U32.AND P0, PT, RZ, UR4, PT ;  /* 0x00000004ff007c0c */ /* 0x000fe2000bf05070 */
[----:B------:R-:W-:-:S03]  /*f0e0*/  ULDC.64 UR6, c[0x0][0xa18] ;  /* 0x0002860000067ab9 */ /* 0x000fc60000000a00 */
[----:B------:R-:W-:Y:S01]  /*f0f0*/  ISETP.NE.AND.EX P0, PT, RZ, UR5, PT, P0 ;  /* 0x00000005ff007c0c */ /* 0x000fe2000bf05300 */
[----:B------:R-:W-:Y:S01]  /*f100*/  IMAD.MOV.U32 R35, RZ, RZ, RZ ;  /* 0x000000ffff237224 */ /* 0x000fe200078e00ff */
[----:B--2---:R-:W-:-:S11]  /*f110*/  SHF.R.S32.HI R0, RZ, 0x1f, R29 ;  /* 0x0000001fff007819 */ /* 0x004fd6000001141d */
[C---:B------:R-:W-:Y:S02]  /*f120*/  @P0 LEA R2, P1, R29.reuse, UR4, 0x2 ;  /* 0x000000041d020c11 */ /* 0x040fe4000f8210ff */
[C---:B------:R-:W-:Y:S01]  /*f130*/  SHF.L.U32 R24, R29.reuse, 0x2, RZ ;  /* 0x000000021d187819 */ /* 0x040fe200000006ff */
[----:B------:R0:W-:Y:S01]  /*f140*/  STL [R1+0xc], R0 ;  /* 0x00000c0001007387 */ /* 0x0001e20000100800 */
[----:B------:R-:W-:Y:S01]  /*f150*/  @P0 LEA.HI.X R3, R29, UR5, R0, 0x2, P1 ;  /* 0x000000051d030c11 */ /* 0x000fe200088f1400 */
[----:B------:R-:W-:-:S04]  /*f160*/  ULDC.64 UR4, c[0x0][0xa00] ;  /* 0x0002800000047ab9 */ /* 0x000fc80000000a00 */
[----:B-1----:R1:W2:Y:S01]  /*f170*/  @P0 LDG.E R30, desc[UR36][R2.64] ;  /* 0x00000024021e0981 */ /* 0x0022a2000c1e1900 */
[----:B------:R-:W-:Y:S02]  /*f180*/  ISETP.NE.U32.AND P0, PT, RZ, UR4, PT ;  /* 0x00000004ff007c0c */ /* 0x000fe4000bf05070 */
[----:B------:R-:W-:Y:S02]  /*f190*/  SHF.L.U64.HI R25, R29, 0x2, R0 ;  /* 0x000000021d197819 */ /* 0x000fe40000010200 */
[----:B------:R-:W-:Y:S02]  /*f1a0*/  ISETP.NE.AND.EX P2, PT, RZ, UR5, PT, P0 ;  /* 0x00000005ff007c0c */ /* 0x000fe4000bf45300 */
[----:B------:R-:W-:Y:S02]  /*f1b0*/  ISETP.NE.U32.AND P0, PT, RZ, UR6, PT ;  /* 0x00000006ff007c0c */ /* 0x000fe4000bf05070 */
[----:B------:R-:W-:Y:S02]  /*f1c0*/  LOP3.LUT R23, R23, 0xffffff7f, RZ, 0xc0, !PT ;  /* 0xffffff7f17177812 */ /* 0x000fe400078ec0ff */
[----:B------:R-:W-:-:S02]  /*f1d0*/  ISETP.NE.AND.EX P0, PT, RZ, UR7, PT, P0 ;  /* 0x00000007ff007c0c */ /* 0x000fc4000bf05300 */
[----:B-1----:R-:W-:-:S04]  /*f1e0*/  IADD3 R2, P1, R24, UR4, RZ ;  /* 0x0000000418027c10 */ /* 0x002fc8000ff3e0ff */
[----:B------:R-:W-:Y:S01]  /*f1f0*/  IADD3.X R3, R25, UR5, RZ, P1, !PT ;  /* 0x0000000519037c10 */ /* 0x000fe20008ffe4ff */
[----:B------:R-:W-:Y:S01]  /*f200*/  ULDC.64 UR4, c[0x0][0x418] ;  /* 0x0001060000047ab9 */ /* 0x000fe20000000a00 */
[----:B------:R-:W-:-:S03]  /*f210*/  @P2 LOP3.LUT R23, R23, 0x80, RZ, 0xfc, !PT ;  /* 0x0000008017172812 */ /* 0x000fc600078efcff */
[----:B------:R1:W5:Y:S02]  /*f220*/  @P2 LDG.E R35, desc[UR36][R2.64] ;  /* 0x0000002402232981 */ /* 0x000364000c1e1900 */
[----:B------:R-:W-:-:S04]  /*f230*/  @P0 IADD3 R4, P1, R24, UR6, RZ ;  /* 0x0000000618040c10 */ /* 0x000fc8000ff3e0ff */
[----:B------:R-:W-:-:S05]  /*f240*/  @P0 IADD3.X R5, R25, UR7, RZ, P1, !PT ;  /* 0x0000000719050c10 */ /* 0x000fca0008ffe4ff */
[----:B------:R-:W3:Y:S01]  /*f250*/  @P0 LDG.E R4, desc[UR36][R4.64] ;  /* 0x0000002404040981 */ /* 0x000ee2000c1e1900 */
[----:B------:R-:W-:-:S03]  /*f260*/  UISETP.NE.U32.AND UP0, UPT, UR4, URZ, UPT ;  /* 0x0000003f0400728c */ /* 0x000fc6000bf05070 */
[----:B------:R-:W-:Y:S01]  /*f270*/  ULDC UR4, c[0x0][0x424] ;  /* 0x0001090000047ab9 */ /* 0x000fe20000000800 */
[----:B------:R-:W-:-:S03]  /*f280*/  UISETP.NE.AND.EX UP0, UPT, UR5, URZ, UPT, UP0 ;  /* 0x0000003f0500728c */ /* 0x000fc6000bf05300 */
[----:B------:R-:W-:Y:S01]  /*f290*/  ULDC UR5, c[0x0][0x2f0] ;  /* 0x0000bc0000057ab9 */ /* 0x000fe20000000800 */
[----:B------:R-:W-:-:S04]  /*f2a0*/  USEL UR4, UR4, 0x1, UP0 ;  /* 0x0000000104047887 */ /* 0x000fc80008000000 */
[----:B------:R-:W-:-:S06]  /*f2b0*/  UIMAD UR4, UR4, UR5, URZ ;  /* 0x00000005040472a4 */ /* 0x000fcc000f8e023f */
[----:B0-----:R-:W-:Y:S01]  /*f2c0*/  IMAD.U32 R0, RZ, RZ, UR4 ;  /* 0x00000004ff007e24 */ /* 0x001fe2000f8e00ff */
[----:B--2---:R1:W-:Y:S04]  /*f2d0*/  STL [R1+0x4], R30 ;  /* 0x0000041e01007387 */ /* 0x0043e80000100800 */
[----:B---3--:R1:W-:Y:S01]  /*f2e0*/  @P0 STL [R1+0x18], R4 ;  /* 0x0000180401000387 */ /* 0x0083e20000100800 */
[----:B------:R-:W-:Y:S05]  /*f2f0*/  @P0 BRA `(.L_x_239) ;  /* 0x0000000000200947 */ /* 0x000fea0003800000 */
[----:B------:R-:W-:Y:S02]  /*f300*/  ULDC UR4, c[0x0][0x288] ;  /* 0x0000a20000047ab9 */ /* 0x000fe40000000800 */
[----:B-1----:R-:W-:-:S05]  /*f310*/  IMAD.U32 R4, RZ, RZ, UR4 ;  /* 0x00000004ff047e24 */ /* 0x002fca000f8e00ff */
[----:B------:R0:W-:Y:S01]  /*f320*/  STL [R1+0x18], R4 ;  /* 0x0000180401007387 */ /* 0x0001e20000100800 */
[----:B------:R-:W-:Y:S05]  /*f330*/  @!P2 BRA `(.L_x_239) ;  /* 0x000000000010a947 */ /* 0x000fea0003800000 */
[----:B------:R-:W2:Y:S04]  /*f340*/  LDG.E R5, desc[UR36][R2.64] ;  /* 0x0000002402057981 */ /* 0x000ea8000c1e1900 */
[----:B0-----:R-:W2:Y:S02]  /*f350*/  LDG.E R4, desc[UR36][R2.64+0x4] ;  /* 0x0000042402047981 */ /* 0x001ea4000c1e1900 */
[----:B--2---:R-:W-:-:S05]  /*f360*/  IMAD.IADD R2, R4, 0x1, -R5 ;  /* 0x0000000104027824 */ /* 0x004fca00078e0a05 */
[----:B------:R2:W-:Y:S02]  /*f370*/  STL [R1+0x18], R2 ;  /* 0x0000180201007387 */ /* 0x0005e40000100800 */
.L_x_239:
[----:B------:R-:W-:Y:S01]  /*f380*/  ULDC.64 UR4, c[0x0][0xa20] ;  /* 0x0002880000047ab9 */ /* 0x000fe20000000a00 */
[----:B------:R-:W-:Y:S01]  /*f390*/  IMAD.MOV.U32 R31, RZ, RZ, R29 ;  /* 0x000000ffff1f7224 */ /* 0x000fe200078e001d */
[----:B------:R-:W-:-:S04]  /*f3a0*/  ISETP.NE.U32.AND P0, PT, RZ, UR4, PT ;  /* 0x00000004ff007c0c */ /* 0x000fc8000bf05070 */
[----:B------:R-:W-:-:S13]  /*f3b0*/  ISETP.NE.AND.EX P0, PT, RZ, UR5, PT, P0 ;  /* 0x00000005ff007c0c */ /* 0x000fda000bf05300 */
[----:B------:R-:W-:Y:S05]  /*f3c0*/  @!P0 BRA `(.L_x_240) ;  /* 0x0000000000108947 */ /* 0x000fea0003800000 */
[----:B-12---:R-:W-:-:S04]  /*f3d0*/  IADD3 R2, P0, R24, UR4, RZ ;  /* 0x0000000418027c10 */ /* 0x006fc8000ff1e0ff */
[----:B------:R-:W-:-:S05]  /*f3e0*/  IADD3.X R3, R25, UR5, RZ, P0, !PT ;  /* 0x0000000519037c10 */ /* 0x000fca00087fe4ff */
[----:B------:R3:W5:Y:S01]  /*f3f0*/  LDG.E R0, desc[UR36][R2.64] ;  /* 0x0000002402007981 */ /* 0x000762000c1e1900 */
[----:B------:R-:W-:Y:S05]  /*f400*/  BRA `(.L_x_241) ;  /* 0x0000000000247947 */ /* 0x000fea0003800000 */
.L_x_240:
[----:B------:R-:W-:Y:S02]  /*f410*/  ULDC.64 UR4, c[0x0][0xa08] ;  /* 0x0002820000047ab9 */ /* 0x000fe40000000a00 */
[----:B------:R-:W-:-:S04]  /*f420*/  ISETP.NE.U32.AND P0, PT, RZ, UR4, PT ;  /* 0x00000004ff007c0c */ /* 0x000fc8000bf05070 */
[----:B------:R-:W-:-:S13]  /*f430*/  ISETP.NE.AND.EX P0, PT, RZ, UR5, PT, P0 ;  /* 0x00000005ff007c0c */ /* 0x000fda000bf05300 */
[----:B------:R-:W-:Y:S05]  /*f440*/  @!P0 BRA `(.L_x_241) ;  /* 0x0000000000148947 */ /* 0x000fea0003800000 */
[----:B-12---:R-:W1:Y:S02]  /*f450*/  LDC.64 R2, c[0x0][0xa08] ;  /* 0x00028200ff027b82 */ /* 0x006e640000000a00 */
[----:B-1----:R-:W-:-:S05]  /*f460*/  IMAD.WIDE R2, R31, 0x4, R2 ;  /* 0x000000041f027825 */ /* 0x002fca00078e0202 */
[----:B------:R-:W2:Y:S04]  /*f470*/  LDG.E R0, desc[UR36][R2.64] ;  /* 0x0000002402007981 */ /* 0x000ea8000c1e1900 */
[----:B------:R-:W2:Y:S02]  /*f480*/  LDG.E R5, desc[UR36][R2.64+0x4] ;  /* 0x0000042402057981 */ /* 0x000ea4000c1e1900 */
[----:B--2---:R-:W-:-:S07]  /*f490*/  IADD3 R0, -R0, R5, RZ ;  /* 0x0000000500007210 */ /* 0x004fce0007ffe1ff */
.L_x_241:
[----:B-123-5:R-:W-:Y:S01]  /*f4a0*/  IMAD.IADD R2, R0, 0x1, -R30 ;  /* 0x0000000100027824 */ /* 0x02efe200078e0a1e */
[----:B------:R-:W-:Y:S03]  /*f4b0*/  BSSY B7, `(.L_x_242) ;  /* 0x0000387000077945 */ /* 0x000fe60003800000 */
[C---:B------:R-:W-:Y:S01]  /*f4c0*/  VIADD R0, R2.reuse, 0x4f ;  /* 0x0000004f02007836 */ /* 0x040fe20000000000 */
[----:B------:R1:W-:Y:S01]  /*f4d0*/  STL [R1], R2 ;  /* 0x0000000201007387 */ /* 0x0003e20000100800 */
[----:B------:R-:W-:Y:S02]  /*f4e0*/  ISETP.GT.AND P0, PT, R2, RZ, PT ;  /* 0x000000ff0200720c */ /* 0x000fe40003f04270 */
[----:B------:R-:W-:-:S05]  /*f4f0*/  IMAD.HI R0, R0, 0x66666667, RZ ;  /* 0x6666666700007827 */ /* 0x000fca00078e02ff */
[----:B------:R-:W-:-:S04]  /*f500*/  SHF.R.U32.HI R3, RZ, 0x1f, R0 ;  /* 0x0000001fff037819 */ /* 0x000fc80000011600 */
[----:B------:R-:W-:-:S05]  /*f510*/  LEA.HI.SX32 R0, R0, R3, 0x1b ;  /* 0x0000000300007211 */ /* 0x000fca00078fdaff */
[----:B------:R1:W-:Y:S01]  /*f520*/  STL [R1+0x20], R0 ;  /* 0x0000200001007387 */ /* 0x0003e20000100800 */
[----:B------:R-:W-:Y:S05]  /*f530*/  @P0 BRA `(.L_x_243) ;  /* 0x0000000000440947 */ /* 0x000fea0003800000 */
[----:B-1----:R-:W1:Y:S02]  /*f540*/  S2R R2, SR_TID.X ;  /* 0x0000000000027919 */ /* 0x002e640000002100 */
[----:B-1----:R-:W-:-:S04]  /*f550*/  LOP3.LUT R2, R2, 0x7f, RZ, 0xc0, !PT ;  /* 0x0000007f02027812 */ /* 0x002fc800078ec0ff */
[----:B------:R-:W-:-:S13]  /*f560*/  ISETP.NE.AND P0, PT, R2, RZ, PT ;  /* 0x000000ff0200720c */ /* 0x000fda0003f05270 */
[----:B------:R-:W-:Y:S05]  /*f570*/  @P0 BRA `(.L_x_244) ;  /* 0x0000003400e80947 */ /* 0x000fea0003800000 */
[----:B------:R-:W1:Y:S01]  /*f580*/  S2R R5, SR_LANEID ;  /* 0x0000000000057919 */ /* 0x000e620000000000 */
[----:B------:R-:W-:Y:S01]  /*f590*/  VOTEU.ANY UR4, UPT, PT ;  /* 0x0000000000047886 */ /* 0x000fe200038e0100 */
[----:B------:R-:W2:Y:S01]  /*f5a0*/  LDC.64 R2, c[0x0][0xc60] ;  /* 0x00031800ff027b82 */ /* 0x000ea20000000a00 */
[----:B------:R-:W1:Y:S02]  /*f5b0*/  FLO.U32 R0, UR4 ;  /* 0x0000000400007d00 */ /* 0x000e6400080e0000 */
[----:B-1----:R-:W-:-:S06]  /*f5c0*/  ISETP.EQ.U32.AND P0, PT, R0, R5, PT ;  /* 0x000000050000720c */ /* 0x002fcc0003f02070 */
[----:B------:R-:W2:Y:S07]  /*f5d0*/  POPC R5, UR4 ;  /* 0x0000000400057d09 */ /* 0x000eae0008000000 */
[----:B--2---:R-:W2:Y:S01]  /*f5e0*/  @P0 ATOMG.E.ADD.STRONG.GPU PT, R3, desc[UR36][R2.64], R5 ;  /* 0x00000005020309a8 */ /* 0x004ea200081ee1e4 */
[----:B0-----:R-:W0:Y:S02]  /*f5f0*/  S2R R4, SR_LTMASK ;  /* 0x0000000000047919 */ /* 0x001e240000003900 */
[----:B0-----:R-:W-:-:S04]  /*f600*/  LOP3.LUT R4, R4, UR4, RZ, 0xc0, !PT ;  /* 0x0000000404047c12 */ /* 0x001fc8000f8ec0ff */
[----:B------:R-:W0:Y:S01]  /*f610*/  POPC R7, R4 ;  /* 0x0000000400077309 */ /* 0x000e220000000000 */
[----:B--2---:R-:W0:Y:S02]  /*f620*/  SHFL.IDX PT, R0, R3, R0, 0x1f ;  /* 0x00001f0003007589 */ /* 0x004e2400000e0000 */
[----:B0-----:R-:W-:Y:S01]  /*f630*/  IADD3 R16, R0, UR39, R7 ;  /* 0x0000002700107c10 */ /* 0x001fe2000fffe007 */
[----:B------:R-:W-:Y:S06]  /*f640*/  BRA `(.L_x_244) ;  /* 0x0000003400b47947 */ /* 0x000fec0003800000 */
.L_x_243:
[----:B-1----:R-:W-:Y:S01]  /*f650*/  VIADD R0, R22, 0x24400 ;  /* 0x0002440016007836 */ /* 0x002fe20000000000 */
[----:B------:R-:W-:Y:S04]  /*f660*/  BSSY B6, `(.L_x_245) ;  /* 0x0000013000067945 */ /* 0x000fe80003800000 */
[----:B------:R-:W-:-:S13]  /*f670*/  LOP3.LUT P0, RZ, R0, 0x3ff, RZ, 0xc0, !PT ;  /* 0x000003ff00ff7812 */ /* 0x000fda000780c0ff */
[----:B------:R-:W-:Y:S05]  /*f680*/  @!P0 BRA `(.L_x_246) ;  /* 0x0000000000408947 */ /* 0x000fea0003800000 */
[----:B------:R-:W-:Y:S01]  /*f690*/  MOV R2, 0x0 ;  /* 0x0000000000027802 */ /* 0x000fe20000000f00 */
[----:B------:R-:W-:Y:S01]  /*f6a0*/  ULDC.64 UR6, c[0x4][0xa8] ;  /* 0x01002a0000067ab9 */ /* 0x000fe20000000a00 */
[----:B------:R-:W-:Y:S01]  /*f6b0*/  ULDC.64 UR8, c[0x4][0xb0] ;  /* 0x01002c0000087ab9 */ /* 0x000fe20000000a00 */
[----:B------:R-:W-:Y:S01]  /*f6c0*/  ULDC.64 UR4, c[0x4][0x8] ;  /* 0x0100020000047ab9 */ /* 0x000fe20000000a00 */
[----:B0-----:R-:W-:Y:S01]  /*f6d0*/  IMAD.U32 R4, RZ, RZ, UR6 ;  /* 0x00000006ff047e24 */ /* 0x001fe2000f8e00ff */
[----:B------:R-:W-:Y:S01]  /*f6e0*/  MOV R6, UR8 ;  /* 0x0000000800067c02 */ /* 0x000fe20008000f00 */
[----:B------:R-:W0:Y:S01]  /*f6f0*/  LDC.64 R2, c[0x4][R2] ;  /* 0x0100000002027b82 */ /* 0x000e220000000a00 */
[----:B------:R-:W-:Y:S01]  /*f700*/  IMAD.U32 R5, RZ, RZ, UR7 ;  /* 0x00000007ff057e24 */ /* 0x000fe2000f8e00ff */
[----:B------:R-:W-:Y:S01]  /*f710*/  MOV R13, RZ ;  /* 0x000000ff000d7202 */ /* 0x000fe20000000f00 */
[----:B------:R-:W-:Y:S02]  /*f720*/  IMAD.U32 R7, RZ, RZ, UR9 ;  /* 0x00000009ff077e24 */ /* 0x000fe4000f8e00ff */
[----:B------:R-:W-:-:S02]  /*f730*/  IMAD.U32 R10, RZ, RZ, UR4 ;  /* 0x00000004ff0a7e24 */ /* 0x000fc4000f8e00ff */
[----:B------:R-:W-:Y:S02]  /*f740*/  IMAD.U32 R11, RZ, RZ, UR5 ;  /* 0x00000005ff0b7e24 */ /* 0x000fe4000f8e00ff */
[----:B------:R-:W-:Y:S02]  /*f750*/  IMAD.MOV.U32 R8, RZ, RZ, 0x70 ;  /* 0x00000070ff087424 */ /* 0x000fe400078e00ff */
[----:B------:R-:W-:-:S07]  /*f760*/  IMAD.MOV.U32 R12, RZ, RZ, 0x1 ;  /* 0x00000001ff0c7424 */ /* 0x000fce00078e00ff */
[----:B------:R-:W-:-:S07]  /*f770*/  LEPC R20, `(.L_x_246) ;  /* 0x000000001014794e */ /* 0x000fce0000000000 */
[----:B0-----:R-:W-:Y:S05]  /*f780*/  CALL.ABS.NOINC R2 ;  /* 0x0000000002007343 */ /* 0x001fea0003c00000 */
.L_x_246:
[----:B------:R-:W-:Y:S05]  /*f790*/  BSYNC B6 ;  /* 0x0000000000067941 */ /* 0x000fea0003800000 */
.L_x_245:
[----:B------:R-:W-:Y:S01]  /*f7a0*/  VIADD R0, R22, 0x400 ;  /* 0x0000040016007836 */ /* 0x000fe20000000000 */
[----:B------:R-:W-:Y:S04]  /*f7b0*/  BSSY B6, `(.L_x_247) ;  /* 0x0000022000067945 */ /* 0x000fe80003800000 */
[----:B------:R-:W-:-:S13]  /*f7c0*/  LOP3.LUT P0, RZ, R0, 0x3ff, RZ, 0xc0, !PT ;  /* 0x000003ff00ff7812 */ /* 0x000fda000780c0ff */
[----:B------:R-:W-:Y:S05]  /*f7d0*/  @!P0 BRA `(.L_x_248) ;  /* 0x00000000007c8947 */ /* 0x000fea0003800000 */
[----:B------:R-:W-:Y:S01]  /*f7e0*/  MOV R26, 0x0 ;  /* 0x00000000001a7802 */ /* 0x000fe20000000f00 */
[----:B------:R-:W-:Y:S01]  /*f7f0*/  ULDC.64 UR6, c[0x4][0xa8] ;  /* 0x01002a0000067ab9 */ /* 0x000fe20000000a00 */
[----:B------:R-:W-:Y:S01]  /*f800*/  ULDC.64 UR8, c[0x4][0xb0] ;  /* 0x01002c0000087ab9 */ /* 0x000fe20000000a00 */
[----:B------:R-:W-:Y:S01]  /*f810*/  ULDC.64 UR4, c[0x4][0x10] ;  /* 0x0100040000047ab9 */ /* 0x000fe20000000a00 */
[----:B------:R1:W2:Y:S01]  /*f820*/  LDC.64 R2, c[0x4][R26] ;  /* 0x010000001a027b82 */ /* 0x0002a20000000a00 */
[----:B0-----:R-:W-:Y:S01]  /*f830*/  IMAD.U32 R4, RZ, RZ, UR6 ;  /* 0x00000006ff047e24 */ /* 0x001fe2000f8e00ff */
[----:B------:R-:W-:Y:S01]  /*f840*/  MOV R10, UR4 ;  /* 0x00000004000a7c02 */ /* 0x000fe20008000f00 */
[----:B------:R-:W-:Y:S02]  /*f850*/  IMAD.U32 R5, RZ, RZ, UR7 ;  /* 0x00000007ff057e24 */ /* 0x000fe4000f8e00ff */
[----:B------:R-:W-:Y:S02]  /*f860*/  IMAD.U32 R6, RZ, RZ, UR8 ;  /* 0x00000008ff067e24 */ /* 0x000fe4000f8e00ff */
[----:B------:R-:W-:-:S02]  /*f870*/  IMAD.U32 R7, RZ, RZ, UR9 ;  /* 0x00000009ff077e24 */ /* 0x000fc4000f8e00ff */
[----:B------:R-:W-:Y:S02]  /*f880*/  IMAD.U32 R11, RZ, RZ, UR5 ;  /* 0x00000005ff0b7e24 */ /* 0x000fe4000f8e00ff */
[----:B------:R-:W-:Y:S02]  /*f890*/  IMAD.MOV.U32 R8, RZ, RZ, 0x70 ;  /* 0x00000070ff087424 */ /* 0x000fe400078e00ff */
[----:B------:R-:W-:Y:S02]  /*f8a0*/  IMAD.MOV.U32 R12, RZ, RZ, 0x1 ;  /* 0x00000001ff0c7424 */ /* 0x000fe400078e00ff */
[----:B-1----:R-:W-:-:S07]  /*f8b0*/  IMAD.MOV.U32 R13, RZ, RZ, RZ ;  /* 0x000000ffff0d7224 */ /* 0x002fce00078e00ff */
[----:B------:R-:W-:-:S07]  /*f8c0*/  LEPC R20, `(.L_x_249) ;  /* 0x000000001014794e */ /* 0x000fce0000000000 */
[----:B--2---:R-:W-:Y:S05]  /*f8d0*/  CALL.ABS.NOINC R2 ;  /* 0x0000000002007343 */ /* 0x004fea0003c00000 */
.L_x_249:
[----:B------:R0:W1:Y:S01]  /*f8e0*/  LDC.64 R2, c[0x4][R26] ;  /* 0x010000001a027b82 */ /* 0x0000620000000a00 */
[----:B------:R-:W-:Y:S01]  /*f8f0*/  ULDC.64 UR6, c[0x4][0xa8] ;  /* 0x01002a0000067ab9 */ /* 0x000fe20000000a00 */
[----:B------:R-:W-:Y:S01]  /*f900*/  ULDC.64 UR8, c[0x4][0xb0] ;  /* 0x01002c0000087ab9 */ /* 0x000fe20000000a00 */
[----:B------:R-:W-:Y:S01]  /*f910*/  ULDC.64 UR4, c[0x4][0x18] ;  /* 0x0100060000047ab9 */ /* 0x000fe20000000a00 */
[----:B------:R-:W-:Y:S01]  /*f920*/  IMAD.U32 R4, RZ, RZ, UR6 ;  /* 0x00000006ff047e24 */ /* 0x000fe2000f8e00ff */
[----:B------:R-:W-:Y:S01]  /*f930*/  MOV R5, UR7 ;  /* 0x0000000700057c02 */ /* 0x000fe20008000f00 */
[----:B------:R-:W-:Y:S01]  /*f940*/  IMAD.U32 R6, RZ, RZ, UR8 ;  /* 0x00000008ff067e24 */ /* 0x000fe2000f8e00ff */
[----:B------:R-:W-:Y:S01]  /*f950*/  MOV R12, 0x1 ;  /* 0x00000001000c7802 */ /* 0x000fe20000000f00 */
[----:B------:R-:W-:Y:S02]  /*f960*/  IMAD.U32 R7, RZ, RZ, UR9 ;  /* 0x00000009ff077e24 */ /* 0x000fe4000f8e00ff */
[----:B------:R-:W-:-:S02]  /*f970*/  IMAD.U32 R10, RZ, RZ, UR4 ;  /* 0x00000004ff0a7e24 */ /* 0x000fc4000f8e00ff */
[----:B------:R-:W-:Y:S02]  /*f980*/  IMAD.U32 R11, RZ, RZ, UR5 ;  /* 0x00000005ff0b7e24 */ /* 0x000fe4000f8e00ff */
[----:B------:R-:W-:Y:S02]  /*f990*/  IMAD.MOV.U32 R8, RZ, RZ, 0x70 ;  /* 0x00000070ff087424 */ /* 0x000fe400078e00ff */
[----:B0-----:R-:W-:-:S07]  /*f9a0*/  IMAD.MOV.U32 R13, RZ, RZ, RZ ;  /* 0x000000ffff0d7224 */ /* 0x001fce00078e00ff */
[----:B------:R-:W-:-:S07]  /*f9b0*/  LEPC R20, `(.L_x_248) ;  /* 0x000000001014794e */ /* 0x000fce0000000000 */
[----:B-1----:R-:W-:Y:S05]  /*f9c0*/  CALL.ABS.NOINC R2 ;  /* 0x0000000002007343 */ /* 0x002fea0003c00000 */
.L_x_248:
[----:B------:R-:W-:Y:S05]  /*f9d0*/  BSYNC B6 ;  /* 0x0000000000067941 */ /* 0x000fea0003800000 */
.L_x_247:
[----:B------:R-:W2:Y:S01]  /*f9e0*/  LDL R26, [R1+0x20] ;  /* 0x00002000011a7983 */ /* 0x000ea20000100800 */
[----:B------:R-:W-:Y:S01]  /*f9f0*/  ULDC.64 UR4, c[0x0][0x9f8] ;  /* 0x00027e0000047ab9 */ /* 0x000fe20000000a00 */
[----:B------:R-:W1:Y:S02]  /*fa00*/  LDC R6, c[0x0][0x430] ;  /* 0x00010c00ff067b82 */ /* 0x000e640000000800 */
[----:B------:R-:W3:Y:S01]  /*fa10*/  LDL R2, [R1] ;  /* 0x0000000001027983 */ /* 0x000ee20000100800 */
[----:B------:R-:W-:Y:S01]  /*fa20*/  ISETP.NE.U32.AND P0, PT, RZ, UR4, PT ;  /* 0x00000004ff007c0c */ /* 0x000fe2000bf05070 */
[----:B------:R-:W4:Y:S03]  /*fa30*/  S2R R20, SR_TID.X ;  /* 0x0000000000147919 */ /* 0x000f260000002100 */
[----:B------:R-:W-:-:S13]  /*fa40*/  ISETP.NE.AND.EX P0, PT, RZ, UR5, PT, P0 ;  /* 0x00000005ff007c0c */ /* 0x000fda000bf05300 */
[----:B------:R-:W-:Y:S01]  /*fa50*/  @P0 IADD3 R24, P1, R24, UR4, RZ ;  /* 0x0000000418180c10 */ /* 0x000fe2000ff3e0ff */
[----:B------:R-:W0:Y:S01]  /*fa60*/  S2R R21, SR_TID.X ;  /* 0x0000000000157919 */ /* 0x000e220000002100 */
[----:B------:R-:W-:Y:S02]  /*fa70*/  ULDC UR4, c[0x0][0x2f4] ;  /* 0x0000bd0000047ab9 */ /* 0x000fe40000000800 */
[----:B------:R-:W-:-:S05]  /*fa80*/  @P0 IADD3.X R25, R25, UR5, RZ, P1, !PT ;  /* 0x0000000519190c10 */ /* 0x000fca0008ffe4ff */
[----:B------:R-:W3:Y:S01]  /*fa90*/  @P0 LDG.E R31, desc[UR36][R24.64] ;  /* 0x00000024181f0981 */ /* 0x000ee2000c1e1900 */
[----:B-1----:R-:W-:Y:S02]  /*faa0*/  ISETP.NE.AND P2, PT, R6, 0x1, PT ;  /* 0x000000010600780c */ /* 0x002fe40003f45270 */
[----:B----4-:R-:W-:-:S04]  /*fab0*/  LOP3.LUT R20, R20, 0x7f, RZ, 0xc0, !PT ;  /* 0x0000007f14147812 */ /* 0x010fc800078ec0ff */
[----:B------:R-:W-:-:S07]  /*fac0*/  SHF.R.U32.HI R0, RZ, 0x3, R20 ;  /* 0x00000003ff007819 */ /* 0x000fce0000011614 */
[----:B0-----:R-:W0:Y:S01]  /*fad0*/  @P2 LDC R4, c[0x0][0x434] ;  /* 0x00010d00ff042b82 */ /* 0x001e220000000800 */
[----:B------:R-:W-:-:S05]  /*fae0*/  IMAD.SHL.U32 R20, R21, 0x10, RZ ;  /* 0x0000001015147824 */ /* 0x000fca00078e00ff */
[----:B------:R-:W-:Y:S02]  /*faf0*/  LOP3.LUT R20, R0, 0x70, R20, 0xf8, !PT ;  /* 0x0000007000147812 */ /* 0x000fe400078ef814 */
[----:B------:R-:W1:Y:S01]  /*fb00*/  @P2 LDC R0, c[0x0][0x438] ;  /* 0x00010e00ff002b82 */ /* 0x000e620000000800 */
[----:B------:R-:W-:Y:S02]  /*fb10*/  LOP3.LUT R23, R23, 0xffffffbf, RZ, 0xc0, !PT ;  /* 0xffffffbf17177812 */ /* 0x000fe400078ec0ff */
[----:B------:R-:W-:Y:S02]  /*fb20*/  LOP3.LUT R8, R33, 0x40, RZ, 0xfc, !PT ;  /* 0x0000004021087812 */ /* 0x000fe400078efcff */
[----:B------:R-:W-:-:S04]  /*fb30*/  @P2 LOP3.LUT R23, R23, 0x40, RZ, 0xfc, !PT ;  /* 0x0000004017172812 */ /* 0x000fc800078efcff */
[----:B------:R-:W-:Y:S01]  /*fb40*/  LOP3.LUT R23, R23, 0xffffffef, RZ, 0xc0, !PT ;  /* 0xffffffef17177812 */ /* 0x000fe200078ec0ff */
[----:B------:R-:W-:Y:S01]  /*fb50*/  UMOV UR5, 0xffffffff ;  /* 0xffffffff00057882 */ /* 0x000fe20000000000 */
[----:B--2---:R-:W-:-:S04]  /*fb60*/  VIADD R26, R26, 0xffffffff ;  /* 0xffffffff1a1a7836 */ /* 0x004fc80000000000 */
[----:B------:R-:W-:-:S05]  /*fb70*/  IMAD R5, R26, 0x50, R20 ;  /* 0x000000501a057824 */ /* 0x000fca00078e0214 */
[----:B---3--:R-:W-:-:S04]  /*fb80*/  ISETP.GE.AND P0, PT, R5, R2, PT ;  /* 0x000000020500720c */ /* 0x008fc80003f06270 */
[----:B------:R-:W-:Y:S01]  /*fb90*/  ISETP.GT.U32.OR P0, PT, R20, 0x4f, P0 ;  /* 0x0000004f1400780c */ /* 0x000fe20000704470 */
[----:B------:R-:W-:-:S04]  /*fba0*/  IMAD.IADD R5, R5, 0x1, R30 ;  /* 0x0000000105057824 */ /* 0x000fc800078e021e */
[----:B0-----:R-:W-:-:S08]  /*fbb0*/  @P2 IMAD.HI.U32 R7, R5, R4, RZ ;  /* 0x0000000405072227 */ /* 0x001fd000078e00ff */
[----:B------:R-:W0:Y:S01]  /*fbc0*/  @!P0 LDC.64 R2, c[0x0][0x428] ;  /* 0x00010a00ff028b82 */ /* 0x000e220000000a00 */
[----:B------:R-:W-:Y:S01]  /*fbd0*/  IMAD.MOV.U32 R4, RZ, RZ, R5 ;  /* 0x000000ffff047224 */ /* 0x000fe200078e0005 */
[----:B-1----:R-:W-:-:S04]  /*fbe0*/  @P2 SHF.R.U32.HI R4, RZ, R0, R7 ;  /* 0x00000000ff042219 */ /* 0x002fc80000011607 */
[----:B------:R-:W-:-:S05]  /*fbf0*/  IADD3 R0, -R4, RZ, RZ ;  /* 0x000000ff04007210 */ /* 0x000fca0007ffe1ff */
[----:B------:R-:W-:Y:S01]  /*fc00*/  IMAD R0, R6, R0, R5 ;  /* 0x0000000006007224 */ /* 0x000fe200078e0205 */
[----:B------:R-:W-:Y:S02]  /*fc10*/  SHF.R.S32.HI R6, RZ, 0x1f, R31 ;  /* 0x0000001fff067819 */ /* 0x000fe4000001141f */
[----:B------:R-:W-:-:S03]  /*fc20*/  @!P0 SHF.R.S32.HI R5, RZ, 0x1f, R4 ;  /* 0x0000001fff058819 */ /* 0x000fc60000011404 */
[----:B------:R0:W-:Y:S02]  /*fc30*/  STL [R1+0x8], R6 ;  /* 0x0000080601007387 */ /* 0x0001e40000100800 */
[-C--:B0-----:R-:W-:Y:S02]  /*fc40*/  @!P0 IMAD R6, R6, R2.reuse, RZ ;  /* 0x0000000206068224 */ /* 0x081fe400078e02ff */
[----:B------:R-:W-:-:S04]  /*fc50*/  @!P0 IMAD.WIDE.U32 R4, R31, R2, R4 ;  /* 0x000000021f048225 */ /* 0x000fc800078e0004 */
[----:B------:R-:W-:Y:S02]  /*fc60*/  @!P0 IMAD R6, R31, R3, R6 ;  /* 0x000000031f068224 */ /* 0x000fe400078e0206 */
[----:B------:R-:W0:Y:S02]  /*fc70*/  @!P0 LDC.64 R2, c[0x0][0x418] ;  /* 0x00010600ff028b82 */ /* 0x000e240000000a00 */
[----:B------:R-:W-:Y:S01]  /*fc80*/  @!P0 IMAD.IADD R6, R5, 0x1, R6 ;  /* 0x0000000105068824 */ /* 0x000fe200078e0206 */
[----:B------:R-:W-:Y:S02]  /*fc90*/  ISETP.GE.AND P2, PT, R8, UR4, PT ;  /* 0x0000000408007c0c */ /* 0x000fe4000bf46270 */
[----:B0-----:R-:W-:-:S04]  /*fca0*/  @!P0 LEA R2, P1, R4, R2, 0x2 ;  /* 0x0000000204028211 */ /* 0x001fc800078210ff */
[----:B------:R-:W-:Y:S01]  /*fcb0*/  @!P0 LEA.HI.X R3, R4, R3, R6, 0x2, P1 ;  /* 0x0000000304038211 */ /* 0x000fe200008f1406 */
[----:B------:R-:W-:-:S06]  /*fcc0*/  IMAD.MOV.U32 R4, RZ, RZ, RZ ;  /* 0x000000ffff047224 */ /* 0x000fcc00078e00ff */
[----:B------:R0:W5:Y:S01]  /*fcd0*/  @!P0 LDG.E R4, desc[UR36][R2.64] ;  /* 0x0000002402048981 */ /* 0x000162000c1e1900 */
[----:B------:R-:W-:Y:S02]  /*fce0*/  ISETP.GE.AND P0, PT, R33, UR4, PT ;  /* 0x0000000421007c0c */ /* 0x000fe4000bf06270 */
[----:B------:R-:W-:-:S11]  /*fcf0*/  ISETP.GE.AND P1, PT, R37, UR4, PT ;  /* 0x0000000425007c0c */ /* 0x000fd6000bf26270 */
[----:B------:R-:W-:-:S04]  /*fd00*/  @P0 LOP3.LUT R23, R23, 0x10, RZ, 0xfc, !PT ;  /* 0x0000001017170812 */ /* 0x000fc800078efcff */
[----:B------:R-:W-:-:S04]  /*fd10*/  LOP3.LUT R23, R23, 0xfffffff7, RZ, 0xc0, !PT ;  /* 0xfffffff717177812 */ /* 0x000fc800078ec0ff */
[----:B------:R-:W-:Y:S02]  /*fd20*/  @P2 LOP3.LUT R23, R23, 0x8, RZ, 0xfc, !PT ;  /* 0x0000000817172812 */ /* 0x000fe400078efcff */
[----:B------:R-:W-:Y:S02]  /*fd30*/  ISETP.GE.AND P0, PT, R36, UR4, PT ;  /* 0x0000000424007c0c */ /* 0x000fe4000bf06270 */
[----:B------:R-:W-:-:S04]  /*fd40*/  LOP3.LUT R23, R23, 0xfffffffb, RZ, 0xc0, !PT ;  /* 0xfffffffb17177812 */ /* 0x000fc800078ec0ff */
[----:B------:R-:W-:-:S04]  /*fd50*/  @P1 LOP3.LUT R23, R23, 0x4, RZ, 0xfc, !PT ;  /* 0x0000000417171812 */ /* 0x000fc800078efcff */
[----:B------:R-:W-:Y:S01]  /*fd60*/  LOP3.LUT R23, R23, 0xfffffffd, RZ, 0xc0, !PT ;  /* 0xfffffffd17177812 */ /* 0x000fe200078ec0ff */
[----:B0-----:R-:W-:-:S03]  /*fd70*/  IMAD.U32 R2, RZ, RZ, UR38 ;  /* 0x00000026ff027e24 */ /* 0x001fc6000f8e00ff */
[----:B------:R-:W-:Y:S01]  /*fd80*/  @P0 LOP3.LUT R23, R23, 0x2, RZ, 0xfc, !PT ;  /* 0x0000000217170812 */ /* 0x000fe200078efcff */
[----:B------:R-:W-:Y:S06]  /*fd90*/  BRA.DIV UR5, `(.L_x_250) ;  /* 0x0000003e05c47947 */ /* 0x000fec000b800000 */
.L_x_320:
[----:B------:R-:W-:Y:S02]  /*fda0*/  ISETP.NE.AND P0, PT, R2, 0x3, PT ;  /* 0x000000030200780c */ /* 0x000fe40003f05270 */
[----:B------:R-:W-:Y:S02]  /*fdb0*/  ISETP.GT.U32.AND P1, PT, R20, 0x4f, PT ;  /* 0x0000004f1400780c */ /* 0x000fe40003f24070 */
[----:B------:R-:W-:Y:S02]  /*fdc0*/  LOP3.LUT R23, R23, 0xffffffdf, RZ, 0xc0, !PT ;  /* 0xffffffdf17177812 */ /* 0x000fe400078ec0ff */
[----:B------:R-:W-:-:S07]  /*fdd0*/  SHF.R.S32.HI R30, RZ, 0x1f, R18 ;  /* 0x0000001fff1e7819 */ /* 0x000fce0000011412 */
[----:B------:R-:W-:-:S04]  /*fde0*/  @P0 LOP3.LUT R23, R23, 0x20, RZ, 0xfc, !PT ;  /* 0x0000002017170812 */ /* 0x000fc800078efcff */
[----:B------:R-:W-:-:S04]  /*fdf0*/  LOP3.LUT R23, R23, 0xfffffffe, RZ, 0xc0, !PT ;  /* 0xfffffffe17177812 */ /* 0x000fc800078ec0ff */
[----:B------:R-:W-:Y:S01]  /*fe00*/  @P1 LOP3.LUT R23, R23, 0x1, RZ, 0xfc, !PT ;  /* 0x0000000117171812 */ /* 0x000fe200078efcff */
[----:B------:R-:W-:Y:S06]  /*fe10*/  @!P0 BRA `(.L_x_251) ;  /* 0x0000000000048947 */ /* 0x000fec0003800000 */
[----:B------:R-:W-:Y:S01]  /*fe20*/  BPT.TRAP 0x1 ;  /* 0x000000040000795c */ /* 0x000fe20000300000 */
.L_x_251:
        /* <DEDUP_REMOVED lines=12> */
[----:B------:R-:W-:-:S03]  /*fef0*/  ULDC.64 UR4, c[0x0][0x330] ;  /* 0x0000cc0000047ab9 */ /* 0x000fc60000000a00 */
[----:B------:R-:W-:Y:S02]  /*ff00*/  IMAD.IADD R3, R3, 0x1, R5 ;  /* 0x0000000103037824 */ /* 0x000fe400078e0205 */
[----:B------:R-:W-:Y:S02]  /*ff10*/  IMAD R5, R30, UR4, RZ ;  /* 0x000000041e057c24 */ /* 0x000fe4000f8e02ff */
[----:B------:R-:W-:-:S04]  /*ff20*/  IMAD.WIDE.U32 R2, R18, UR4, R2 ;  /* 0x0000000412027c25 */ /* 0x000fc8000f8e0002 */
[----:B------:R-:W-:Y:S01]  /*ff30*/  IMAD R5, R18, UR5, R5 ;  /* 0x0000000512057c24 */ /* 0x000fe2000f8e0205 */
[----:B------:R-:W-:Y:S02]  /*ff40*/  ULDC.64 UR4, c[0x0][0x318] ;  /* 0x0000c60000047ab9 */ /* 0x000fe40000000a00 */
[----:B------:R-:W-:Y:S02]  /*ff50*/  LEA R24, P0, R2, UR4, 0x1 ;  /* 0x0000000402187c11 */ /* 0x000fe4000f8008ff */
[----:B------:R-:W-:-:S04]  /*ff60*/  IADD3 R5, R3, R5, RZ ;  /* 0x0000000503057210 */ /* 0x000fc80007ffe0ff */
[----:B------:R-:W-:Y:S01]  /*ff70*/  LEA.HI.X R25, R2, UR5, R5, 0x1, P0 ;  /* 0x0000000502197c11 */ /* 0x000fe200080f0c05 */
[----:B------:R-:W-:Y:S01]  /*ff80*/  IMAD R5, R27, 0x8, R22 ;  /* 0x000000081b057824 */ /* 0x000fe200078e0216 */
[----:B------:R-:W-:-:S04]  /*ff90*/  SHF.L.U32 R2, R28, 0x1f, RZ ;  /* 0x0000001f1c027819 */ /* 0x000fc800000006ff */
[----:B------:R-:W0:Y:S02]  /*ffa0*/  SYNCS.PHASECHK.TRANS64.TRYWAIT P0, [R5+URZ+0x38840], R2 ;  /* 0x03884002050075a7 */ /* 0x000e24000800017f */
[----:B0-----:R-:W-:Y:S05]  /*ffb0*/  @!P0 BRA `(.L_x_253) ;  /* 0x0000003c006c8947 */ /* 0x001fea0003800000 */
.L_x_321:
[----:B------:R-:W-:Y:S05]  /*ffc0*/  BSYNC B0 ;  /* 0x0000000000007941 */ /* 0x000fea0003800000 */
.L_x_252:
[----:B------:R-:W2:Y:S01]  /*ffd0*/  LDL R9, [R1] ;  /* 0x0000000001097983 */ /* 0x000ea20000100800 */
[----:B------:R-:W-:Y:S02]  /*ffe0*/  ULDC.64 UR4, c[0x0][0x300] ;  /* 0x0000c00000047ab9 */ /* 0x000fe40000000a00 */
[----:B------:R-:W-:Y:S01]  /*fff0*/  IMAD R6, R6, UR4, RZ ;  /* 0x0000000406067c24 */ /* 0x000fe2000f8e02ff */
[----:B------:R-:W1:Y:S01]  /*10000*/  S2R R8, SR_TID.X ;  /* 0x0000000000087919 */ /* 0x000e620000002100 */
[----:B0-----:R-:W-:-:S04]  /*10010*/  IMAD.WIDE.U32 R2, R0, UR4, RZ ;  /* 0x0000000400027c25 */ /* 0x001fc8000f8e00ff */
[----:B------:R-:W-:Y:S01]  /*10020*/  IMAD R6, R0, UR5, R6 ;  /* 0x0000000500067c24 */ /* 0x000fe2000f8e0206 */
[----:B------:R-:W-:Y:S02]  /*10030*/  ULDC.64 UR4, c[0x0][0x310] ;  /* 0x0000c40000047ab9 */ /* 0x000fe40000000a00 */
[----:B------:R-:W-:Y:S02]  /*10040*/  IMAD R7, R7, UR4, RZ ;  /* 0x0000000407077c24 */ /* 0x000fe4000f8e02ff */
[----:B------:R-:W-:Y:S02]  /*10050*/  IMAD.IADD R3, R3, 0x1, R6 ;  /* 0x0000000103037824 */ /* 0x000fe400078e0206 */
[C---:B------:R-:W-:Y:S02]  /*10060*/  IMAD R7, R4.reuse, UR5, R7 ;  /* 0x0000000504077c24 */ /* 0x040fe4000f8e0207 */
[----:B------:R-:W-:Y:S01]  /*10070*/  IMAD.WIDE.U32 R2, R4, UR4, R2 ;  /* 0x0000000404027c25 */ /* 0x000fe2000f8e0002 */
[----:B------:R-:W-:-:S03]  /*10080*/  ULDC.64 UR4, c[0x0][0x308] ;  /* 0x0000c20000047ab9 */ /* 0x000fc60000000a00 */
[----:B------:R-:W-:Y:S02]  /*10090*/  IMAD.IADD R3, R3, 0x1, R7 ;  /* 0x0000000103037824 */ /* 0x000fe400078e0207 */
[----:B------:R-:W-:Y:S02]  /*100a0*/  IMAD R0, R30, UR4, RZ ;  /* 0x000000041e007c24 */ /* 0x000fe4000f8e02ff */
[----:B------:R-:W-:-:S04]  /*100b0*/  IMAD.WIDE.U32 R2, R18, UR4, R2 ;  /* 0x0000000412027c25 */ /* 0x000fc8000f8e0002 */
[----:B------:R-:W-:Y:S01]  /*100c0*/  IMAD R0, R18, UR5, R0 ;  /* 0x0000000512007c24 */ /* 0x000fe2000f8e0200 */
[----:B------:R-:W-:Y:S01]  /*100d0*/  ULDC.64 UR4, c[0x0][0x2e8] ;  /* 0x0000ba0000047ab9 */ /* 0x000fe20000000a00 */
[----:B------:R-:W-:Y:S02]  /*100e0*/  IMAD R7, R27, 0x5000, R32 ;  /* 0x000050001b077824 */ /* 0x000fe400078e0220 */
[----:B------:R-:W-:Y:S01]  /*100f0*/  IMAD.IADD R6, R3, 0x1, R0 ;  /* 0x0000000103067824 */ /* 0x000fe200078e0200 */
[----:B------:R-:W-:Y:S01]  /*10100*/  LEA R0, P0, R2, UR4, 0x1 ;  /* 0x0000000402007c11 */ /* 0x000fe2000f8008ff */
[----:B------:R-:W-:Y:S01]  /*10110*/  UMOV UR4, 0xffffffff ;  /* 0xffffffff00047882 */ /* 0x000fe20000000000 */
[----:B-1----:R-:W-:Y:S02]  /*10120*/  LOP3.LUT R8, R8, 0x7f, RZ, 0xc0, !PT ;  /* 0x0000007f08087812 */ /* 0x002fe400078ec0ff */
[----:B------:R-:W-:Y:S02]  /*10130*/  LEA.HI.X R6, R2, UR5, R6, 0x1, P0 ;  /* 0x0000000502067c11 */ /* 0x000fe400080f0c06 */
[----:B------:R-:W-:Y:S01]  /*10140*/  SHF.R.U32.HI R8, RZ, 0x3, R8 ;  /* 0x00000003ff087819 */ /* 0x000fe20000011608 */
[----:B--2---:R-:W-:-:S04]  /*10150*/  IMAD R4, R26, -0x50, R9 ;  /* 0xffffffb01a047824 */ /* 0x004fc800078e0209 */
[----:B------:R-:W-:-:S05]  /*10160*/  IMAD.IADD R4, R4, 0x1, -R8 ;  /* 0x0000000104047824 */ /* 0x000fca00078e0a08 */
[----:B------:R-:W-:Y:S01]  /*10170*/  ISETP.GE.AND P0, PT, R4, 0x1, PT ;  /* 0x000000010400780c */ /* 0x000fe20003f06270 */
[----:B------:R-:W-:-:S12]  /*10180*/  BRA.DIV UR4, `(.L_x_254) ;  /* 0x0000003e040c7947 */ /* 0x000fd8000b800000 */
[----:B------:R-:W0:Y:S01]  /*10190*/  SHFL.IDX PT, R3, R0, RZ, 0x181f ;  /* 0x00181fff00037589 */ /* 0x000e2200000e0000 */
[----:B------:R-:W-:Y:S01]  /*101a0*/  LOP3.LUT P5, RZ, R23, 0x10, RZ, 0xc0, !PT ;  /* 0x0000001017ff7812 */ /* 0x000fe200078ac0ff */
[----:B------:R-:W-:Y:S01]  /*101b0*/  @P0 IMAD R9, R7, 0x2, R22 ;  /* 0x0000000207090824 */ /* 0x000fe200078e0216 */
[C---:B------:R-:W-:Y:S01]  /*101c0*/  LOP3.LUT P4, RZ, R23.reuse, 0x8, RZ, 0xc0, !PT ;  /* 0x0000000817ff7812 */ /* 0x040fe2000788c0ff */
[----:B------:R-:W1:Y:S01]  /*101d0*/  SHFL.IDX PT, R2, R6, RZ, 0x181f ;  /* 0x00181fff06027589 */ /* 0x000e6200000e0000 */
[C---:B------:R-:W-:Y:S02]  /*101e0*/  LOP3.LUT P3, RZ, R23.reuse, 0x4, RZ, 0xc0, !PT ;  /* 0x0000000417ff7812 */ /* 0x040fe4000786c0ff */
[----:B------:R-:W-:Y:S01]  /*101f0*/  LOP3.LUT P2, RZ, R23, 0x2, RZ, 0xc0, !PT ;  /* 0x0000000217ff7812 */ /* 0x000fe2000784c0ff */
[----:B------:R-:W-:Y:S01]  /*10200*/  SHFL.IDX PT, R8, R6, 0x1, 0x181f ;  /* 0x00381f0006087f89 */ /* 0x000fe200000e0000 */
[----:B0-----:R-:W-:-:S04]  /*10210*/  @P0 LEA R3, P1, R33, R3, 0x1 ;  /* 0x0000000321030211 */ /* 0x001fc800078208ff */
[----:B-1----:R-:W-:-:S04]  /*10220*/  @P0 IADD3.X R2, RZ, R2, RZ, P1, !PT ;  /* 0x00000002ff020210 */ /* 0x002fc80000ffe4ff */
[----:B------:R-:W-:-:S04]  /*10230*/  @P0 LOP3.LUT R3, R3, R2, RZ, 0x3c, !PT ;  /* 0x0000000203030212 */ /* 0x000fc800078e3cff */
[----:B------:R-:W-:-:S04]  /*10240*/  @P0 LOP3.LUT R2, R3, R2, RZ, 0x3c, !PT ;  /* 0x0000000203020212 */ /* 0x000fc800078e3cff */
[----:B------:R-:W-:-:S05]  /*10250*/  @P0 LOP3.LUT R3, R3, R2, RZ, 0x3c, !PT ;  /* 0x0000000203030212 */ /* 0x000fca00078e3cff */
[----:B------:R-:W-:Y:S04]  /*10260*/  @P0 LDGSTS.E.BYPASS.LTC128B.128 [R9+0x24400], desc[UR36][R2.64], !P5 ;  /* 0x2440000002090fae */ /* 0x000fe8000e901d64 */
[----:B------:R-:W-:Y:S04]  /*10270*/  @P0 LDGSTS.E.BYPASS.LTC128B.128 [R9+0x26c00], desc[UR36][R2.64+0x80], !P4 ;  /* 0x26c0008002090fae */ /* 0x000fe8000e101d64 */
[----:B------:R-:W-:Y:S04]  /*10280*/  @P0 LDGSTS.E.BYPASS.LTC128B.128 [R9+0x29400], desc[UR36][R2.64+0x100], !P3 ;  /* 0x2940010002090fae */ /* 0x000fe8000d901d64 */
[----:B------:R0:W-:Y:S01]  /*10290*/  @P0 LDGSTS.E.BYPASS.LTC128B.128 [R9+0x2bc00], desc[UR36][R2.64+0x180], !P2 ;  /* 0x2bc0018002090fae */ /* 0x0001e2000d101d64 */
[----:B------:R-:W-:-:S03]  /*102a0*/  ISETP.GE.AND P0, PT, R4, 0x11, PT ;  /* 0x000000110400780c */ /* 0x000fc60003f06270 */
[----:B0-----:R-:W0:Y:S10]  /*102b0*/  SHFL.IDX PT, R2, R0, 0x1, 0x181f ;  /* 0x00381f0000027f89 */ /* 0x001e3400000e0000 */
[----:B------:R-:W-:Y:S01]  /*102c0*/  @P0 IMAD R21, R7, 0x2, R22 ;  /* 0x0000000207150824 */ /* 0x000fe200078e0216 */
[----:B0-----:R-:W-:-:S05]  /*102d0*/  @P0 LEA R2, P1, R33, R2, 0x1 ;  /* 0x0000000221020211 */ /* 0x001fca00078208ff */
[----:B------:R-:W-:Y:S02]  /*102e0*/  @P0 IMAD.X R3, RZ, RZ, R8, P1 ;  /* 0x000000ffff030224 */ /* 0x000fe400008e0608 */
[----:B------:R-:W-:Y:S04]  /*102f0*/  SHFL.IDX PT, R8, R6, 0x2, 0x181f ;  /* 0x00581f0006087f89 */ /* 0x000fe800000e0000 */
        /* <DEDUP_REMOVED lines=17> */
[----:B------:R-:W1:Y:S01]  /*10410*/  SHFL.IDX PT, R0, R0, 0x4, 0x181f ;  /* 0x00981f0000007f89 */ /* 0x000e6200000e0000 */
[----:B0-----:R-:W-:-:S04]  /*10420*/  @P0 LEA R2, P1, R33, R2, 0x1 ;  /* 0x0000000221020211 */ /* 0x001fc800078208ff */
[----:B------:R-:W-:Y:S02]  /*10430*/  @P0 IADD3.X R3, RZ, R8, RZ, P1, !PT ;  /* 0x00000008ff030210 */ /* 0x000fe40000ffe4ff */
[----:B------:R0:W2:Y:S04]  /*10440*/  SHFL.IDX PT, R8, R6, 0x4, 0x181f ;  /* 0x00981f0006087f89 */ /* 0x0000a800000e0000 */
[----:B------:R0:W-:Y:S04]  /*10450*/  @P0 LDGSTS.E.BYPASS.LTC128B.128 [R21+0x25c00], desc[UR36][R2.64], !P5 ;  /* 0x25c0000002150fae */ /* 0x0001e8000e901d64 */
[----:B------:R0:W-:Y:S04]  /*10460*/  @P0 LDGSTS.E.BYPASS.LTC128B.128 [R21+0x28400], desc[UR36][R2.64+0x80], !P4 ;  /* 0x2840008002150fae */ /* 0x0001e8000e101d64 */
[----:B------:R0:W-:Y:S04]  /*10470*/  @P0 LDGSTS.E.BYPASS.LTC128B.128 [R21+0x2ac00], desc[UR36][R2.64+0x100], !P3 ;  /* 0x2ac0010002150fae */ /* 0x0001e8000d901d64 */
[----:B-1----:R0:W-:Y:S02]  /*10480*/  @P0 LDGSTS.E.BYPASS.LTC128B.128 [R21+0x2d400], desc[UR36][R2.64+0x180], !P2 ;  /* 0x2d40018002150fae */ /* 0x0021e4000d101d64 */
.L_x_333:
[----:B------:R-:W-:Y:S01]  /*10490*/  ISETP.GE.AND P0, PT, R4, 0x41, PT ;  /* 0x000000410400780c */ /* 0x000fe20003f06270 */
[----:B------:R-:W-:-:S12]  /*104a0*/  BSSY B0, `(.L_x_255) ;  /* 0x0000010000007945 */ /* 0x000fd80003800000 */
[----:B------:R-:W-:Y:S05]  /*104b0*/  @!P0 BRA `(.L_x_256) ;  /* 0x0000000000388947 */ /* 0x000fea0003800000 */
[----:B------:R-:W-:Y:S01]  /*104c0*/  LOP3.LUT P4, RZ, R23, 0x10, RZ, 0xc0, !PT ;  /* 0x0000001017ff7812 */ /* 0x000fe2000788c0ff */
[----:B------:R-:W-:Y:S01]  /*104d0*/  IMAD R7, R7, 0x2, R22 ;  /* 0x0000000207077824 */ /* 0x000fe200078e0216 */
[C---:B------:R-:W-:Y:S02]  /*104e0*/  LOP3.LUT P3, RZ, R23.reuse, 0x8, RZ, 0xc0, !PT ;  /* 0x0000000817ff7812 */ /* 0x040fe4000786c0ff */
[C---:B------:R-:W-:Y:S02]  /*104f0*/  LOP3.LUT P2, RZ, R23.reuse, 0x4, RZ, 0xc0, !PT ;  /* 0x0000000417ff7812 */ /* 0x040fe4000784c0ff */
[----:B------:R-:W-:Y:S02]  /*10500*/  LOP3.LUT P1, RZ, R23, 0x2, RZ, 0xc0, !PT ;  /* 0x0000000217ff7812 */ /* 0x000fe4000782c0ff */
[----:B0-----:R-:W-:-:S05]  /*10510*/  LEA R2, P0, R33, R0, 0x1 ;  /* 0x0000000021027211 */ /* 0x001fca00078008ff */
        /* <DEDUP_REMOVED lines=8> */
.L_x_256:
[----:B------:R-:W-:Y:S05]  /*105a0*/  BSYNC B0 ;  /* 0x0000000000007941 */ /* 0x000fea0003800000 */
.L_x_255:
[----:B------:R-:W-:Y:S01]  /*105b0*/  NOP ;  /* 0x0000000000007918 */ /* 0x000fe20000000000 */
[----:B------:R-:W-:-:S13]  /*105c0*/  PLOP3.LUT P0, PT, PT, PT, PT, 0x80, 0x0 ;  /* 0x000000000000781c */ /* 0x000fda0003f0f070 */
.L_x_257:
        /* <DEDUP_REMOVED lines=10> */
.L_x_258:
[----:B------:R3:W5:Y:S01]  /*10670*/  LDL.LU R0, [R1+0xc] ;  /* 0x00000c0001007983 */ /* 0x0007620000300800 */
[----:B------:R-:W-:Y:S01]  /*10680*/  LOP3.LUT P0, RZ, R23, 0x80, RZ, 0xc0, !PT ;  /* 0x0000008017ff7812 */ /* 0x000fe2000780c0ff */
[----:B------:R3:W-:-:S12]  /*10690*/  SYNCS.ARRIVE.TRANS64.A1T0 RZ, [R5+URZ+0x38830], RZ ;  /* 0x038830ff05ff79a7 */ /* 0x0007d8000810003f */
[----:B------:R-:W-:Y:S05]  /*106a0*/  WARPSYNC.ALL ;  /* 0x0000000000007948 */ /* 0x000fea0003800000 */
[----:B------:R-:W-:Y:S01]  /*106b0*/  ULDC.64 UR4, c[0x0][0x298] ;  /* 0x0000a60000047ab9 */ /* 0x000fe20000000a00 */
[----:B01----:R-:W-:Y:S01]  /*106c0*/  VIADD R2, R22, 0x14400 ;  /* 0x0001440016027836 */ /* 0x003fe20000000000 */
[----:B------:R-:W-:Y:S01]  /*106d0*/  SEL R29, R29, RZ, !P0 ;  /* 0x000000ff1d1d7207 */ /* 0x000fe20004000000 */
[----:B------:R-:W-:Y:S01]  /*106e0*/  IMAD.WIDE.U32 R6, R35, UR4, RZ ;  /* 0x0000000423067c25 */ /* 0x000fe2000f8e00ff */
[----:B------:R-:W-:Y:S01]  /*106f0*/  BSSY B6, `(.L_x_259) ;  /* 0x000001b000067945 */ /* 0x000fe20003800000 */
[----:B------:R-:W-:Y:S01]  /*10700*/  BAR.SYNC.DEFER_BLOCKING 0x8, 0x180 ;  /* 0x0206000000007b1d */ /* 0x000fe20000010000 */
[----:B-----5:R-:W-:-:S02]  /*10710*/  SEL R0, R0, RZ, !P0 ;  /* 0x000000ff00007207 */ /* 0x020fc40004000000 */
[----:B------:R-:W-:-:S03]  /*10720*/  LOP3.LUT P0, RZ, R2, 0x3ff, RZ, 0xc0, !PT ;  /* 0x000003ff02ff7812 */ /* 0x000fc6000780c0ff */
[----:B------:R0:W-:Y:S04]  /*10730*/  STL [R1+0xc], R0 ;  /* 0x00000c0001007387 */ /* 0x0001e80000100800 */
[----:B------:R1:W-:Y:S01]  /*10740*/  STL.64 [R1+0x10], R6 ;  /* 0x0000100601007387 */ /* 0x0003e20000100a00 */
[----:B0-----:R-:W-:-:S05]  /*10750*/  SHF.R.S32.HI R0, RZ, 0x1f, R35 ;  /* 0x0000001fff007819 */ /* 0x001fca0000011423 */
[----:B------:R-:W-:-:S04]  /*10760*/  IMAD R0, R0, UR4, RZ ;  /* 0x0000000400007c24 */ /* 0x000fc8000f8e02ff */
[----:B------:R-:W-:-:S04]  /*10770*/  IMAD R0, R35, UR5, R0 ;  /* 0x0000000523007c24 */ /* 0x000fc8000f8e0200 */
[----:B------:R-:W-:Y:S01]  /*10780*/  IMAD.IADD R35, R7, 0x1, R0 ;  /* 0x0000000107237824 */ /* 0x000fe200078e0200 */
[----:B-1----:R-:W-:Y:S06]  /*10790*/  @!P0 BRA `(.L_x_260) ;  /* 0x0000000000408947 */ /* 0x002fec0003800000 */
[----:B------:R-:W-:Y:S01]  /*107a0*/  MOV R2, 0x0 ;  /* 0x0000000000027802 */ /* 0x000fe20000000f00 */
[----:B------:R-:W-:Y:S01]  /*107b0*/  ULDC.64 UR6, c[0x4][0xa8] ;  /* 0x01002a0000067ab9 */ /* 0x000fe20000000a00 */
[----:B------:R-:W-:Y:S01]  /*107c0*/  ULDC.64 UR8, c[0x4][0xb0] ;  /* 0x01002c0000087ab9 */ /* 0x000fe20000000a00 */
[----:B------:R-:W-:Y:S01]  /*107d0*/  ULDC.64 UR4, c[0x4][0x20] ;  /* 0x0100080000047ab9 */ /* 0x000fe20000000a00 */
[----:B------:R-:W-:Y:S01]  /*107e0*/  MOV R4, UR6 ;  /* 0x0000000600047c02 */ /* 0x000fe20008000f00 */
[----:B---3--:R-:W-:Y:S01]  /*107f0*/  IMAD.U32 R5, RZ, RZ, UR7 ;  /* 0x00000007ff057e24 */ /* 0x008fe2000f8e00ff */
[----:B------:R-:W0:Y:S01]  /*10800*/  LDC.64 R2, c[0x4][R2] ;  /* 0x0100000002027b82 */ /* 0x000e220000000a00 */
[----:B------:R-:W-:Y:S01]  /*10810*/  IMAD.U32 R6, RZ, RZ, UR8 ;  /* 0x00000008ff067e24 */ /* 0x000fe2000f8e00ff */
[----:B--2---:R-:W-:Y:S01]  /*10820*/  MOV R8, 0x70 ;  /* 0x0000007000087802 */ /* 0x004fe20000000f00 */
[----:B------:R-:W-:Y:S02]  /*10830*/  IMAD.U32 R7, RZ, RZ, UR9 ;  /* 0x00000009ff077e24 */ /* 0x000fe4000f8e00ff */
[----:B------:R-:W-:-:S02]  /*10840*/  IMAD.U32 R10, RZ, RZ, UR4 ;  /* 0x00000004ff0a7e24 */ /* 0x000fc4000f8e00ff */
[----:B------:R-:W-:Y:S02]  /*10850*/  IMAD.U32 R11, RZ, RZ, UR5 ;  /* 0x00000005ff0b7e24 */ /* 0x000fe4000f8e00ff */
[----:B------:R-:W-:Y:S02]  /*10860*/  IMAD.MOV.U32 R12, RZ, RZ, 0x1 ;  /* 0x00000001ff0c7424 */ /* 0x000fe400078e00ff */
[----:B------:R-:W-:-:S07]  /*10870*/  IMAD.MOV.U32 R13, RZ, RZ, RZ ;  /* 0x000000ffff0d7224 */ /* 0x000fce00078e00ff */
[----:B------:R-:W-:-:S07]  /*10880*/  LEPC R20, `(.L_x_260) ;  /* 0x000000001014794e */ /* 0x000fce0000000000 */
[----:B0-----:R-:W-:Y:S05]  /*10890*/  CALL.ABS.NOINC R2 ;  /* 0x0000000002007343 */ /* 0x001fea0003c00000 */
.L_x_260:
[----:B------:R-:W-:Y:S05]  /*108a0*/  BSYNC B6 ;  /* 0x0000000000067941 */ /* 0x000fea0003800000 */
.L_x_259:
[----:B------:R-:W4:Y:S01]  /*108b0*/  LDL.LU R20, [R1+0xc] ;  /* 0x00000c0001147983 */ /* 0x000f220000300800 */
[----:B------:R-:W0:Y:S01]  /*108c0*/  LDC R6, c[0x0][0x448] ;  /* 0x00011200ff067b82 */ /* 0x000e220000000800 */
[----:B------:R-:W-:Y:S02]  /*108d0*/  ULDC.64 UR4, c[0x0][0x2d8] ;  /* 0x0000b60000047ab9 */ /* 0x000fe40000000a00 */
[----:B------:R-:W2:Y:S01]  /*108e0*/  LDL.LU.64 R2, [R1+0x10] ;  /* 0x0000100001027983 */ /* 0x000ea20000300a00 */
[----:B------:R-:W-:-:S03]  /*108f0*/  IMAD R0, R30, UR4, RZ ;  /* 0x000000041e007c24 */ /* 0x000fc6000f8e02ff */
[----:B------:R1:W5:Y:S01]  /*10900*/  LDL R10, [R1+0x18] ;  /* 0x00001800010a7983 */ /* 0x0003620000100800 */
[----:B---3--:R-:W-:Y:S01]  /*10910*/  IMAD R5, R18, UR5, R0 ;  /* 0x0000000512057c24 */ /* 0x008fe2000f8e0200 */
[----:B0-----:R-:W-:-:S13]  /*10920*/  ISETP.NE.AND P0, PT, R6, 0x1, PT ;  /* 0x000000010600780c */ /* 0x001fda0003f05270 */
[----:B------:R-:W0:Y:S01]  /*10930*/  @P0 LDC R4, c[0x0][0x450] ;  /* 0x00011400ff040b82 */ /* 0x000e220000000800 */
[----:B------:R-:W-:Y:S01]  /*10940*/  LOP3.LUT R9, R33, 0x40, RZ, 0xfc, !PT ;  /* 0x0000004021097812 */ /* 0x000fe200078efcff */
[----:B----4-:R-:W-:Y:S02]  /*10950*/  IMAD.MOV.U32 R21, RZ, RZ, R20 ;  /* 0x000000ffff157224 */ /* 0x010fe400078e0014 */
[----:B------:R-:W3:Y:S01]  /*10960*/  S2R R20, SR_TID.X ;  /* 0x0000000000147919 */ /* 0x000ee20000002100 */
[----:B--2---:R-:W-:Y:S02]  /*10970*/  IMAD.MOV.U32 R3, RZ, RZ, R35 ;  /* 0x000000ffff037224 */ /* 0x004fe400078e0023 */
[----:B------:R-:W-:Y:S01]  /*10980*/  IMAD.WIDE.U32 R2, R18, UR4, R2 ;  /* 0x0000000412027c25 */ /* 0x000fe2000f8e0002 */
[----:B------:R-:W-:-:S03]  /*10990*/  ULDC.64 UR4, c[0x0][0x2e0] ;  /* 0x0000b80000047ab9 */ /* 0x000fc60000000a00 */
[----:B------:R-:W-:Y:S02]  /*109a0*/  IMAD.IADD R3, R3, 0x1, R5 ;  /* 0x0000000103037824 */ /* 0x000fe400078e0205 */
[----:B------:R-:W2:Y:S01]  /*109b0*/  @P0 LDC R5, c[0x0][0x44c] ;  /* 0x00011300ff050b82 */ /* 0x000ea20000000800 */
[----:B------:R-:W-:Y:S02]  /*109c0*/  IMAD R0, R21, UR4, RZ ;  /* 0x0000000415007c24 */ /* 0x000fe4000f8e02ff */
[----:B------:R-:W-:-:S04]  /*109d0*/  IMAD.WIDE.U32 R2, R29, UR4, R2 ;  /* 0x000000041d027c25 */ /* 0x000fc8000f8e0002 */
[----:B------:R-:W-:Y:S01]  /*109e0*/  IMAD R0, R29, UR5, R0 ;  /* 0x000000051d007c24 */ /* 0x000fe2000f8e0200 */
[----:B------:R-:W-:-:S04]  /*109f0*/  ULDC.64 UR4, c[0x0][0x2d0] ;  /* 0x0000b40000047ab9 */ /* 0x000fc80000000a00 */
[----:B------:R-:W-:Y:S01]  /*10a00*/  IADD3 R3, R3, R0, RZ ;  /* 0x0000000003037210 */ /* 0x000fe20007ffe0ff */
[----:B------:R-:W-:Y:S01]  /*10a10*/  IMAD.SHL.U32 R0, R17, 0x80, RZ ;  /* 0x0000008011007824 */ /* 0x000fe200078e00ff */
[C---:B---3--:R-:W-:Y:S01]  /*10a20*/  LOP3.LUT R21, R20.reuse, 0x7f, RZ, 0xc0, !PT ;  /* 0x0000007f14157812 */ /* 0x048fe200078ec0ff */
[----:B------:R-:W-:-:S03]  /*10a30*/  IMAD.SHL.U32 R20, R20, 0x10, RZ ;  /* 0x0000001014147824 */ /* 0x000fc600078e00ff */
[----:B------:R-:W-:-:S04]  /*10a40*/  SHF.R.U32.HI R21, RZ, 0x3, R21 ;  /* 0x00000003ff157819 */ /* 0x000fc80000011615 */
[----:B------:R-:W-:-:S04]  /*10a50*/  LOP3.LUT R20, R21, 0x70, R20, 0xf8, !PT ;  /* 0x0000007015147812 */ /* 0x000fc800078ef814 */
[----:B------:R-:W-:-:S05]  /*10a60*/  LOP3.LUT R7, R20, R0, RZ, 0xfc, !PT ;  /* 0x0000000014077212 */ /* 0x000fca00078efcff */
[----:B--2---:R-:W-:-:S04]  /*10a70*/  @P0 IMAD.HI.U32 R8, R7, R5, RZ ;  /* 0x0000000507080227 */ /* 0x004fc800078e00ff */
[----:B------:R-:W-:Y:S01]  /*10a80*/  IMAD.MOV.U32 R5, RZ, RZ, R7 ;  /* 0x000000ffff057224 */ /* 0x000fe200078e0007 */
[----:B0-----:R-:W-:Y:S01]  /*10a90*/  @P0 SHF.R.U32.HI R5, RZ, R4, R8 ;  /* 0x00000004ff050219 */ /* 0x001fe20000011608 */
[----:B------:R-:W0:Y:S04]  /*10aa0*/  S2R R20, SR_TID.X ;  /* 0x0000000000147919 */ /* 0x000e280000002100 */
[----:B------:R-:W-:-:S04]  /*10ab0*/  IMAD.MOV R4, RZ, RZ, -R5 ;  /* 0x000000ffff047224 */ /* 0x000fc800078e0a05 */
[----:B------:R-:W-:Y:S01]  /*10ac0*/  IMAD R4, R6, R4, R7 ;  /* 0x0000000406047224 */ /* 0x000fe200078e0207 */
[----:B------:R-:W-:Y:S01]  /*10ad0*/  SHF.R.S32.HI R7, RZ, 0x1f, R5 ;  /* 0x0000001fff077819 */ /* 0x000fe20000011405 */
[----:B------:R-:W-:-:S04]  /*10ae0*/  IMAD.WIDE.U32 R2, R5, UR4, R2 ;  /* 0x0000000405027c25 */ /* 0x000fc8000f8e0002 */
[----:B------:R-:W-:-:S04]  /*10af0*/  IMAD R7, R7, UR4, RZ ;  /* 0x0000000407077c24 */ /* 0x000fc8000f8e02ff */
[----:B------:R-:W-:Y:S01]  /*10b00*/  IMAD R7, R5, UR5, R7 ;  /* 0x0000000505077c24 */ /* 0x000fe2000f8e0207 */
[----:B------:R-:W-:Y:S01]  /*10b10*/  SHF.R.S32.HI R5, RZ, 0x1f, R4 ;  /* 0x0000001fff057819 */ /* 0x000fe20000011404 */
[----:B------:R-:W-:Y:S02]  /*10b20*/  ULDC.64 UR4, c[0x0][0x2c8] ;  /* 0x0000b20000047ab9 */ /* 0x000fe40000000a00 */
[----:B------:R-:W-:Y:S02]  /*10b30*/  IMAD.IADD R3, R3, 0x1, R7 ;  /* 0x0000000103037824 */ /* 0x000fe400078e0207 */
[----:B------:R-:W-:Y:S02]  /*10b40*/  IMAD R5, R5, UR4, RZ ;  /* 0x0000000405057c24 */ /* 0x000fe4000f8e02ff */
[----:B------:R-:W-:-:S04]  /*10b50*/  IMAD.WIDE.U32 R2, R4, UR4, R2 ;  /* 0x0000000404027c25 */ /* 0x000fc8000f8e0002 */
[----:B------:R-:W-:Y:S01]  /*10b60*/  IMAD R5, R4, UR5, R5 ;  /* 0x0000000504057c24 */ /* 0x000fe2000f8e0205 */
[----:B------:R-:W-:-:S04]  /*10b70*/  ULDC.64 UR4, c[0x0][0x280] ;  /* 0x0000a00000047ab9 */ /* 0x000fc80000000a00 */
[----:B------:R-:W-:Y:S02]  /*10b80*/  IADD3 R3, R3, R5, RZ ;  /* 0x0000000503037210 */ /* 0x000fe40007ffe0ff */
[----:B------:R-:W-:Y:S01]  /*10b90*/  LEA R5, P0, R2, UR4, 0x1 ;  /* 0x0000000402057c11 */ /* 0x000fe2000f8008ff */
[----:B------:R-:W-:Y:S01]  /*10ba0*/  ULDC UR4, c[0x0][0x2b8] ;  /* 0x0000ae0000047ab9 */ /* 0x000fe20000000800 */
[----:B0-----:R-:W-:Y:S02]  /*10bb0*/  LOP3.LUT R20, R20, 0x7f, RZ, 0xc0, !PT ;  /* 0x0000007f14147812 */ /* 0x001fe400078ec0ff */
[----:B------:R-:W-:Y:S01]  /*10bc0*/  LEA.HI.X R4, R2, UR5, R3, 0x1, P0 ;  /* 0x0000000502047c11 */ /* 0x000fe200080f0c03 */
[----:B------:R-:W-:Y:S01]  /*10bd0*/  UMOV UR5, 0xffffffff ;  /* 0xffffffff00057882 */ /* 0x000fe20000000000 */
[----:B------:R-:W-:Y:S02]  /*10be0*/  ISETP.GE.AND P4, PT, R33, UR4, PT ;  /* 0x0000000421007c0c */ /* 0x000fe4000bf86270 */
[----:B------:R-:W-:-:S02]  /*10bf0*/  ISETP.GE.AND P3, PT, R9, UR4, PT ;  /* 0x0000000409007c0c */ /* 0x000fc4000bf66270 */
[----:B------:R-:W-:Y:S02]  /*10c00*/  ISETP.GE.AND P2, PT, R37, UR4, PT ;  /* 0x0000000425007c0c */ /* 0x000fe4000bf46270 */
[----:B------:R-:W-:Y:S02]  /*10c10*/  ISETP.GE.AND P1, PT, R36, UR4, PT ;  /* 0x0000000424007c0c */ /* 0x000fe4000bf26270 */
[----:B------:R-:W-:Y:S01]  /*10c20*/  SHF.R.U32.HI R9, RZ, 0x3, R20 ;  /* 0x00000003ff097819 */ /* 0x000fe20000011614 */
[----:B-1----:R-:W-:Y:S10]  /*10c30*/  BRA.DIV UR5, `(.L_x_261) ;  /* 0x0000003a05247947 */ /* 0x002ff4000b800000 */
[----:B------:R-:W0:Y:S01]  /*10c40*/  SHFL.IDX PT, R14, R5, RZ, 0x181f ;  /* 0x00181fff050e7589 */ /* 0x000e2200000e0000 */
[----:B-----5:R-:W-:Y:S02]  /*10c50*/  IMAD R6, R10, R6, RZ ;  /* 0x000000060a067224 */ /* 0x020fe400078e02ff */
[----:B------:R-:W-:Y:S01]  /*10c60*/  IMAD.IADD R0, R9, 0x1, R0 ;  /* 0x0000000109007824 */ /* 0x000fe200078e0200 */
[----:B------:R-:W1:Y:S03]  /*10c70*/  SHFL.IDX PT, R2, R4, RZ, 0x181f ;  /* 0x00181fff04027589 */ /* 0x000e6600000e0000 */
[C---:B------:R-:W-:Y:S01]  /*10c80*/  VIADD R7, R0.reuse, 0x10 ;  /* 0x0000001000077836 */ /* 0x040fe20000000000 */
[----:B------:R-:W-:-:S13]  /*10c90*/  ISETP.GE.AND P0, PT, R0, R6, PT ;  /* 0x000000060000720c */ /* 0x000fda0003f06270 */
[----:B0-----:R-:W-:-:S05]  /*10ca0*/  @!P0 LEA R14, P5, R33, R14, 0x1 ;  /* 0x0000000e210e8211 */ /* 0x001fca00078a08ff */
[----:B-1----:R-:W-:Y:S02]  /*10cb0*/  @!P0 IMAD.X R3, RZ, RZ, R2, P5 ;  /* 0x000000ffff038224 */ /* 0x002fe400028e0602 */
[----:B------:R-:W-:Y:S02]  /*10cc0*/  @!P0 IMAD.MOV.U32 R2, RZ, RZ, R14 ;  /* 0x000000ffff028224 */ /* 0x000fe400078e000e */
[----:B------:R-:W0:Y:S04]  /*10cd0*/  SHFL.IDX PT, R14, R5, 0x1, 0x181f ;  /* 0x00381f00050e7f89 */ /* 0x000e2800000e0000 */
[----:B------:R-:W-:Y:S04]  /*10ce0*/  @!P0 LDGSTS.E.BYPASS.LTC128B.128 [R34+0x14400], desc[UR36][R2.64], !P4 ;  /* 0x1440000002228fae */ /* 0x000fe8000e101d64 */
[----:B------:R-:W-:Y:S04]  /*10cf0*/  @!P0 LDGSTS.E.BYPASS.LTC128B.128 [R34+0x18400], desc[UR36][R2.64+0x80], !P3 ;  /* 0x1840008002228fae */ /* 0x000fe8000d901d64 */
[----:B------:R-:W-:Y:S04]  /*10d00*/  @!P0 LDGSTS.E.BYPASS.LTC128B.128 [R34+0x1c400], desc[UR36][R2.64+0x100], !P2 ;  /* 0x1c40010002228fae */ /* 0x000fe8000d101d64 */
[----:B------:R1:W-:Y:S01]  /*10d10*/  @!P0 LDGSTS.E.BYPASS.LTC128B.128 [R34+0x20400], desc[UR36][R2.64+0x180], !P1 ;  /* 0x2040018002228fae */ /* 0x0003e2000c901d64 */
[----:B------:R-:W-:-:S03]  /*10d20*/  ISETP.GE.AND P0, PT, R7, R6, PT ;  /* 0x000000060700720c */ /* 0x000fc60003f06270 */
[----:B-1----:R-:W1:Y:S10]  /*10d30*/  SHFL.IDX PT, R2, R4, 0x1, 0x181f ;  /* 0x00381f0004027f89 */ /* 0x002e7400000e0000 */
[----:B0-----:R-:W-:-:S05]  /*10d40*/  @!P0 LEA R14, P5, R33, R14, 0x1 ;  /* 0x0000000e210e8211 */ /* 0x001fca00078a08ff */
[----:B-1----:R-:W-:Y:S01]  /*10d50*/  @!P0 IMAD.X R7, RZ, RZ, R2, P5 ;  /* 0x000000ffff078224 */ /* 0x002fe200028e0602 */
[----:B------:R-:W-:Y:S02]  /*10d60*/  @!P0 MOV R2, R14 ;  /* 0x0000000e00028202 */ /* 0x000fe40000000f00 */
[----:B------:R-:W0:Y:S01]  /*10d70*/  SHFL.IDX PT, R14, R5, 0x2, 0x181f ;  /* 0x00581f00050e7f89 */ /* 0x000e2200000e0000 */
[----:B------:R-:W-:Y:S02]  /*10d80*/  @!P0 IMAD.MOV.U32 R3, RZ, RZ, R7 ;  /* 0x000000ffff038224 */ /* 0x000fe400078e0007 */
[----:B------:R-:W-:-:S03]  /*10d90*/  VIADD R7, R0, 0x20 ;  /* 0x0000002000077836 */ /* 0x000fc60000000000 */
[----:B------:R-:W-:Y:S04]  /*10da0*/  @!P0 LDGSTS.E.BYPASS.LTC128B.128 [R34+0x14c00], desc[UR36][R2.64], !P4 ;  /* 0x14c0000002228fae */ /* 0x000fe8000e101d64 */
[----:B------:R-:W-:Y:S04]  /*10db0*/  @!P0 LDGSTS.E.BYPASS.LTC128B.128 [R34+0x18c00], desc[UR36][R2.64+0x80], !P3 ;  /* 0x18c0008002228fae */ /* 0x000fe8000d901d64 */
[----:B------:R-:W-:Y:S04]  /*10dc0*/  @!P0 LDGSTS.E.BYPASS.LTC128B.128 [R34+0x1cc00], desc[UR36][R2.64+0x100], !P2 ;  /* 0x1cc0010002228fae */ /* 0x000fe8000d101d64 */
[----:B------:R1:W-:Y:S01]  /*10dd0*/  @!P0 LDGSTS.E.BYPASS.LTC128B.128 [R34+0x20c00], desc[UR36][R2.64+0x180], !P1 ;  /* 0x20c0018002228fae */ /* 0x0003e2000c901d64 */
[----:B------:R-:W-:-:S03]  /*10de0*/  ISETP.GE.AND P0, PT, R7, R6, PT ;  /* 0x000000060700720c */ /* 0x000fc60003f06270 */
[----:B-1----:R-:W1:Y:S10]  /*10df0*/  SHFL.IDX PT, R2, R4, 0x2, 0x181f ;  /* 0x00581f0004027f89 */ /* 0x002e7400000e0000 */
[----:B0-----:R-:W-:-:S05]  /*10e00*/  @!P0 LEA R14, P5, R33, R14, 0x1 ;  /* 0x0000000e210e8211 */ /* 0x001fca00078a08ff */
[----:B-1----:R-:W-:Y:S02]  /*10e10*/  @!P0 IMAD.X R7, RZ, RZ, R2, P5 ;  /* 0x000000ffff078224 */ /* 0x002fe400028e0602 */
[----:B------:R-:W-:Y:S02]  /*10e20*/  @!P0 IMAD.MOV.U32 R2, RZ, RZ, R14 ;  /* 0x000000ffff028224 */ /* 0x000fe400078e000e */
[----:B------:R-:W-:Y:S01]  /*10e30*/  @!P0 IMAD.MOV.U32 R3, RZ, RZ, R7 ;  /* 0x000000ffff038224 */ /* 0x000fe200078e0007 */
[----:B------:R-:W0:Y:S01]  /*10e40*/  SHFL.IDX PT, R14, R5, 0x3, 0x181f ;  /* 0x00781f00050e7f89 */ /* 0x000e2200000e0000 */
[----:B------:R-:W-:-:S03]  /*10e50*/  IADD3 R7, R0, 0x30, RZ ;  /* 0x0000003000077810 */ /* 0x000fc60007ffe0ff */
        /* <DEDUP_REMOVED lines=46> */
[----:B------:R0:W1:Y:S04]  /*11140*/  SHFL.IDX PT, R14, R5, 0x7, 0x181f ;  /* 0x00f81f00050e7f89 */ /* 0x00006800000e0000 */
[----:B------:R0:W-:Y:S04]  /*11150*/  @!P0 LDGSTS.E.BYPASS.LTC128B.128 [R34+0x17400], desc[UR36][R2.64], !P4 ;  /* 0x1740000002228fae */ /* 0x0001e8000e101d64 */
[----:B------:R0:W-:Y:S04]  /*11160*/  @!P0 LDGSTS.E.BYPASS.LTC128B.128 [R34+0x1b400], desc[UR36][R2.64+0x80], !P3 ;  /* 0x1b40008002228fae */ /* 0x0001e8000d901d64 */
[----:B------:R0:W-:Y:S04]  /*11170*/  @!P0 LDGSTS.E.BYPASS.LTC128B.128 [R34+0x1f400], desc[UR36][R2.64+0x100], !P2 ;  /* 0x1f40010002228fae */ /* 0x0001e8000d101d64 */
[----:B------:R0:W-:Y:S04]  /*11180*/  @!P0 LDGSTS.E.BYPASS.LTC128B.128 [R34+0x23400], desc[UR36][R2.64+0x180], !P1 ;  /* 0x2340018002228fae */ /* 0x0001e8000c901d64 */
[----:B------:R0:W2:Y:S02]  /*11190*/  SHFL.IDX PT, R7, R4, 0x7, 0x181f ;  /* 0x00f81f0004077f89 */ /* 0x0000a400000e0000 */
.L_x_350:
[----:B0-----:R-:W-:Y:S01]  /*111a0*/  VIADD R3, R0, 0x70 ;  /* 0x0000007000037836 */ /* 0x001fe20000000000 */
[----:B------:R-:W-:Y:S04]  /*111b0*/  BSSY B0, `(.L_x_262) ;  /* 0x000000c000007945 */ /* 0x000fe80003800000 */
[----:B------:R-:W-:-:S13]  /*111c0*/  ISETP.GE.AND P0, PT, R3, R6, PT ;  /* 0x000000060300720c */ /* 0x000fda0003f06270 */
[----:B------:R-:W-:Y:S05]  /*111d0*/  @P0 BRA `(.L_x_263) ;  /* 0x0000000000240947 */ /* 0x000fea0003800000 */
[----:B-1----:R-:W-:-:S05]  /*111e0*/  LEA R2, P0, R33, R14, 0x1 ;  /* 0x0000000e21027211 */ /* 0x002fca00078008ff */
        /* <DEDUP_REMOVED lines=8> */
.L_x_263:
[----:B------:R-:W-:Y:S05]  /*11270*/  BSYNC B0 ;  /* 0x0000000000007941 */ /* 0x000fea0003800000 */
.L_x_262:
[----:B------:R-:W-:Y:S01]  /*11280*/  NOP ;  /* 0x0000000000007918 */ /* 0x000fe20000000000 */
[----:B------:R-:W-:-:S13]  /*11290*/  PLOP3.LUT P0, PT, PT, PT, PT, 0x80, 0x0 ;  /* 0x000000000000781c */ /* 0x000fda0003f0f070 */
.L_x_264:
[----:B------:R-:W-:Y:S02]  /*112a0*/  PLOP3.LUT P1, PT, P1, P0, PT, 0xa2, 0x0 ;  /* 0x000000000000781c */ /* 0x000fe40000f21472 */
[----:B------:R-:W-:-:S08]  /*112b0*/  @P0 R2UR P1, UR4, R22 ;  /* 0x00000000160402ca */ /* 0x000fd00000020000 */
[----:B------:R-:W-:-:S05]  /*112c0*/  @P0 PLOP3.LUT P0, PT, P1, PT, PT, 0x80, 0x0 ;  /* 0x000000000000081c */ /* 0x000fca0000f0f070 */
[----:B------:R-:W-:Y:S01]  /*112d0*/  @!P1 SYNCS.ARRIVE.TRANS64.RED.A0T1 RZ, [UR4+0x38800], RZ ;  /* 0x038800ffffff99a7 */ /* 0x000fe20008200404 */
[----:B------:R-:W-:Y:S07]  /*112e0*/  @!P1 ARRIVES.LDGSTSBAR.64.TRANSCNT [UR4+0x38800] ;  /* 0x03880000ff0099b0 */ /* 0x000fee0008000a84 */
[----:B------:R-:W-:Y:S05]  /*112f0*/  @P0 BRA.U.ANY `(.L_x_264) ;  /* 0xfffffffd00e80947 */ /* 0x000fea000393ffff */
[----:B0-----:R-:W3:Y:S02]  /*11300*/  LDL.LU R2, [R1+0x1c] ;  /* 0x00001c0001027983 */ /* 0x001ee40000300800 */
[----:B---3--:R-:W-:-:S04]  /*11310*/  IADD3 R2, R2, 0x1, RZ ;  /* 0x0000000102027810 */ /* 0x008fc80007ffe0ff */
[----:B------:R-:W-:Y:S01]  /*11320*/  LEA.HI R0, R2, R2, RZ, 0x1 ;  /* 0x0000000202007211 */ /* 0x000fe200078f08ff */
[----:B------:R0:W-:Y:S03]  /*11330*/  STL [R1+0x1c], R2 ;  /* 0x00001c0201007387 */ /* 0x0001e60000100800 */
[----:B------:R-:W-:-:S05]  /*11340*/  LOP3.LUT R0, R0, 0xfffffffe, RZ, 0xc0, !PT ;  /* 0xfffffffe00007812 */ /* 0x000fca00078ec0ff */
[----:B------:R-:W-:-:S05]  /*11350*/  IMAD.IADD R0, R2, 0x1, -R0 ;  /* 0x0000000102007824 */ /* 0x000fca00078e0a00 */
[----:B------:R-:W-:Y:S01]  /*11360*/  SHF.L.U32 R3, R0, 0x1f, RZ ;  /* 0x0000001f00037819 */ /* 0x000fe200000006ff */
[----:B------:R-:W-:Y:S01]  /*11370*/  NOP ;  /* 0x0000000000007918 */ /* 0x000fe20000000000 */
[----:B------:R0:W-:Y:S01]  /*11380*/  SYNCS.ARRIVE.TRANS64.A1T0 RZ, [R22+URZ+0x38800], RZ ;  /* 0x038800ff16ff79a7 */ /* 0x0001e2000810003f */
[----:B------:R-:W-:Y:S01]  /*11390*/  BSSY B0, `(.L_x_265) ;  /* 0x0000003000007945 */ /* 0x000fe20003800000 */
[----:B------:R-:W3:Y:S03]  /*113a0*/  SYNCS.PHASECHK.TRANS64.TRYWAIT P0, [R22+URZ+0x38820], R3 ;  /* 0x03882003160075a7 */ /* 0x000ee6000800017f */
[----:B0--3--:R-:W-:Y:S05]  /*113b0*/  @!P0 BRA `(.L_x_266) ;  /* 0x0000003800fc8947 */ /* 0x009fea0003800000 */
.L_x_351:
[----:B------:R-:W-:Y:S05]  /*113c0*/  BSYNC B0 ;  /* 0x0000000000007941 */ /* 0x000fea0003800000 */
.L_x_265:
[----:B------:R-:W3:Y:S01]  /*113d0*/  LDL R0, [R1] ;  /* 0x0000000001007983 */ /* 0x000ee20000100800 */
[----:B------:R-:W-:Y:S01]  /*113e0*/  BSSY B0, `(.L_x_267) ;  /* 0x0000116000007945 */ /* 0x000fe20003800000 */
[----:B---3--:R-:W-:-:S13]  /*113f0*/  ISETP.GE.AND P0, PT, R0, 0x51, PT ;  /* 0x000000510000780c */ /* 0x008fda0003f06270 */
[----:B------:R-:W-:Y:S05]  /*11400*/  @!P0 BRA `(.L_x_268) ;  /* 0x00000010004c8947 */ /* 0x000fea0003800000 */
[----:B------:R-:W3:Y:S01]  /*11410*/  LDL.LU R0, [R1+0x20] ;  /* 0x0000200001007983 */ /* 0x000ee20000300800 */
[C---:B------:R-:W-:Y:S01]  /*11420*/  LOP3.LUT R2, R33.reuse, 0x40, RZ, 0xfc, !PT ;  /* 0x0000004021027812 */ /* 0x040fe200078efcff */
[----:B------:R-:W-:Y:S01]  /*11430*/  ULDC UR4, c[0x0][0x2f4] ;  /* 0x0000bd0000047ab9 */ /* 0x000fe20000000800 */
[----:B------:R-:W-:Y:S01]  /*11440*/  IMAD.MOV.U32 R17, RZ, RZ, R28 ;  /* 0x000000ffff117224 */ /* 0x000fe200078e001c */
[----:B------:R-:W-:Y:S01]  /*11450*/  ISETP.GE.AND P4, PT, R33, UR4, PT ;  /* 0x0000000421007c0c */ /* 0x000fe2000bf86270 */
[----:B--2---:R-:W-:Y:S01]  /*11460*/  IMAD.MOV.U32 R7, RZ, RZ, R27 ;  /* 0x000000ffff077224 */ /* 0x004fe200078e001b */
[----:B------:R-:W-:Y:S01]  /*11470*/  ISETP.GE.AND P3, PT, R2, UR4, PT ;  /* 0x0000000402007c0c */ /* 0x000fe2000bf66270 */
[----:B------:R-:W-:Y:S01]  /*11480*/  IMAD.MOV.U32 R29, RZ, RZ, R26 ;  /* 0x000000ffff1d7224 */ /* 0x000fe200078e001a */
[----:B------:R-:W-:Y:S02]  /*11490*/  ISETP.GE.AND P2, PT, R37, UR4, PT ;  /* 0x0000000425007c0c */ /* 0x000fe4000bf46270 */
[----:B------:R-:W-:Y:S01]  /*114a0*/  ISETP.GE.AND P1, PT, R36, UR4, PT ;  /* 0x0000000424007c0c */ /* 0x000fe2000bf26270 */
[----:B---3--:R-:W-:-:S12]  /*114b0*/  VIADD R0, R0, 0xfffffffe ;  /* 0xfffffffe00007836 */ /* 0x008fd80000000000 */
.L_x_281:
[----:B------:R-:W2:Y:S04]  /*114c0*/  LDL R6, [R1+0x4] ;  /* 0x0000040001067983 */ /* 0x000ea80000100800 */
[----:B------:R-:W3:Y:S01]  /*114d0*/  LDL R8, [R1+0x8] ;  /* 0x0000080001087983 */ /* 0x000ee20000100800 */
[----:B------:R-:W4:Y:S01]  /*114e0*/  S2R R2, SR_TID.X ;  /* 0x0000000000027919 */ /* 0x000f220000002100 */
[----:B------:R-:W1:Y:S01]  /*114f0*/  S2R R4, SR_TID.X ;  /* 0x0000000000047919 */ /* 0x000e620000002100 */
[----:B----4-:R-:W-:-:S04]  /*11500*/  LOP3.LUT R2, R2, 0x7f, RZ, 0xc0, !PT ;  /* 0x0000007f02027812 */ /* 0x010fc800078ec0ff */
[----:B0-----:R-:W-:Y:S02]  /*11510*/  SHF.R.U32.HI R3, RZ, 0x3, R2 ;  /* 0x00000003ff037819 */ /* 0x001fe40000011602 */
[----:B------:R-:W0:Y:S01]  /*11520*/  LDC R2, c[0x0][0x430] ;  /* 0x00010c00ff027b82 */ /* 0x000e220000000800 */
[----:B-1----:R-:W-:-:S04]  /*11530*/  SHF.L.U32 R9, R4, 0x4, RZ ;  /* 0x0000000404097819 */ /* 0x002fc800000006ff */
[----:B------:R-:W-:-:S04]  /*11540*/  LOP3.LUT R9, R3, 0x70, R9, 0xf8, !PT ;  /* 0x0000007003097812 */ /* 0x000fc800078ef809 */
[----:B------:R-:W-:-:S13]  /*11550*/  ISETP.GT.U32.AND P6, PT, R9, 0x4f, PT ;  /* 0x0000004f0900780c */ /* 0x000fda0003fc4070 */
[----:B------:R-:W3:Y:S01]  /*11560*/  @!P6 LDC.64 R4, c[0x0][0x428] ;  /* 0x00010a00ff04eb82 */ /* 0x000ee20000000a00 */
[----:B0-----:R-:W-:-:S13]  /*11570*/  ISETP.NE.AND P0, PT, R2, 0x1, PT ;  /* 0x000000010200780c */ /* 0x001fda0003f05270 */
[----:B------:R-:W0:Y:S08]  /*11580*/  @P0 LDC R3, c[0x0][0x434] ;  /* 0x00010d00ff030b82 */ /* 0x000e300000000800 */
[----:B------:R-:W1:Y:S01]  /*11590*/  @P0 LDC R2, c[0x0][0x438] ;  /* 0x00010e00ff020b82 */ /* 0x000e620000000800 */
[----:B--2---:R-:W-:-:S04]  /*115a0*/  IMAD R6, R0, 0x50, R6 ;  /* 0x0000005000067824 */ /* 0x004fc800078e0206 */
[----:B------:R-:W-:-:S04]  /*115b0*/  IMAD.IADD R6, R9, 0x1, R6 ;  /* 0x0000000109067824 */ /* 0x000fc800078e0206 */
[----:B0-----:R-:W-:-:S04]  /*115c0*/  @P0 IMAD.HI.U32 R3, R6, R3, RZ ;  /* 0x0000000306030227 */ /* 0x001fc800078e00ff */
[----:B------:R-:W-:Y:S01]  /*115d0*/  IMAD.MOV.U32 R10, RZ, RZ, R6 ;  /* 0x000000ffff0a7224 */ /* 0x000fe200078e0006 */
[----:B-1----:R-:W-:Y:S01]  /*115e0*/  @P0 SHF.R.U32.HI R10, RZ, R2, R3 ;  /* 0x00000002ff0a0219 */ /* 0x002fe20000011603 */
[----:B---3--:R-:W-:Y:S02]  /*115f0*/  @!P6 IMAD R2, R8, R4, RZ ;  /* 0x000000040802e224 */ /* 0x008fe400078e02ff */
[----:B------:R-:W0:Y:S01]  /*11600*/  @!P6 LDC.64 R8, c[0x0][0x418] ;  /* 0x00010600ff08eb82 */ /* 0x000e220000000a00 */
[----:B------:R-:W-:Y:S01]  /*11610*/  @!P6 SHF.R.S32.HI R3, RZ, 0x1f, R10 ;  /* 0x0000001fff03e819 */ /* 0x000fe2000001140a */
[----:B------:R-:W-:Y:S02]  /*11620*/  @!P6 IMAD R5, R31, R5, R2 ;  /* 0x000000051f05e224 */ /* 0x000fe400078e0202 */
[----:B------:R-:W-:-:S04]  /*11630*/  @!P6 IMAD.MOV.U32 R2, RZ, RZ, R10 ;  /* 0x000000ffff02e224 */ /* 0x000fc800078e000a */
[----:B------:R-:W-:-:S04]  /*11640*/  @!P6 IMAD.WIDE.U32 R2, R31, R4, R2 ;  /* 0x000000041f02e225 */ /* 0x000fc800078e0002 */
[----:B------:R-:W-:Y:S01]  /*11650*/  @!P6 IMAD.IADD R5, R5, 0x1, R3 ;  /* 0x000000010505e824 */ /* 0x000fe200078e0203 */
[----:B------:R-:W-:Y:S02]  /*11660*/  MOV R4, RZ ;  /* 0x000000ff00047202 */ /* 0x000fe40000000f00 */
[----:B0-----:R-:W-:-:S04]  /*11670*/  @!P6 LEA R8, P0, R2, R8, 0x2 ;  /* 0x000000080208e211 */ /* 0x001fc800078010ff */
[----:B------:R-:W-:-:S05]  /*11680*/  @!P6 LEA.HI.X R9, R2, R9, R5, 0x2, P0 ;  /* 0x000000090209e211 */ /* 0x000fca00000f1405 */
[----:B------:R0:W5:Y:S01]  /*11690*/  @!P6 LDG.E R4, desc[UR36][R8.64] ;  /* 0x000000240804e981 */ /* 0x000162000c1e1900 */
[----:B------:R-:W-:Y:S01]  /*116a0*/  LOP3.LUT P5, RZ, R23, 0x20, RZ, 0xc0, !PT ;  /* 0x0000002017ff7812 */ /* 0x000fe200078ac0ff */
[----:B------:R-:W-:Y:S01]  /*116b0*/  VIADD R27, R7, 0x1 ;  /* 0x00000001071b7836 */ /* 0x000fe20000000000 */
[----:B------:R-:W-:Y:S05]  /*116c0*/  YIELD ;  /* 0x0000000000007946 */ /* 0x000fea0003800000 */
[----:B------:R-:W-:Y:S01]  /*116d0*/  ISETP.NE.AND P0, PT, R27, 0x2, PT ;  /* 0x000000021b00780c */ /* 0x000fe20003f05270 */
[----:B------:R-:W-:Y:S01]  /*116e0*/  IMAD.MOV R5, RZ, RZ, -R10 ;  /* 0x000000ffff057224 */ /* 0x000fe200078e0a0a */
[----:B------:R-:W-:-:S02]  /*116f0*/  ULDC UR4, c[0x0][0x430] ;  /* 0x00010c0000047ab9 */ /* 0x000fc40000000800 */
[----:B------:R-:W-:Y:S01]  /*11700*/  SEL R28, RZ, 0x1, P0 ;  /* 0x00000001ff1c7807 */ /* 0x000fe20000000000 */
[----:B------:R-:W-:Y:S01]  /*11710*/  IMAD R5, R5, UR4, R6 ;  /* 0x0000000405057c24 */ /* 0x000fe2000f8e0206 */
[----:B------:R-:W-:Y:S01]  /*11720*/  SEL R27, R27, RZ, P0 ;  /* 0x000000ff1b1b7207 */ /* 0x000fe20000000000 */
[----:B------:R-:W-:Y:S01]  /*11730*/  IMAD.MOV.U32 R26, RZ, RZ, R0 ;  /* 0x000000ffff1a7224 */ /* 0x000fe200078e0000 */
[----:B------:R-:W-:Y:S01]  /*11740*/  LOP3.LUT R28, R17, R28, RZ, 0x3c, !PT ;  /* 0x0000001c111c7212 */ /* 0x000fe200078e3cff */
[----:B0-----:R-:W-:Y:S06]  /*11750*/  @!P5 BRA `(.L_x_269) ;  /* 0x000000000004d947 */ /* 0x001fec0003800000 */
[----:B------:R-:W-:Y:S01]  /*11760*/  BPT.TRAP 0x1 ;  /* 0x000000040000795c */ /* 0x000fe20000300000 */
.L_x_269:
[----:B------:R-:W-:Y:S01]  /*11770*/  IMAD R6, R27, 0x8, R22 ;  /* 0x000000081b067824 */ /* 0x000fe200078e0216 */
[----:B------:R-:W-:Y:S01]  /*11780*/  SHF.L.U32 R3, R28, 0x1f, RZ ;  /* 0x0000001f1c037819 */ /* 0x000fe200000006ff */
[----:B------:R-:W-:Y:S03]  /*11790*/  BSSY B1, `(.L_x_270) ;  /* 0x0000003000017945 */ /* 0x000fe60003800000 */
[----:B------:R-:W0:Y:S02]  /*117a0*/  SYNCS.PHASECHK.TRANS64.TRYWAIT P0, [R6+URZ+0x38840], R3 ;  /* 0x03884003060075a7 */ /* 0x000e24000800017f */
[----:B0-----:R-:W-:Y:S05]  /*117b0*/  @!P0 BRA `(.L_x_271) ;  /* 0x0000003800108947 */ /* 0x001fea0003800000 */
.L_x_352:
[----:B------:R-:W-:Y:S05]  /*117c0*/  BSYNC B1 ;  /* 0x0000000000017941 */ /* 0x000fea0003800000 */
.L_x_270:
[----:B------:R-:W-:Y:S01]  /*117d0*/  SHF.R.S32.HI R20, RZ, 0x1f, R5 ;  /* 0x0000001fff147819 */ /* 0x000fe20000011405 */
[----:B------:R-:W-:Y:S01]  /*117e0*/  ULDC.64 UR4, c[0x0][0x300] ;  /* 0x0000c00000047ab9 */ /* 0x000fe20000000a00 */
[----:B-----5:R-:W-:Y:S01]  /*117f0*/  SHF.R.S32.HI R21, RZ, 0x1f, R4 ;  /* 0x0000001fff157819 */ /* 0x020fe20000011404 */
[----:B0-----:R-:W-:Y:S01]  /*11800*/  IMAD.WIDE.U32 R2, R5, UR4, RZ ;  /* 0x0000000405027c25 */ /* 0x001fe2000f8e00ff */
[----:B------:R-:W-:-:S03]  /*11810*/  LOP3.LUT P5, RZ, R23, 0x2, RZ, 0xc0, !PT ;  /* 0x0000000217ff7812 */ /* 0x000fc600078ac0ff */
[----:B------:R-:W-:Y:S02]  /*11820*/  IMAD R0, R20, UR4, RZ ;  /* 0x0000000414007c24 */ /* 0x000fe4000f8e02ff */
[----:B------:R-:W-:Y:S02]  /*11830*/  IMAD R9, R27, 0x5000, R32 ;  /* 0x000050001b097824 */ /* 0x000fe400078e0220 */
        /* <DEDUP_REMOVED lines=16> */
[----:B------:R-:W-:Y:S06]  /*11940*/  BRA.DIV UR4, `(.L_x_272) ;  /* 0x0000003604c07947 */ /* 0x000fec000b800000 */
[----:B------:R-:W0:Y:S01]  /*11950*/  SHFL.IDX PT, R2, R8, RZ, 0x181f ;  /* 0x00181fff08027589 */ /* 0x000e2200000e0000 */
[----:B------:R-:W-:Y:S01]  /*11960*/  LOP3.LUT R23, R23, 0xfffffbff, RZ, 0xc0, !PT ;  /* 0xfffffbff17177812 */ /* 0x000fe200078ec0ff */
[----:B------:R-:W-:Y:S02]  /*11970*/  IMAD.SHL.U32 R0, R33, 0x2, RZ ;  /* 0x0000000221007824 */ /* 0x000fe400078e00ff */
[----:B------:R-:W1:Y:S01]  /*11980*/  SHFL.IDX PT, R3, R10, RZ, 0x181f ;  /* 0x00181fff0a037589 */ /* 0x000e6200000e0000 */
[----:B------:R-:W-:Y:S01]  /*11990*/  @P2 LOP3.LUT R23, R23, 0x400, RZ, 0xfc, !PT ;  /* 0x0000040017172812 */ /* 0x000fe200078efcff */
[----:B------:R-:W-:Y:S02]  /*119a0*/  IMAD R9, R9, 0x2, R22 ;  /* 0x0000000209097824 */ /* 0x000fe400078e0216 */
[----:B------:R-:W-:Y:S01]  /*119b0*/  SHFL.IDX PT, R35, R10, 0x1, 0x181f ;  /* 0x00381f000a237f89 */ /* 0x000fe200000e0000 */
[C---:B------:R-:W-:Y:S02]  /*119c0*/  LOP3.LUT P2, RZ, R23.reuse, 0x10, RZ, 0xc0, !PT ;  /* 0x0000001017ff7812 */ /* 0x040fe4000784c0ff */
[----:B------:R-:W-:-:S04]  /*119d0*/  LOP3.LUT R23, R23, 0xfffffdff, RZ, 0xc0, !PT ;  /* 0xfffffdff17177812 */ /* 0x000fc800078ec0ff */
[----:B------:R-:W-:-:S04]  /*119e0*/  @P1 LOP3.LUT R23, R23, 0x200, RZ, 0xfc, !PT ;  /* 0x0000020017171812 */ /* 0x000fc800078efcff */
[C---:B------:R-:W-:Y:S02]  /*119f0*/  LOP3.LUT P1, RZ, R23.reuse, 0x8, RZ, 0xc0, !PT ;  /* 0x0000000817ff7812 */ /* 0x040fe4000782c0ff */
[----:B------:R-:W-:Y:S02]  /*11a00*/  LOP3.LUT P6, RZ, R23, 0x4, RZ, 0xc0, !PT ;  /* 0x0000000417ff7812 */ /* 0x000fe400078cc0ff */
[----:B0-----:R-:W-:-:S05]  /*11a10*/  IADD3 R2, P0, R2, R0, RZ ;  /* 0x0000000002027210 */ /* 0x001fca0007f1e0ff */
[----:B-1----:R-:W-:-:S05]  /*11a20*/  IMAD.X R3, RZ, RZ, R3, P0 ;  /* 0x000000ffff037224 */ /* 0x002fca00000e0603 */
[----:B------:R-:W-:Y:S04]  /*11a30*/  LDGSTS.E.BYPASS.LTC128B.128 [R9+0x24400], desc[UR36][R2.64], !P2 ;  /* 0x2440000002097fae */ /* 0x000fe8000d101d64 */
[----:B------:R-:W-:Y:S04]  /*11a40*/  LDGSTS.E.BYPASS.LTC128B.128 [R9+0x26c00], desc[UR36][R2.64+0x80], !P1 ;  /* 0x26c0008002097fae */ /* 0x000fe8000c901d64 */
[----:B------:R-:W-:Y:S04]  /*11a50*/  LDGSTS.E.BYPASS.LTC128B.128 [R9+0x29400], desc[UR36][R2.64+0x100], !P6 ;  /* 0x2940010002097fae */ /* 0x000fe8000f101d64 */
[----:B------:R0:W-:Y:S04]  /*11a60*/  LDGSTS.E.BYPASS.LTC128B.128 [R9+0x2bc00], desc[UR36][R2.64+0x180], !P5 ;  /* 0x2bc0018002097fae */ /* 0x0001e8000e901d64 */
[----:B0-----:R-:W0:Y:S02]  /*11a70*/  SHFL.IDX PT, R2, R8, 0x1, 0x181f ;  /* 0x00381f0008027f89 */ /* 0x001e2400000e0000 */
[----:B0-----:R-:W-:-:S05]  /*11a80*/  IADD3 R2, P0, R2, R0, RZ ;  /* 0x0000000002027210 */ /* 0x001fca0007f1e0ff */
[----:B------:R-:W-:Y:S02]  /*11a90*/  IMAD.X R3, RZ, RZ, R35, P0 ;  /* 0x000000ffff037224 */ /* 0x000fe400000e0623 */
[----:B------:R-:W-:Y:S04]  /*11aa0*/  SHFL.IDX PT, R35, R10, 0x2, 0x181f ;  /* 0x00581f000a237f89 */ /* 0x000fe800000e0000 */
        /* <DEDUP_REMOVED lines=13> */
[----:B0-----:R-:W-:-:S04]  /*11b80*/  IADD3 R2, P0, R2, R0, RZ ;  /* 0x0000000002027210 */ /* 0x001fc80007f1e0ff */
[----:B------:R-:W-:Y:S02]  /*11b90*/  IADD3.X R3, RZ, R35, RZ, P0, !PT ;  /* 0x00000023ff037210 */ /* 0x000fe400007fe4ff */
[----:B------:R0:W1:Y:S04]  /*11ba0*/  SHFL.IDX PT, R35, R10, 0x4, 0x181f ;  /* 0x00981f000a237f89 */ /* 0x00006800000e0000 */
[----:B------:R-:W-:Y:S01]  /*11bb0*/  LDGSTS.E.BYPASS.LTC128B.128 [R9+0x25c00], desc[UR36][R2.64], !P2 ;  /* 0x25c0000002097fae */ /* 0x000fe2000d101d64 */
[----:B------:R-:W-:-:S03]  /*11bc0*/  LOP3.LUT P2, RZ, R23, 0x400, RZ, 0xc0, !PT ;  /* 0x0000040017ff7812 */ /* 0x000fc6000784c0ff */
[----:B------:R-:W-:Y:S01]  /*11bd0*/  LDGSTS.E.BYPASS.LTC128B.128 [R9+0x28400], desc[UR36][R2.64+0x80], !P1 ;  /* 0x2840008002097fae */ /* 0x000fe2000c901d64 */
[----:B------:R-:W-:-:S03]  /*11be0*/  LOP3.LUT P1, RZ, R23, 0x200, RZ, 0xc0, !PT ;  /* 0x0000020017ff7812 */ /* 0x000fc6000782c0ff */
[----:B------:R-:W-:Y:S04]  /*11bf0*/  LDGSTS.E.BYPASS.LTC128B.128 [R9+0x2ac00], desc[UR36][R2.64+0x100], !P6 ;  /* 0x2ac0010002097fae */ /* 0x000fe8000f101d64 */
[----:B------:R2:W-:Y:S04]  /*11c00*/  LDGSTS.E.BYPASS.LTC128B.128 [R9+0x2d400], desc[UR36][R2.64+0x180], !P5 ;  /* 0x2d40018002097fae */ /* 0x0005e8000e901d64 */
[----:B-12---:R0:W2:Y:S02]  /*11c10*/  SHFL.IDX PT, R2, R8, 0x4, 0x181f ;  /* 0x00981f0008027f89 */ /* 0x0060a400000e0000 */
.L_x_364:
[----:B------:R-:W-:Y:S02]  /*11c20*/  LOP3.LUT R23, R23, 0xfffffdff, RZ, 0xc0, !PT ;  /* 0xfffffdff17177812 */ /* 0x000fe400078ec0ff */
[----:B--2---:R-:W-:Y:S02]  /*11c30*/  IADD3 R2, P0, R2, R0, RZ ;  /* 0x0000000002027210 */ /* 0x004fe40007f1e0ff */
[----:B------:R-:W-:-:S03]  /*11c40*/  @P1 LOP3.LUT R23, R23, 0x200, RZ, 0xfc, !PT ;  /* 0x0000020017171812 */ /* 0x000fc600078efcff */
[----:B------:R-:W-:Y:S01]  /*11c50*/  IMAD.X R3, RZ, RZ, R35, P0 ;  /* 0x000000ffff037224 */ /* 0x000fe200000e0623 */
[C---:B------:R-:W-:Y:S02]  /*11c60*/  LOP3.LUT P1, RZ, R23.reuse, 0x10, RZ, 0xc0, !PT ;  /* 0x0000001017ff7812 */ /* 0x040fe4000782c0ff */
[C---:B------:R-:W-:Y:S02]  /*11c70*/  LOP3.LUT P0, RZ, R23.reuse, 0x8, RZ, 0xc0, !PT ;  /* 0x0000000817ff7812 */ /* 0x040fe4000780c0ff */
[----:B------:R-:W-:-:S09]  /*11c80*/  LOP3.LUT P6, RZ, R23, 0x4, RZ, 0xc0, !PT ;  /* 0x0000000417ff7812 */ /* 0x000fd200078cc0ff */
[----:B------:R-:W-:Y:S01]  /*11c90*/  @!PT LDS RZ, [RZ] ;  /* 0x00000000fffff984 */ /* 0x000fe20000000800 */
[----:B------:R-:W-:Y:S01]  /*11ca0*/  @!PT LDS RZ, [RZ] ;  /* 0x00000000fffff984 */ /* 0x000fe20000000800 */
[----:B------:R-:W-:Y:S01]  /*11cb0*/  @!PT LDS RZ, [RZ] ;  /* 0x00000000fffff984 */ /* 0x000fe20000000800 */
[----:B------:R1:W-:Y:S01]  /*11cc0*/  LDGSTS.E.BYPASS.LTC128B.128 [R9+0x26400], desc[UR36][R2.64], !P1 ;  /* 0x2640000002097fae */ /* 0x0003e2000c901d64 */
[----:B------:R-:W-:-:S03]  /*11cd0*/  LOP3.LUT P1, RZ, R23, 0x200, RZ, 0xc0, !PT ;  /* 0x0000020017ff7812 */ /* 0x000fc6000782c0ff */
[----:B------:R1:W-:Y:S01]  /*11ce0*/  LDGSTS.E.BYPASS.LTC128B.128 [R9+0x28c00], desc[UR36][R2.64+0x80], !P0 ;  /* 0x28c0008002097fae */ /* 0x0003e2000c101d64 */
[----:B------:R-:W-:-:S03]  /*11cf0*/  PLOP3.LUT P0, PT, PT, PT, PT, 0x80, 0x0 ;  /* 0x000000000000781c */ /* 0x000fc60003f0f070 */
[----:B------:R1:W-:Y:S04]  /*11d00*/  LDGSTS.E.BYPASS.LTC128B.128 [R9+0x2b400], desc[UR36][R2.64+0x100], !P6 ;  /* 0x2b40010002097fae */ /* 0x0003e8000f101d64 */
[----:B------:R1:W-:Y:S01]  /*11d10*/  LDGSTS.E.BYPASS.LTC128B.128 [R9+0x2dc00], desc[UR36][R2.64+0x180], !P5 ;  /* 0x2dc0018002097fae */ /* 0x0003e2000e901d64 */
[----:B------:R-:W-:-:S05]  /*11d20*/  NOP ;  /* 0x0000000000007918 */ /* 0x000fca0000000000 */
.L_x_273:
        /* <DEDUP_REMOVED lines=10> */
.L_x_274:
[----:B------:R2:W-:Y:S01]  /*11dd0*/  SYNCS.ARRIVE.TRANS64.A1T0 RZ, [R6+URZ+0x38830], RZ ;  /* 0x038830ff06ff79a7 */ /* 0x0005e2000810003f */
[----:B------:R-:W-:Y:S05]  /*11de0*/  @!P6 BRA `(.L_x_275) ;  /* 0x000000000004e947 */ /* 0x000fea0003800000 */
[----:B------:R-:W-:Y:S01]  /*11df0*/  BPT.TRAP 0x1 ;  /* 0x000000040000795c */ /* 0x000fe20000300000 */
.L_x_275:
[----:B-1----:R-:W-:Y:S01]  /*11e00*/  SHF.L.U32 R2, R17, 0x1f, RZ ;  /* 0x0000001f11027819 */ /* 0x002fe200000006ff */
[----:B--2---:R-:W-:Y:S01]  /*11e10*/  IMAD R6, R7, 0x8, R22 ;  /* 0x0000000807067824 */ /* 0x004fe200078e0216 */
[----:B------:R-:W-:Y:S03]  /*11e20*/  BSSY B1, `(.L_x_276) ;  /* 0x0000003000017945 */ /* 0x000fe60003800000 */
[----:B------:R-:W1:Y:S02]  /*11e30*/  SYNCS.PHASECHK.TRANS64.TRYWAIT P0, [R6+URZ+0x38860], R2 ;  /* 0x03886002060075a7 */ /* 0x000e64000800017f */
[----:B-1----:R-:W-:Y:S05]  /*11e40*/  @!P0 BRA `(.L_x_277) ;  /* 0x0000003800448947 */ /* 0x002fea0003800000 */
.L_x_365:
[----:B------:R-:W-:Y:S05]  /*11e50*/  BSYNC B1 ;  /* 0x0000000000017941 */ /* 0x000fea0003800000 */
.L_x_276:
[----:B0-----:R-:W2:Y:S01]  /*11e60*/  LDL R8, [R1] ;  /* 0x0000000001087983 */ /* 0x001ea20000100800 */
[----:B------:R-:W0:Y:S01]  /*11e70*/  S2R R3, SR_TID.X ;  /* 0x0000000000037919 */ /* 0x000e220000002100 */
[----:B------:R-:W-:Y:S01]  /*11e80*/  UMOV UR4, 0xffffffff ;  /* 0xffffffff00047882 */ /* 0x000fe20000000000 */
[----:B------:R-:W-:Y:S01]  /*11e90*/  IMAD R7, R7, 0x5000, R32 ;  /* 0x0000500007077824 */ /* 0x000fe200078e0220 */
[----:B0-----:R-:W-:-:S04]  /*11ea0*/  LOP3.LUT R3, R3, 0x7f, RZ, 0xc0, !PT ;  /* 0x0000007f03037812 */ /* 0x001fc800078ec0ff */
[----:B------:R-:W-:Y:S01]  /*11eb0*/  SHF.R.U32.HI R3, RZ, 0x3, R3 ;  /* 0x00000003ff037819 */ /* 0x000fe20000011603 */
[----:B--2---:R-:W-:-:S04]  /*11ec0*/  IMAD R8, R29, -0x50, R8 ;  /* 0xffffffb01d087824 */ /* 0x004fc800078e0208 */
[----:B------:R-:W-:Y:S01]  /*11ed0*/  IMAD.IADD R8, R8, 0x1, -R3 ;  /* 0x0000000108087824 */ /* 0x000fe200078e0a03 */
[----:B------:R-:W-:Y:S06]  /*11ee0*/  BRA.DIV UR4, `(.L_x_278) ;  /* 0x0000003a04307947 */ /* 0x000fec000b800000 */
[----:B-1----:R-:W0:Y:S01]  /*11ef0*/  SHFL.IDX PT, R2, R24, RZ, 0x181f ;  /* 0x00181fff18027589 */ /* 0x002e2200000e0000 */
[----:B------:R-:W-:-:S03]  /*11f00*/  IMAD R7, R7, 0x2, R22 ;  /* 0x0000000207077824 */ /* 0x000fc600078e0216 */
[----:B------:R-:W1:Y:S04]  /*11f10*/  SHFL.IDX PT, R3, R25, RZ, 0x181f ;  /* 0x00181fff19037589 */ /* 0x000e6800000e0000 */
[----:B------:R-:W-:Y:S01]  /*11f20*/  SHFL.IDX PT, R14, R24, 0x4, 0x181f ;  /* 0x00981f00180e7f89 */ /* 0x000fe200000e0000 */
[----:B0-----:R-:W-:-:S05]  /*11f30*/  IADD3 R2, P0, R2, R0, RZ ;  /* 0x0000000002027210 */ /* 0x001fca0007f1e0ff */
        /* <DEDUP_REMOVED lines=9> */
[----:B0-----:R-:W0:Y:S04]  /*11fd0*/  SHFL.IDX PT, R2, R24, 0x1, 0x181f ;  /* 0x00381f0018027f89 */ /* 0x001e2800000e0000 */
[----:B------:R-:W1:Y:S01]  /*11fe0*/  SHFL.IDX PT, R3, R25, 0x1, 0x181f ;  /* 0x00381f0019037f89 */ /* 0x000e6200000e0000 */
[----:B0-----:R-:W-:-:S04]  /*11ff0*/  IADD3 R2, P0, R2, R0, RZ ;  /* 0x0000000002027210 */ /* 0x001fc80007f1e0ff */
        /* <DEDUP_REMOVED lines=22> */
[----:B------:R-:W1:Y:S04]  /*12160*/  SHFL.IDX PT, R3, R25, 0x3, 0x181f ;  /* 0x00781f0019037f89 */ /* 0x000e6800000e0000 */
[----:B------:R-:W2:Y:S01]  /*12170*/  SHFL.IDX PT, R25, R25, 0x4, 0x181f ;  /* 0x00981f0019197f89 */ /* 0x000ea200000e0000 */
[----:B0-----:R-:W-:-:S05]  /*12180*/  IADD3 R2, P0, R2, R0, RZ ;  /* 0x0000000002027210 */ /* 0x001fca0007f1e0ff */
[----:B-1----:R-:W-:Y:S01]  /*12190*/  IMAD.X R3, RZ, RZ, R3, P0 ;  /* 0x000000ffff037224 */ /* 0x002fe200000e0603 */
[----:B------:R-:W-:-:S13]  /*121a0*/  ISETP.LT.OR P0, PT, R8, 0x31, P4 ;  /* 0x000000310800780c */ /* 0x000fda0002701670 */
[----:B------:R1:W-:Y:S01]  /*121b0*/  LDGSTS.E.BYPASS.LTC128B.128 [R7+0x1c00], desc[UR36][R2.64], !P0 ;  /* 0x01c0000002077fae */ /* 0x0003e2000c101d64 */
[----:B------:R-:W-:-:S13]  /*121c0*/  ISETP.LT.OR P0, PT, R8, 0x31, P3 ;  /* 0x000000310800780c */ /* 0x000fda0001f01670 */
[----:B------:R1:W-:Y:S01]  /*121d0*/  LDGSTS.E.BYPASS.LTC128B.128 [R7+0x4400], desc[UR36][R2.64+0x80], !P0 ;  /* 0x0440008002077fae */ /* 0x0003e2000c101d64 */
[----:B------:R-:W-:-:S13]  /*121e0*/  ISETP.LT.OR P0, PT, R8, 0x31, P2 ;  /* 0x000000310800780c */ /* 0x000fda0001701670 */
[----:B------:R1:W-:Y:S01]  /*121f0*/  LDGSTS.E.BYPASS.LTC128B.128 [R7+0x6c00], desc[UR36][R2.64+0x100], !P0 ;  /* 0x06c0010002077fae */ /* 0x0003e2000c101d64 */
[----:B------:R-:W-:-:S13]  /*12200*/  ISETP.LT.OR P0, PT, R8, 0x31, P1 ;  /* 0x000000310800780c */ /* 0x000fda0000f01670 */
[----:B--2---:R1:W-:Y:S02]  /*12210*/  LDGSTS.E.BYPASS.LTC128B.128 [R7+0x9400], desc[UR36][R2.64+0x180], !P0 ;  /* 0x0940018002077fae */ /* 0x0043e4000c101d64 */
.L_x_377:
[----:B01----:R-:W-:Y:S01]  /*12220*/  IADD3 R2, P0, R14, R0, RZ ;  /* 0x000000000e027210 */ /* 0x003fe20007f1e0ff */
[----:B------:R-:W-:Y:S02]  /*12230*/  ULDC.64 UR4, c[0x0][0x328] ;  /* 0x0000ca0000047ab9 */ /* 0x000fe40000000a00 */
[----:B------:R-:W-:Y:S02]  /*12240*/  IMAD R20, R20, UR4, RZ ;  /* 0x0000000414147c24 */ /* 0x000fe4000f8e02ff */
[----:B------:R-:W-:Y:S01]  /*12250*/  IMAD.X R3, RZ, RZ, R25, P0 ;  /* 0x000000ffff037224 */ /* 0x000fe200000e0619 */
[----:B------:R-:W-:Y:S01]  /*12260*/  ISETP.LT.OR P0, PT, R8, 0x41, P4 ;  /* 0x000000410800780c */ /* 0x000fe20002701670 */
[----:B------:R-:W-:-:S12]  /*12270*/  IMAD R9, R5, UR5, R20 ;  /* 0x0000000505097c24 */ /* 0x000fd8000f8e0214 */
        /* <DEDUP_REMOVED lines=9> */
[----:B------:R0:W-:Y:S01]  /*12310*/  LDGSTS.E.BYPASS.LTC128B.128 [R7+0x9c00], desc[UR36][R2.64+0x180], !P0 ;  /* 0x09c0018002077fae */ /* 0x0001e2000c101d64 */
[----:B------:R-:W-:Y:S01]  /*12320*/  NOP ;  /* 0x0000000000007918 */ /* 0x000fe20000000000 */
        /* <DEDUP_REMOVED lines=13> */
[----:B------:R-:W-:-:S04]  /*12400*/  LEA R24, P0, R2, UR4, 0x1 ;  /* 0x0000000402187c11 */ /* 0x000fc8000f8008ff */
[----:B------:R-:W-:Y:S02]  /*12410*/  LEA.HI.X R25, R2, UR5, R3, 0x1, P0 ;  /* 0x0000000502197c11 */ /* 0x000fe400080f0c03 */
[----:B------:R-:W-:-:S13]  /*12420*/  PLOP3.LUT P0, PT, PT, PT, PT, 0x80, 0x0 ;  /* 0x000000000000781c */ /* 0x000fda0003f0f070 */
.L_x_279:
        /* <DEDUP_REMOVED lines=10> */
.L_x_280:
[C---:B------:R-:W-:Y:S01]  /*124d0*/  ISETP.GT.AND P0, PT, R26.reuse, RZ, PT ;  /* 0x000000ff1a00720c */ /* 0x040fe20003f04270 */
[----:B------:R3:W-:Y:S01]  /*124e0*/  SYNCS.ARRIVE.TRANS64.A1T0 RZ, [R6+URZ+0x38850], RZ ;  /* 0x038850ff06ff79a7 */ /* 0x0007e2000810003f */
[----:B------:R-:W-:Y:S02]  /*124f0*/  VIADD R0, R26, 0xffffffff ;  /* 0xffffffff1a007836 */ /* 0x000fe40000000000 */
[----:B------:R-:W-:Y:S02]  /*12500*/  IMAD.MOV.U32 R17, RZ, RZ, R28 ;  /* 0x000000ffff117224 */ /* 0x000fe400078e001c */
[----:B------:R-:W-:Y:S02]  /*12510*/  IMAD.MOV.U32 R7, RZ, RZ, R27 ;  /* 0x000000ffff077224 */ /* 0x000fe400078e001b */
[----:B------:R-:W-:-:S05]  /*12520*/  IMAD.MOV.U32 R29, RZ, RZ, R26 ;  /* 0x000000ffff1d7224 */ /* 0x000fca00078e001a */
[----:B---3--:R-:W-:Y:S05]  /*12530*/  @P0 BRA `(.L_x_281) ;  /* 0xffffffec00e00947 */ /* 0x008fea000383ffff */
.L_x_268:
[----:B------:R-:W-:Y:S05]  /*12540*/  BSYNC B0 ;  /* 0x0000000000007941 */ /* 0x000fea0003800000 */
.L_x_267:
[----:B------:R-:W3:Y:S01]  /*12550*/  S2R R2, SR_TID.X ;  /* 0x0000000000027919 */ /* 0x000ee20000002100 */
[----:B------:R-:W-:Y:S01]  /*12560*/  BSSY B0, `(.L_x_282) ;  /* 0x0000010000007945 */ /* 0x000fe20003800000 */
[----:B---3--:R-:W-:-:S04]  /*12570*/  LOP3.LUT R2, R2, 0x7f, RZ, 0xc0, !PT ;  /* 0x0000007f02027812 */ /* 0x008fc800078ec0ff */
[----:B------:R-:W-:-:S13]  /*12580*/  ISETP.NE.AND P0, PT, R2, RZ, PT ;  /* 0x000000ff0200720c */ /* 0x000fda0003f05270 */
[----:B------:R-:W-:Y:S05]  /*12590*/  @P0 BRA `(.L_x_283) ;  /* 0x0000000000300947 */ /* 0x000fea0003800000 */
[----:B------:R-:W3:Y:S01]  /*125a0*/  S2R R5, SR_LANEID ;  /* 0x0000000000057919 */ /* 0x000ee20000000000 */
[----:B------:R-:W-:Y:S01]  /*125b0*/  VOTEU.ANY UR4, UPT, PT ;  /* 0x0000000000047886 */ /* 0x000fe200038e0100 */
[----:B0-----:R-:W0:Y:S01]  /*125c0*/  LDC.64 R2, c[0x0][0xc60] ;  /* 0x00031800ff027b82 */ /* 0x001e220000000a00 */
[----:B------:R-:W3:Y:S02]  /*125d0*/  FLO.U32 R0, UR4 ;  /* 0x0000000400007d00 */ /* 0x000ee400080e0000 */
[----:B---3--:R-:W-:-:S06]  /*125e0*/  ISETP.EQ.U32.AND P0, PT, R0, R5, PT ;  /* 0x000000050000720c */ /* 0x008fcc0003f02070 */
[----:B------:R-:W0:Y:S07]  /*125f0*/  POPC R5, UR4 ;  /* 0x0000000400057d09 */ /* 0x000e2e0008000000 */
[----:B0-----:R-:W3:Y:S01]  /*12600*/  @P0 ATOMG.E.ADD.STRONG.GPU PT, R3, desc[UR36][R2.64], R5 ;  /* 0x00000005020309a8 */ /* 0x001ee200081ee1e4 */
[----:B------:R-:W0:Y:S02]  /*12610*/  S2R R4, SR_LTMASK ;  /* 0x0000000000047919 */ /* 0x000e240000003900 */
[----:B0-----:R-:W-:-:S04]  /*12620*/  LOP3.LUT R4, R4, UR4, RZ, 0xc0, !PT ;  /* 0x0000000404047c12 */ /* 0x001fc8000f8ec0ff */
[----:B--2---:R-:W0:Y:S01]  /*12630*/  POPC R7, R4 ;  /* 0x0000000400077309 */ /* 0x004e220000000000 */
[----:B---3--:R-:W0:Y:S02]  /*12640*/  SHFL.IDX PT, R0, R3, R0, 0x1f ;  /* 0x00001f0003007589 */ /* 0x008e2400000e0000 */
[----:B0-----:R-:W-:-:S07]  /*12650*/  IADD3 R16, R0, UR39, R7 ;  /* 0x0000002700107c10 */ /* 0x001fce000fffe007 */
.L_x_283:
[----:B------:R-:W-:Y:S05]  /*12660*/  BSYNC B0 ;  /* 0x0000000000007941 */ /* 0x000fea0003800000 */
.L_x_282:
[----:B------:R-:W-:-:S13]  /*12670*/  LOP3.LUT P0, RZ, R23, 0x20, RZ, 0xc0, !PT ;  /* 0x0000002017ff7812 */ /* 0x000fda000780c0ff */
[----:B------:R-:W-:Y:S05]  /*12680*/  @!P0 BRA `(.L_x_284) ;  /* 0x0000000000048947 */ /* 0x000fea0003800000 */
[----:B------:R-:W-:Y:S01]  /*12690*/  BPT.TRAP 0x1 ;  /* 0x000000040000795c */ /* 0x000fe20000300000 */
.L_x_284:
[----:B------:R-:W3:Y:S01]  /*126a0*/  LDL.LU R0, [R1] ;  /* 0x0000000001007983 */ /* 0x000ee20000300800 */
[----:B------:R-:W-:Y:S01]  /*126b0*/  IMAD R4, R27, 0x8, R22 ;  /* 0x000000081b047824 */ /* 0x000fe200078e0216 */
[----:B0-----:R-:W-:Y:S01]  /*126c0*/  SHF.L.U32 R3, R28, 0x1f, RZ ;  /* 0x0000001f1c037819 */ /* 0x001fe200000006ff */
[----:B------:R-:W-:Y:S03]  /*126d0*/  BSSY B0, `(.L_x_285) ;  /* 0x0000004000007945 */ /* 0x000fe60003800000 */
[----:B------:R-:W0:Y:S01]  /*126e0*/  SYNCS.PHASECHK.TRANS64.TRYWAIT P0, [R4+URZ+0x38860], R3 ;  /* 0x03886003040075a7 */ /* 0x000e22000800017f */
[----:B---3--:R-:W-:Y:S01]  /*126f0*/  IMAD R5, R26, -0x50, R0 ;  /* 0xffffffb01a057824 */ /* 0x008fe200078e0200 */
[----:B0-----:R-:W-:Y:S06]  /*12700*/  @!P0 BRA `(.L_x_286) ;  /* 0x0000003800008947 */ /* 0x001fec0003800000 */
.L_x_378:
[----:B------:R-:W-:Y:S05]  /*12710*/  BSYNC B0 ;  /* 0x0000000000007941 */ /* 0x000fea0003800000 */
.L_x_285:
[----:B------:R-:W3:Y:S01]  /*12720*/  S2R R0, SR_TID.X ;  /* 0x0000000000007919 */ /* 0x000ee20000002100 */
[----:B------:R-:W-:Y:S01]  /*12730*/  UMOV UR4, 0xffffffff ;  /* 0xffffffff00047882 */ /* 0x000fe20000000000 */
[----:B--2---:R-:W-:Y:S01]  /*12740*/  IMAD R7, R27, 0x5000, R32 ;  /* 0x000050001b077824 */ /* 0x004fe200078e0220 */
[----:B---3--:R-:W-:-:S04]  /*12750*/  LOP3.LUT R0, R0, 0x7f, RZ, 0xc0, !PT ;  /* 0x0000007f00007812 */ /* 0x008fc800078ec0ff */
[----:B------:R-:W-:-:S04]  /*12760*/  SHF.R.U32.HI R0, RZ, 0x3, R0 ;  /* 0x00000003ff007819 */ /* 0x000fc80000011600 */
[----:B------:R-:W-:Y:S01]  /*12770*/  IADD3 R5, -R0, R5, RZ ;  /* 0x0000000500057210 */ /* 0x000fe20007ffe1ff */
[----:B------:R-:W-:Y:S06]  /*12780*/  BRA.DIV UR4, `(.L_x_287) ;  /* 0x0000003604f47947 */ /* 0x000fec000b800000 */
[----:B-1----:R-:W1:Y:S01]  /*12790*/  SHFL.IDX PT, R14, R24, RZ, 0x181f ;  /* 0x00181fff180e7589 */ /* 0x002e6200000e0000 */
[----:B------:R-:W-:Y:S01]  /*127a0*/  ULDC UR4, c[0x0][0x2f4] ;  /* 0x0000bd0000047ab9 */ /* 0x000fe20000000800 */
[C---:B------:R-:W-:Y:S01]  /*127b0*/  IMAD.SHL.U32 R8, R33.reuse, 0x2, RZ ;  /* 0x0000000221087824 */ /* 0x040fe200078e00ff */
[C---:B------:R-:W-:Y:S01]  /*127c0*/  ISETP.GE.AND P3, PT, R33.reuse, UR4, PT ;  /* 0x0000000421007c0c */ /* 0x040fe2000bf66270 */
[----:B0-----:R-:W0:Y:S01]  /*127d0*/  SHFL.IDX PT, R3, R25, RZ, 0x181f ;  /* 0x00181fff19037589 */ /* 0x001e2200000e0000 */
[----:B------:R-:W-:Y:S01]  /*127e0*/  LOP3.LUT R6, R33, 0x40, RZ, 0xfc, !PT ;  /* 0x0000004021067812 */ /* 0x000fe200078efcff */
[----:B------:R-:W-:Y:S01]  /*127f0*/  IMAD R0, R7, 0x2, R22 ;  /* 0x0000000207007824 */ /* 0x000fe200078e0216 */
[----:B------:R-:W-:Y:S01]  /*12800*/  ISETP.LT.OR P4, PT, R5, 0x1, P3 ;  /* 0x000000010500780c */ /* 0x000fe20001f81670 */
[----:B------:R-:W-:Y:S01]  /*12810*/  SHFL.IDX PT, R7, R25, 0x1, 0x181f ;  /* 0x00381f0019077f89 */ /* 0x000fe200000e0000 */
[----:B------:R-:W-:Y:S02]  /*12820*/  ISETP.GE.AND P2, PT, R6, UR4, PT ;  /* 0x0000000406007c0c */ /* 0x000fe4000bf46270 */
[----:B------:R-:W-:Y:S01]  /*12830*/  ISETP.GE.AND P1, PT, R37, UR4, PT ;  /* 0x0000000425007c0c */ /* 0x000fe2000bf26270 */
[----:B------:R-:W-:Y:S01]  /*12840*/  SHFL.IDX PT, R9, R25, 0x2, 0x181f ;  /* 0x00581f0019097f89 */ /* 0x000fe200000e0000 */
[----:B-1----:R-:W-:-:S03]  /*12850*/  IADD3 R2, P0, R14, R8, RZ ;  /* 0x000000080e027210 */ /* 0x002fc60007f1e0ff */
[----:B------:R-:W1:Y:S02]  /*12860*/  SHFL.IDX PT, R14, R24, 0x1, 0x181f ;  /* 0x00381f00180e7f89 */ /* 0x000e6400000e0000 */
[----:B0-----:R-:W-:Y:S01]  /*12870*/  IMAD.X R3, RZ, RZ, R3, P0 ;  /* 0x000000ffff037224 */ /* 0x001fe200000e0603 */
[----:B------:R-:W-:-:S04]  /*12880*/  ISETP.LT.OR P0, PT, R5, 0x1, P2 ;  /* 0x000000010500780c */ /* 0x000fc80001701670 */
[----:B------:R-:W-:Y:S01]  /*12890*/  LDGSTS.E.BYPASS.LTC128B.128 [R0+0x400], desc[UR36][R2.64], !P4 ;  /* 0x0040000002007fae */ /* 0x000fe2000e101d64 */
[----:B------:R-:W-:-:S08]  /*128a0*/  ISETP.LT.OR P4, PT, R5, 0x1, P1 ;  /* 0x000000010500780c */ /* 0x000fd00000f81670 */
[----:B------:R-:W-:Y:S01]  /*128b0*/  LDGSTS.E.BYPASS.LTC128B.128 [R0+0x2c00], desc[UR36][R2.64+0x80], !P0 ;  /* 0x02c0008002007fae */ /* 0x000fe2000c101d64 */
[----:B------:R-:W-:-:S04]  /*128c0*/  ISETP.GE.AND P0, PT, R36, UR4, PT ;  /* 0x0000000424007c0c */ /* 0x000fc8000bf06270 */
[----:B------:R-:W-:Y:S01]  /*128d0*/  LDGSTS.E.BYPASS.LTC128B.128 [R0+0x5400], desc[UR36][R2.64+0x100], !P4 ;  /* 0x0540010002007fae */ /* 0x000fe2000e101d64 */
[----:B------:R-:W-:-:S13]  /*128e0*/  ISETP.LT.OR P4, PT, R5, 0x1, P0 ;  /* 0x000000010500780c */ /* 0x000fda0000781670 */
[----:B------:R0:W-:Y:S01]  /*128f0*/  LDGSTS.E.BYPASS.LTC128B.128 [R0+0x7c00], desc[UR36][R2.64+0x180], !P4 ;  /* 0x07c0018002007fae */ /* 0x0001e2000e101d64 */
[----:B-1----:R-:W-:-:S03]  /*12900*/  IADD3 R6, P4, R14, R8, RZ ;  /* 0x000000080e067210 */ /* 0x002fc60007f9e0ff */
[----:B------:R-:W0:Y:S02]  /*12910*/  SHFL.IDX PT, R14, R24, 0x2, 0x181f ;  /* 0x00581f00180e7f89 */ /* 0x000e2400000e0000 */
[----:B------:R-:W-:Y:S01]  /*12920*/  IMAD.X R7, RZ, RZ, R7, P4 ;  /* 0x000000ffff077224 */ /* 0x000fe200020e0607 */
[----:B------:R-:W-:-:S13]  /*12930*/  ISETP.LT.OR P4, PT, R5, 0x11, P3 ;  /* 0x000000110500780c */ /* 0x000fda0001f81670 */
[----:B------:R-:W-:Y:S01]  /*12940*/  LDGSTS.E.BYPASS.LTC128B.128 [R0+0xc00], desc[UR36][R6.64], !P4 ;  /* 0x00c0000006007fae */ /* 0x000fe2000e101d64 */
[----:B------:R-:W-:-:S13]  /*12950*/  ISETP.LT.OR P4, PT, R5, 0x11, P2 ;  /* 0x000000110500780c */ /* 0x000fda0001781670 */
[----:B------:R-:W-:Y:S01]  /*12960*/  LDGSTS.E.BYPASS.LTC128B.128 [R0+0x3400], desc[UR36][R6.64+0x80], !P4 ;  /* 0x0340008006007fae */ /* 0x000fe2000e101d64 */
[----:B------:R-:W-:-:S13]  /*12970*/  ISETP.LT.OR P4, PT, R5, 0x11, P1 ;  /* 0x000000110500780c */ /* 0x000fda0000f81670 */
[----:B------:R-:W-:Y:S01]  /*12980*/  LDGSTS.E.BYPASS.LTC128B.128 [R0+0x5c00], desc[UR36][R6.64+0x100], !P4 ;  /* 0x05c0010006007fae */ /* 0x000fe2000e101d64 */
[----:B------:R-:W-:-:S13]  /*12990*/  ISETP.LT.OR P4, PT, R5, 0x11, P0 ;  /* 0x000000110500780c */ /* 0x000fda0000781670 */
[----:B------:R-:W-:Y:S01]  /*129a0*/  LDGSTS.E.BYPASS.LTC128B.128 [R0+0x8400], desc[UR36][R6.64+0x180], !P4 ;  /* 0x0840018006007fae */ /* 0x000fe2000e101d64 */
[----:B0-----:R-:W-:-:S03]  /*129b0*/  IADD3 R2, P4, R14, R8, RZ ;  /* 0x000000080e027210 */ /* 0x001fc60007f9e0ff */
[----:B------:R-:W0:Y:S02]  /*129c0*/  SHFL.IDX PT, R14, R24, 0x3, 0x181f ;  /* 0x00781f00180e7f89 */ /* 0x000e2400000e0000 */
[----:B------:R-:W-:Y:S01]  /*129d0*/  IMAD.X R3, RZ, RZ, R9, P4 ;  /* 0x000000ffff037224 */ /* 0x000fe200020e0609 */
[C---:B------:R-:W-:Y:S01]  /*129e0*/  ISETP.LT.OR P4, PT, R5.reuse, 0x21, P3 ;  /* 0x000000210500780c */ /* 0x040fe20001f81670 */
[----:B------:R-:W1:Y:S04]  /*129f0*/  SHFL.IDX PT, R9, R25, 0x3, 0x181f ;  /* 0x00781f0019097f89 */ /* 0x000e6800000e0000 */
        /* <DEDUP_REMOVED lines=8> */
[----:B0-----:R-:W-:Y:S02]  /*12a80*/  IADD3 R2, P4, R14, R8, RZ ;  /* 0x000000080e027210 */ /* 0x001fe40007f9e0ff */
[----:B------:R3:W4:Y:S02]  /*12a90*/  SHFL.IDX PT, R14, R24, 0x4, 0x181f ;  /* 0x00981f00180e7f89 */ /* 0x00072400000e0000 */
        /* <DEDUP_REMOVED lines=9> */
.L_x_390:
[C---:B------:R-:W-:Y:S02]  /*12b30*/  ISETP.LT.OR P3, PT, R5.reuse, 0x41, P3 ;  /* 0x000000410500780c */ /* 0x040fe40001f61670 */
[C---:B------:R-:W-:Y:S02]  /*12b40*/  ISETP.LT.OR P2, PT, R5.reuse, 0x41, P2 ;  /* 0x000000410500780c */ /* 0x040fe40001741670 */
[C---:B------:R-:W-:Y:S02]  /*12b50*/  ISETP.LT.OR P1, PT, R5.reuse, 0x41, P1 ;  /* 0x000000410500780c */ /* 0x040fe40000f21670 */
[----:B0--3--:R-:W-:Y:S02]  /*12b60*/  IADD3 R2, P4, R14, R8, RZ ;  /* 0x000000080e027210 */ /* 0x009fe40007f9e0ff */
[----:B------:R-:W-:-:S03]  /*12b70*/  ISETP.LT.OR P0, PT, R5, 0x41, P0 ;  /* 0x000000410500780c */ /* 0x000fc60000701670 */
[----:B------:R-:W-:-:S05]  /*12b80*/  IMAD.X R3, RZ, RZ, R25, P4 ;  /* 0x000000ffff037224 */ /* 0x000fca00020e0619 */
[----:B------:R-:W-:Y:S01]  /*12b90*/  @!PT LDS RZ, [RZ] ;  /* 0x00000000fffff984 */ /* 0x000fe20000000800 */
[----:B------:R-:W-:Y:S01]  /*12ba0*/  @!PT LDS RZ, [RZ] ;  /* 0x00000000fffff984 */ /* 0x000fe20000000800 */
[----:B------:R-:W-:Y:S01]  /*12bb0*/  @!PT LDS RZ, [RZ] ;  /* 0x00000000fffff984 */ /* 0x000fe20000000800 */
[----:B------:R0:W-:Y:S04]  /*12bc0*/  LDGSTS.E.BYPASS.LTC128B.128 [R0+0x2400], desc[UR36][R2.64], !P3 ;  /* 0x0240000002007fae */ /* 0x0001e8000d901d64 */
[----:B------:R0:W-:Y:S04]  /*12bd0*/  LDGSTS.E.BYPASS.LTC128B.128 [R0+0x4c00], desc[UR36][R2.64+0x80], !P2 ;  /* 0x04c0008002007fae */ /* 0x0001e8000d101d64 */
[----:B------:R0:W-:Y:S04]  /*12be0*/  LDGSTS.E.BYPASS.LTC128B.128 [R0+0x7400], desc[UR36][R2.64+0x100], !P1 ;  /* 0x0740010002007fae */ /* 0x0001e8000c901d64 */
[----:B------:R0:W-:Y:S01]  /*12bf0*/  LDGSTS.E.BYPASS.LTC128B.128 [R0+0x9c00], desc[UR36][R2.64+0x180], !P0 ;  /* 0x09c0018002007fae */ /* 0x0001e2000c101d64 */
[----:B------:R-:W-:Y:S01]  /*12c00*/  PLOP3.LUT P0, PT, PT, PT, PT, 0x80, 0x0 ;  /* 0x000000000000781c */ /* 0x000fe20003f0f070 */
[----:B------:R-:W-:-:S12]  /*12c10*/  NOP ;  /* 0x0000000000007918 */ /* 0x000fd80000000000 */
.L_x_288:
        /* <DEDUP_REMOVED lines=10> */
.L_x_289:
[----:B------:R1:W-:Y:S01]  /*12cc0*/  SYNCS.ARRIVE.TRANS64.A1T0 RZ, [R4+URZ+0x38850], RZ ;  /* 0x038850ff04ff79a7 */ /* 0x0003e2000810003f */
[----:B------:R-:W-:-:S05]  /*12cd0*/  VIADD R27, R27, 0x1 ;  /* 0x000000011b1b7836 */ /* 0x000fca0000000000 */
[----:B------:R-:W-:-:S04]  /*12ce0*/  ISETP.NE.AND P0, PT, R27, 0x2, PT ;  /* 0x000000021b00780c */ /* 0x000fc80003f05270 */
[----:B0-----:R-:W-:Y:S02]  /*12cf0*/  SEL R3, RZ, 0x1, P0 ;  /* 0x00000001ff037807 */ /* 0x001fe40000000000 */
[----:B------:R-:W-:Y:S02]  /*12d00*/  SEL R27, R27, RZ, P0 ;  /* 0x000000ff1b1b7207 */ /* 0x000fe40000000000 */
[----:B-1----:R-:W-:-:S07]  /*12d10*/  LOP3.LUT R28, R28, R3, RZ, 0x3c, !PT ;  /* 0x000000031c1c7212 */ /* 0x002fce00078e3cff */
.L_x_244:
[----:B------:R-:W-:Y:S05]  /*12d20*/  BSYNC B7 ;  /* 0x0000000000077941 */ /* 0x000fea0003800000 */
.L_x_242:
[----:B------:R-:W-:-:S13]  /*12d30*/  LOP3.LUT P0, RZ, R23, 0x100, RZ, 0xc0, !PT ;  /* 0x0000010017ff7812 */ /* 0x000fda000780c0ff */
[----:B------:R-:W-:Y:S05]  /*12d40*/  @!P0 BRA `(.L_x_290) ;  /* 0x0000000000248947 */ /* 0x000fea0003800000 */
[----:B------:R-:W-:Y:S05]  /*12d50*/  WARPSYNC.ALL ;  /* 0x0000000000007948 */ /* 0x000fea0003800000 */
[----:B------:R-:W1:Y:S08]  /*12d60*/  S2UR UR5, SR_CgaCtaId ;  /* 0x00000000000579c3 */ /* 0x000e700000008800 */
[----:B------:R-:W-:Y:S06]  /*12d70*/  BAR.SYNC.DEFER_BLOCKING 0x5, 0x180 ;  /* 0x0146000000007b1d */ /* 0x000fec0000010000 */
[----:B------:R-:W-:-:S02]  /*12d80*/  UMOV UR4, 0x400 ;  /* 0x0000040000047882 */ /* 0x000fc40000000000 */
[----:B-1----:R-:W-:-:S06]  /*12d90*/  ULEA UR4, UR5, UR4, 0x18 ;  /* 0x0000000405047291 */ /* 0x002fcc000f8ec03f */
[----:B------:R-:W-:-:S05]  /*12da0*/  IMAD.U32 R22, RZ, RZ, UR4 ;  /* 0x00000004ff167e24 */ /* 0x000fca000f8e00ff */
[----:B------:R2:W3:Y:S01]  /*12db0*/  LDS.128 R16, [R22+0x388d0] ;  /* 0x0388d00016107984 */ /* 0x0004e20000000c00 */
[----:B------:R-:W-:Y:S06]  /*12dc0*/  BAR.ARV 0x4, 0x180 ;  /* 0x0106000000007b1d */ /* 0x000fec0000002000 */
[----:B------:R-:W-:Y:S05]  /*12dd0*/  BRA `(.L_x_291) ;  /* 0x0000000800407947 */ /* 0x000fea0003800000 */
.L_x_290:
[----:B------:R-:W1:Y:S01]  /*12de0*/  S2R R0, SR_TID.X ;  /* 0x0000000000007919 */ /* 0x000e620000002100 */
[----:B------:R-:W-:Y:S01]  /*12df0*/  UMOV UR4, 0xffffffff ;  /* 0xffffffff00047882 */ /* 0x000fe20000000000 */
[----:B-1----:R-:W-:-:S04]  /*12e00*/  LOP3.LUT R8, R0, 0x1f, RZ, 0xc0, !PT ;  /* 0x0000001f00087812 */ /* 0x002fc800078ec0ff */
[----:B------:R-:W-:Y:S01]  /*12e10*/  ISETP.NE.AND P0, PT, R8, 0x1f, PT ;  /* 0x0000001f0800780c */ /* 0x000fe20003f05270 */
[----:B------:R-:W-:-:S12]  /*12e20*/  BRA.DIV UR4, `(.L_x_292) ;  /* 0x0000003a04547947 */ /* 0x000fd8000b800000 */
[----:B------:R-:W-:Y:S01]  /*12e30*/  IMAD.IADD R5, R19, 0x1, R8 ;  /* 0x0000000113057824 */ /* 0x000fe200078e0208 */
[----:B------:R-:W-:-:S04]  /*12e40*/  ULDC UR4, c[0x0][0xc3c] ;  /* 0x00030f0000047ab9 */ /* 0x000fc80000000800 */
[----:B------:R-:W-:-:S13]  /*12e50*/  ISETP.GE.OR P1, PT, R5, UR4, !P0 ;  /* 0x0000000405007c0c */ /* 0x000fda000c726670 */
[----:B------:R-:W1:Y:S02]  /*12e60*/  @!P1 LDC.64 R2, c[0x0][0xc80] ;  /* 0x00032000ff029b82 */ /* 0x000e640000000a00 */
[----:B-1----:R-:W-:-:S06]  /*12e70*/  @!P1 IMAD.WIDE R2, R5, 0x4, R2 ;  /* 0x0000000405029825 */ /* 0x002fcc00078e0202 */
[----:B------:R-:W2:Y:S01]  /*12e80*/  @!P1 LDG.E R2, desc[UR36][R2.64] ;  /* 0x0000002402029981 */ /* 0x000ea2000c1e1900 */
[----:B0-----:R-:W-:Y:S01]  /*12e90*/  IMAD.MOV.U32 R4, RZ, RZ, RZ ;  /* 0x000000ffff047224 */ /* 0x001fe200078e00ff */
[C---:B------:R-:W-:Y:S02]  /*12ea0*/  ISETP.GE.U32.AND P2, PT, R8.reuse, 0x2, PT ;  /* 0x000000020800780c */ /* 0x040fe40003f46070 */
[C---:B------:R-:W-:Y:S01]  /*12eb0*/  ISETP.GE.U32.AND P3, PT, R8.reuse, 0x4, PT ;  /* 0x000000040800780c */ /* 0x040fe20003f66070 */
[----:B------:R-:W-:Y:S01]  /*12ec0*/  SHFL.IDX PT, R0, R16, 0x1, 0x1f ;  /* 0x00201f0010007f89 */ /* 0x000fe200000e0000 */
[C---:B------:R-:W-:Y:S02]  /*12ed0*/  ISETP.GE.U32.AND P4, PT, R8.reuse, 0x8, PT ;  /* 0x000000080800780c */ /* 0x040fe40003f86070 */
[----:B------:R-:W-:Y:S02]  /*12ee0*/  ISETP.GE.U32.AND P5, PT, R8, 0x10, PT ;  /* 0x000000100800780c */ /* 0x000fe40003fa6070 */
[----:B--2---:R-:W-:-:S02]  /*12ef0*/  @!P1 MOV R4, R2 ;  /* 0x0000000200049202 */ /* 0x004fc40000000f00 */
[----:B------:R-:W-:-:S03]  /*12f00*/  ISETP.NE.AND P1, PT, R8, RZ, PT ;  /* 0x000000ff0800720c */ /* 0x000fc60003f25270 */
[----:B------:R-:W0:Y:S02]  /*12f10*/  SHFL.UP PT, R14, R4, 0x1, RZ ;  /* 0x04200000040e7989 */ /* 0x000e2400000e00ff */
[----:B0-----:R-:W-:-:S05]  /*12f20*/  SEL R5, R14, RZ, P1 ;  /* 0x000000ff0e057207 */ /* 0x001fca0000800000 */
[----:B------:R-:W-:Y:S02]  /*12f30*/  IMAD.IADD R6, R4, 0x1, R5 ;  /* 0x0000000104067824 */ /* 0x000fe400078e0205 */
[----:B------:R-:W-:Y:S04]  /*12f40*/  SHFL.IDX PT, R5, R16, RZ, 0x1f ;  /* 0x00001fff10057589 */ /* 0x000fe800000e0000 */
        /* <DEDUP_REMOVED lines=12> */
[----:B------:R0:W1:Y:S02]  /*13010*/  SHFL.IDX PT, R14, R6, 0x1f, 0x1f ;  /* 0x03e01f00060e7f89 */ /* 0x00006400000e0000 */
.L_x_400:
[----:B------:R-:W-:Y:S02]  /*13020*/  ULDC UR4, c[0x0][0xc38] ;  /* 0x00030e0000047ab9 */ /* 0x000fe40000000800 */
[----:B------:R-:W-:-:S05]  /*13030*/  MOV R7, UR4 ;  /* 0x0000000400077c02 */ /* 0x000fca0008000f00 */
[----:B-1----:R-:W-:-:S04]  /*13040*/  IMAD R3, R14, R7, RZ ;  /* 0x000000070e037224 */ /* 0x002fc800078e02ff */
[----:B------:R-:W-:-:S05]  /*13050*/  IMAD.IADD R8, R0, 0x1, R3 ;  /* 0x0000000100087824 */ /* 0x000fca00078e0203 */
[----:B------:R-:W-:-:S13]  /*13060*/  ISETP.GT.AND P6, PT, R8, R5, PT ;  /* 0x000000050800720c */ /* 0x000fda0003fc4270 */
[----:B------:R-:W-:Y:S05]  /*13070*/  @P6 BRA `(.L_x_293) ;  /* 0x00000000009c6947 */ /* 0x000fea0003800000 */
.L_x_298:
[----:B------:R-:W1:Y:S01]  /*13080*/  LDC R0, c[0x0][0xc3c] ;  /* 0x00030f00ff007b82 */ /* 0x000e620000000800 */
[----:B------:R-:W-:-:S05]  /*13090*/  VIADD R19, R19, 0x1f ;  /* 0x0000001f13137836 */ /* 0x000fca0000000000 */
[----:B-1----:R-:W-:-:S13]  /*130a0*/  ISETP.GE.AND P6, PT, R19, R0, PT ;  /* 0x000000001300720c */ /* 0x002fda0003fc6270 */
[----:B------:R-:W-:Y:S05]  /*130b0*/  @P6 BRA `(.L_x_294) ;  /* 0x0000000400446947 */ /* 0x000fea0003800000 */
[----:B------:R-:W1:Y:S01]  /*130c0*/  S2R R2, SR_TID.X ;  /* 0x0000000000027919 */ /* 0x000e620000002100 */
[----:B------:R-:W-:Y:S01]  /*130d0*/  BSSY B0, `(.L_x_295) ;  /* 0x0000009000007945 */ /* 0x000fe20003800000 */
[----:B------:R-:W-:Y:S01]  /*130e0*/  IMAD.MOV.U32 R4, RZ, RZ, RZ ;  /* 0x000000ffff047224 */ /* 0x000fe200078e00ff */
[----:B-1----:R-:W-:-:S05]  /*130f0*/  LOP3.LUT R2, R2, 0x1f, RZ, 0xc0, !PT ;  /* 0x0000001f02027812 */ /* 0x002fca00078ec0ff */
[----:B------:R-:W-:-:S05]  /*13100*/  IMAD.IADD R7, R19, 0x1, R2 ;  /* 0x0000000113077824 */ /* 0x000fca00078e0202 */
[----:B------:R-:W-:-:S13]  /*13110*/  ISETP.GE.OR P6, PT, R7, R0, !P0 ;  /* 0x000000000700720c */ /* 0x000fda00047c6670 */
[----:B------:R-:W-:Y:S05]  /*13120*/  @P6 BRA `(.L_x_296) ;  /* 0x00000000000c6947 */ /* 0x000fea0003800000 */
[----:B------:R-:W1:Y:S02]  /*13130*/  LDC.64 R2, c[0x0][0xc80] ;  /* 0x00032000ff027b82 */ /* 0x000e640000000a00 */
[----:B-1----:R-:W-:-:S05]  /*13140*/  IMAD.WIDE R2, R7, 0x4, R2 ;  /* 0x0000000407027825 */ /* 0x002fca00078e0202 */
[----:B------:R1:W5:Y:S02]  /*13150*/  LDG.E R4, desc[UR36][R2.64] ;  /* 0x0000002402047981 */ /* 0x000364000c1e1900 */
.L_x_296:
[----:B------:R-:W-:Y:S05]  /*13160*/  BSYNC B0 ;  /* 0x0000000000007941 */ /* 0x000fea0003800000 */
.L_x_295:
[----:B------:R-:W-:-:S03]  /*13170*/  UMOV UR4, 0xffffffff ;  /* 0xffffffff00047882 */ /* 0x000fc60000000000 */
[----:B------:R-:W-:Y:S05]  /*13180*/  BRA.DIV UR4, `(.L_x_297) ;  /* 0x0000003a04a07947 */ /* 0x000fea000b800000 */
[----:B-----5:R-:W2:Y:S02]  /*13190*/  SHFL.UP PT, R14, R4, 0x1, RZ ;  /* 0x04200000040e7989 */ /* 0x020ea400000e00ff */
[----:B--2---:R-:W-:-:S05]  /*131a0*/  SEL R13, R14, RZ, P1 ;  /* 0x000000ff0e0d7207 */ /* 0x004fca0000800000 */
[----:B------:R-:W-:-:S05]  /*131b0*/  IMAD.IADD R13, R4, 0x1, R13 ;  /* 0x00000001040d7824 */ /* 0x000fca00078e020d */
[----:B------:R-:W2:Y:S02]  /*131c0*/  SHFL.UP PT, R14, R13, 0x2, RZ ;  /* 0x044000000d0e7989 */ /* 0x000ea400000e00ff */
[----:B--2---:R-:W-:-:S04]  /*131d0*/  SEL R0, R14, RZ, P2 ;  /* 0x000000ff0e007207 */ /* 0x004fc80001000000 */
[----:B------:R-:W-:-:S05]  /*131e0*/  IADD3 R0, R13, R0, RZ ;  /* 0x000000000d007210 */ /* 0x000fca0007ffe0ff */
[----:B------:R-:W1:Y:S02]  /*131f0*/  SHFL.UP PT, R14, R0, 0x4, RZ ;  /* 0x04800000000e7989 */ /* 0x000e6400000e00ff */
[----:B-1----:R-:W-:-:S05]  /*13200*/  SEL R3, R14, RZ, P3 ;  /* 0x000000ff0e037207 */ /* 0x002fca0001800000 */
[----:B------:R-:W-:-:S05]  /*13210*/  IMAD.IADD R2, R0, 0x1, R3 ;  /* 0x0000000100027824 */ /* 0x000fca00078e0203 */
[----:B------:R-:W1:Y:S02]  /*13220*/  SHFL.UP PT, R14, R2, 0x8, RZ ;  /* 0x05000000020e7989 */ /* 0x000e6400000e00ff */
[----:B-1----:R-:W-:-:S05]  /*13230*/  SEL R3, R14, RZ, P4 ;  /* 0x000000ff0e037207 */ /* 0x002fca0002000000 */
[----:B------:R-:W-:-:S05]  /*13240*/  IMAD.IADD R3, R2, 0x1, R3 ;  /* 0x0000000102037824 */ /* 0x000fca00078e0203 */
[----:B------:R-:W0:Y:S02]  /*13250*/  SHFL.UP PT, R14, R3, 0x10, RZ ;  /* 0x06000000030e7989 */ /* 0x000e2400000e00ff */
[----:B0-----:R-:W-:-:S05]  /*13260*/  SEL R6, R14, RZ, P5 ;  /* 0x000000ff0e067207 */ /* 0x001fca0002800000 */
[----:B------:R-:W-:-:S05]  /*13270*/  IMAD.IADD R6, R3, 0x1, R6 ;  /* 0x0000000103067824 */ /* 0x000fca00078e0206 */
[----:B------:R0:W1:Y:S02]  /*13280*/  SHFL.IDX PT, R14, R6, 0x1f, 0x1f ;  /* 0x03e01f00060e7f89 */ /* 0x00006400000e0000 */
.L_x_408:
[----:B------:R-:W-:Y:S02]  /*13290*/  ULDC UR4, c[0x0][0xc38] ;  /* 0x00030e0000047ab9 */ /* 0x000fe40000000800 */
[----:B------:R-:W-:-:S04]  /*132a0*/  IMAD.U32 R7, RZ, RZ, UR4 ;  /* 0x00000004ff077e24 */ /* 0x000fc8000f8e00ff */
[----:B-1----:R-:W-:-:S04]  /*132b0*/  IMAD R3, R14, R7, RZ ;  /* 0x000000070e037224 */ /* 0x002fc800078e02ff */
[----:B------:R-:W-:-:S05]  /*132c0*/  IMAD.IADD R8, R3, 0x1, R8 ;  /* 0x0000000103087824 */ /* 0x000fca00078e0208 */
[----:B------:R-:W-:-:S13]  /*132d0*/  ISETP.GT.AND P6, PT, R8, R5, PT ;  /* 0x000000050800720c */ /* 0x000fda0003fc4270 */
[----:B------:R-:W-:Y:S05]  /*132e0*/  @!P6 BRA `(.L_x_298) ;  /* 0xfffffffc0064e947 */ /* 0x000fea000383ffff */
.L_x_293:
[----:B------:R-:W-:Y:S01]  /*132f0*/  IADD3 R8, -R3, R8, RZ ;  /* 0x0000000803087210 */ /* 0x000fe20007ffe1ff */
[----:B------:R-:W-:-:S04]  /*13300*/  UMOV UR4, 0xffffffff ;  /* 0xffffffff00047882 */ /* 0x000fc80000000000 */
[----:B------:R-:W-:-:S05]  /*13310*/  IMAD R0, R6, R7, R8 ;  /* 0x0000000706007224 */ /* 0x000fca00078e0208 */
[----:B------:R-:W-:Y:S01]  /*13320*/  ISETP.GT.AND P6, PT, R0, R5, PT ;  /* 0x000000050000720c */ /* 0x000fe20003fc4270 */
[----:B------:R-:W-:-:S12]  /*13330*/  BRA.DIV UR4, `(.L_x_299) ;  /* 0x0000003a04f07947 */ /* 0x000fd8000b800000 */
[----:B------:R-:W-:-:S04]  /*13340*/  VOTE.ANY R2, PT, !P6 ;  /* 0x0000000000027806 */ /* 0x000fc800070e0100 */
[----:B------:R-:W1:Y:S02]  /*13350*/  POPC R0, R2 ;  /* 0x0000000200007309 */ /* 0x000e640000000000 */
[----:B-1----:R1:W2:Y:S02]  /*13360*/  SHFL.IDX PT, R4, R4, R0, 0x1f ;  /* 0x00001f0004047589 */ /* 0x0022a400000e0000 */
.L_x_412:
[----:B------:R-:W-:Y:S01]  /*13370*/  ISETP.NE.AND P0, PT, R2, RZ, PT ;  /* 0x000000ff0200720c */ /* 0x000fe20003f05270 */
[----:B------:R-:W-:-:S12]  /*13380*/  IMAD.MOV.U32 R14, RZ, RZ, RZ ;  /* 0x000000ffff0e7224 */ /* 0x000fd800078e00ff */
[----:B------:R-:W-:Y:S05]  /*13390*/  @!P0 BRA `(.L_x_300) ;  /* 0x0000000000108947 */ /* 0x000fea0003800000 */
[----:B------:R-:W-:Y:S01]  /*133a0*/  UMOV UR4, 0xffffffff ;  /* 0xffffffff00047882 */ /* 0x000fe20000000000 */
[----:B------:R-:W-:Y:S02]  /*133b0*/  VIADD R12, R0, 0xffffffff ;  /* 0xffffffff000c7836 */ /* 0x000fe40000000000 */
[----:B------:R-:W-:Y:S05]  /*133c0*/  BRA.DIV UR4, `(.L_x_301) ;  /* 0x0000003e04147947 */ /* 0x000fea000b800000 */
[----:B------:R3:W4:Y:S02]  /*133d0*/  SHFL.IDX PT, R14, R6, R12, 0x1f ;  /* 0x00001f0c060e7589 */ /* 0x00072400000e0000 */
.L_x_300:
[----:B0-23--:R-:W-:Y:S01]  /*133e0*/  IABS R6, R4 ;  /* 0x0000000400067213 */ /* 0x00dfe20000000000 */
[----:B----4-:R-:W-:Y:S02]  /*133f0*/  IMAD R16, R14, R7, R8 ;  /* 0x000000070e107224 */ /* 0x010fe400078e0208 */
[----:B------:R-:W-:Y:S01]  /*13400*/  IMAD.IADD R19, R0, 0x1, R19 ;  /* 0x0000000100137824 */ /* 0x000fe200078e0213 */
[----:B------:R-:W0:Y:S08]  /*13410*/  I2F.RP R9, R6 ;  /* 0x0000000600097306 */ /* 0x000e300000209400 */
[----:B0-----:R-:W0:Y:S02]  /*13420*/  MUFU.RCP R9, R9 ;  /* 0x0000000900097308 */ /* 0x001e240000001000 */
[----:B0-----:R-:W-:-:S06]  /*13430*/  VIADD R2, R9, 0xffffffe ;  /* 0x0ffffffe09027836 */ /* 0x001fcc0000000000 */
[----:B------:R0:W2:Y:S02]  /*13440*/  F2I.FTZ.U32.TRUNC.NTZ R3, R2 ;  /* 0x0000000200037305 */ /* 0x0000a4000021f000 */
[----:B0-----:R-:W-:Y:S02]  /*13450*/  IMAD.MOV.U32 R2, RZ, RZ, RZ ;  /* 0x000000ffff027224 */ /* 0x001fe400078e00ff */
[----:B--2---:R-:W-:-:S04]  /*13460*/  IMAD.MOV R7, RZ, RZ, -R3 ;  /* 0x000000ffff077224 */ /* 0x004fc800078e0a03 */
[----:B------:R-:W-:-:S04]  /*13470*/  IMAD R7, R7, R6, RZ ;  /* 0x0000000607077224 */ /* 0x000fc800078e02ff */
[----:B------:R-:W-:Y:S01]  /*13480*/  IMAD.HI.U32 R3, R3, R7, R2 ;  /* 0x0000000703037227 */ /* 0x000fe200078e0002 */
[----:B------:R-:W-:Y:S02]  /*13490*/  IADD3 R7, R5, -R16, RZ ;  /* 0x8000001005077210 */ /* 0x000fe40007ffe0ff */
[----:B------:R-:W-:Y:S02]  /*134a0*/  IABS R5, R4 ;  /* 0x0000000400057213 */ /* 0x000fe40000000000 */
[----:B------:R-:W-:-:S03]  /*134b0*/  IABS R2, R7 ;  /* 0x0000000700027213 */ /* 0x000fc60000000000 */
[----:B------:R-:W-:Y:S02]  /*134c0*/  IMAD.MOV R5, RZ, RZ, -R5 ;  /* 0x000000ffff057224 */ /* 0x000fe400078e0a05 */
[----:B------:R-:W-:-:S04]  /*134d0*/  IMAD.HI.U32 R3, R3, R2, RZ ;  /* 0x0000000203037227 */ /* 0x000fc800078e00ff */
[----:B------:R-:W-:Y:S01]  /*134e0*/  IMAD R5, R3, R5, R2 ;  /* 0x0000000503057224 */ /* 0x000fe200078e0202 */
[----:B------:R-:W-:-:S04]  /*134f0*/  LOP3.LUT R2, R7, R4, RZ, 0x3c, !PT ;  /* 0x0000000407027212 */ /* 0x000fc800078e3cff */
[----:B------:R-:W-:Y:S02]  /*13500*/  ISETP.GT.U32.AND P1, PT, R6, R5, PT ;  /* 0x000000050600720c */ /* 0x000fe40003f24070 */
[----:B------:R-:W-:-:S11]  /*13510*/  ISETP.GE.AND P2, PT, R2, RZ, PT ;  /* 0x000000ff0200720c */ /* 0x000fd60003f46270 */
[----:B------:R-:W-:Y:S02]  /*13520*/  @!P1 IMAD.IADD R5, R5, 0x1, -R6 ;  /* 0x0000000105059824 */ /* 0x000fe400078e0a06 */
[----:B------:R-:W-:Y:S01]  /*13530*/  @!P1 VIADD R3, R3, 0x1 ;  /* 0x0000000103039836 */ /* 0x000fe20000000000 */
[----:B------:R-:W-:Y:S02]  /*13540*/  ISETP.NE.AND P1, PT, R4, RZ, PT ;  /* 0x000000ff0400720c */ /* 0x000fe40003f25270 */
[----:B------:R-:W-:-:S13]  /*13550*/  ISETP.GE.U32.AND P0, PT, R5, R6, PT ;  /* 0x000000060500720c */ /* 0x000fda0003f06070 */
[----:B------:R-:W-:-:S04]  /*13560*/  @P0 VIADD R3, R3, 0x1 ;  /* 0x0000000103030836 */ /* 0x000fc80000000000 */
[----:B------:R-:W-:Y:S01]  /*13570*/  @!P2 IMAD.MOV R3, RZ, RZ, -R3 ;  /* 0x000000ffff03a224 */ /* 0x000fe200078e0a03 */
[----:B------:R-:W-:-:S04]  /*13580*/  @!P1 LOP3.LUT R3, RZ, R4, RZ, 0x33, !PT ;  /* 0x00000004ff039212 */ /* 0x000fc800078e33ff */
[----:B------:R-:W-:Y:S01]  /*13590*/  IADD3 R17, -R3, RZ, RZ ;  /* 0x000000ff03117210 */ /* 0x000fe20007ffe1ff */
[----:B------:R-:W-:-:S04]  /*135a0*/  IMAD.MOV.U32 R18, RZ, RZ, R3 ;  /* 0x000000ffff127224 */ /* 0x000fc800078e0003 */
[----:B------:R-:W-:Y:S01]  /*135b0*/  IMAD R17, R4, R17, R7 ;  /* 0x0000001104117224 */ /* 0x000fe200078e0207 */
[----:B------:R-:W-:Y:S06]  /*135c0*/  BRA `(.L_x_302) ;  /* 0x00000000001c7947 */ /* 0x000fec0003800000 */
.L_x_294:
[----:B------:R-:W-:Y:S01]  /*135d0*/  UMOV UR4, URZ ;  /* 0x0000003f00047c82 */ /* 0x000fe20008000000 */
[----:B------:R-:W-:Y:S01]  /*135e0*/  UMOV UR5, URZ ;  /* 0x0000003f00057c82 */ /* 0x000fe20008000000 */
[----:B------:R-:W-:Y:S01]  /*135f0*/  ULDC UR6, c[0x0][0xc3c] ;  /* 0x00030f0000067ab9 */ /* 0x000fe20000000800 */
[----:B------:R-:W-:Y:S01]  /*13600*/  IMAD.MOV.U32 R16, RZ, RZ, R5 ;  /* 0x000000ffff107224 */ /* 0x000fe200078e0005 */
[----:B------:R-:W-:Y:S01]  /*13610*/  MOV R19, UR6 ;  /* 0x0000000600137c02 */ /* 0x000fe20008000f00 */
[----:B------:R-:W-:Y:S02]  /*13620*/  IMAD.U32 R17, RZ, RZ, UR4 ;  /* 0x00000004ff117e24 */ /* 0x000fe4000f8e00ff */
[----:B------:R-:W-:-:S07]  /*13630*/  IMAD.U32 R18, RZ, RZ, UR5 ;  /* 0x00000005ff127e24 */ /* 0x000fce000f8e00ff */
.L_x_302:
[----:B-1----:R-:W1:Y:S01]  /*13640*/  S2R R0, SR_TID.X ;  /* 0x0000000000007919 */ /* 0x002e620000002100 */
[----:B------:R-:W-:Y:S05]  /*13650*/  WARPSYNC.ALL ;  /* 0x0000000000007948 */ /* 0x000fea0003800000 */
[----:B------:R-:W-:Y:S01]  /*13660*/  BAR.SYNC.DEFER_BLOCKING 0x4, 0x180 ;  /* 0x0106000000007b1d */ /* 0x000fe20000010000 */
[----:B-1----:R-:W-:-:S04]  /*13670*/  LOP3.LUT R0, R0, 0x1f, RZ, 0xc0, !PT ;  /* 0x0000001f00007812 */ /* 0x002fc800078ec0ff */
[----:B------:R-:W-:-:S13]  /*13680*/  ISETP.NE.AND P0, PT, R0, RZ, PT ;  /* 0x000000ff0000720c */ /* 0x000fda0003f05270 */
[----:B------:R-:W1:Y:S01]  /*13690*/  @!P0 S2R R3, SR_CgaCtaId ;  /* 0x0000000000038919 */ /* 0x000e620000008800 */
[----:B------:R-:W-:-:S04]  /*136a0*/  @!P0 MOV R0, 0x400 ;  /* 0x0000040000008802 */ /* 0x000fc80000000f00 */
[----:B-1----:R-:W-:-:S05]  /*136b0*/  @!P0 LEA R22, R3, R0, 0x18 ;  /* 0x0000000003168211 */ /* 0x002fca00078ec0ff */
[----:B------:R1:W-:Y:S01]  /*136c0*/  @!P0 STS.128 [R22+0x388d0], R16 ;  /* 0x0388d01016008388 */ /* 0x0003e20000000c00 */
[----:B------:R-:W-:Y:S06]  /*136d0*/  BAR.ARV 0x5, 0x180 ;  /* 0x0146000000007b1d */ /* 0x000fec0000002000 */
.L_x_291:
[----:B------:R-:W-:Y:S02]  /*136e0*/  ULDC UR4, c[0x0][0xc3c] ;  /* 0x00030f0000047ab9 */ /* 0x000fe40000000800 */
[----:B---3--:R-:W-:-:S13]  /*136f0*/  ISETP.GE.AND P0, PT, R19, UR4, PT ;  /* 0x0000000413007c0c */ /* 0x008fda000bf06270 */
[----:B------:R-:W-:Y:S05]  /*13700*/  @!P0 BRA `(.L_x_303) ;  /* 0xffffffb800588947 */ /* 0x000fea000383ffff */
[----:B------:R-:W-:Y:S05]  /*13710*/  BSYNC B8 ;  /* 0x0000000000087941 */ /* 0x000fea0003800000 */
.L_x_238:
[----:B0-----:R-:W3:Y:S01]  /*13720*/  LDL.LU R0, [R1+0x1c] ;  /* 0x00001c0001007983 */ /* 0x001ee20000300800 */
[----:B------:R-:W-:Y:S01]  /*13730*/  BSSY B0, `(.L_x_304) ;  /* 0x000000b000007945 */ /* 0x000fe20003800000 */
[----:B------:R-:W0:Y:S01]  /*13740*/  S2R R5, SR_CgaCtaId ;  /* 0x0000000000057919 */ /* 0x000e220000008800 */
[----:B---3--:R-:W-:-:S05]  /*13750*/  VIADD R0, R0, 0x1 ;  /* 0x0000000100007836 */ /* 0x008fca0000000000 */
[----:B------:R-:W-:-:S04]  /*13760*/  LEA.HI R2, R0, R0, RZ, 0x1 ;  /* 0x0000000000027211 */ /* 0x000fc800078f08ff */
[----:B------:R-:W-:Y:S02]  /*13770*/  LOP3.LUT R3, R2, 0xfffffffe, RZ, 0xc0, !PT ;  /* 0xfffffffe02037812 */ /* 0x000fe400078ec0ff */
[----:B------:R-:W-:-:S03]  /*13780*/  MOV R2, 0x400 ;  /* 0x0000040000027802 */ /* 0x000fc60000000f00 */
[----:B------:R-:W-:Y:S01]  /*13790*/  IMAD.IADD R0, R0, 0x1, -R3 ;  /* 0x0000000100007824 */ /* 0x000fe200078e0a03 */
[----:B0-----:R-:W-:-:S04]  /*137a0*/  LEA R4, R5, R2, 0x18 ;  /* 0x0000000205047211 */ /* 0x001fc800078ec0ff */
[----:B------:R-:W-:-:S04]  /*137b0*/  SHF.L.U32 R0, R0, 0x1f, RZ ;  /* 0x0000001f00007819 */ /* 0x000fc800000006ff */
[----:B------:R-:W0:Y:S02]  /*137c0*/  SYNCS.PHASECHK.TRANS64.TRYWAIT P0, [R4+URZ+0x38820], R0 ;  /* 0x03882000040075a7 */ /* 0x000e24000800017f */
[----:B0-----:R-:W-:Y:S05]  /*137d0*/  @!P0 BRA `(.L_x_305) ;  /* 0x0000003800348947 */ /* 0x001fea0003800000 */
.L_x_415:
[----:B------:R-:W-:Y:S05]  /*137e0*/  BSYNC B0 ;  /* 0x0000000000007941 */ /* 0x000fea0003800000 */
.L_x_304:
[----:B------:R-:W-:-:S03]  /*137f0*/  UMOV UR4, 0xffffffff ;  /* 0xffffffff00047882 */ /* 0x000fc60000000000 */
[----:B------:R-:W-:Y:S05]  /*13800*/  BRA.DIV UR4, `(.L_x_306) ;  /* 0x0000003a043c7947 */ /* 0x000fea000b800000 */
[----:B0-----:R-:W0:Y:S02]  /*13810*/  S2R R0, SR_TID.X ;  /* 0x0000000000007919 */ /* 0x001e240000002100 */
[----:B0-----:R-:W-:-:S04]  /*13820*/  SHF.R.U32.HI R0, RZ, 0x5, R0 ;  /* 0x00000005ff007819 */ /* 0x001fc80000011600 */
[----:B------:R-:W-:-:S05]  /*13830*/  LOP3.LUT R0, R0, 0x3, RZ, 0xc0, !PT ;  /* 0x0000000300007812 */ /* 0x000fca00078ec0ff */
[----:B------:R0:W3:Y:S02]  /*13840*/  SHFL.IDX PT, R14, R0, RZ, 0x1f ;  /* 0x00001fff000e7589 */ /* 0x0000e400000e0000 */
.L_x_418:
[----:B---3--:R-:W-:Y:S01]  /*13850*/  ISETP.NE.AND P0, PT, R14, RZ, PT ;  /* 0x000000ff0e00720c */ /* 0x008fe20003f05270 */
[----:B------:R-:W-:-:S12]  /*13860*/  BSSY B0, `(.L_x_307) ;  /* 0x0000026000007945 */ /* 0x000fd80003800000 */
[----:B------:R-:W-:Y:S05]  /*13870*/  @P0 BRA `(.L_x_308) ;  /* 0x0000000000900947 */ /* 0x000fea0003800000 */
[----:B------:R-:W-:-:S03]  /*13880*/  UMOV UR4, 0xffffffff ;  /* 0xffffffff00047882 */ /* 0x000fc60000000000 */
[----:B------:R-:W-:Y:S05]  /*13890*/  BRA.DIV UR4, `(.L_x_309) ;  /* 0x0000003a044c7947 */ /* 0x000fea000b800000 */
[----:B------:R-:W-:-:S13]  /*138a0*/  ELECT P6, URZ, PT ;  /* 0x00000000003f782f */ /* 0x000fda00038c0000 */
.L_x_421:
[----:B------:R-:W-:Y:S05]  /*138b0*/  @!P6 BRA `(.L_x_308) ;  /* 0x000000000080e947 */ /* 0x000fea0003800000 */
[----:B0-----:R-:W3:Y:S02]  /*138c0*/  LDL R0, [R1+0x24] ;  /* 0x0000240001007983 */ /* 0x001ee40000100800 */
[----:B---3--:R-:W-:-:S13]  /*138d0*/  R2UR UR4, R0 ;  /* 0x00000000000472ca */ /* 0x008fda00000e0000 */
[----:B------:R-:W-:-:S06]  /*138e0*/  ULOP3.LUT UR4, UR4, 0x2, URZ, 0xfc, !UPT ;  /* 0x0000000204047892 */ /* 0x000fcc000f8efc3f */
[----:B------:R-:W-:-:S05]  /*138f0*/  IMAD.U32 R0, RZ, RZ, UR4 ;  /* 0x00000004ff007e24 */ /* 0x000fca000f8e00ff */
[----:B------:R-:W-:-:S13]  /*13900*/  ISETP.NE.AND P0, PT, R0, 0x3, PT ;  /* 0x000000030000780c */ /* 0x000fda0003f05270 */
[----:B------:R-:W-:Y:S05]  /*13910*/  @!P0 BRA `(.L_x_310) ;  /* 0x0000000000048947 */ /* 0x000fea0003800000 */
[----:B------:R-:W-:Y:S01]  /*13920*/  BPT.TRAP 0x1 ;  /* 0x000000040000795c */ /* 0x000fe20000300000 */
.L_x_310:
[C---:B------:R-:W-:Y:S01]  /*13930*/  IMAD R5, R27.reuse, 0x8, R4 ;  /* 0x000000081b057824 */ /* 0x040fe200078e0204 */
[----:B------:R-:W-:Y:S01]  /*13940*/  SHF.L.U32 R0, R28, 0x1f, RZ ;  /* 0x0000001f1c007819 */ /* 0x000fe200000006ff */
[----:B------:R-:W-:-:S03]  /*13950*/  VIADD R27, R27, 0x1 ;  /* 0x000000011b1b7836 */ /* 0x000fc60000000000 */
[----:B------:R-:W0:Y:S02]  /*13960*/  SYNCS.PHASECHK.TRANS64.TRYWAIT P1, [R5+URZ+0x38840], R0 ;  /* 0x03884000050075a7 */ /* 0x000e24000802017f */
[----:B------:R-:W-:-:S04]  /*13970*/  ISETP.NE.AND P2, PT, R27, 0x2, PT ;  /* 0x000000021b00780c */ /* 0x000fc80003f45270 */
[----:B------:R-:W-:Y:S01]  /*13980*/  SEL R3, RZ, 0x1, P2 ;  /* 0x00000001ff037807 */ /* 0x000fe20001000000 */
[----:B0-----:R-:W-:Y:S08]  /*13990*/  @!P1 BRA `(.L_x_311) ;  /* 0x00000038002c9947 */ /* 0x001ff00003800000 */
.L_x_422:
[----:B------:R-:W-:Y:S02]  /*139a0*/  SEL R27, R27, RZ, P2 ;  /* 0x000000ff1b1b7207 */ /* 0x000fe40001000000 */
[----:B------:R-:W-:Y:S01]  /*139b0*/  LOP3.LUT R2, R28, R3, RZ, 0x3c, !PT ;  /* 0x000000031c027212 */ /* 0x000fe200078e3cff */
[----:B------:R-:W-:Y:S06]  /*139c0*/  @!P0 BRA `(.L_x_312) ;  /* 0x0000000000048947 */ /* 0x000fec0003800000 */
[----:B------:R-:W-:Y:S01]  /*139d0*/  BPT.TRAP 0x1 ;  /* 0x000000040000795c */ /* 0x000fe20000300000 */
.L_x_312:
[----:B------:R-:W-:Y:S02]  /*139e0*/  LEA R27, R27, R4, 0x3 ;  /* 0x000000041b1b7211 */ /* 0x000fe400078e18ff */
[----:B------:R-:W-:-:S04]  /*139f0*/  SHF.L.U32 R2, R2, 0x1f, RZ ;  /* 0x0000001f02027819 */ /* 0x000fc800000006ff */
[----:B------:R-:W3:Y:S02]  /*13a00*/  SYNCS.PHASECHK.TRANS64.TRYWAIT P1, [R27+URZ+0x38840], R2 ;  /* 0x038840021b0075a7 */ /* 0x000ee4000802017f */
[----:B---3--:R-:W-:Y:S05]  /*13a10*/  @!P1 BRA `(.L_x_313) ;  /* 0x0000003800209947 */ /* 0x008fea0003800000 */
.L_x_423:
[----:B------:R-:W-:Y:S05]  /*13a20*/  @!P0 BRA `(.L_x_314) ;  /* 0x0000000000048947 */ /* 0x000fea0003800000 */
[----:B------:R-:W-:Y:S01]  /*13a30*/  BPT.TRAP 0x1 ;  /* 0x000000040000795c */ /* 0x000fe20000300000 */
.L_x_314:
[----:B------:R-:W4:Y:S02]  /*13a40*/  SYNCS.PHASECHK.TRANS64.TRYWAIT P1, [R5+URZ+0x38860], R0 ;  /* 0x03886000050075a7 */ /* 0x000f24000802017f */
[----:B----4-:R-:W-:Y:S05]  /*13a50*/  @!P1 BRA `(.L_x_315) ;  /* 0x0000003800249947 */ /* 0x010fea0003800000 */
.L_x_424:
[----:B------:R-:W-:Y:S05]  /*13a60*/  @!P0 BRA `(.L_x_316) ;  /* 0x0000000000048947 */ /* 0x000fea0003800000 */
[----:B------:R-:W-:Y:S01]  /*13a70*/  BPT.TRAP 0x1 ;  /* 0x000000040000795c */ /* 0x000fe20000300000 */
.L_x_316:
[----:B------:R0:W0:Y:S02]  /*13a80*/  SYNCS.PHASECHK.TRANS64.TRYWAIT P0, [R27+URZ+0x38860], R2 ;  /* 0x038860021b0075a7 */ /* 0x000024000800017f */
[----:B0-----:R-:W-:Y:S05]  /*13a90*/  @!P0 NANOSLEEP.SYNCS 0x989680 ;  /* 0x009896800000895d */ /* 0x001fea0003900000 */
[----:B------:R-:W0:Y:S02]  /*13aa0*/  @!P0 SYNCS.PHASECHK.TRANS64 P0, [R27+URZ+0x38860], R2 ;  /* 0x038860021b0085a7 */ /* 0x000e24000800007f */
[----:B0-----:R-:W-:Y:S05]  /*13ab0*/  @!P0 BRA `(.L_x_316) ;  /* 0xfffffffc00f08947 */ /* 0x001fea000383ffff */
.L_x_308:
[----:B------:R-:W-:Y:S05]  /*13ac0*/  BSYNC B0 ;  /* 0x0000000000007941 */ /* 0x000fea0003800000 */
.L_x_307:
[----:B------:R-:W-:Y:S05]  /*13ad0*/  EXIT ;  /* 0x000000000000794d */ /* 0x000fea0003800000 */
.L_x_186:
[----:B0-----:R-:W-:-:S04]  /*13ae0*/  IMAD.U32 R3, RZ, RZ, UR40 ;  /* 0x00000028ff037e24 */ /* 0x001fc8000f8e00ff */
[----:B------:R0:W1:Y:S03]  /*13af0*/  SYNCS.PHASECHK.TRANS64.TRYWAIT P1, [R3+URZ+0x38800], R0 ;  /* 0x03880000030075a7 */ /* 0x000066000802017f */
[----:B-1----:R-:W-:Y:S05]  /*13b00*/  @!P1 NANOSLEEP.SYNCS 0x989680 ;  /* 0x009896800000995d */ /* 0x002fea0003900000 */
[----:B------:R-:W1:Y:S02]  /*13b10*/  @!P1 SYNCS.PHASECHK.TRANS64 P1, [R3+URZ+0x38800], R0 ;  /* 0x03880000030095a7 */ /* 0x000e64000802007f */
[----:B-1----:R-:W-:Y:S05]  /*13b20*/  @!P1 BRA `(.L_x_186) ;  /* 0xfffffffc00ec9947 */ /* 0x002fea000383ffff */
[----:B------:R-:W-:Y:S05]  /*13b30*/  BRA `(.L_x_317) ;  /* 0xfffffedc00547947 */ /* 0x000fea000383ffff */
.L_x_190:
[----:B-1----:R1:W2:Y:S02]  /*13b40*/  SYNCS.PHASECHK.TRANS64.TRYWAIT P1, [R0+URZ+0x38830], R3 ;  /* 0x03883003000075a7 */ /* 0x0022a4000802017f */
[----:B--2---:R-:W-:Y:S05]  /*13b50*/  @!P1 NANOSLEEP.SYNCS 0x989680 ;  /* 0x009896800000995d */ /* 0x004fea0003900000 */
[----:B------:R-:W2:Y:S02]  /*13b60*/  @!P1 SYNCS.PHASECHK.TRANS64 P1, [R0+URZ+0x38830], R3 ;  /* 0x03883003000095a7 */ /* 0x000ea4000802007f */
[----:B--2---:R-:W-:Y:S05]  /*13b70*/  @!P1 BRA `(.L_x_190) ;  /* 0xfffffffc00f09947 */ /* 0x004fea000383ffff */
[----:B------:R-:W-:Y:S05]  /*13b80*/  BRA `(.L_x_189) ;  /* 0xfffffedc00787947 */ /* 0x000fea000383ffff */
.L_x_196:
[----:B-1----:R-:W-:-:S04]  /*13b90*/  IMAD.U32 R153, RZ, RZ, UR61 ;  /* 0x0000003dff997e24 */ /* 0x002fc8000f8e00ff */
[----:B------:R1:W2:Y:S03]  /*13ba0*/  SYNCS.PHASECHK.TRANS64.TRYWAIT P1, [R153+URZ+0x38830], R4 ;  /* 0x03883004990075a7 */ /* 0x0002a6000802017f */
[----:B--2---:R-:W-:Y:S05]  /*13bb0*/  @!P1 NANOSLEEP.SYNCS 0x989680 ;  /* 0x009896800000995d */ /* 0x004fea0003900000 */
[----:B------:R-:W2:Y:S02]  /*13bc0*/  @!P1 SYNCS.PHASECHK.TRANS64 P1, [R153+URZ+0x38830], R4 ;  /* 0x03883004990095a7 */ /* 0x000ea4000802007f */
[----:B--2---:R-:W-:Y:S05]  /*13bd0*/  @!P1 BRA `(.L_x_196) ;  /* 0xfffffffc00ec9947 */ /* 0x004fea000383ffff */
[----:B------:R-:W-:Y:S05]  /*13be0*/  BRA `(.L_x_195) ;  /* 0xffffff2400547947 */ /* 0x000fea000383ffff */
.L_x_200:
[----:B--2---:R-:W-:-:S04]  /*13bf0*/  IMAD.U32 R2, RZ, RZ, UR4 ;  /* 0x00000004ff027e24 */ /* 0x004fc8000f8e00ff */
[----:B------:R2:W3:Y:S03]  /*13c00*/  SYNCS.PHASECHK.TRANS64.TRYWAIT P1, [R2+URZ+0x38850], R0 ;  /* 0x03885000020075a7 */ /* 0x0004e6000802017f */
[----:B---3--:R-:W-:Y:S05]  /*13c10*/  @!P1 NANOSLEEP.SYNCS 0x989680 ;  /* 0x009896800000995d */ /* 0x008fea0003900000 */
[----:B------:R-:W3:Y:S02]  /*13c20*/  @!P1 SYNCS.PHASECHK.TRANS64 P1, [R2+URZ+0x38850], R0 ;  /* 0x03885000020095a7 */ /* 0x000ee4000802007f */
[----:B---3--:R-:W-:Y:S05]  /*13c30*/  @!P1 BRA `(.L_x_200) ;  /* 0xfffffffc00ec9947 */ /* 0x008fea000383ffff */
[----:B------:R-:W-:Y:S05]  /*13c40*/  BRA `(.L_x_199) ;  /* 0xffffff4c00a47947 */ /* 0x000fea000383ffff */
.L_x_207:
[----:B-1----:R-:W-:-:S04]  /*13c50*/  IMAD.U32 R7, RZ, RZ, UR7 ;  /* 0x00000007ff077e24 */ /* 0x002fc8000f8e00ff */
[----:B------:R1:W2:Y:S03]  /*13c60*/  SYNCS.PHASECHK.TRANS64.TRYWAIT P1, [R7+URZ+0x38850], R0 ;  /* 0x03885000070075a7 */ /* 0x0002a6000802017f */
[----:B--2---:R-:W-:Y:S05]  /*13c70*/  @!P1 NANOSLEEP.SYNCS 0x989680 ;  /* 0x009896800000995d */ /* 0x004fea0003900000 */
[----:B------:R-:W2:Y:S02]  /*13c80*/  @!P1 SYNCS.PHASECHK.TRANS64 P1, [R7+URZ+0x38850], R0 ;  /* 0x03885000070095a7 */ /* 0x000ea4000802007f */
[----:B--2---:R-:W-:Y:S05]  /*13c90*/  @!P1 BRA `(.L_x_207) ;  /* 0xfffffffc00ec9947 */ /* 0x004fea000383ffff */
[----:B------:R-:W-:Y:S05]  /*13ca0*/  BRA `(.L_x_206) ;  /* 0xffffff6c00047947 */ /* 0x000fea000383ffff */
.L_x_250:
[----:B------:R-:W-:Y:S01]  /*13cb0*/  SHF.R.U32.HI R8, RZ, 0x5, R21 ;  /* 0x00000005ff087819 */ /* 0x000fe20000011615 */
[----:B------:R-:W-:Y:S01]  /*13cc0*/  BSSY B0, `(.L_x_318) ;  /* 0x0000009000007945 */ /* 0x000fe20003800000 */
[----:B------:R-:W-:Y:S01]  /*13cd0*/  MOV R12, RZ ;  /* 0x000000ff000c7202 */ /* 0x000fe20000000f00 */
[----:B------:R-:W-:Y:S01]  /*13ce0*/  IMAD.MOV.U32 R11, RZ, RZ, 0x1f ;  /* 0x0000001fff0b7424 */ /* 0x000fe200078e00ff */
[----:B------:R-:W-:Y:S01]  /*13cf0*/  LOP3.LUT R8, R8, 0x3, RZ, 0xc0, !PT ;  /* 0x0000000308087812 */ /* 0x000fe200078ec0ff */
[----:B------:R-:W-:-:S04]  /*13d00*/  IMAD.MOV.U32 R15, RZ, RZ, -0x1 ;  /* 0xffffffffff0f7424 */ /* 0x000fc800078e00ff */
[----:B------:R-:W-:-:S07]  /*13d10*/  IMAD.MOV.U32 R13, RZ, RZ, R8 ;  /* 0x000000ffff0d7224 */ /* 0x000fce00078e0008 */
[----:B-----5:R-:W-:Y:S05]  /*13d20*/  WARPSYNC.COLLECTIVE R15, `(.L_x_319) ;  /* 0x000000000f087348 */ /* 0x020fea0003c00000 */
[----:B------:R0:W1:Y:S02]  /*13d30*/  SHFL.IDX P6, R14, R13, R12, R11 ;  /* 0x0000000c0d0e7389 */ /* 0x00006400000c000b */
[----:B01---5:R-:W-:Y:S01]  /*13d40*/  ENDCOLLECTIVE ;  /* 0x000000000000791b */ /* 0x023fe20003800000 */
.L_x_319:
[----:B------:R-:W-:Y:S05]  /*13d50*/  BSYNC B0 ;  /* 0x0000000000007941 */ /* 0x000fea0003800000 */
.L_x_318:
[----:B------:R-:W-:Y:S05]  /*13d60*/  BRA `(.L_x_320) ;  /* 0xffffffc0000c7947 */ /* 0x000fea000383ffff */
.L_x_253:
[----:B0-----:R0:W1:Y:S02]  /*13d70*/  SYNCS.PHASECHK.TRANS64.TRYWAIT P0, [R5+URZ+0x38840], R2 ;  /* 0x03884002050075a7 */ /* 0x001064000800017f */
[----:B-1----:R-:W-:Y:S05]  /*13d80*/  @!P0 NANOSLEEP.SYNCS 0x989680 ;  /* 0x009896800000895d */ /* 0x002fea0003900000 */
[----:B------:R-:W1:Y:S02]  /*13d90*/  @!P0 SYNCS.PHASECHK.TRANS64 P0, [R5+URZ+0x38840], R2 ;  /* 0x03884002050085a7 */ /* 0x000e64000800007f */
[----:B-1----:R-:W-:Y:S05]  /*13da0*/  @!P0 BRA `(.L_x_253) ;  /* 0xfffffffc00f08947 */ /* 0x002fea000383ffff */
[----:B------:R-:W-:Y:S05]  /*13db0*/  BRA `(.L_x_321) ;  /* 0xffffffc000807947 */ /* 0x000fea000383ffff */
.L_x_254:
[----:B------:R-:W-:Y:S01]  /*13dc0*/  BSSY B0, `(.L_x_322) ;  /* 0x0000008000007945 */ /* 0x000fe20003800000 */
[----:B------:R-:W-:Y:S01]  /*13dd0*/  IMAD.MOV.U32 R13, RZ, RZ, R6 ;  /* 0x000000ffff0d7224 */ /* 0x000fe200078e0006 */
[----:B------:R-:W-:Y:S01]  /*13de0*/  MOV R15, 0xffffffff ;  /* 0xffffffff000f7802 */ /* 0x000fe20000000f00 */
[----:B------:R-:W-:Y:S02]  /*13df0*/  IMAD.MOV.U32 R12, RZ, RZ, RZ ;  /* 0x000000ffff0c7224 */ /* 0x000fe400078e00ff */
[----:B------:R-:W-:-:S07]  /*13e00*/  IMAD.MOV.U32 R11, RZ, RZ, 0x181f ;  /* 0x0000181fff0b7424 */ /* 0x000fce00078e00ff */
[----:B------:R-:W-:Y:S05]  /*13e10*/  WARPSYNC.COLLECTIVE R15, `(.L_x_323) ;  /* 0x000000000f087348 */ /* 0x000fea0003c00000 */
[----:B------:R0:W1:Y:S02]  /*13e20*/  SHFL.IDX P6, R14, R13, R12, R11 ;  /* 0x0000000c0d0e7389 */ /* 0x00006400000c000b */
[----:B01----:R-:W-:Y:S01]  /*13e30*/  ENDCOLLECTIVE ;  /* 0x000000000000791b */ /* 0x003fe20003800000 */
.L_x_323:
[----:B------:R-:W-:Y:S05]  /*13e40*/  BSYNC B0 ;  /* 0x0000000000007941 */ /* 0x000fea0003800000 */
.L_x_322:
[----:B------:R-:W-:Y:S01]  /*13e50*/  IMAD.MOV.U32 R13, RZ, RZ, R0 ;  /* 0x000000ffff0d7224 */ /* 0x000fe200078e0000 */
[----:B------:R-:W-:Y:S01]  /*13e60*/  MOV R15, 0xffffffff ;  /* 0xffffffff000f7802 */ /* 0x000fe20000000f00 */
[----:B------:R-:W-:Y:S01]  /*13e70*/  IMAD.MOV.U32 R12, RZ, RZ, RZ ;  /* 0x000000ffff0c7224 */ /* 0x000fe200078e00ff */
[C---:B------:R-:W-:Y:S01]  /*13e80*/  LOP3.LUT P5, RZ, R23.reuse, 0x10, RZ, 0xc0, !PT ;  /* 0x0000001017ff7812 */ /* 0x040fe200078ac0ff */
[----:B------:R-:W-:Y:S01]  /*13e90*/  IMAD.MOV.U32 R11, RZ, RZ, 0x181f ;  /* 0x0000181fff0b7424 */ /* 0x000fe200078e00ff */
[C---:B------:R-:W-:Y:S01]  /*13ea0*/  LOP3.LUT P4, RZ, R23.reuse, 0x8, RZ, 0xc0, !PT ;  /* 0x0000000817ff7812 */ /* 0x040fe2000788c0ff */
[----:B------:R-:W-:Y:S01]  /*13eb0*/  IMAD.MOV.U32 R2, RZ, RZ, R14 ;  /* 0x000000ffff027224 */ /* 0x000fe200078e000e */
[----:B------:R-:W-:Y:S01]  /*13ec0*/  LOP3.LUT P3, RZ, R23, 0x4, RZ, 0xc0, !PT ;  /* 0x0000000417ff7812 */ /* 0x000fe2000786c0ff */
[----:B------:R-:W-:-:S12]  /*13ed0*/  @P0 IMAD R9, R7, 0x2, R22 ;  /* 0x0000000207090824 */ /* 0x000fd800078e0216 */
[----:B------:R-:W-:Y:S05]  /*13ee0*/  WARPSYNC.COLLECTIVE R15, `(.L_x_324) ;  /* 0x000000000f087348 */ /* 0x000fea0003c00000 */
[----:B------:R0:W1:Y:S02]  /*13ef0*/  SHFL.IDX P6, R14, R13, R12, R11 ;  /* 0x0000000c0d0e7389 */ /* 0x00006400000c000b */
[----:B01----:R-:W-:Y:S01]  /*13f00*/  ENDCOLLECTIVE ;  /* 0x000000000000791b */ /* 0x003fe20003800000 */
.L_x_324:
[----:B------:R-:W-:Y:S01]  /*13f10*/  LOP3.LUT P2, RZ, R23, 0x2, RZ, 0xc0, !PT ;  /* 0x0000000217ff7812 */ /* 0x000fe2000784c0ff */
[----:B------:R-:W-:Y:S01]  /*13f20*/  IMAD.MOV.U32 R13, RZ, RZ, R6 ;  /* 0x000000ffff0d7224 */ /* 0x000fe200078e0006 */
[----:B------:R-:W-:Y:S01]  /*13f30*/  MOV R12, 0x1 ;  /* 0x00000001000c7802 */ /* 0x000fe20000000f00 */
[----:B------:R-:W-:-:S10]  /*13f40*/  IMAD.MOV.U32 R3, RZ, RZ, R14 ;  /* 0x000000ffff037224 */ /* 0x000fd400078e000e */
[----:B------:R-:W-:Y:S05]  /*13f50*/  WARPSYNC.COLLECTIVE R15, `(.L_x_325) ;  /* 0x000000000f087348 */ /* 0x000fea0003c00000 */
[----:B------:R0:W1:Y:S02]  /*13f60*/  SHFL.IDX P6, R14, R13, R12, R11 ;  /* 0x0000000c0d0e7389 */ /* 0x00006400000c000b */
[----:B01----:R-:W-:Y:S01]  /*13f70*/  ENDCOLLECTIVE ;  /* 0x000000000000791b */ /* 0x003fe20003800000 */
.L_x_325:
[----:B------:R-:W-:-:S05]  /*13f80*/  @P0 LEA R3, P1, R33, R3, 0x1 ;  /* 0x0000000321030211 */ /* 0x000fca00078208ff */
[----:B------:R-:W-:-:S05]  /*13f90*/  @P0 IMAD.X R2, RZ, RZ, R2, P1 ;  /* 0x000000ffff020224 */ /* 0x000fca00008e0602 */
[----:B------:R-:W-:Y:S01]  /*13fa0*/  @P0 LOP3.LUT R3, R3, R2, RZ, 0x3c, !PT ;  /* 0x0000000203030212 */ /* 0x000fe200078e3cff */
[----:B------:R-:W-:-:S03]  /*13fb0*/  IMAD.MOV.U32 R13, RZ, RZ, R0 ;  /* 0x000000ffff0d7224 */ /* 0x000fc600078e0000 */
[----:B------:R-:W-:-:S04]  /*13fc0*/  @P0 LOP3.LUT R2, R3, R2, RZ, 0x3c, !PT ;  /* 0x0000000203020212 */ /* 0x000fc800078e3cff */
[----:B------:R-:W-:Y:S01]  /*13fd0*/  @P0 LOP3.LUT R3, R3, R2, RZ, 0x3c, !PT ;  /* 0x0000000203030212 */ /* 0x000fe200078e3cff */
[----:B------:R-:W-:-:S07]  /*13fe0*/  IMAD.MOV.U32 R8, RZ, RZ, R14 ;  /* 0x000000ffff087224 */ /* 0x000fce00078e000e */
[----:B------:R-:W-:Y:S05]  /*13ff0*/  WARPSYNC.COLLECTIVE R15, `(.L_x_326) ;  /* 0x000000000f087348 */ /* 0x000fea0003c00000 */
[----:B------:R0:W1:Y:S02]  /*14000*/  SHFL.IDX P6, R14, R13, R12, R11 ;  /* 0x0000000c0d0e7389 */ /* 0x00006400000c000b */
[----:B01----:R-:W-:Y:S01]  /*14010*/  ENDCOLLECTIVE ;  /* 0x000000000000791b */ /* 0x003fe20003800000 */
.L_x_326:
[----:B------:R-:W-:Y:S01]  /*14020*/  @!PT LDS RZ, [RZ] ;  /* 0x00000000fffff984 */ /* 0x000fe20000000800 */
[----:B------:R-:W-:Y:S01]  /*14030*/  @!PT LDS RZ, [RZ] ;  /* 0x00000000fffff984 */ /* 0x000fe20000000800 */
[----:B------:R-:W-:Y:S01]  /*14040*/  @!PT LDS RZ, [RZ] ;  /* 0x00000000fffff984 */ /* 0x000fe20000000800 */
[----:B------:R-:W-:Y:S04]  /*14050*/  @P0 LDGSTS.E.BYPASS.LTC128B.128 [R9+0x24400], desc[UR36][R2.64], !P5 ;  /* 0x2440000002090fae */ /* 0x000fe8000e901d64 */
[----:B------:R-:W-:Y:S04]  /*14060*/  @P0 LDGSTS.E.BYPASS.LTC128B.128 [R9+0x26c00], desc[UR36][R2.64+0x80], !P4 ;  /* 0x26c0008002090fae */ /* 0x000fe8000e101d64 */
[----:B------:R-:W-:Y:S01]  /*14070*/  @P0 LDGSTS.E.BYPASS.LTC128B.128 [R9+0x29400], desc[UR36][R2.64+0x100], !P3 ;  /* 0x2940010002090fae */ /* 0x000fe2000d901d64 */
[----:B------:R-:W-:Y:S02]  /*14080*/  IMAD.MOV.U32 R13, RZ, RZ, R6 ;  /* 0x000000ffff0d7224 */ /* 0x000fe400078e0006 */
[----:B------:R-:W-:Y:S01]  /*14090*/  IMAD.MOV.U32 R12, RZ, RZ, 0x2 ;  /* 0x00000002ff0c7424 */ /* 0x000fe200078e00ff */
[----:B------:R0:W-:Y:S01]  /*140a0*/  @P0 LDGSTS.E.BYPASS.LTC128B.128 [R9+0x2bc00], desc[UR36][R2.64+0x180], !P2 ;  /* 0x2bc0018002090fae */ /* 0x0001e2000d101d64 */
[----:B------:R-:W-:Y:S01]  /*140b0*/  ISETP.GE.AND P0, PT, R4, 0x11, PT ;  /* 0x000000110400780c */ /* 0x000fe20003f06270 */
[----:B0-----:R-:W-:-:S12]  /*140c0*/  IMAD.MOV.U32 R2, RZ, RZ, R14 ;  /* 0x000000ffff027224 */ /* 0x001fd800078e000e */
[----:B------:R-:W-:Y:S05]  /*140d0*/  WARPSYNC.COLLECTIVE R15, `(.L_x_327) ;  /* 0x000000000f087348 */ /* 0x000fea0003c00000 */
[----:B------:R0:W1:Y:S02]  /*140e0*/  SHFL.IDX P6, R14, R13, R12, R11 ;  /* 0x0000000c0d0e7389 */ /* 0x00006400000c000b */
[----:B01----:R-:W-:Y:S01]  /*140f0*/  ENDCOLLECTIVE ;  /* 0x000000000000791b */ /* 0x003fe20003800000 */
.L_x_327:
[----:B------:R-:W-:Y:S02]  /*14100*/  @P0 LEA R21, R7, R22, 0x1 ;  /* 0x0000001607150211 */ /* 0x000fe400078e08ff */
[----:B------:R-:W-:-:S05]  /*14110*/  @P0 LEA R2, P1, R33, R2, 0x1 ;  /* 0x0000000221020211 */ /* 0x000fca00078208ff */
[----:B------:R-:W-:-:S05]  /*14120*/  @P0 IMAD.X R3, RZ, RZ, R8, P1 ;  /* 0x000000ffff030224 */ /* 0x000fca00008e0608 */
[----:B------:R-:W-:Y:S01]  /*14130*/  @!PT LDS RZ, [RZ] ;  /* 0x00000000fffff984 */ /* 0x000fe20000000800 */
[----:B------:R-:W-:Y:S01]  /*14140*/  @!PT LDS RZ, [RZ] ;  /* 0x00000000fffff984 */ /* 0x000fe20000000800 */
[----:B------:R-:W-:Y:S01]  /*14150*/  @!PT LDS RZ, [RZ] ;  /* 0x00000000fffff984 */ /* 0x000fe20000000800 */
[----:B------:R0:W-:Y:S01]  /*14160*/  @P0 LDGSTS.E.BYPASS.LTC128B.128 [R21+0x24c00], desc[UR36][R2.64], !P5 ;  /* 0x24c0000002150fae */ /* 0x0001e2000e901d64 */
[----:B------:R-:W-:-:S03]  /*14170*/  IMAD.MOV.U32 R13, RZ, RZ, R0 ;  /* 0x000000ffff0d7224 */ /* 0x000fc600078e0000 */
[----:B------:R0:W-:Y:S04]  /*14180*/  @P0 LDGSTS.E.BYPASS.LTC128B.128 [R21+0x27400], desc[UR36][R2.64+0x80], !P4 ;  /* 0x2740008002150fae */ /* 0x0001e8000e101d64 */
[----:B------:R0:W-:Y:S01]  /*14190*/  @P0 LDGSTS.E.BYPASS.LTC128B.128 [R21+0x29c00], desc[UR36][R2.64+0x100], !P3 ;  /* 0x29c0010002150fae */ /* 0x0001e2000d901d64 */
[----:B------:R-:W-:-:S03]  /*141a0*/  IMAD.MOV.U32 R8, RZ, RZ, R14 ;  /* 0x000000ffff087224 */ /* 0x000fc600078e000e */
[----:B------:R0:W-:Y:S01]  /*141b0*/  @P0 LDGSTS.E.BYPASS.LTC128B.128 [R21+0x2c400], desc[UR36][R2.64+0x180], !P2 ;  /* 0x2c40018002150fae */ /* 0x0001e2000d101d64 */
[----:B------:R-:W-:-:S13]  /*141c0*/  ISETP.GE.AND P0, PT, R4, 0x21, PT ;  /* 0x000000210400780c */ /* 0x000fda0003f06270 */
[----:B0-----:R-:W-:Y:S05]  /*141d0*/  WARPSYNC.COLLECTIVE R15, `(.L_x_328) ;  /* 0x000000000f087348 */ /* 0x001fea0003c00000 */
[----:B------:R1:W2:Y:S02]  /*141e0*/  SHFL.IDX P6, R14, R13, R12, R11 ;  /* 0x0000000c0d0e7389 */ /* 0x0002a400000c000b */
[----:B012---:R-:W-:Y:S01]  /*141f0*/  ENDCOLLECTIVE ;  /* 0x000000000000791b */ /* 0x007fe20003800000 */
.L_x_328:
[----:B------:R-:W-:Y:S02]  /*14200*/  @P0 IMAD R9, R7, 0x2, R22 ;  /* 0x0000000207090824 */ /* 0x000fe400078e0216 */
[----:B------:R-:W-:Y:S02]  /*14210*/  IMAD.MOV.U32 R13, RZ, RZ, R6 ;  /* 0x000000ffff0d7224 */ /* 0x000fe400078e0006 */
[----:B------:R-:W-:Y:S01]  /*14220*/  IMAD.MOV.U32 R12, RZ, RZ, 0x3 ;  /* 0x00000003ff0c7424 */ /* 0x000fe200078e00ff */
[----:B------:R-:W-:-:S07]  /*14230*/  MOV R2, R14 ;  /* 0x0000000e00027202 */ /* 0x000fce0000000f00 */
[----:B------:R-:W-:Y:S05]  /*14240*/  WARPSYNC.COLLECTIVE R15, `(.L_x_329) ;  /* 0x000000000f087348 */ /* 0x000fea0003c00000 */
[----:B------:R0:W1:Y:S02]  /*14250*/  SHFL.IDX P6, R14, R13, R12, R11 ;  /* 0x0000000c0d0e7389 */ /* 0x00006400000c000b */
[----:B01----:R-:W-:Y:S01]  /*14260*/  ENDCOLLECTIVE ;  /* 0x000000000000791b */ /* 0x003fe20003800000 */
.L_x_329:
        /* <DEDUP_REMOVED lines=9> */
[----:B------:R-:W-:-:S03]  /*14300*/  MOV R8, R14 ;  /* 0x0000000e00087202 */ /* 0x000fc60000000f00 */
[----:B------:R0:W-:Y:S01]  /*14310*/  @P0 LDGSTS.E.BYPASS.LTC128B.128 [R9+0x2cc00], desc[UR36][R2.64+0x180], !P2 ;  /* 0x2cc0018002090fae */ /* 0x0001e2000d101d64 */
[----:B------:R-:W-:-:S13]  /*14320*/  ISETP.GE.AND P0, PT, R4, 0x31, PT ;  /* 0x000000310400780c */ /* 0x000fda0003f06270 */
[----:B0-----:R-:W-:Y:S05]  /*14330*/  WARPSYNC.COLLECTIVE R15, `(.L_x_330) ;  /* 0x000000000f087348 */ /* 0x001fea0003c00000 */
[----:B------:R1:W2:Y:S02]  /*14340*/  SHFL.IDX P6, R14, R13, R12, R11 ;  /* 0x0000000c0d0e7389 */ /* 0x0002a400000c000b */
[----:B012---:R-:W-:Y:S01]  /*14350*/  ENDCOLLECTIVE ;  /* 0x000000000000791b */ /* 0x007fe20003800000 */
.L_x_330:
[----:B------:R-:W-:Y:S01]  /*14360*/  @P0 IMAD R21, R7, 0x2, R22 ;  /* 0x0000000207150824 */ /* 0x000fe200078e0216 */
[----:B------:R-:W-:Y:S01]  /*14370*/  MOV R13, R6 ;  /* 0x00000006000d7202 */ /* 0x000fe20000000f00 */
[----:B------:R-:W-:Y:S02]  /*14380*/  IMAD.MOV.U32 R12, RZ, RZ, 0x4 ;  /* 0x00000004ff0c7424 */ /* 0x000fe400078e00ff */
[----:B------:R-:W-:-:S07]  /*14390*/  IMAD.MOV.U32 R2, RZ, RZ, R14 ;  /* 0x000000ffff027224 */ /* 0x000fce00078e000e */
[----:B------:R-:W-:Y:S05]  /*143a0*/  WARPSYNC.COLLECTIVE R15, `(.L_x_331) ;  /* 0x000000000f087348 */ /* 0x000fea0003c00000 */
[----:B------:R0:W1:Y:S02]  /*143b0*/  SHFL.IDX P6, R14, R13, R12, R11 ;  /* 0x0000000c0d0e7389 */ /* 0x00006400000c000b */
[----:B01----:R-:W-:Y:S01]  /*143c0*/  ENDCOLLECTIVE ;  /* 0x000000000000791b */ /* 0x003fe20003800000 */
.L_x_331:
        /* <DEDUP_REMOVED lines=10> */
[----:B------:R0:W-:Y:S04]  /*14470*/  @P0 LDGSTS.E.BYPASS.LTC128B.128 [R21+0x2d400], desc[UR36][R2.64+0x180], !P2 ;  /* 0x2d40018002150fae */ /* 0x0001e8000d101d64 */
[----:B0-----:R-:W-:Y:S05]  /*14480*/  WARPSYNC.COLLECTIVE R15, `(.L_x_332) ;  /* 0x000000000f087348 */ /* 0x001fea0003c00000 */
[----:B------:R1:W2:Y:S02]  /*14490*/  SHFL.IDX P6, R14, R13, R12, R11 ;  /* 0x0000000c0d0e7389 */ /* 0x0002a400000c000b */
[----:B012---:R-:W-:Y:S01]  /*144a0*/  ENDCOLLECTIVE ;  /* 0x000000000000791b */ /* 0x007fe20003800000 */
.L_x_332:
[----:B------:R-:W-:Y:S01]  /*144b0*/  IMAD.MOV.U32 R0, RZ, RZ, R14 ;  /* 0x000000ffff007224 */ /* 0x000fe200078e000e */
[----:B------:R-:W-:Y:S06]  /*144c0*/  BRA `(.L_x_333) ;  /* 0xffffffbc00f07947 */ /* 0x000fec000383ffff */
.L_x_261:
[----:B------:R-:W-:Y:S01]  /*144d0*/  MOV R13, R4 ;  /* 0x00000004000d7202 */ /* 0x000fe20000000f00 */
[----:B------:R-:W-:Y:S02]  /*144e0*/  IMAD.MOV.U32 R12, RZ, RZ, RZ ;  /* 0x000000ffff0c7224 */ /* 0x000fe400078e00ff */
[----:B------:R-:W-:Y:S02]  /*144f0*/  IMAD.MOV.U32 R11, RZ, RZ, 0x181f ;  /* 0x0000181fff0b7424 */ /* 0x000fe400078e00ff */
[----:B------:R-:W-:Y:S02]  /*14500*/  IMAD.MOV.U32 R15, RZ, RZ, -0x1 ;  /* 0xffffffffff0f7424 */ /* 0x000fe400078e00ff */
[----:B-----5:R-:W-:Y:S02]  /*14510*/  IMAD R6, R10, R6, RZ ;  /* 0x000000060a067224 */ /* 0x020fe400078e02ff */
[----:B------:R-:W-:-:S07]  /*14520*/  IMAD.IADD R0, R9, 0x1, R0 ;  /* 0x0000000109007824 */ /* 0x000fce00078e0200 */
[----:B------:R-:W-:Y:S05]  /*14530*/  WARPSYNC.COLLECTIVE R15, `(.L_x_334) ;  /* 0x000000000f087348 */ /* 0x000fea0003c00000 */
[----:B------:R0:W1:Y:S02]  /*14540*/  SHFL.IDX P6, R14, R13, R12, R11 ;  /* 0x0000000c0d0e7389 */ /* 0x00006400000c000b */
[----:B01----:R-:W-:Y:S01]  /*14550*/  ENDCOLLECTIVE ;  /* 0x000000000000791b */ /* 0x003fe20003800000 */
.L_x_334:
[C---:B------:R-:W-:Y:S01]  /*14560*/  VIADD R7, R0.reuse, 0x10 ;  /* 0x0000001000077836 */ /* 0x040fe20000000000 */
[----:B------:R-:W-:Y:S02]  /*14570*/  ISETP.GE.AND P0, PT, R0, R6, PT ;  /* 0x000000060000720c */ /* 0x000fe40003f06270 */
[----:B------:R-:W-:Y:S01]  /*14580*/  MOV R13, R5 ;  /* 0x00000005000d7202 */ /* 0x000fe20000000f00 */
[----:B------:R-:W-:-:S10]  /*14590*/  IMAD.MOV.U32 R2, RZ, RZ, R14 ;  /* 0x000000ffff027224 */ /* 0x000fd400078e000e */
[----:B------:R-:W-:Y:S05]  /*145a0*/  WARPSYNC.COLLECTIVE R15, `(.L_x_335) ;  /* 0x000000000f087348 */ /* 0x000fea0003c00000 */
[----:B------:R0:W1:Y:S02]  /*145b0*/  SHFL.IDX P6, R14, R13, R12, R11 ;  /* 0x0000000c0d0e7389 */ /* 0x00006400000c000b */
[----:B01----:R-:W-:Y:S01]  /*145c0*/  ENDCOLLECTIVE ;  /* 0x000000000000791b */ /* 0x003fe20003800000 */
.L_x_335:
[----:B------:R-:W-:Y:S01]  /*145d0*/  MOV R13, R4 ;  /* 0x00000004000d7202 */ /* 0x000fe20000000f00 */
[----:B------:R-:W-:Y:S01]  /*145e0*/  IMAD.MOV.U32 R12, RZ, RZ, 0x1 ;  /* 0x00000001ff0c7424 */ /* 0x000fe200078e00ff */
[----:B------:R-:W-:-:S05]  /*145f0*/  @!P0 LEA R14, P5, R33, R14, 0x1 ;  /* 0x0000000e210e8211 */ /* 0x000fca00078a08ff */
[----:B------:R-:W-:Y:S02]  /*14600*/  @!P0 IMAD.X R3, RZ, RZ, R2, P5 ;  /* 0x000000ffff038224 */ /* 0x000fe400028e0602 */
[----:B------:R-:W-:-:S07]  /*14610*/  @!P0 IMAD.MOV.U32 R2, RZ, RZ, R14 ;  /* 0x000000ffff028224 */ /* 0x000fce00078e000e */
[----:B------:R-:W-:Y:S05]  /*14620*/  WARPSYNC.COLLECTIVE R15, `(.L_x_336) ;  /* 0x000000000f087348 */ /* 0x000fea0003c00000 */
[----:B------:R0:W1:Y:S02]  /*14630*/  SHFL.IDX P6, R14, R13, R12, R11 ;  /* 0x0000000c0d0e7389 */ /* 0x00006400000c000b */
[----:B01----:R-:W-:Y:S01]  /*14640*/  ENDCOLLECTIVE ;  /* 0x000000000000791b */ /* 0x003fe20003800000 */
.L_x_336:
[----:B------:R-:W-:Y:S01]  /*14650*/  @!PT LDS RZ, [RZ] ;  /* 0x00000000fffff984 */ /* 0x000fe20000000800 */
[----:B------:R-:W-:Y:S01]  /*14660*/  @!PT LDS RZ, [RZ] ;  /* 0x00000000fffff984 */ /* 0x000fe20000000800 */
[----:B------:R-:W-:Y:S01]  /*14670*/  @!PT LDS RZ, [RZ] ;  /* 0x00000000fffff984 */ /* 0x000fe20000000800 */
[----:B------:R-:W-:Y:S04]  /*14680*/  @!P0 LDGSTS.E.BYPASS.LTC128B.128 [R34+0x14400], desc[UR36][R2.64], !P4 ;  /* 0x1440000002228fae */ /* 0x000fe8000e101d64 */
[----:B------:R-:W-:Y:S04]  /*14690*/  @!P0 LDGSTS.E.BYPASS.LTC128B.128 [R34+0x18400], desc[UR36][R2.64+0x80], !P3 ;  /* 0x1840008002228fae */ /* 0x000fe8000d901d64 */
[----:B------:R-:W-:Y:S01]  /*146a0*/  @!P0 LDGSTS.E.BYPASS.LTC128B.128 [R34+0x1c400], desc[UR36][R2.64+0x100], !P2 ;  /* 0x1c40010002228fae */ /* 0x000fe2000d101d64 */
[----:B------:R-:W-:-:S03]  /*146b0*/  IMAD.MOV.U32 R13, RZ, RZ, R5 ;  /* 0x000000ffff0d7224 */ /* 0x000fc600078e0005 */
[----:B------:R0:W-:Y:S01]  /*146c0*/  @!P0 LDGSTS.E.BYPASS.LTC128B.128 [R34+0x20400], desc[UR36][R2.64+0x180], !P1 ;  /* 0x2040018002228fae */ /* 0x0001e2000c901d64 */
[----:B------:R-:W-:Y:S01]  /*146d0*/  ISETP.GE.AND P0, PT, R7, R6, PT ;  /* 0x000000060700720c */ /* 0x000fe20003f06270 */
[----:B0-----:R-:W-:-:S12]  /*146e0*/  IMAD.MOV.U32 R2, RZ, RZ, R14 ;  /* 0x000000ffff027224 */ /* 0x001fd800078e000e */
[----:B------:R-:W-:Y:S05]  /*146f0*/  WARPSYNC.COLLECTIVE R15, `(.L_x_337) ;  /* 0x000000000f087348 */ /* 0x000fea0003c00000 */
[----:B------:R0:W1:Y:S02]  /*14700*/  SHFL.IDX P6, R14, R13, R12, R11 ;  /* 0x0000000c0d0e7389 */ /* 0x00006400000c000b */
[----:B01----:R-:W-:Y:S01]  /*14710*/  ENDCOLLECTIVE ;  /* 0x000000000000791b */ /* 0x003fe20003800000 */
.L_x_337:
[----:B------:R-:W-:Y:S02]  /*14720*/  IMAD.MOV.U32 R13, RZ, RZ, R4 ;  /* 0x000000ffff0d7224 */ /* 0x000fe400078e0004 */
[----:B------:R-:W-:Y:S01]  /*14730*/  IMAD.MOV.U32 R12, RZ, RZ, 0x2 ;  /* 0x00000002ff0c7424 */ /* 0x000fe200078e00ff */
[----:B------:R-:W-:-:S05]  /*14740*/  @!P0 LEA R14, P5, R33, R14, 0x1 ;  /* 0x0000000e210e8211 */ /* 0x000fca00078a08ff */
[----:B------:R-:W-:Y:S01]  /*14750*/  @!P0 IMAD.X R7, RZ, RZ, R2, P5 ;  /* 0x000000ffff078224 */ /* 0x000fe200028e0602 */
[----:B------:R-:W-:-:S07]  /*14760*/  @!P0 MOV R2, R14 ;  /* 0x0000000e00028202 */ /* 0x000fce0000000f00 */
[----:B------:R-:W-:Y:S05]  /*14770*/  WARPSYNC.COLLECTIVE R15, `(.L_x_338) ;  /* 0x000000000f087348 */ /* 0x000fea0003c00000 */
[----:B------:R0:W1:Y:S02]  /*14780*/  SHFL.IDX P6, R14, R13, R12, R11 ;  /* 0x0000000c0d0e7389 */ /* 0x00006400000c000b */
[----:B01----:R-:W-:Y:S01]  /*14790*/  ENDCOLLECTIVE ;  /* 0x000000000000791b */ /* 0x003fe20003800000 */
.L_x_338:
[----:B------:R-:W-:Y:S02]  /*147a0*/  @!P0 IMAD.MOV.U32 R3, RZ, RZ, R7 ;  /* 0x000000ffff038224 */ /* 0x000fe400078e0007 */
[----:B------:R-:W-:-:S03]  /*147b0*/  VIADD R7, R0, 0x20 ;  /* 0x0000002000077836 */ /* 0x000fc60000000000 */
[----:B------:R-:W-:Y:S01]  /*147c0*/  @!PT LDS RZ, [RZ] ;  /* 0x00000000fffff984 */ /* 0x000fe20000000800 */
[----:B------:R-:W-:Y:S01]  /*147d0*/  @!PT LDS RZ, [RZ] ;  /* 0x00000000fffff984 */ /* 0x000fe20000000800 */
[----:B------:R-:W-:Y:S01]  /*147e0*/  @!PT LDS RZ, [RZ] ;  /* 0x00000000fffff984 */ /* 0x000fe20000000800 */
[----:B------:R-:W-:Y:S04]  /*147f0*/  @!P0 LDGSTS.E.BYPASS.LTC128B.128 [R34+0x14c00], desc[UR36][R2.64], !P4 ;  /* 0x14c0000002228fae */ /* 0x000fe8000e101d64 */
[----:B------:R-:W-:Y:S01]  /*14800*/  @!P0 LDGSTS.E.BYPASS.LTC128B.128 [R34+0x18c00], desc[UR36][R2.64+0x80], !P3 ;  /* 0x18c0008002228fae */ /* 0x000fe2000d901d64 */
[----:B------:R-:W-:-:S03]  /*14810*/  IMAD.MOV.U32 R13, RZ, RZ, R5 ;  /* 0x000000ffff0d7224 */ /* 0x000fc600078e0005 */
[----:B------:R-:W-:Y:S04]  /*14820*/  @!P0 LDGSTS.E.BYPASS.LTC128B.128 [R34+0x1cc00], desc[UR36][R2.64+0x100], !P2 ;  /* 0x1cc0010002228fae */ /* 0x000fe8000d101d64 */
[----:B------:R0:W-:Y:S01]  /*14830*/  @!P0 LDGSTS.E.BYPASS.LTC128B.128 [R34+0x20c00], desc[UR36][R2.64+0x180], !P1 ;  /* 0x20c0018002228fae */ /* 0x0001e2000c901d64 */
[----:B------:R-:W-:Y:S02]  /*14840*/  ISETP.GE.AND P0, PT, R7, R6, PT ;  /* 0x000000060700720c */ /* 0x000fe40003f06270 */
[----:B0-----:R-:W-:-:S11]  /*14850*/  MOV R2, R14 ;  /* 0x0000000e00027202 */ /* 0x001fd60000000f00 */
[----:B------:R-:W-:Y:S05]  /*14860*/  WARPSYNC.COLLECTIVE R15, `(.L_x_339) ;  /* 0x000000000f087348 */ /* 0x000fea0003c00000 */
[----:B------:R0:W1:Y:S02]  /*14870*/  SHFL.IDX P6, R14, R13, R12, R11 ;  /* 0x0000000c0d0e7389 */ /* 0x00006400000c000b */
[----:B01----:R-:W-:Y:S01]  /*14880*/  ENDCOLLECTIVE ;  /* 0x000000000000791b */ /* 0x003fe20003800000 */
.L_x_339:
[----:B------:R-:W-:Y:S02]  /*14890*/  IMAD.MOV.U32 R13, RZ, RZ, R4 ;  /* 0x000000ffff0d7224 */ /* 0x000fe400078e0004 */
[----:B------:R-:W-:Y:S01]  /*148a0*/  IMAD.MOV.U32 R12, RZ, RZ, 0x3 ;  /* 0x00000003ff0c7424 */ /* 0x000fe200078e00ff */
[----:B------:R-:W-:-:S05]  /*148b0*/  @!P0 LEA R14, P5, R33, R14, 0x1 ;  /* 0x0000000e210e8211 */ /* 0x000fca00078a08ff */
[----:B------:R-:W-:Y:S02]  /*148c0*/  @!P0 IMAD.X R7, RZ, RZ, R2, P5 ;  /* 0x000000ffff078224 */ /* 0x000fe400028e0602 */
[----:B------:R-:W-:-:S07]  /*148d0*/  @!P0 IMAD.MOV.U32 R2, RZ, RZ, R14 ;  /* 0x000000ffff028224 */ /* 0x000fce00078e000e */
[----:B------:R-:W-:Y:S05]  /*148e0*/  WARPSYNC.COLLECTIVE R15, `(.L_x_340) ;  /* 0x000000000f087348 */ /* 0x000fea0003c00000 */
[----:B------:R0:W1:Y:S02]  /*148f0*/  SHFL.IDX P6, R14, R13, R12, R11 ;  /* 0x0000000c0d0e7389 */ /* 0x00006400000c000b */
[----:B01----:R-:W-:Y:S01]  /*14900*/  ENDCOLLECTIVE ;  /* 0x000000000000791b */ /* 0x003fe20003800000 */
.L_x_340:
[----:B------:R-:W-:Y:S01]  /*14910*/  @!P0 IMAD.MOV.U32 R3, RZ, RZ, R7 ;  /* 0x000000ffff038224 */ /* 0x000fe200078e0007 */
[----:B------:R-:W-:-:S04]  /*14920*/  IADD3 R7, R0, 0x30, RZ ;  /* 0x0000003000077810 */ /* 0x000fc80007ffe0ff */
        /* <DEDUP_REMOVED lines=8> */
[----:B------:R-:W-:Y:S01]  /*149b0*/  ISETP.GE.AND P0, PT, R7, R6, PT ;  /* 0x000000060700720c */ /* 0x000fe20003f06270 */
[----:B0-----:R-:W-:-:S12]  /*149c0*/  IMAD.MOV.U32 R2, RZ, RZ, R14 ;  /* 0x000000ffff027224 */ /* 0x001fd800078e000e */
[----:B------:R-:W-:Y:S05]  /*149d0*/  WARPSYNC.COLLECTIVE R15, `(.L_x_341) ;  /* 0x000000000f087348 */ /* 0x000fea0003c00000 */
[----:B------:R0:W1:Y:S02]  /*149e0*/  SHFL.IDX P6, R14, R13, R12, R11 ;  /* 0x0000000c0d0e7389 */ /* 0x00006400000c000b */
[----:B01----:R-:W-:Y:S01]  /*149f0*/  ENDCOLLECTIVE ;  /* 0x000000000000791b */ /* 0x003fe20003800000 */
.L_x_341:
[----:B------:R-:W-:Y:S01]  /*14a00*/  IMAD.MOV.U32 R13, RZ, RZ, R4 ;  /* 0x000000ffff0d7224 */ /* 0x000fe200078e0004 */
[----:B------:R-:W-:Y:S02]  /*14a10*/  MOV R12, 0x4 ;  /* 0x00000004000c7802 */ /* 0x000fe40000000f00 */
[----:B------:R-:W-:-:S04]  /*14a20*/  @!P0 LEA R14, P5, R33, R14, 0x1 ;  /* 0x0000000e210e8211 */ /* 0x000fc800078a08ff */
[----:B------:R-:W-:Y:S01]  /*14a30*/  @!P0 IADD3.X R7, RZ, R2, RZ, P5, !PT ;  /* 0x00000002ff078210 */ /* 0x000fe20002ffe4ff */
[----:B------:R-:W-:-:S08]  /*14a40*/  @!P0 IMAD.MOV.U32 R2, RZ, RZ, R14 ;  /* 0x000000ffff028224 */ /* 0x000fd000078e000e */
[----:B------:R-:W-:Y:S05]  /*14a50*/  WARPSYNC.COLLECTIVE R15, `(.L_x_342) ;  /* 0x000000000f087348 */ /* 0x000fea0003c00000 */
[----:B------:R0:W1:Y:S02]  /*14a60*/  SHFL.IDX P6, R14, R13, R12, R11 ;  /* 0x0000000c0d0e7389 */ /* 0x00006400000c000b */
[----:B01----:R-:W-:Y:S01]  /*14a70*/  ENDCOLLECTIVE ;  /* 0x000000000000791b */ /* 0x003fe20003800000 */
.L_x_342:
        /* <DEDUP_REMOVED lines=15> */
.L_x_343:
        /* <DEDUP_REMOVED lines=8> */
.L_x_344:
[----:B------:R-:W-:Y:S01]  /*14bf0*/  @!P0 MOV R3, R7 ;  /* 0x0000000700038202 */ /* 0x000fe20000000f00 */
[----:B------:R-:W-:-:S04]  /*14c00*/  VIADD R7, R0, 0x50 ;  /* 0x0000005000077836 */ /* 0x000fc80000000000 */
[----:B------:R-:W-:Y:S01]  /*14c10*/  @!PT LDS RZ, [RZ] ;  /* 0x00000000fffff984 */ /* 0x000fe20000000800 */
[----:B------:R-:W-:Y:S01]  /*14c20*/  @!PT LDS RZ, [RZ] ;  /* 0x00000000fffff984 */ /* 0x000fe20000000800 */
[----:B------:R-:W-:Y:S01]  /*14c30*/  @!PT LDS RZ, [RZ] ;  /* 0x00000000fffff984 */ /* 0x000fe20000000800 */
[----:B------:R-:W-:Y:S04]  /*14c40*/  @!P0 LDGSTS.E.BYPASS.LTC128B.128 [R34+0x16400], desc[UR36][R2.64], !P4 ;  /* 0x1640000002228fae */ /* 0x000fe8000e101d64 */
[----:B------:R-:W-:Y:S01]  /*14c50*/  @!P0 LDGSTS.E.BYPASS.LTC128B.128 [R34+0x1a400], desc[UR36][R2.64+0x80], !P3 ;  /* 0x1a40008002228fae */ /* 0x000fe2000d901d64 */
[----:B------:R-:W-:-:S03]  /*14c60*/  MOV R13, R5 ;  /* 0x00000005000d7202 */ /* 0x000fc60000000f00 */
[----:B------:R-:W-:Y:S04]  /*14c70*/  @!P0 LDGSTS.E.BYPASS.LTC128B.128 [R34+0x1e400], desc[UR36][R2.64+0x100], !P2 ;  /* 0x1e40010002228fae */ /* 0x000fe8000d101d64 */
[----:B------:R0:W-:Y:S01]  /*14c80*/  @!P0 LDGSTS.E.BYPASS.LTC128B.128 [R34+0x22400], desc[UR36][R2.64+0x180], !P1 ;  /* 0x2240018002228fae */ /* 0x0001e2000c901d64 */
[----:B------:R-:W-:Y:S01]  /*14c90*/  ISETP.GE.AND P0, PT, R7, R6, PT ;  /* 0x000000060700720c */ /* 0x000fe20003f06270 */
[----:B0-----:R-:W-:-:S12]  /*14ca0*/  IMAD.MOV.U32 R2, RZ, RZ, R14 ;  /* 0x000000ffff027224 */ /* 0x001fd800078e000e */
[----:B------:R-:W-:Y:S05]  /*14cb0*/  WARPSYNC.COLLECTIVE R15, `(.L_x_345) ;  /* 0x000000000f087348 */ /* 0x000fea0003c00000 */
[----:B------:R0:W1:Y:S02]  /*14cc0*/  SHFL.IDX P6, R14, R13, R12, R11 ;  /* 0x0000000c0d0e7389 */ /* 0x00006400000c000b */
[----:B01----:R-:W-:Y:S01]  /*14cd0*/  ENDCOLLECTIVE ;  /* 0x000000000000791b */ /* 0x003fe20003800000 */
.L_x_345:
        /* <DEDUP_REMOVED lines=8> */
.L_x_346:
        /* <DEDUP_REMOVED lines=15> */
.L_x_347:
        /* <DEDUP_REMOVED lines=8> */
.L_x_348:
        /* <DEDUP_REMOVED lines=9> */
[----:B------:R-:W-:-:S07]  /*14f60*/  IMAD.MOV.U32 R7, RZ, RZ, R14 ;  /* 0x000000ffff077224 */ /* 0x000fce00078e000e */
[----:B0-----:R-:W-:Y:S05]  /*14f70*/  WARPSYNC.COLLECTIVE R15, `(.L_x_349) ;  /* 0x000000000f087348 */ /* 0x001fea0003c00000 */
[----:B------:R1:W2:Y:S02]  /*14f80*/  SHFL.IDX P6, R14, R13, R12, R11 ;  /* 0x0000000c0d0e7389 */ /* 0x0002a400000c000b */
[----:B012---:R-:W-:Y:S01]  /*14f90*/  ENDCOLLECTIVE ;  /* 0x000000000000791b */ /* 0x007fe20003800000 */
.L_x_349:
[----:B------:R-:W-:Y:S05]  /*14fa0*/  BRA `(.L_x_350) ;  /* 0xffffffc0007c7947 */ /* 0x000fea000383ffff */
.L_x_266:
[----:B0-----:R0:W3:Y:S02]  /*14fb0*/  SYNCS.PHASECHK.TRANS64.TRYWAIT P0, [R22+URZ+0x38820], R3 ;  /* 0x03882003160075a7 */ /* 0x0010e4000800017f */
[----:B---3--:R-:W-:Y:S05]  /*14fc0*/  @!P0 NANOSLEEP.SYNCS 0x989680 ;  /* 0x009896800000895d */ /* 0x008fea0003900000 */
[----:B------:R-:W3:Y:S02]  /*14fd0*/  @!P0 SYNCS.PHASECHK.TRANS64 P0, [R22+URZ+0x38820], R3 ;  /* 0x03882003160085a7 */ /* 0x000ee4000800007f */
[----:B---3--:R-:W-:Y:S05]  /*14fe0*/  @!P0 BRA `(.L_x_266) ;  /* 0xfffffffc00f08947 */ /* 0x008fea000383ffff */
[----:B------:R-:W-:Y:S05]  /*14ff0*/  BRA `(.L_x_351) ;  /* 0xffffffc000f07947 */ /* 0x000fea000383ffff */
.L_x_271:
[----:B0-----:R0:W1:Y:S02]  /*15000*/  SYNCS.PHASECHK.TRANS64.TRYWAIT P0, [R6+URZ+0x38840], R3 ;  /* 0x03884003060075a7 */ /* 0x001064000800017f */
[----:B-1----:R-:W-:Y:S05]  /*15010*/  @!P0 NANOSLEEP.SYNCS 0x989680 ;  /* 0x009896800000895d */ /* 0x002fea0003900000 */
[----:B------:R-:W1:Y:S02]  /*15020*/  @!P0 SYNCS.PHASECHK.TRANS64 P0, [R6+URZ+0x38840], R3 ;  /* 0x03884003060085a7 */ /* 0x000e64000800007f */
[----:B-1----:R-:W-:Y:S05]  /*15030*/  @!P0 BRA `(.L_x_271) ;  /* 0xfffffffc00f08947 */ /* 0x002fea000383ffff */
[----:B------:R-:W-:Y:S05]  /*15040*/  BRA `(.L_x_352) ;  /* 0xffffffc400dc7947 */ /* 0x000fea000383ffff */
.L_x_272:
[----:B------:R-:W-:Y:S01]  /*15050*/  BSSY B1, `(.L_x_353) ;  /* 0x0000008000017945 */ /* 0x000fe20003800000 */
[----:B------:R-:W-:Y:S02]  /*15060*/  IMAD.MOV.U32 R13, RZ, RZ, R10 ;  /* 0x000000ffff0d7224 */ /* 0x000fe400078e000a */
[----:B------:R-:W-:Y:S02]  /*15070*/  IMAD.MOV.U32 R12, RZ, RZ, RZ ;  /* 0x000000ffff0c7224 */ /* 0x000fe400078e00ff */
[----:B------:R-:W-:Y:S02]  /*15080*/  IMAD.MOV.U32 R11, RZ, RZ, 0x181f ;  /* 0x0000181fff0b7424 */ /* 0x000fe400078e00ff */
[----:B------:R-:W-:-:S07]  /*15090*/  IMAD.MOV.U32 R15, RZ, RZ, -0x1 ;  /* 0xffffffffff0f7424 */ /* 0x000fce00078e00ff */
[----:B------:R-:W-:Y:S05]  /*150a0*/  WARPSYNC.COLLECTIVE R15, `(.L_x_354) ;  /* 0x000000000f087348 */ /* 0x000fea0003c00000 */
[----:B------:R0:W1:Y:S02]  /*150b0*/  SHFL.IDX P6, R14, R13, R12, R11 ;  /* 0x0000000c0d0e7389 */ /* 0x00006400000c000b */
[----:B01----:R-:W-:Y:S01]  /*150c0*/  ENDCOLLECTIVE ;  /* 0x000000000000791b */ /* 0x003fe20003800000 */
.L_x_354:
[----:B------:R-:W-:Y:S05]  /*150d0*/  BSYNC B1 ;  /* 0x0000000000017941 */ /* 0x000fea0003800000 */
.L_x_353:
[----:B------:R-:W-:Y:S01]  /*150e0*/  IMAD.MOV.U32 R13, RZ, RZ, R8 ;  /* 0x000000ffff0d7224 */ /* 0x000fe200078e0008 */
[----:B------:R-:W-:Y:S01]  /*150f0*/  MOV R3, R14 ;  /* 0x0000000e00037202 */ /* 0x000fe20000000f00 */
[----:B------:R-:W-:Y:S01]  /*15100*/  IMAD.MOV.U32 R12, RZ, RZ, RZ ;  /* 0x000000ffff0c7224 */ /* 0x000fe200078e00ff */
[----:B------:R-:W-:Y:S01]  /*15110*/  LOP3.LUT R23, R23, 0xfffff7ff, RZ, 0xc0, !PT ;  /* 0xfffff7ff17177812 */ /* 0x000fe200078ec0ff */
[----:B------:R-:W-:Y:S02]  /*15120*/  IMAD.MOV.U32 R11, RZ, RZ, 0x181f ;  /* 0x0000181fff0b7424 */ /* 0x000fe400078e00ff */
[----:B------:R-:W-:Y:S01]  /*15130*/  IMAD.MOV.U32 R15, RZ, RZ, -0x1 ;  /* 0xffffffffff0f7424 */ /* 0x000fe200078e00ff */
[----:B------:R-:W-:Y:S01]  /*15140*/  @P3 LOP3.LUT R23, R23, 0x800, RZ, 0xfc, !PT ;  /* 0x0000080017173812 */ /* 0x000fe200078efcff */
[----:B------:R-:W-:Y:S02]  /*15150*/  IMAD.SHL.U32 R0, R33, 0x2, RZ ;  /* 0x0000000221007824 */ /* 0x000fe400078e00ff */
[----:B------:R-:W-:-:S07]  /*15160*/  IMAD R9, R9, 0x2, R22 ;  /* 0x0000000209097824 */ /* 0x000fce00078e0216 */
[----:B------:R-:W-:Y:S05]  /*15170*/  WARPSYNC.COLLECTIVE R15, `(.L_x_355) ;  /* 0x000000000f087348 */ /* 0x000fea0003c00000 */
[----:B------:R0:W1:Y:S02]  /*15180*/  SHFL.IDX P6, R14, R13, R12, R11 ;  /* 0x0000000c0d0e7389 */ /* 0x00006400000c000b */
[----:B01----:R-:W-:Y:S01]  /*15190*/  ENDCOLLECTIVE ;  /* 0x000000000000791b */ /* 0x003fe20003800000 */
.L_x_355:
[C---:B------:R-:W-:Y:S02]  /*151a0*/  LOP3.LUT P3, RZ, R23.reuse, 0x10, RZ, 0xc0, !PT ;  /* 0x0000001017ff7812 */ /* 0x040fe4000786c0ff */
[----:B------:R-:W-:-:S04]  /*151b0*/  LOP3.LUT R23, R23, 0xfffffbff, RZ, 0xc0, !PT ;  /* 0xfffffbff17177812 */ /* 0x000fc800078ec0ff */
[----:B------:R-:W-:-:S04]  /*151c0*/  @P2 LOP3.LUT R23, R23, 0x400, RZ, 0xfc, !PT ;  /* 0x0000040017172812 */ /* 0x000fc800078efcff */
[C---:B------:R-:W-:Y:S02]  /*151d0*/  LOP3.LUT P2, RZ, R23.reuse, 0x8, RZ, 0xc0, !PT ;  /* 0x0000000817ff7812 */ /* 0x040fe4000784c0ff */
[----:B------:R-:W-:Y:S01]  /*151e0*/  LOP3.LUT R23, R23, 0xfffffdff, RZ, 0xc0, !PT ;  /* 0xfffffdff17177812 */ /* 0x000fe200078ec0ff */
[----:B------:R-:W-:Y:S01]  /*151f0*/  IMAD.MOV.U32 R13, RZ, RZ, R10 ;  /* 0x000000ffff0d7224 */ /* 0x000fe200078e000a */
[----:B------:R-:W-:Y:S02]  /*15200*/  MOV R12, 0x1 ;  /* 0x00000001000c7802 */ /* 0x000fe40000000f00 */
[----:B------:R-:W-:-:S04]  /*15210*/  @P1 LOP3.LUT R23, R23, 0x200, RZ, 0xfc, !PT ;  /* 0x0000020017171812 */ /* 0x000fc800078efcff */
[----:B------:R-:W-:Y:S02]  /*15220*/  LOP3.LUT P1, RZ, R23, 0x4, RZ, 0xc0, !PT ;  /* 0x0000000417ff7812 */ /* 0x000fe4000782c0ff */
[----:B------:R-:W-:-:S11]  /*15230*/  MOV R2, R14 ;  /* 0x0000000e00027202 */ /* 0x000fd60000000f00 */
[----:B------:R-:W-:Y:S05]  /*15240*/  WARPSYNC.COLLECTIVE R15, `(.L_x_356) ;  /* 0x000000000f087348 */ /* 0x000fea0003c00000 */
[----:B------:R0:W1:Y:S02]  /*15250*/  SHFL.IDX P6, R14, R13, R12, R11 ;  /* 0x0000000c0d0e7389 */ /* 0x00006400000c000b */
[----:B01----:R-:W-:Y:S01]  /*15260*/  ENDCOLLECTIVE ;  /* 0x000000000000791b */ /* 0x003fe20003800000 */
.L_x_356:
[----:B------:R-:W-:-:S05]  /*15270*/  IADD3 R2, P0, R2, R0, RZ ;  /* 0x0000000002027210 */ /* 0x000fca0007f1e0ff */
[----:B------:R-:W-:-:S05]  /*15280*/  IMAD.X R3, RZ, RZ, R3, P0 ;  /* 0x000000ffff037224 */ /* 0x000fca00000e0603 */
[----:B------:R-:W-:Y:S01]  /*15290*/  @!PT LDS RZ, [RZ] ;  /* 0x00000000fffff984 */ /* 0x000fe20000000800 */
[----:B------:R-:W-:Y:S01]  /*152a0*/  @!PT LDS RZ, [RZ] ;  /* 0x00000000fffff984 */ /* 0x000fe20000000800 */
[----:B------:R-:W-:Y:S01]  /*152b0*/  @!PT LDS RZ, [RZ] ;  /* 0x00000000fffff984 */ /* 0x000fe20000000800 */
[----:B------:R0:W-:Y:S01]  /*152c0*/  LDGSTS.E.BYPASS.LTC128B.128 [R9+0x24400], desc[UR36][R2.64], !P3 ;  /* 0x2440000002097fae */ /* 0x0001e2000d901d64 */
[----:B------:R-:W-:-:S03]  /*152d0*/  IMAD.MOV.U32 R13, RZ, RZ, R8 ;  /* 0x000000ffff0d7224 */ /* 0x000fc600078e0008 */
[----:B------:R0:W-:Y:S04]  /*152e0*/  LDGSTS.E.BYPASS.LTC128B.128 [R9+0x26c00], desc[UR36][R2.64+0x80], !P2 ;  /* 0x26c0008002097fae */ /* 0x0001e8000d101d64 */
[----:B------:R0:W-:Y:S01]  /*152f0*/  LDGSTS.E.BYPASS.LTC128B.128 [R9+0x29400], desc[UR36][R2.64+0x100], !P1 ;  /* 0x2940010002097fae */ /* 0x0001e2000c901d64 */
[----:B------:R-:W-:-:S03]  /*15300*/  IMAD.MOV.U32 R35, RZ, RZ, R14 ;  /* 0x000000ffff237224 */ /* 0x000fc600078e000e */
[----:B------:R0:W-:Y:S04]  /*15310*/  LDGSTS.E.BYPASS.LTC128B.128 [R9+0x2bc00], desc[UR36][R2.64+0x180], !P5 ;  /* 0x2bc0018002097fae */ /* 0x0001e8000e901d64 */
[----:B0-----:R-:W-:Y:S05]  /*15320*/  WARPSYNC.COLLECTIVE R15, `(.L_x_357) ;  /* 0x000000000f087348 */ /* 0x001fea0003c00000 */
[----:B------:R1:W2:Y:S02]  /*15330*/  SHFL.IDX P6, R14, R13, R12, R11 ;  /* 0x0000000c0d0e7389 */ /* 0x0002a400000c000b */
[----:B012---:R-:W-:Y:S01]  /*15340*/  ENDCOLLECTIVE ;  /* 0x000000000000791b */ /* 0x007fe20003800000 */
.L_x_357:
[----:B------:R-:W-:Y:S01]  /*15350*/  MOV R13, R10 ;  /* 0x0000000a000d7202 */ /* 0x000fe20000000f00 */
[----:B------:R-:W-:Y:S02]  /*15360*/  IMAD.MOV.U32 R12, RZ, RZ, 0x2 ;  /* 0x00000002ff0c7424 */ /* 0x000fe400078e00ff */
[----:B------:R-:W-:-:S07]  /*15370*/  IMAD.MOV.U32 R2, RZ, RZ, R14 ;  /* 0x000000ffff027224 */ /* 0x000fce00078e000e */
[----:B------:R-:W-:Y:S05]  /*15380*/  WARPSYNC.COLLECTIVE R15, `(.L_x_358) ;  /* 0x000000000f087348 */ /* 0x000fea0003c00000 */
[----:B------:R0:W1:Y:S02]  /*15390*/  SHFL.IDX P6, R14, R13, R12, R11 ;  /* 0x0000000c0d0e7389 */ /* 0x00006400000c000b */
[----:B01----:R-:W-:Y:S01]  /*153a0*/  ENDCOLLECTIVE ;  /* 0x000000000000791b */ /* 0x003fe20003800000 */
.L_x_358:
        /* <DEDUP_REMOVED lines=14> */
.L_x_359:
[----:B------:R-:W-:Y:S02]  /*15490*/  IMAD.MOV.U32 R13, RZ, RZ, R10 ;  /* 0x000000ffff0d7224 */ /* 0x000fe400078e000a */
[----:B------:R-:W-:Y:S02]  /*154a0*/  IMAD.MOV.U32 R12, RZ, RZ, 0x3 ;  /* 0x00000003ff0c7424 */ /* 0x000fe400078e00ff */
[----:B------:R-:W-:-:S07]  /*154b0*/  IMAD.MOV.U32 R2, RZ, RZ, R14 ;  /* 0x000000ffff027224 */ /* 0x000fce00078e000e */
[----:B------:R-:W-:Y:S05]  /*154c0*/  WARPSYNC.COLLECTIVE R15, `(.L_x_360) ;  /* 0x000000000f087348 */ /* 0x000fea0003c00000 */
[----:B------:R0:W1:Y:S02]  /*154d0*/  SHFL.IDX P6, R14, R13, R12, R11 ;  /* 0x0000000c0d0e7389 */ /* 0x00006400000c000b */
[----:B01----:R-:W-:Y:S01]  /*154e0*/  ENDCOLLECTIVE ;  /* 0x000000000000791b */ /* 0x003fe20003800000 */
.L_x_360:
[----:B------:R-:W-:-:S04]  /*154f0*/  IADD3 R2, P0, R2, R0, RZ ;  /* 0x0000000002027210 */ /* 0x000fc80007f1e0ff */
[----:B------:R-:W-:-:S05]  /*15500*/  IADD3.X R3, RZ, R35, RZ, P0, !PT ;  /* 0x00000023ff037210 */ /* 0x000fca00007fe4ff */
        /* <DEDUP_REMOVED lines=12> */
.L_x_361:
[----:B------:R-:W-:Y:S02]  /*155d0*/  IMAD.MOV.U32 R13, RZ, RZ, R10 ;  /* 0x000000ffff0d7224 */ /* 0x000fe400078e000a */
[----:B------:R-:W-:Y:S01]  /*155e0*/  IMAD.MOV.U32 R12, RZ, RZ, 0x4 ;  /* 0x00000004ff0c7424 */ /* 0x000fe200078e00ff */
[----:B------:R-:W-:-:S07]  /*155f0*/  MOV R2, R14 ;  /* 0x0000000e00027202 */ /* 0x000fce0000000f00 */
[----:B------:R-:W-:Y:S05]  /*15600*/  WARPSYNC.COLLECTIVE R15, `(.L_x_362) ;  /* 0x000000000f087348 */ /* 0x000fea0003c00000 */
[----:B------:R0:W1:Y:S02]  /*15610*/  SHFL.IDX P6, R14, R13, R12, R11 ;  /* 0x0000000c0d0e7389 */ /* 0x00006400000c000b */
[----:B01----:R-:W-:Y:S01]  /*15620*/  ENDCOLLECTIVE ;  /* 0x000000000000791b */ /* 0x003fe20003800000 */
.L_x_362:
[----:B------:R-:W-:-:S05]  /*15630*/  IADD3 R2, P0, R2, R0, RZ ;  /* 0x0000000002027210 */ /* 0x000fca0007f1e0ff */
[----:B------:R-:W-:-:S05]  /*15640*/  IMAD.X R3, RZ, RZ, R35, P0 ;  /* 0x000000ffff037224 */ /* 0x000fca00000e0623 */
[----:B------:R-:W-:Y:S01]  /*15650*/  @!PT LDS RZ, [RZ] ;  /* 0x00000000fffff984 */ /* 0x000fe20000000800 */
[----:B------:R-:W-:Y:S01]  /*15660*/  @!PT LDS RZ, [RZ] ;  /* 0x00000000fffff984 */ /* 0x000fe20000000800 */
[----:B------:R-:W-:Y:S01]  /*15670*/  @!PT LDS RZ, [RZ] ;  /* 0x00000000fffff984 */ /* 0x000fe20000000800 */
[----:B------:R0:W-:Y:S01]  /*15680*/  LDGSTS.E.BYPASS.LTC128B.128 [R9+0x25c00], desc[UR36][R2.64], !P3 ;  /* 0x25c0000002097fae */ /* 0x0001e2000d901d64 */
[C---:B------:R-:W-:Y:S02]  /*15690*/  LOP3.LUT P3, RZ, R23.reuse, 0x800, RZ, 0xc0, !PT ;  /* 0x0000080017ff7812 */ /* 0x040fe4000786c0ff */
[----:B------:R-:W-:Y:S01]  /*156a0*/  MOV R13, R8 ;  /* 0x00000008000d7202 */ /* 0x000fe20000000f00 */
[----:B------:R0:W-:Y:S01]  /*156b0*/  LDGSTS.E.BYPASS.LTC128B.128 [R9+0x28400], desc[UR36][R2.64+0x80], !P2 ;  /* 0x2840008002097fae */ /* 0x0001e2000d101d64 */
[----:B------:R-:W-:-:S03]  /*156c0*/  LOP3.LUT P2, RZ, R23, 0x400, RZ, 0xc0, !PT ;  /* 0x0000040017ff7812 */ /* 0x000fc6000784c0ff */
[----:B------:R0:W-:Y:S01]  /*156d0*/  LDGSTS.E.BYPASS.LTC128B.128 [R9+0x2ac00], desc[UR36][R2.64+0x100], !P1 ;  /* 0x2ac0010002097fae */ /* 0x0001e2000c901d64 */
[----:B------:R-:W-:Y:S01]  /*156e0*/  LOP3.LUT P1, RZ, R23, 0x200, RZ, 0xc0, !PT ;  /* 0x0000020017ff7812 */ /* 0x000fe2000782c0ff */
[----:B------:R-:W-:Y:S02]  /*156f0*/  IMAD.MOV.U32 R35, RZ, RZ, R14 ;  /* 0x000000ffff237224 */ /* 0x000fe400078e000e */
[----:B------:R0:W-:Y:S10]  /*15700*/  LDGSTS.E.BYPASS.LTC128B.128 [R9+0x2d400], desc[UR36][R2.64+0x180], !P5 ;  /* 0x2d40018002097fae */ /* 0x0001f4000e901d64 */
[----:B0-----:R-:W-:Y:S05]  /*15710*/  WARPSYNC.COLLECTIVE R15, `(.L_x_363) ;  /* 0x000000000f087348 */ /* 0x001fea0003c00000 */
[----:B------:R1:W2:Y:S02]  /*15720*/  SHFL.IDX P6, R14, R13, R12, R11 ;  /* 0x0000000c0d0e7389 */ /* 0x0002a400000c000b */
[----:B012---:R-:W-:Y:S01]  /*15730*/  ENDCOLLECTIVE ;  /* 0x000000000000791b */ /* 0x007fe20003800000 */
.L_x_363:
[----:B------:R-:W-:Y:S01]  /*15740*/  IMAD.MOV.U32 R2, RZ, RZ, R14 ;  /* 0x000000ffff027224 */ /* 0x000fe200078e000e */
[----:B------:R-:W-:Y:S06]  /*15750*/  BRA `(.L_x_364) ;  /* 0xffffffc400307947 */ /* 0x000fec000383ffff */
.L_x_277:
[----:B-1----:R1:W2:Y:S02]  /*15760*/  SYNCS.PHASECHK.TRANS64.TRYWAIT P0, [R6+URZ+0x38860], R2 ;  /* 0x03886002060075a7 */ /* 0x0022a4000800017f */
[----:B--2---:R-:W-:Y:S05]  /*15770*/  @!P0 NANOSLEEP.SYNCS 0x989680 ;  /* 0x009896800000895d */ /* 0x004fea0003900000 */
[----:B------:R-:W2:Y:S02]  /*15780*/  @!P0 SYNCS.PHASECHK.TRANS64 P0, [R6+URZ+0x38860], R2 ;  /* 0x03886002060085a7 */ /* 0x000ea4000800007f */
[----:B--2---:R-:W-:Y:S05]  /*15790*/  @!P0 BRA `(.L_x_277) ;  /* 0xfffffffc00f08947 */ /* 0x004fea000383ffff */
[----:B------:R-:W-:Y:S05]  /*157a0*/  BRA `(.L_x_365) ;  /* 0xffffffc400a87947 */ /* 0x000fea000383ffff */
.L_x_278:
[----:B------:R-:W-:Y:S01]  /*157b0*/  BSSY B1, `(.L_x_366) ;  /* 0x0000008000017945 */ /* 0x000fe20003800000 */
[----:B------:R-:W-:Y:S01]  /*157c0*/  IMAD.MOV.U32 R13, RZ, RZ, R25 ;  /* 0x000000ffff0d7224 */ /* 0x000fe200078e0019 */
[----:B------:R-:W-:Y:S01]  /*157d0*/  MOV R15, 0xffffffff ;  /* 0xffffffff000f7802 */ /* 0x000fe20000000f00 */
[----:B------:R-:W-:Y:S02]  /*157e0*/  IMAD.MOV.U32 R12, RZ, RZ, RZ ;  /* 0x000000ffff0c7224 */ /* 0x000fe400078e00ff */
[----:B------:R-:W-:-:S07]  /*157f0*/  IMAD.MOV.U32 R11, RZ, RZ, 0x181f ;  /* 0x0000181fff0b7424 */ /* 0x000fce00078e00ff */
[----:B-1----:R-:W-:Y:S05]  /*15800*/  WARPSYNC.COLLECTIVE R15, `(.L_x_367) ;  /* 0x000000000f087348 */ /* 0x002fea0003c00000 */
[----:B------:R0:W2:Y:S02]  /*15810*/  SHFL.IDX P6, R14, R13, R12, R11 ;  /* 0x0000000c0d0e7389 */ /* 0x0000a400000c000b */
[----:B012---:R-:W-:Y:S01]  /*15820*/  ENDCOLLECTIVE ;  /* 0x000000000000791b */ /* 0x007fe20003800000 */
.L_x_367:
[----:B------:R-:W-:Y:S05]  /*15830*/  BSYNC B1 ;  /* 0x0000000000017941 */ /* 0x000fea0003800000 */
.L_x_366:
[----:B------:R-:W-:Y:S01]  /*15840*/  IMAD.MOV.U32 R13, RZ, RZ, R24 ;  /* 0x000000ffff0d7224 */ /* 0x000fe200078e0018 */
[----:B------:R-:W-:Y:S01]  /*15850*/  MOV R15, 0xffffffff ;  /* 0xffffffff000f7802 */ /* 0x000fe20000000f00 */
[----:B------:R-:W-:Y:S02]  /*15860*/  IMAD.MOV.U32 R12, RZ, RZ, RZ ;  /* 0x000000ffff0c7224 */ /* 0x000fe400078e00ff */
[----:B------:R-:W-:Y:S02]  /*15870*/  IMAD.MOV.U32 R11, RZ, RZ, 0x181f ;  /* 0x0000181fff0b7424 */ /* 0x000fe400078e00ff */
[----:B------:R-:W-:Y:S02]  /*15880*/  IMAD.MOV.U32 R3, RZ, RZ, R14 ;  /* 0x000000ffff037224 */ /* 0x000fe400078e000e */
[----:B------:R-:W-:-:S07]  /*15890*/  IMAD R7, R7, 0x2, R22 ;  /* 0x0000000207077824 */ /* 0x000fce00078e0216 */
[----:B------:R-:W-:Y:S05]  /*158a0*/  WARPSYNC.COLLECTIVE R15, `(.L_x_368) ;  /* 0x000000000f087348 */ /* 0x000fea0003c00000 */
[----:B------:R0:W1:Y:S02]  /*158b0*/  SHFL.IDX P6, R14, R13, R12, R11 ;  /* 0x0000000c0d0e7389 */ /* 0x00006400000c000b */
[----:B01----:R-:W-:Y:S01]  /*158c0*/  ENDCOLLECTIVE ;  /* 0x000000000000791b */ /* 0x003fe20003800000 */
.L_x_368:
[----:B------:R-:W-:Y:S01]  /*158d0*/  IMAD.MOV.U32 R13, RZ, RZ, R25 ;  /* 0x000000ffff0d7224 */ /* 0x000fe200078e0019 */
[----:B------:R-:W-:Y:S01]  /*158e0*/  MOV R12, 0x1 ;  /* 0x00000001000c7802 */ /* 0x000fe20000000f00 */
[----:B------:R-:W-:-:S07]  /*158f0*/  IMAD.MOV.U32 R2, RZ, RZ, R14 ;  /* 0x000000ffff027224 */ /* 0x000fce00078e000e */
[----:B------:R-:W-:Y:S05]  /*15900*/  WARPSYNC.COLLECTIVE R15, `(.L_x_369) ;  /* 0x000000000f087348 */ /* 0x000fea0003c00000 */
[----:B------:R0:W1:Y:S02]  /*15910*/  SHFL.IDX P6, R14, R13, R12, R11 ;  /* 0x0000000c0d0e7389 */ /* 0x00006400000c000b */
[----:B01----:R-:W-:Y:S01]  /*15920*/  ENDCOLLECTIVE ;  /* 0x000000000000791b */ /* 0x003fe20003800000 */
.L_x_369:
[----:B------:R-:W-:-:S05]  /*15930*/  IADD3 R2, P0, R2, R0, RZ ;  /* 0x0000000002027210 */ /* 0x000fca0007f1e0ff */
        /* <DEDUP_REMOVED lines=17> */
.L_x_370:
[----:B------:R-:W-:Y:S01]  /*15a50*/  MOV R13, R25 ;  /* 0x00000019000d7202 */ /* 0x000fe20000000f00 */
[----:B------:R-:W-:Y:S02]  /*15a60*/  IMAD.MOV.U32 R12, RZ, RZ, 0x2 ;  /* 0x00000002ff0c7424 */ /* 0x000fe400078e00ff */
[----:B------:R-:W-:-:S07]  /*15a70*/  IMAD.MOV.U32 R2, RZ, RZ, R14 ;  /* 0x000000ffff027224 */ /* 0x000fce00078e000e */
[----:B------:R-:W-:Y:S05]  /*15a80*/  WARPSYNC.COLLECTIVE R15, `(.L_x_371) ;  /* 0x000000000f087348 */ /* 0x000fea0003c00000 */
[----:B------:R0:W1:Y:S02]  /*15a90*/  SHFL.IDX P6, R14, R13, R12, R11 ;  /* 0x0000000c0d0e7389 */ /* 0x00006400000c000b */
[----:B01----:R-:W-:Y:S01]  /*15aa0*/  ENDCOLLECTIVE ;  /* 0x000000000000791b */ /* 0x003fe20003800000 */
.L_x_371:
        /* <DEDUP_REMOVED lines=18> */
.L_x_372:
[----:B------:R-:W-:Y:S02]  /*15bd0*/  IMAD.MOV.U32 R13, RZ, RZ, R25 ;  /* 0x000000ffff0d7224 */ /* 0x000fe400078e0019 */
[----:B------:R-:W-:Y:S02]  /*15be0*/  IMAD.MOV.U32 R12, RZ, RZ, 0x3 ;  /* 0x00000003ff0c7424 */ /* 0x000fe400078e00ff */
[----:B------:R-:W-:-:S07]  /*15bf0*/  IMAD.MOV.U32 R2, RZ, RZ, R14 ;  /* 0x000000ffff027224 */ /* 0x000fce00078e000e */
[----:B------:R-:W-:Y:S05]  /*15c00*/  WARPSYNC.COLLECTIVE R15, `(.L_x_373) ;  /* 0x000000000f087348 */ /* 0x000fea0003c00000 */
[----:B------:R0:W1:Y:S02]  /*15c10*/  SHFL.IDX P6, R14, R13, R12, R11 ;  /* 0x0000000c0d0e7389 */ /* 0x00006400000c000b */
[----:B01----:R-:W-:Y:S01]  /*15c20*/  ENDCOLLECTIVE ;  /* 0x000000000000791b */ /* 0x003fe20003800000 */
.L_x_373:
[----:B------:R-:W-:-:S04]  /*15c30*/  IADD3 R2, P0, R2, R0, RZ ;  /* 0x0000000002027210 */ /* 0x000fc80007f1e0ff */
        /* <DEDUP_REMOVED lines=17> */
.L_x_374:
[----:B------:R-:W-:Y:S02]  /*15d50*/  IMAD.MOV.U32 R13, RZ, RZ, R25 ;  /* 0x000000ffff0d7224 */ /* 0x000fe400078e0019 */
[----:B------:R-:W-:Y:S01]  /*15d60*/  IMAD.MOV.U32 R12, RZ, RZ, 0x4 ;  /* 0x00000004ff0c7424 */ /* 0x000fe200078e00ff */
[----:B------:R-:W-:-:S07]  /*15d70*/  MOV R2, R14 ;  /* 0x0000000e00027202 */ /* 0x000fce0000000f00 */
[----:B------:R-:W-:Y:S05]  /*15d80*/  WARPSYNC.COLLECTIVE R15, `(.L_x_375) ;  /* 0x000000000f087348 */ /* 0x000fea0003c00000 */
[----:B------:R0:W1:Y:S02]  /*15d90*/  SHFL.IDX P6, R14, R13, R12, R11 ;  /* 0x0000000c0d0e7389 */ /* 0x00006400000c000b */
[----:B01----:R-:W-:Y:S01]  /*15da0*/  ENDCOLLECTIVE ;  /* 0x000000000000791b */ /* 0x003fe20003800000 */
.L_x_375:
[----:B------:R-:W-:-:S05]  /*15db0*/  IADD3 R2, P0, R2, R0, RZ ;  /* 0x0000000002027210 */ /* 0x000fca0007f1e0ff */
        /* <DEDUP_REMOVED lines=12> */
.L_x_376:
        /* <DEDUP_REMOVED lines=9> */
.L_x_286:
[----:B0-----:R0:W3:Y:S02]  /*15f10*/  SYNCS.PHASECHK.TRANS64.TRYWAIT P0, [R4+URZ+0x38860], R3 ;  /* 0x03886003040075a7 */ /* 0x0010e4000800017f */
[----:B---3--:R-:W-:Y:S05]  /*15f20*/  @!P0 NANOSLEEP.SYNCS 0x989680 ;  /* 0x009896800000895d */ /* 0x008fea0003900000 */
[----:B------:R-:W3:Y:S02]  /*15f30*/  @!P0 SYNCS.PHASECHK.TRANS64 P0, [R4+URZ+0x38860], R3 ;  /* 0x03886003040085a7 */ /* 0x000ee4000800007f */
[----:B---3--:R-:W-:Y:S05]  /*15f40*/  @!P0 BRA `(.L_x_286) ;  /* 0xfffffffc00f08947 */ /* 0x008fea000383ffff */
[----:B------:R-:W-:Y:S05]  /*15f50*/  BRA `(.L_x_378) ;  /* 0xffffffc400ec7947 */ /* 0x000fea000383ffff */
.L_x_287:
[----:B------:R-:W-:Y:S01]  /*15f60*/  BSSY B0, `(.L_x_379) ;  /* 0x0000008000007945 */ /* 0x000fe20003800000 */
[----:B------:R-:W-:Y:S02]  /*15f70*/  IMAD.MOV.U32 R13, RZ, RZ, R25 ;  /* 0x000000ffff0d7224 */ /* 0x000fe400078e0019 */
[----:B------:R-:W-:Y:S02]  /*15f80*/  IMAD.MOV.U32 R12, RZ, RZ, RZ ;  /* 0x000000ffff0c7224 */ /* 0x000fe400078e00ff */
[----:B------:R-:W-:Y:S02]  /*15f90*/  IMAD.MOV.U32 R11, RZ, RZ, 0x181f ;  /* 0x0000181fff0b7424 */ /* 0x000fe400078e00ff */
[----:B------:R-:W-:-:S07]  /*15fa0*/  IMAD.MOV.U32 R15, RZ, RZ, -0x1 ;  /* 0xffffffffff0f7424 */ /* 0x000fce00078e00ff */
[----:B01----:R-:W-:Y:S05]  /*15fb0*/  WARPSYNC.COLLECTIVE R15, `(.L_x_380) ;  /* 0x000000000f087348 */ /* 0x003fea0003c00000 */
[----:B-1----:R1:W2:Y:S02]  /*15fc0*/  SHFL.IDX P6, R14, R13, R12, R11 ;  /* 0x0000000c0d0e7389 */ /* 0x0022a400000c000b */
[----:B012---:R-:W-:Y:S01]  /*15fd0*/  ENDCOLLECTIVE ;  /* 0x000000000000791b */ /* 0x007fe20003800000 */
.L_x_380:
[----:B------:R-:W-:Y:S05]  /*15fe0*/  BSYNC B0 ;  /* 0x0000000000007941 */ /* 0x000fea0003800000 */
.L_x_379:
[----:B------:R-:W-:Y:S01]  /*15ff0*/  IMAD.MOV.U32 R13, RZ, RZ, R24 ;  /* 0x000000ffff0d7224 */ /* 0x000fe200078e0018 */
[----:B------:R-:W-:Y:S01]  /*16000*/  MOV R3, R14 ;  /* 0x0000000e00037202 */ /* 0x000fe20000000f00 */
[----:B------:R-:W-:Y:S01]  /*16010*/  IMAD.MOV.U32 R12, RZ, RZ, RZ ;  /* 0x000000ffff0c7224 */ /* 0x000fe200078e00ff */
[C---:B------:R-:W-:Y:S01]  /*16020*/  SHF.L.U32 R8, R33.reuse, 0x1, RZ ;  /* 0x0000000121087819 */ /* 0x040fe200000006ff */
[----:B------:R-:W-:Y:S01]  /*16030*/  IMAD.MOV.U32 R11, RZ, RZ, 0x181f ;  /* 0x0000181fff0b7424 */ /* 0x000fe200078e00ff */
[----:B------:R-:W-:Y:S01]  /*16040*/  LOP3.LUT R0, R33, 0x40, RZ, 0xfc, !PT ;  /* 0x0000004021007812 */ /* 0x000fe200078efcff */
[----:B------:R-:W-:-:S07]  /*16050*/  IMAD.MOV.U32 R15, RZ, RZ, -0x1 ;  /* 0xffffffffff0f7424 */ /* 0x000fce00078e00ff */
[----:B------:R-:W-:Y:S05]  /*16060*/  WARPSYNC.COLLECTIVE R15, `(.L_x_381) ;  /* 0x000000000f087348 */ /* 0x000fea0003c00000 */
[----:B------:R0:W1:Y:S02]  /*16070*/  SHFL.IDX P6, R14, R13, R12, R11 ;  /* 0x0000000c0d0e7389 */ /* 0x00006400000c000b */
[----:B01----:R-:W-:Y:S01]  /*16080*/  ENDCOLLECTIVE ;  /* 0x000000000000791b */ /* 0x003fe20003800000 */
.L_x_381:
[----:B------:R-:W-:Y:S02]  /*16090*/  ULDC UR4, c[0x0][0x2f4] ;  /* 0x0000bd0000047ab9 */ /* 0x000fe40000000800 */
[----:B------:R-:W-:Y:S02]  /*160a0*/  ISETP.GE.AND P3, PT, R33, UR4, PT ;  /* 0x0000000421007c0c */ /* 0x000fe4000bf66270 */
[----:B------:R-:W-:Y:S01]  /*160b0*/  ISETP.GE.AND P2, PT, R0, UR4, PT ;  /* 0x0000000400007c0c */ /* 0x000fe2000bf46270 */
[----:B------:R-:W-:Y:S01]  /*160c0*/  IMAD R0, R7, 0x2, R22 ;  /* 0x0000000207007824 */ /* 0x000fe200078e0216 */
[----:B------:R-:W-:Y:S02]  /*160d0*/  ISETP.LT.OR P4, PT, R5, 0x1, P3 ;  /* 0x000000010500780c */ /* 0x000fe40001f81670 */
[----:B------:R-:W-:Y:S01]  /*160e0*/  ISETP.GE.AND P1, PT, R37, UR4, PT ;  /* 0x0000000425007c0c */ /* 0x000fe2000bf26270 */
[----:B------:R-:W-:Y:S02]  /*160f0*/  IMAD.MOV.U32 R13, RZ, RZ, R25 ;  /* 0x000000ffff0d7224 */ /* 0x000fe400078e0019 */
[----:B------:R-:W-:Y:S01]  /*16100*/  IMAD.MOV.U32 R12, RZ, RZ, 0x1 ;  /* 0x00000001ff0c7424 */ /* 0x000fe200078e00ff */
[----:B------:R-:W-:-:S05]  /*16110*/  IADD3 R2, P0, R14, R8, RZ ;  /* 0x000000080e027210 */ /* 0x000fca0007f1e0ff */
[----:B------:R-:W-:Y:S01]  /*16120*/  IMAD.X R3, RZ, RZ, R3, P0 ;  /* 0x000000ffff037224 */ /* 0x000fe200000e0603 */
[----:B------:R-:W-:-:S04]  /*16130*/  ISETP.LT.OR P0, PT, R5, 0x1, P2 ;  /* 0x000000010500780c */ /* 0x000fc80001701670 */
[----:B------:R-:W-:Y:S01]  /*16140*/  @!PT LDS RZ, [RZ] ;  /* 0x00000000fffff984 */ /* 0x000fe20000000800 */
[----:B------:R-:W-:Y:S01]  /*16150*/  @!PT LDS RZ, [RZ] ;  /* 0x00000000fffff984 */ /* 0x000fe20000000800 */
[----:B------:R-:W-:Y:S01]  /*16160*/  @!PT LDS RZ, [RZ] ;  /* 0x00000000fffff984 */ /* 0x000fe20000000800 */
[----:B------:R0:W-:Y:S01]  /*16170*/  LDGSTS.E.BYPASS.LTC128B.128 [R0+0x400], desc[UR36][R2.64], !P4 ;  /* 0x0040000002007fae */ /* 0x0001e2000e101d64 */
[----:B------:R-:W-:-:S08]  /*16180*/  ISETP.LT.OR P4, PT, R5, 0x1, P1 ;  /* 0x000000010500780c */ /* 0x000fd00000f81670 */
[----:B------:R0:W-:Y:S01]  /*16190*/  LDGSTS.E.BYPASS.LTC128B.128 [R0+0x2c00], desc[UR36][R2.64+0x80], !P0 ;  /* 0x02c0008002007fae */ /* 0x0001e2000c101d64 */
[----:B------:R-:W-:-:S13]  /*161a0*/  ISETP.GE.AND P0, PT, R36, UR4, PT ;  /* 0x0000000424007c0c */ /* 0x000fda000bf06270 */
[----:B0-----:R-:W-:Y:S05]  /*161b0*/  WARPSYNC.COLLECTIVE R15, `(.L_x_382) ;  /* 0x000000000f087348 */ /* 0x001fea0003c00000 */
[----:B------:R1:W2:Y:S02]  /*161c0*/  SHFL.IDX P6, R14, R13, R12, R11 ;  /* 0x0000000c0d0e7389 */ /* 0x0002a400000c000b */
[----:B012---:R-:W-:Y:S01]  /*161d0*/  ENDCOLLECTIVE ;  /* 0x000000000000791b */ /* 0x007fe20003800000 */
.L_x_382:
[----:B------:R-:W-:Y:S01]  /*161e0*/  @!PT LDS RZ, [RZ] ;  /* 0x00000000fffff984 */ /* 0x000fe20000000800 */
[----:B------:R-:W-:Y:S01]  /*161f0*/  @!PT LDS RZ, [RZ] ;  /* 0x00000000fffff984 */ /* 0x000fe20000000800 */
[----:B------:R-:W-:Y:S01]  /*16200*/  @!PT LDS RZ, [RZ] ;  /* 0x00000000fffff984 */ /* 0x000fe20000000800 */
[----:B------:R0:W-:Y:S01]  /*16210*/  LDGSTS.E.BYPASS.LTC128B.128 [R0+0x5400], desc[UR36][R2.64+0x100], !P4 ;  /* 0x0540010002007fae */ /* 0x0001e2000e101d64 */
[----:B------:R-:W-:Y:S01]  /*16220*/  ISETP.LT.OR P4, PT, R5, 0x1, P0 ;  /* 0x000000010500780c */ /* 0x000fe20000781670 */
[----:B------:R-:W-:-:S12]  /*16230*/  IMAD.MOV.U32 R13, RZ, RZ, R24 ;  /* 0x000000ffff0d7224 */ /* 0x000fd800078e0018 */
[----:B------:R0:W-:Y:S01]  /*16240*/  LDGSTS.E.BYPASS.LTC128B.128 [R0+0x7c00], desc[UR36][R2.64+0x180], !P4 ;  /* 0x07c0018002007fae */ /* 0x0001e2000e101d64 */
[----:B------:R-:W-:-:S07]  /*16250*/  MOV R7, R14 ;  /* 0x0000000e00077202 */ /* 0x000fce0000000f00 */
[----:B0-----:R-:W-:Y:S05]  /*16260*/  WARPSYNC.COLLECTIVE R15, `(.L_x_383) ;  /* 0x000000000f087348 */ /* 0x001fea0003c00000 */
[----:B------:R1:W2:Y:S02]  /*16270*/  SHFL.IDX P6, R14, R13, R12, R11 ;  /* 0x0000000c0d0e7389 */ /* 0x0002a400000c000b */
[----:B012---:R-:W-:Y:S01]  /*16280*/  ENDCOLLECTIVE ;  /* 0x000000000000791b */ /* 0x007fe20003800000 */
.L_x_383:
[----:B------:R-:W-:Y:S02]  /*16290*/  IMAD.MOV.U32 R13, RZ, RZ, R25 ;  /* 0x000000ffff0d7224 */ /* 0x000fe400078e0019 */
[----:B------:R-:W-:Y:S01]  /*162a0*/  IMAD.MOV.U32 R12, RZ, RZ, 0x2 ;  /* 0x00000002ff0c7424 */ /* 0x000fe200078e00ff */
[----:B------:R-:W-:-:S13]  /*162b0*/  IADD3 R2, P4, R14, R8, RZ ;  /* 0x000000080e027210 */ /* 0x000fda0007f9e0ff */
[----:B------:R-:W-:Y:S05]  /*162c0*/  WARPSYNC.COLLECTIVE R15, `(.L_x_384) ;  /* 0x000000000f087348 */ /* 0x000fea0003c00000 */
[----:B------:R0:W1:Y:S02]  /*162d0*/  SHFL.IDX P6, R14, R13, R12, R11 ;  /* 0x0000000c0d0e7389 */ /* 0x00006400000c000b */
[----:B01----:R-:W-:Y:S01]  /*162e0*/  ENDCOLLECTIVE ;  /* 0x000000000000791b */ /* 0x003fe20003800000 */
.L_x_384:
[----:B------:R-:W-:Y:S01]  /*162f0*/  IMAD.X R3, RZ, RZ, R7, P4 ;  /* 0x000000ffff037224 */ /* 0x000fe200020e0607 */
        /* <DEDUP_REMOVED lines=11> */
.L_x_385:
        /* <DEDUP_REMOVED lines=14> */
.L_x_386:
        /* <DEDUP_REMOVED lines=12> */
.L_x_387:
        /* <DEDUP_REMOVED lines=14> */
.L_x_388:
        /* <DEDUP_REMOVED lines=12> */
.L_x_389:
        /* <DEDUP_REMOVED lines=9> */
.L_x_292:
[----:B------:R-:W-:Y:S01]  /*16780*/  BSSY B0, `(.L_x_391) ;  /* 0x0000008000007945 */ /* 0x000fe20003800000 */
[----:B------:R-:W-:Y:S01]  /*16790*/  IMAD.MOV.U32 R13, RZ, RZ, R16 ;  /* 0x000000ffff0d7224 */ /* 0x000fe200078e0010 */
[----:B------:R-:W-:Y:S01]  /*167a0*/  MOV R15, 0xffffffff ;  /* 0xffffffff000f7802 */ /* 0x000fe20000000f00 */
[----:B------:R-:W-:Y:S02]  /*167b0*/  IMAD.MOV.U32 R12, RZ, RZ, RZ ;  /* 0x000000ffff0c7224 */ /* 0x000fe400078e00ff */
[----:B------:R-:W-:-:S07]  /*167c0*/  IMAD.MOV.U32 R11, RZ, RZ, 0x1f ;  /* 0x0000001fff0b7424 */ /* 0x000fce00078e00ff */
[----:B0-----:R-:W-:Y:S05]  /*167d0*/  WARPSYNC.COLLECTIVE R15, `(.L_x_392) ;  /* 0x000000000f087348 */ /* 0x001fea0003c00000 */
[----:B------:R1:W2:Y:S02]  /*167e0*/  SHFL.IDX P6, R14, R13, R12, R11 ;  /* 0x0000000c0d0e7389 */ /* 0x0002a400000c000b */
[----:B012---:R-:W-:Y:S01]  /*167f0*/  ENDCOLLECTIVE ;  /* 0x000000000000791b */ /* 0x007fe20003800000 */
.L_x_392:
[----:B------:R-:W-:Y:S05]  /*16800*/  BSYNC B0 ;  /* 0x0000000000007941 */ /* 0x000fea0003800000 */
.L_x_391:
[----:B------:R-:W-:Y:S01]  /*16810*/  IMAD.MOV.U32 R13, RZ, RZ, R16 ;  /* 0x000000ffff0d7224 */ /* 0x000fe200078e0010 */
[----:B------:R-:W-:Y:S01]  /*16820*/  MOV R15, 0xffffffff ;  /* 0xffffffff000f7802 */ /* 0x000fe20000000f00 */
[----:B------:R-:W-:Y:S02]  /*16830*/  IMAD.MOV.U32 R12, RZ, RZ, 0x1 ;  /* 0x00000001ff0c7424 */ /* 0x000fe400078e00ff */
[----:B------:R-:W-:Y:S02]  /*16840*/  IMAD.MOV.U32 R11, RZ, RZ, 0x1f ;  /* 0x0000001fff0b7424 */ /* 0x000fe400078e00ff */
[----:B------:R-:W-:Y:S02]  /*16850*/  IMAD.IADD R7, R19, 0x1, R8 ;  /* 0x0000000113077824 */ /* 0x000fe400078e0208 */
[----:B------:R-:W-:-:S07]  /*16860*/  IMAD.MOV.U32 R5, RZ, RZ, R14 ;  /* 0x000000ffff057224 */ /* 0x000fce00078e000e */
[----:B------:R-:W-:Y:S05]  /*16870*/  WARPSYNC.COLLECTIVE R15, `(.L_x_393) ;  /* 0x000000000f087348 */ /* 0x000fea0003c00000 */
[----:B------:R0:W1:Y:S02]  /*16880*/  SHFL.IDX P6, R14, R13, R12, R11 ;  /* 0x0000000c0d0e7389 */ /* 0x00006400000c000b */
[----:B01----:R-:W-:Y:S01]  /*16890*/  ENDCOLLECTIVE ;  /* 0x000000000000791b */ /* 0x003fe20003800000 */
.L_x_393:
[----:B------:R-:W-:Y:S02]  /*168a0*/  ULDC UR4, c[0x0][0xc3c] ;  /* 0x00030f0000047ab9 */ /* 0x000fe40000000800 */
[----:B------:R-:W-:-:S13]  /*168b0*/  ISETP.GE.OR P1, PT, R7, UR4, !P0 ;  /* 0x0000000407007c0c */ /* 0x000fda000c726670 */
[----:B------:R-:W0:Y:S01]  /*168c0*/  @!P1 LDC.64 R2, c[0x0][0xc80] ;  /* 0x00032000ff029b82 */ /* 0x000e220000000a00 */
[----:B------:R-:W-:Y:S02]  /*168d0*/  IMAD.MOV.U32 R4, RZ, RZ, RZ ;  /* 0x000000ffff047224 */ /* 0x000fe400078e00ff */
[----:B------:R-:W-:Y:S02]  /*168e0*/  IMAD.MOV.U32 R11, RZ, RZ, RZ ;  /* 0x000000ffff0b7224 */ /* 0x000fe400078e00ff */
[----:B------:R-:W-:Y:S02]  /*168f0*/  IMAD.MOV.U32 R0, RZ, RZ, R14 ;  /* 0x000000ffff007224 */ /* 0x000fe400078e000e */
[----:B0-----:R-:W-:-:S06]  /*16900*/  @!P1 IMAD.WIDE R2, R7, 0x4, R2 ;  /* 0x0000000407029825 */ /* 0x001fcc00078e0202 */
[----:B------:R-:W2:Y:S01]  /*16910*/  @!P1 LDG.E R2, desc[UR36][R2.64] ;  /* 0x0000002402029981 */ /* 0x000ea2000c1e1900 */
[C---:B------:R-:W-:Y:S02]  /*16920*/  ISETP.GE.U32.AND P2, PT, R8.reuse, 0x2, PT ;  /* 0x000000020800780c */ /* 0x040fe40003f46070 */
[C---:B------:R-:W-:Y:S02]  /*16930*/  ISETP.GE.U32.AND P3, PT, R8.reuse, 0x4, PT ;  /* 0x000000040800780c */ /* 0x040fe40003f66070 */
[C---:B------:R-:W-:Y:S02]  /*16940*/  ISETP.GE.U32.AND P4, PT, R8.reuse, 0x8, PT ;  /* 0x000000080800780c */ /* 0x040fe40003f86070 */
[C---:B------:R-:W-:Y:S01]  /*16950*/  ISETP.GE.U32.AND P5, PT, R8.reuse, 0x10, PT ;  /* 0x000000100800780c */ /* 0x040fe20003fa6070 */
[----:B--2---:R-:W-:Y:S01]  /*16960*/  @!P1 IMAD.MOV.U32 R4, RZ, RZ, R2 ;  /* 0x000000ffff049224 */ /* 0x004fe200078e0002 */
[----:B------:R-:W-:-:S04]  /*16970*/  ISETP.NE.AND P1, PT, R8, RZ, PT ;  /* 0x000000ff0800720c */ /* 0x000fc80003f25270 */
[----:B------:R-:W-:-:S09]  /*16980*/  MOV R13, R4 ;  /* 0x00000004000d7202 */ /* 0x000fd20000000f00 */
[----:B------:R-:W-:Y:S05]  /*16990*/  WARPSYNC.COLLECTIVE R15, `(.L_x_394) ;  /* 0x000000000f087348 */ /* 0x000fea0003c00000 */
[----:B------:R0:W1:Y:S02]  /*169a0*/  SHFL.UP P6, R14, R13, R12, R11 ;  /* 0x0400000c0d0e7389 */ /* 0x00006400000c000b */
[----:B01----:R-:W-:Y:S01]  /*169b0*/  ENDCOLLECTIVE ;  /* 0x000000000000791b */ /* 0x003fe20003800000 */
.L_x_394:
[----:B------:R-:W-:Y:S01]  /*169c0*/  IMAD.MOV.U32 R12, RZ, RZ, 0x2 ;  /* 0x00000002ff0c7424 */ /* 0x000fe200078e00ff */
[----:B------:R-:W-:-:S05]  /*169d0*/  SEL R7, R14, RZ, P1 ;  /* 0x000000ff0e077207 */ /* 0x000fca0000800000 */
[----:B------:R-:W-:-:S04]  /*169e0*/  IMAD.IADD R6, R4, 0x1, R7 ;  /* 0x0000000104067824 */ /* 0x000fc800078e0207 */
[----:B------:R-:W-:-:S07]  /*169f0*/  IMAD.MOV.U32 R13, RZ, RZ, R6 ;  /* 0x000000ffff0d7224 */ /* 0x000fce00078e0006 */
[----:B------:R-:W-:Y:S05]  /*16a00*/  WARPSYNC.COLLECTIVE R15, `(.L_x_395) ;  /* 0x000000000f087348 */ /* 0x000fea0003c00000 */
[----:B------:R0:W1:Y:S02]  /*16a10*/  SHFL.UP P6, R14, R13, R12, R11 ;  /* 0x0400000c0d0e7389 */ /* 0x00006400000c000b */
[----:B01----:R-:W-:Y:S01]  /*16a20*/  ENDCOLLECTIVE ;  /* 0x000000000000791b */ /* 0x003fe20003800000 */
.L_x_395:
[----:B------:R-:W-:Y:S01]  /*16a30*/  IMAD.MOV.U32 R12, RZ, RZ, 0x4 ;  /* 0x00000004ff0c7424 */ /* 0x000fe200078e00ff */
[----:B------:R-:W-:-:S04]  /*16a40*/  SEL R7, R14, RZ, P2 ;  /* 0x000000ff0e077207 */ /* 0x000fc80001000000 */
[----:B------:R-:W-:-:S05]  /*16a50*/  IADD3 R7, R6, R7, RZ ;  /* 0x0000000706077210 */ /* 0x000fca0007ffe0ff */
[----:B------:R-:W-:-:S07]  /*16a60*/  IMAD.MOV.U32 R13, RZ, RZ, R7 ;  /* 0x000000ffff0d7224 */ /* 0x000fce00078e0007 */
[----:B------:R-:W-:Y:S05]  /*16a70*/  WARPSYNC.COLLECTIVE R15, `(.L_x_396) ;  /* 0x000000000f087348 */ /* 0x000fea0003c00000 */
[----:B------:R0:W1:Y:S02]  /*16a80*/  SHFL.UP P6, R14, R13, R12, R11 ;  /* 0x0400000c0d0e7389 */ /* 0x00006400000c000b */
[----:B01----:R-:W-:Y:S01]  /*16a90*/  ENDCOLLECTIVE ;  /* 0x000000000000791b */ /* 0x003fe20003800000 */
.L_x_396:
[----:B------:R-:W-:Y:S02]  /*16aa0*/  MOV R12, 0x8 ;  /* 0x00000008000c7802 */ /* 0x000fe40000000f00 */
[----:B------:R-:W-:-:S05]  /*16ab0*/  SEL R2, R14, RZ, P3 ;  /* 0x000000ff0e027207 */ /* 0x000fca0001800000 */
[----:B------:R-:W-:-:S04]  /*16ac0*/  IMAD.IADD R2, R7, 0x1, R2 ;  /* 0x0000000107027824 */ /* 0x000fc800078e0202 */
[----:B------:R-:W-:-:S07]  /*16ad0*/  IMAD.MOV.U32 R13, RZ, RZ, R2 ;  /* 0x000000ffff0d7224 */ /* 0x000fce00078e0002 */
[----:B------:R-:W-:Y:S05]  /*16ae0*/  WARPSYNC.COLLECTIVE R15, `(.L_x_397) ;  /* 0x000000000f087348 */ /* 0x000fea0003c00000 */
[----:B------:R0:W1:Y:S02]  /*16af0*/  SHFL.UP P6, R14, R13, R12, R11 ;  /* 0x0400000c0d0e7389 */ /* 0x00006400000c000b */
[----:B01----:R-:W-:Y:S01]  /*16b00*/  ENDCOLLECTIVE ;  /* 0x000000000000791b */ /* 0x003fe20003800000 */
.L_x_397:
[----:B------:R-:W-:Y:S01]  /*16b10*/  IMAD.MOV.U32 R12, RZ, RZ, 0x10 ;  /* 0x00000010ff0c7424 */ /* 0x000fe200078e00ff */
[----:B------:R-:W-:-:S05]  /*16b20*/  SEL R3, R14, RZ, P4 ;  /* 0x000000ff0e037207 */ /* 0x000fca0002000000 */
[----:B------:R-:W-:-:S04]  /*16b30*/  IMAD.IADD R3, R2, 0x1, R3 ;  /* 0x0000000102037824 */ /* 0x000fc800078e0203 */
[----:B------:R-:W-:-:S07]  /*16b40*/  IMAD.MOV.U32 R13, RZ, RZ, R3 ;  /* 0x000000ffff0d7224 */ /* 0x000fce00078e0003 */
[----:B------:R-:W-:Y:S05]  /*16b50*/  WARPSYNC.COLLECTIVE R15, `(.L_x_398) ;  /* 0x000000000f087348 */ /* 0x000fea0003c00000 */
[----:B------:R0:W1:Y:S02]  /*16b60*/  SHFL.UP P6, R14, R13, R12, R11 ;  /* 0x0400000c0d0e7389 */ /* 0x00006400000c000b */
[----:B01----:R-:W-:Y:S01]  /*16b70*/  ENDCOLLECTIVE ;  /* 0x000000000000791b */ /* 0x003fe20003800000 */
.L_x_398:
[----:B------:R-:W-:Y:S02]  /*16b80*/  IMAD.MOV.U32 R12, RZ, RZ, 0x1f ;  /* 0x0000001fff0c7424 */ /* 0x000fe400078e00ff */
[----:B------:R-:W-:Y:S01]  /*16b90*/  IMAD.MOV.U32 R11, RZ, RZ, 0x1f ;  /* 0x0000001fff0b7424 */ /* 0x000fe200078e00ff */
[----:B------:R-:W-:-:S05]  /*16ba0*/  SEL R6, R14, RZ, P5 ;  /* 0x000000ff0e067207 */ /* 0x000fca0002800000 */
[----:B------:R-:W-:-:S05]  /*16bb0*/  IMAD.IADD R6, R3, 0x1, R6 ;  /* 0x0000000103067824 */ /* 0x000fca00078e0206 */
[----:B------:R-:W-:-:S07]  /*16bc0*/  MOV R13, R6 ;  /* 0x00000006000d7202 */ /* 0x000fce0000000f00 */
[----:B------:R-:W-:Y:S05]  /*16bd0*/  WARPSYNC.COLLECTIVE R15, `(.L_x_399) ;  /* 0x000000000f087348 */ /* 0x000fea0003c00000 */
[----:B------:R0:W1:Y:S02]  /*16be0*/  SHFL.IDX P6, R14, R13, R12, R11 ;  /* 0x0000000c0d0e7389 */ /* 0x00006400000c000b */
[----:B01----:R-:W-:Y:S01]  /*16bf0*/  ENDCOLLECTIVE ;  /* 0x000000000000791b */ /* 0x003fe20003800000 */
.L_x_399:
[----:B------:R-:W-:Y:S05]  /*16c00*/  BRA `(.L_x_400) ;  /* 0xffffffc400047947 */ /* 0x000fea000383ffff */
.L_x_297:
[----:B------:R-:W-:Y:S01]  /*16c10*/  BSSY B0, `(.L_x_401) ;  /* 0x0000008000007945 */ /* 0x000fe20003800000 */
[----:B-----5:R-:W-:Y:S01]  /*16c20*/  IMAD.MOV.U32 R13, RZ, RZ, R4 ;  /* 0x000000ffff0d7224 */ /* 0x020fe200078e0004 */
[----:B------:R-:W-:Y:S01]  /*16c30*/  MOV R11, RZ ;  /* 0x000000ff000b7202 */ /* 0x000fe20000000f00 */
[----:B------:R-:W-:Y:S02]  /*16c40*/  IMAD.MOV.U32 R12, RZ, RZ, 0x1 ;  /* 0x00000001ff0c7424 */ /* 0x000fe400078e00ff */
[----:B------:R-:W-:-:S07]  /*16c50*/  IMAD.MOV.U32 R15, RZ, RZ, -0x1 ;  /* 0xffffffffff0f7424 */ /* 0x000fce00078e00ff */
[----:B01----:R-:W-:Y:S05]  /*16c60*/  WARPSYNC.COLLECTIVE R15, `(.L_x_402) ;  /* 0x000000000f087348 */ /* 0x003fea0003c00000 */
[----:B------:R2:W3:Y:S02]  /*16c70*/  SHFL.UP P6, R14, R13, R12, R11 ;  /* 0x0400000c0d0e7389 */ /* 0x0004e400000c000b */
[----:B0123--:R-:W-:Y:S01]  /*16c80*/  ENDCOLLECTIVE ;  /* 0x000000000000791b */ /* 0x00ffe20003800000 */
.L_x_402:
[----:B------:R-:W-:Y:S05]  /*16c90*/  BSYNC B0 ;  /* 0x0000000000007941 */ /* 0x000fea0003800000 */
.L_x_401:
[----:B------:R-:W-:Y:S01]  /*16ca0*/  SEL R13, R14, RZ, P1 ;  /* 0x000000ff0e0d7207 */ /* 0x000fe20000800000 */
[----:B------:R-:W-:Y:S01]  /*16cb0*/  IMAD.MOV.U32 R12, RZ, RZ, 0x2 ;  /* 0x00000002ff0c7424 */ /* 0x000fe200078e00ff */
[----:B------:R-:W-:Y:S01]  /*16cc0*/  MOV R15, 0xffffffff ;  /* 0xffffffff000f7802 */ /* 0x000fe20000000f00 */
[----:B------:R-:W-:Y:S02]  /*16cd0*/  IMAD.MOV.U32 R11, RZ, RZ, RZ ;  /* 0x000000ffff0b7224 */ /* 0x000fe400078e00ff */
[----:B------:R-:W-:-:S07]  /*16ce0*/  IMAD.IADD R13, R4, 0x1, R13 ;  /* 0x00000001040d7824 */ /* 0x000fce00078e020d */
[----:B------:R-:W-:Y:S05]  /*16cf0*/  WARPSYNC.COLLECTIVE R15, `(.L_x_403) ;  /* 0x000000000f087348 */ /* 0x000fea0003c00000 */
[----:B------:R0:W1:Y:S02]  /*16d00*/  SHFL.UP P6, R14, R13, R12, R11 ;  /* 0x0400000c0d0e7389 */ /* 0x00006400000c000b */
[----:B01----:R-:W-:Y:S01]  /*16d10*/  ENDCOLLECTIVE ;  /* 0x000000000000791b */ /* 0x003fe20003800000 */
.L_x_403:
[----:B------:R-:W-:Y:S01]  /*16d20*/  IMAD.MOV.U32 R12, RZ, RZ, 0x4 ;  /* 0x00000004ff0c7424 */ /* 0x000fe200078e00ff */
[----:B------:R-:W-:-:S05]  /*16d30*/  SEL R0, R14, RZ, P2 ;  /* 0x000000ff0e007207 */ /* 0x000fca0001000000 */
[----:B------:R-:W-:-:S04]  /*16d40*/  IMAD.IADD R0, R13, 0x1, R0 ;  /* 0x000000010d007824 */ /* 0x000fc800078e0200 */
[----:B------:R-:W-:-:S07]  /*16d50*/  IMAD.MOV.U32 R13, RZ, RZ, R0 ;  /* 0x000000ffff0d7224 */ /* 0x000fce00078e0000 */
[----:B------:R-:W-:Y:S05]  /*16d60*/  WARPSYNC.COLLECTIVE R15, `(.L_x_404) ;  /* 0x000000000f087348 */ /* 0x000fea0003c00000 */
[----:B------:R0:W1:Y:S02]  /*16d70*/  SHFL.UP P6, R14, R13, R12, R11 ;  /* 0x0400000c0d0e7389 */ /* 0x00006400000c000b */
[----:B01----:R-:W-:Y:S01]  /*16d80*/  ENDCOLLECTIVE ;  /* 0x000000000000791b */ /* 0x003fe20003800000 */
.L_x_404:
[----:B------:R-:W-:Y:S01]  /*16d90*/  IMAD.MOV.U32 R12, RZ, RZ, 0x8 ;  /* 0x00000008ff0c7424 */ /* 0x000fe200078e00ff */
[----:B------:R-:W-:-:S05]  /*16da0*/  SEL R3, R14, RZ, P3 ;  /* 0x000000ff0e037207 */ /* 0x000fca0001800000 */
[----:B------:R-:W-:-:S05]  /*16db0*/  IMAD.IADD R2, R0, 0x1, R3 ;  /* 0x0000000100027824 */ /* 0x000fca00078e0203 */
[----:B------:R-:W-:-:S07]  /*16dc0*/  MOV R13, R2 ;  /* 0x00000002000d7202 */ /* 0x000fce0000000f00 */
[----:B------:R-:W-:Y:S05]  /*16dd0*/  WARPSYNC.COLLECTIVE R15, `(.L_x_405) ;  /* 0x000000000f087348 */ /* 0x000fea0003c00000 */
[----:B------:R0:W1:Y:S02]  /*16de0*/  SHFL.UP P6, R14, R13, R12, R11 ;  /* 0x0400000c0d0e7389 */ /* 0x00006400000c000b */
[----:B01----:R-:W-:Y:S01]  /*16df0*/  ENDCOLLECTIVE ;  /* 0x000000000000791b */ /* 0x003fe20003800000 */
.L_x_405:
[----:B------:R-:W-:Y:S01]  /*16e00*/  IMAD.MOV.U32 R12, RZ, RZ, 0x10 ;  /* 0x00000010ff0c7424 */ /* 0x000fe200078e00ff */
[----:B------:R-:W-:-:S05]  /*16e10*/  SEL R3, R14, RZ, P4 ;  /* 0x000000ff0e037207 */ /* 0x000fca0002000000 */
[----:B------:R-:W-:-:S04]  /*16e20*/  IMAD.IADD R3, R2, 0x1, R3 ;  /* 0x0000000102037824 */ /* 0x000fc800078e0203 */
[----:B------:R-:W-:-:S07]  /*16e30*/  IMAD.MOV.U32 R13, RZ, RZ, R3 ;  /* 0x000000ffff0d7224 */ /* 0x000fce00078e0003 */
[----:B------:R-:W-:Y:S05]  /*16e40*/  WARPSYNC.COLLECTIVE R15, `(.L_x_406) ;  /* 0x000000000f087348 */ /* 0x000fea0003c00000 */
[----:B------:R0:W1:Y:S02]  /*16e50*/  SHFL.UP P6, R14, R13, R12, R11 ;  /* 0x0400000c0d0e7389 */ /* 0x00006400000c000b */
[----:B01----:R-:W-:Y:S01]  /*16e60*/  ENDCOLLECTIVE ;  /* 0x000000000000791b */ /* 0x003fe20003800000 */
.L_x_406:
[----:B------:R-:W-:Y:S02]  /*16e70*/  IMAD.MOV.U32 R12, RZ, RZ, 0x1f ;  /* 0x0000001fff0c7424 */ /* 0x000fe400078e00ff */
[----:B------:R-:W-:Y:S01]  /*16e80*/  IMAD.MOV.U32 R11, RZ, RZ, 0x1f ;  /* 0x0000001fff0b7424 */ /* 0x000fe200078e00ff */
[----:B------:R-:W-:-:S04]  /*16e90*/  SEL R6, R14, RZ, P5 ;  /* 0x000000ff0e067207 */ /* 0x000fc80002800000 */
[----:B------:R-:W-:-:S05]  /*16ea0*/  IADD3 R6, R3, R6, RZ ;  /* 0x0000000603067210 */ /* 0x000fca0007ffe0ff */
[----:B------:R-:W-:-:S07]  /*16eb0*/  IMAD.MOV.U32 R13, RZ, RZ, R6 ;  /* 0x000000ffff0d7224 */ /* 0x000fce00078e0006 */
[----:B------:R-:W-:Y:S05]  /*16ec0*/  WARPSYNC.COLLECTIVE R15, `(.L_x_407) ;  /* 0x000000000f087348 */ /* 0x000fea0003c00000 */
[----:B------:R0:W1:Y:S02]  /*16ed0*/  SHFL.IDX P6, R14, R13, R12, R11 ;  /* 0x0000000c0d0e7389 */ /* 0x00006400000c000b */
[----:B01----:R-:W-:Y:S01]  /*16ee0*/  ENDCOLLECTIVE ;  /* 0x000000000000791b */ /* 0x003fe20003800000 */
.L_x_407:
[----:B------:R-:W-:Y:S05]  /*16ef0*/  BRA `(.L_x_408) ;  /* 0xffffffc000e47947 */ /* 0x000fea000383ffff */
.L_x_299:
[----:B------:R-:W-:Y:S01]  /*16f00*/  BSSY B0, `(.L_x_409) ;  /* 0x0000006000007945 */ /* 0x000fe20003800000 */
[----:B------:R-:W-:Y:S01]  /*16f10*/  PLOP3.LUT P6, PT, P6, PT, PT, 0x8, 0x0 ;  /* 0x000000000000781c */ /* 0x000fe200037ce170 */
[----:B------:R-:W-:-:S12]  /*16f20*/  IMAD.MOV.U32 R15, RZ, RZ, -0x1 ;  /* 0xffffffffff0f7424 */ /* 0x000fd800078e00ff */
[----:B0-----:R-:W-:Y:S05]  /*16f30*/  WARPSYNC.COLLECTIVE R15, `(.L_x_410) ;  /* 0x000000000f087348 */ /* 0x001fea0003c00000 */
[----:B------:R-:W-:Y:S01]  /*16f40*/  VOTE.ANY R14, PT, P6 ;  /* 0x00000000000e7806 */ /* 0x000fe200030e0100 */
[----:B0-----:R-:W-:Y:S06]  /*16f50*/  ENDCOLLECTIVE ;  /* 0x000000000000791b */ /* 0x001fec0003800000 */
.L_x_410:
[----:B------:R-:W-:Y:S05]  /*16f60*/  BSYNC B0 ;  /* 0x0000000000007941 */ /* 0x000fea0003800000 */
.L_x_409:
[----:B------:R-:W-:Y:S01]  /*16f70*/  MOV R2, R14 ;  /* 0x0000000e00027202 */ /* 0x000fe20000000f00 */
[----:B------:R-:W-:Y:S02]  /*16f80*/  IMAD.MOV.U32 R13, RZ, RZ, R4 ;  /* 0x000000ffff0d7224 */ /* 0x000fe400078e0004 */
[----:B------:R-:W-:Y:S01]  /*16f90*/  IMAD.MOV.U32 R11, RZ, RZ, 0x1f ;  /* 0x0000001fff0b7424 */ /* 0x000fe200078e00ff */
[----:B------:R-:W0:Y:S01]  /*16fa0*/  POPC R0, R2 ;  /* 0x0000000200007309 */ /* 0x000e220000000000 */
[----:B------:R-:W-:Y:S02]  /*16fb0*/  IMAD.MOV.U32 R15, RZ, RZ, -0x1 ;  /* 0xffffffffff0f7424 */ /* 0x000fe400078e00ff */
[----:B0-----:R-:W-:-:S07]  /*16fc0*/  IMAD.MOV.U32 R12, RZ, RZ, R0 ;  /* 0x000000ffff0c7224 */ /* 0x001fce00078e0000 */
[----:B------:R-:W-:Y:S05]  /*16fd0*/  WARPSYNC.COLLECTIVE R15, `(.L_x_411) ;  /* 0x000000000f087348 */ /* 0x000fea0003c00000 */
[----:B------:R0:W1:Y:S02]  /*16fe0*/  SHFL.IDX P6, R14, R13, R12, R11 ;  /* 0x0000000c0d0e7389 */ /* 0x00006400000c000b */
[----:B01----:R-:W-:Y:S01]  /*16ff0*/  ENDCOLLECTIVE ;  /* 0x000000000000791b */ /* 0x003fe20003800000 */
.L_x_411:
[----:B------:R-:W-:Y:S01]  /*17000*/  MOV R4, R14 ;  /* 0x0000000e00047202 */ /* 0x000fe20000000f00 */
[----:B------:R-:W-:Y:S06]  /*17010*/  BRA `(.L_x_412) ;  /* 0xffffffc000d47947 */ /* 0x000fec000383ffff */
.L_x_301:
[----:B------:R-:W-:Y:S01]  /*17020*/  BSSY B0, `(.L_x_413) ;  /* 0x0000007000007945 */ /* 0x000fe20003800000 */
[----:B------:R-:W-:Y:S02]  /*17030*/  IMAD.MOV.U32 R13, RZ, RZ, R6 ;  /* 0x000000ffff0d7224 */ /* 0x000fe400078e0006 */
[----:B------:R-:W-:Y:S02]  /*17040*/  IMAD.MOV.U32 R11, RZ, RZ, 0x1f ;  /* 0x0000001fff0b7424 */ /* 0x000fe400078e00ff */
[----:B------:R-:W-:-:S07]  /*17050*/  IMAD.MOV.U32 R15, RZ, RZ, -0x1 ;  /* 0xffffffffff0f7424 */ /* 0x000fce00078e00ff */
[----:B012---:R-:W-:Y:S05]  /*17060*/  WARPSYNC.COLLECTIVE R15, `(.L_x_414) ;  /* 0x000000000f087348 */ /* 0x007fea0003c00000 */
[----:B------:R3:W4:Y:S02]  /*17070*/  SHFL.IDX P6, R14, R13, R12, R11 ;  /* 0x0000000c0d0e7389 */ /* 0x00072400000c000b */
[----:B01234-:R-:W-:Y:S01]  /*17080*/  ENDCOLLECTIVE ;  /* 0x000000000000791b */ /* 0x01ffe20003800000 */
.L_x_414:
[----:B------:R-:W-:Y:S05]  /*17090*/  BSYNC B0 ;  /* 0x0000000000007941 */ /* 0x000fea0003800000 */
.L_x_413:
[----:B------:R-:W-:Y:S05]  /*170a0*/  BRA `(.L_x_300) ;  /* 0xffffffc000cc7947 */ /* 0x000fea000383ffff */
.L_x_305:
[----:B0-----:R0:W3:Y:S02]  /*170b0*/  SYNCS.PHASECHK.TRANS64.TRYWAIT P0, [R4+URZ+0x38820], R0 ;  /* 0x03882000040075a7 */ /* 0x0010e4000800017f */
[----:B---3--:R-:W-:Y:S05]  /*170c0*/  @!P0 NANOSLEEP.SYNCS 0x989680 ;  /* 0x009896800000895d */ /* 0x008fea0003900000 */
[----:B------:R-:W3:Y:S02]  /*170d0*/  @!P0 SYNCS.PHASECHK.TRANS64 P0, [R4+URZ+0x38820], R0 ;  /* 0x03882000040085a7 */ /* 0x000ee4000800007f */
[----:B---3--:R-:W-:Y:S05]  /*170e0*/  @!P0 BRA `(.L_x_305) ;  /* 0xfffffffc00f08947 */ /* 0x008fea000383ffff */
[----:B------:R-:W-:Y:S05]  /*170f0*/  BRA `(.L_x_415) ;  /* 0xffffffc400b87947 */ /* 0x000fea000383ffff */
.L_x_306:
[----:B------:R-:W3:Y:S01]  /*17100*/  S2R R2, SR_TID.X ;  /* 0x0000000000027919 */ /* 0x000ee20000002100 */
[----:B------:R-:W-:Y:S01]  /*17110*/  BSSY B0, `(.L_x_416) ;  /* 0x000000a000007945 */ /* 0x000fe20003800000 */
[----:B------:R-:W-:Y:S01]  /*17120*/  MOV R12, RZ ;  /* 0x000000ff000c7202 */ /* 0x000fe20000000f00 */
[----:B------:R-:W-:Y:S02]  /*17130*/  IMAD.MOV.U32 R11, RZ, RZ, 0x1f ;  /* 0x0000001fff0b7424 */ /* 0x000fe400078e00ff */
[----:B------:R-:W-:Y:S01]  /*17140*/  IMAD.MOV.U32 R15, RZ, RZ, -0x1 ;  /* 0xffffffffff0f7424 */ /* 0x000fe200078e00ff */
[----:B---3--:R-:W-:-:S04]  /*17150*/  SHF.R.U32.HI R2, RZ, 0x5, R2 ;  /* 0x00000005ff027819 */ /* 0x008fc80000011602 */
[----:B------:R-:W-:-:S05]  /*17160*/  LOP3.LUT R2, R2, 0x3, RZ, 0xc0, !PT ;  /* 0x0000000302027812 */ /* 0x000fca00078ec0ff */
[----:B------:R-:W-:-:S07]  /*17170*/  IMAD.MOV.U32 R13, RZ, RZ, R2 ;  /* 0x000000ffff0d7224 */ /* 0x000fce00078e0002 */
[----:B012---:R-:W-:Y:S05]  /*17180*/  WARPSYNC.COLLECTIVE R15, `(.L_x_417) ;  /* 0x000000000f087348 */ /* 0x007fea0003c00000 */
[----:B------:R3:W4:Y:S02]  /*17190*/  SHFL.IDX P6, R14, R13, R12, R11 ;  /* 0x0000000c0d0e7389 */ /* 0x00072400000c000b */
[----:B01234-:R-:W-:Y:S01]  /*171a0*/  ENDCOLLECTIVE ;  /* 0x000000000000791b */ /* 0x01ffe20003800000 */
.L_x_417:
[----:B------:R-:W-:Y:S05]  /*171b0*/  BSYNC B0 ;  /* 0x0000000000007941 */ /* 0x000fea0003800000 */
.L_x_416:
[----:B------:R-:W-:Y:S05]  /*171c0*/  BRA `(.L_x_418) ;  /* 0xffffffc400a07947 */ /* 0x000fea000383ffff */
.L_x_309:
[----:B------:R-:W-:Y:S01]  /*171d0*/  BSSY B1, `(.L_x_419) ;  /* 0x0000006000017945 */ /* 0x000fe20003800000 */
[----:B------:R-:W-:-:S07]  /*171e0*/  IMAD.MOV.U32 R15, RZ, RZ, -0x1 ;  /* 0xffffffffff0f7424 */ /* 0x000fce00078e00ff */
[----:B012---:R-:W-:Y:S05]  /*171f0*/  WARPSYNC.COLLECTIVE R15, `(.L_x_420) ;  /* 0x000000000f0c7348 */ /* 0x007fea0003c00000 */
[----:B------:R-:W-:Y:S02]  /*17200*/  ELECT P6, UR62, PT ;  /* 0x00000000003e782f */ /* 0x000fe400038c0000 */
[----:B------:R-:W-:Y:S01]  /*17210*/  MOV R14, UR62 ;  /* 0x0000003e000e7c02 */ /* 0x000fe20008000f00 */
[----:B012---:R-:W-:Y:S10]  /*17220*/  ENDCOLLECTIVE ;  /* 0x000000000000791b */ /* 0x007ff40003800000 */
.L_x_420:
[----:B------:R-:W-:Y:S05]  /*17230*/  BSYNC B1 ;  /* 0x0000000000017941 */ /* 0x000fea0003800000 */
.L_x_419:
[----:B------:R-:W-:Y:S05]  /*17240*/  BRA `(.L_x_421) ;  /* 0xffffffc400987947 */ /* 0x000fea000383ffff */
.L_x_311:
[----:B0-----:R0:W3:Y:S02]  /*17250*/  SYNCS.PHASECHK.TRANS64.TRYWAIT P1, [R5+URZ+0x38840], R0 ;  /* 0x03884000050075a7 */ /* 0x0010e4000802017f */
[----:B---3--:R-:W-:Y:S05]  /*17260*/  @!P1 NANOSLEEP.SYNCS 0x989680 ;  /* 0x009896800000995d */ /* 0x008fea0003900000 */
[----:B------:R-:W3:Y:S02]  /*17270*/  @!P1 SYNCS.PHASECHK.TRANS64 P1, [R5+URZ+0x38840], R0 ;  /* 0x03884000050095a7 */ /* 0x000ee4000802007f */
[----:B---3--:R-:W-:Y:S05]  /*17280*/  @!P1 BRA `(.L_x_311) ;  /* 0xfffffffc00f09947 */ /* 0x008fea000383ffff */
[----:B------:R-:W-:Y:S05]  /*17290*/  BRA `(.L_x_422) ;  /* 0xffffffc400c07947 */ /* 0x000fea000383ffff */
.L_x_313:
[----:B---3--:R3:W4:Y:S02]  /*172a0*/  SYNCS.PHASECHK.TRANS64.TRYWAIT P1, [R27+URZ+0x38840], R2 ;  /* 0x038840021b0075a7 */ /* 0x008724000802017f */
[----:B----4-:R-:W-:Y:S05]  /*172b0*/  @!P1 NANOSLEEP.SYNCS 0x989680 ;  /* 0x009896800000995d */ /* 0x010fea0003900000 */
[----:B------:R-:W4:Y:S02]  /*172c0*/  @!P1 SYNCS.PHASECHK.TRANS64 P1, [R27+URZ+0x38840], R2 ;  /* 0x038840021b0095a7 */ /* 0x000f24000802007f */
[----:B----4-:R-:W-:Y:S05]  /*172d0*/  @!P1 BRA `(.L_x_313) ;  /* 0xfffffffc00f09947 */ /* 0x010fea000383ffff */
[----:B------:R-:W-:Y:S05]  /*172e0*/  BRA `(.L_x_423) ;  /* 0xffffffc400cc7947 */ /* 0x000fea000383ffff */
.L_x_315:
[----:B----4-:R4:W0:Y:S02]  /*172f0*/  SYNCS.PHASECHK.TRANS64.TRYWAIT P1, [R5+URZ+0x38860], R0 ;  /* 0x03886000050075a7 */ /* 0x010824000802017f */
[----:B0-----:R-:W-:Y:S05]  /*17300*/  @!P1 NANOSLEEP.SYNCS 0x989680 ;  /* 0x009896800000995d */ /* 0x001fea0003900000 */
[----:B------:R-:W0:Y:S02]  /*17310*/  @!P1 SYNCS.PHASECHK.TRANS64 P1, [R5+URZ+0x38860], R0 ;  /* 0x03886000050095a7 */ /* 0x000e24000802007f */
[----:B0-----:R-:W-:Y:S05]  /*17320*/  @!P1 BRA `(.L_x_315) ;  /* 0xfffffffc00f09947 */ /* 0x001fea000383ffff */
[----:B------:R-:W-:Y:S05]  /*17330*/  BRA `(.L_x_424) ;  /* 0xffffffc400c87947 */ /* 0x000fea000383ffff */
.L_x_425:
        /* <DEDUP_REMOVED lines=12> */
.L_x_3295:


//--------------------- .text._ZN7cutlass13device_kernelIN5flash11enable_sm90INS1_16FlashAttnFwdSm90INS1_25CollectiveMainloopFwdSm90ILi2EN4cute5tupleIJNS5_1CILi1EEES8_S8_EEENS6_IJNS7_ILi128EEENS7_ILi80EEENS7_ILi256EEEEEELi256ENS_10bfloat16_tEfNS_4arch4Sm90ELb0ELb0ELb1ELb1ELb1ELb1ELb0ELb1ELb1ELb1ELb0ELb0EEENS1_21CollectiveEpilogueFwdINS6_IJSA_SC_SB_EEES9_SE_SG_Li256ELb1ELb1ELb0ELb0EEENS1_36VarlenDynamicPersistentTileSchedulerILi128ELi80ELi256ELi128ELb0ELb1ELb1ELb0ELb1ELb1EEEEEEEEEvNT_6ParamsE --------------------------
	.section	.text._ZN7cutlass13device_kernelIN5flash11enable_sm90INS1_16FlashAttnFwdSm90INS1_25CollectiveMainloopFwdSm90ILi2EN4cute5tupleIJNS5_1CILi1EEES8_S8_EEENS6_IJNS7_ILi128EEENS7_ILi80EEENS7_ILi256EEEEEELi256ENS_10bfloat16_tEfNS_4arch4Sm90ELb0ELb0ELb1ELb1ELb1ELb1ELb0ELb1ELb1ELb1ELb0ELb0EEENS1_21CollectiveEpilogueFwdINS6_IJSA_SC_SB_EEES9_SE_SG_Li256ELb1ELb1ELb0ELb0EEENS1_36VarlenDynamicPersistentTileSchedulerILi128ELi80ELi256ELi128ELb0ELb1ELb1ELb0ELb1ELb1EEEEEEEEEvNT_6ParamsE,"ax",@progbits
	.align	128
.text._ZN7cutlass13device_kernelIN5flash11enable_sm90INS1_16FlashAttnFwdSm90INS1_25CollectiveMainloopFwdSm90ILi2EN4cute5tupleIJNS5_1CILi1EEES8_S8_EEENS6_IJNS7_ILi128EEENS7_ILi80EEENS7_ILi256EEEEEELi256ENS_10bfloat16_tEfNS_4arch4Sm90ELb0ELb0ELb1ELb1ELb1ELb1ELb0ELb1ELb1ELb1ELb0ELb0EEENS1_21CollectiveEpilogueFwdINS6_IJSA_SC_SB_EEES9_SE_SG_Li256ELb1ELb1ELb0ELb0EEENS1_36VarlenDynamicPersistentTileSchedulerILi128ELi80ELi256ELi128ELb0ELb1ELb1ELb0ELb1ELb1EEEEEEEEEvNT_6ParamsE:
        .type           _ZN7cutlass13device_kernelIN5flash11enable_sm90INS1_16FlashAttnFwdSm90INS1_25CollectiveMainloopFwdSm90ILi2EN4cute5tupleIJNS5_1CILi1EEES8_S8_EEENS6_IJNS7_ILi128EEENS7_ILi80EEENS7_ILi256EEEEEELi256ENS_10bfloat16_tEfNS_4arch4Sm90ELb0ELb0ELb1ELb1ELb1ELb1ELb0ELb1ELb1ELb1ELb0ELb0EEENS1_21CollectiveEpilogueFwdINS6_IJSA_SC_SB_EEES9_SE_SG_Li256ELb1ELb1ELb0ELb0EEENS1_36VarlenDynamicPersistentTileSchedulerILi128ELi80ELi256ELi128ELb0ELb1ELb1ELb0ELb1ELb1EEEEEEEEEvNT_6ParamsE,@function
        .size           _ZN7cutlass13device_kernelIN5flash11enable_sm90INS1_16FlashAttnFwdSm90INS1_25CollectiveMainloopFwdSm90ILi2EN4cute5tupleIJNS5_1CILi1EEES8_S8_EEENS6_IJNS7_ILi128EEENS7_ILi80EEENS7_ILi256EEEEEELi256ENS_10bfloat16_tEfNS_4arch4Sm90ELb0ELb0ELb1ELb1ELb1ELb1ELb0ELb1ELb1ELb1ELb0ELb0EEENS1_21CollectiveEpilogueFwdINS6_IJSA_SC_SB_EEES9_SE_SG_Li256ELb1ELb1ELb0ELb0EEENS1_36VarlenDynamicPersistentTileSchedulerILi128ELi80ELi256ELi128ELb0ELb1ELb1ELb0ELb1ELb1EEEEEEEEEvNT_6ParamsE,(.L_x_3296 - _ZN7cutlass13device_kernelIN5flash11enable_sm90INS1_16FlashAttnFwdSm90INS1_25CollectiveMainloopFwdSm90ILi2EN4cute5tupleIJNS5_1CILi1EEES8_S8_EEENS6_IJNS7_ILi128EEENS7_ILi80EEENS7_ILi256EEEEEELi256ENS_10bfloat16_tEfNS_4arch4Sm90ELb0ELb0ELb1ELb1ELb1ELb1ELb0ELb1ELb1ELb1ELb0ELb0EEENS1_21CollectiveEpilogueFwdINS6_IJSA_SC_SB_EEES9_SE_SG_Li256ELb1ELb1ELb0ELb0EEENS1_36VarlenDynamicPersistentTileSchedulerILi128ELi80ELi256ELi128ELb0ELb1ELb1ELb0ELb1ELb1EEEEEEEEEvNT_6ParamsE)
        .other          _ZN7cutlass13device_kernelIN5flash11enable_sm90INS1_16FlashAttnFwdSm90INS1_25CollectiveMainloopFwdSm90ILi2EN4cute5tupleIJNS5_1CILi1EEES8_S8_EEENS6_IJNS7_ILi128EEENS7_ILi80EEENS7_ILi256EEEEEELi256ENS_10bfloat16_tEfNS_4arch4Sm90ELb0ELb0ELb1ELb1ELb1ELb1ELb0ELb1ELb1ELb1ELb0ELb0EEENS1_21CollectiveEpilogueFwdINS6_IJSA_SC_SB_EEES9_SE_SG_Li256ELb1ELb1ELb0ELb0EEENS1_36VarlenDynamicPersistentTileSchedulerILi128ELi80ELi256ELi128ELb0ELb1ELb1ELb0ELb1ELb1EEEEEEEEEvNT_6ParamsE,@"STO_CUDA_ENTRY STV_DEFAULT"
_ZN7cutlass13device_kernelIN5flash11enable_sm90INS1_16FlashAttnFwdSm90INS1_25CollectiveMainloopFwdSm90ILi2EN4cute5tupleIJNS5_1CILi1EEES8_S8_EEENS6_IJNS7_ILi128EEENS7_ILi80EEENS7_ILi256EEEEEELi256ENS_10bfloat16_tEfNS_4arch4Sm90ELb0ELb0ELb1ELb1ELb1ELb1ELb0ELb1ELb1ELb1ELb0ELb0EEENS1_21CollectiveEpilogueFwdINS6_IJSA_SC_SB_EEES9_SE_SG_Li256ELb1ELb1ELb0ELb0EEENS1_36VarlenDynamicPersistentTileSchedulerILi128ELi80ELi256ELi128ELb0ELb1ELb1ELb0ELb1ELb1EEEEEEEEEvNT_6ParamsE:
[----:B------:R-:W0:Y:S02]  /*0000*/  LDC R1, c[0x0][0x28] ;  /* 0x00000a00ff017b82 */ /* 0x000e240000000800 */
[----:B0-----:R-:W-:Y:S01]  /*0010*/  VIADD R1, R1, 0xffffff80 ;  /* 0xffffff8001017836 */ /* 0x001fe20000000000 */
[----:B------:R-:W0:Y:S01]  /*0020*/  S2R R0, SR_TID.X ;  /* 0x0000000000007919 */ /* 0x000e220000002100 */
[----:B------:R-:W-:Y:S01]  /*0030*/  ELECT P0, URZ, PT ;  /* 0x00000000003f782f */ /* 0x000fe20003800000 */
[----:B------:R-:W-:Y:S01]  /*0040*/  BSSY B0, `(.L_x_426) ;  /* 0x000000e000007945 */ /* 0x000fe20003800000 */
[----:B0-----:R-:W-:-:S05]  /*0050*/  SHF.R.U32.HI R2, RZ, 0x5, R0 ;  /* 0x00000005ff027819 */ /* 0x001fca0000011600 */
[----:B------:R-:W0:Y:S02]  /*0060*/  SHFL.IDX PT, R3, R2, RZ, 0x1f ;  /* 0x00001fff02037589 */ /* 0x000e2400000e0000 */
[----:B0-----:R-:W-:Y:S02]  /*0070*/  ISETP.EQ.AND P0, PT, R3, RZ, P0 ;  /* 0x000000ff0300720c */ /* 0x001fe40000702270 */
[----:B------:R-:W-:-:S11]  /*0080*/  SHF.R.U32.HI R3, RZ, 0x7, R0 ;  /* 0x00000007ff037819 */ /* 0x000fd60000011600 */
[----:B------:R-:W-:Y:S05]  /*0090*/  @!P0 BRA `(.L_x_427) ;  /* 0x0000000000208947 */ /* 0x000fea0003800000 */
[----:B------:R-:W-:Y:S02]  /*00a0*/  ULDC.64 UR4, c[0x0][0x198] ;  /* 0x0000660000047ab9 */ /* 0x000fe40000000a00 */
[----:B------:R-:W-:Y:S02]  /*00b0*/  UIADD3 UR6, UP0, UR4, 0x570, URZ ;  /* 0x0000057004067890 */ /* 0x000fe4000ff1e03f */
[----:B------:R-:W-:Y:S02]  /*00c0*/  UIADD3 UR4, UP1, UR4, 0x670, URZ ;  /* 0x0000067004047890 */ /* 0x000fe4000ff3e03f */
[----:B------:R-:W-:Y:S02]  /*00d0*/  UIADD3.X UR7, URZ, UR5, URZ, UP0, !UPT ;  /* 0x000000053f077290 */ /* 0x000fe400087fe43f */
[----:B------:R-:W-:-:S07]  /*00e0*/  UIADD3.X UR5, URZ, UR5, URZ, UP1, !UPT ;  /* 0x000000053f057290 */ /* 0x000fce0008ffe43f */
[----:B------:R0:W-:Y:S02]  /*00f0*/  UTMACCTL.PF [UR6] ;  /* 0x00000000060079b9 */ /* 0x0001e40008040000 */
[----:B------:R0:W-:Y:S02]  /*0100*/  UTMACCTL.PF [UR4] ;  /* 0x00000000040079b9 */ /* 0x0001e40008040000 */
[----:B0-----:R-:W-:Y:S01]  /*0110*/  NOP ;  /* 0x0000000000007918 */ /* 0x001fe20000000000 */
.L_x_427:
[----:B------:R-:W-:Y:S05]  /*0120*/  BSYNC B0 ;  /* 0x0000000000007941 */ /* 0x000fea0003800000 */
.L_x_426:
[----:B------:R-:W-:Y:S01]  /*0130*/  VOTEU.ANY UP0, P0 ;  /* 0x00000000003f7886 */ /* 0x000fe20000000100 */
[----:B------:R-:W0:Y:S01]  /*0140*/  SHFL.IDX PT, R3, R3, RZ, 0x1f ;  /* 0x00001fff03037589 */ /* 0x000e2200000e0000 */
[----:B------:R-:W-:Y:S01]  /*0150*/  UMOV UR4, 0x80 ;  /* 0x0000008000047882 */ /* 0x000fe20000000000 */
[----:B------:R-:W-:Y:S01]  /*0160*/  UMOV UR7, 0x100 ;  /* 0x0000010000077882 */ /* 0x000fe20000000000 */
[----:B------:R-:W-:Y:S01]  /*0170*/  VOTEU.ANY UP1, P0 ;  /* 0x00000000003f7886 */ /* 0x000fe20000020100 */
[----:B------:R-:W1:Y:S01]  /*0180*/  @UP0 S2UR UR8, SR_CgaCtaId ;  /* 0x00000000000809c3 */ /* 0x000e620000008800 */
[----:B------:R-:W2:Y:S01]  /*0190*/  SHFL.IDX PT, R4, R2, RZ, 0x1f ;  /* 0x00001fff02047589 */ /* 0x000ea200000e0000 */
[----:B------:R-:W-:Y:S01]  /*01a0*/  @UP0 UMOV UR6, 0x400 ;  /* 0x0000040000060882 */ /* 0x000fe20000000000 */
[----:B------:R-:W-:-:S04]  /*01b0*/  @UP0 UIADD3 UR4, -UR4, 0x100000, URZ ;  /* 0x0010000004040890 */ /* 0x000fc8000fffe13f */
[----:B------:R-:W-:Y:S02]  /*01c0*/  @UP0 USHF.L.U32 UR5, UR4, 0xb, URZ ;  /* 0x0000000b04050899 */ /* 0x000fe4000800063f */
[----:B------:R-:W-:Y:S01]  /*01d0*/  @UP0 USHF.L.U32 UR4, UR4, 0x1, URZ ;  /* 0x0000000104040899 */ /* 0x000fe2000800063f */
[----:B------:R-:W-:Y:S01]  /*01e0*/  VOTEU.ANY UP2, P0 ;  /* 0x00000000003f7886 */ /* 0x000fe20000040100 */
[----:B0-----:R-:W-:Y:S01]  /*01f0*/  R2UR UR9, R3 ;  /* 0x00000000030972ca */ /* 0x001fe200000e0000 */
[----:B-1----:R-:W-:Y:S01]  /*0200*/  @UP0 ULEA UR8, UR8, UR6, 0x18 ;  /* 0x0000000608080291 */ /* 0x002fe2000f8ec03f */
[----:B--2---:R-:W-:Y:S01]  /*0210*/  ISETP.NE.AND P1, PT, R4, RZ, PT ;  /* 0x000000ff0400720c */ /* 0x004fe20003f25270 */
[----:B------:R-:W-:-:S04]  /*0220*/  @UP0 UIADD3 UR6, -UR7, 0x100000, URZ ;  /* 0x0010000007060890 */ /* 0x000fc8000fffe13f */
[----:B------:R-:W-:Y:S02]  /*0230*/  @UP0 USHF.L.U32 UR7, UR6, 0xb, URZ ;  /* 0x0000000b06070899 */ /* 0x000fe4000800063f */
[----:B------:R-:W-:-:S04]  /*0240*/  @UP0 USHF.L.U32 UR6, UR6, 0x1, URZ ;  /* 0x0000000106060899 */ /* 0x000fc8000800063f */
[----:B------:R-:W-:Y:S01]  /*0250*/  UISETP.NE.AND UP0, UPT, UR9, URZ, UPT ;  /* 0x0000003f0900728c */ /* 0x000fe2000bf05270 */
[----:B------:R-:W0:Y:S02]  /*0260*/  FENCE.VIEW.ASYNC.S ;  /* 0x00000000000073c6 */ /* 0x000e240000000000 */
[----:B0-----:R0:W1:Y:S05]  /*0270*/  @UP1 SYNCS.EXCH.64 URZ, [UR8+0x38800], UR4 ;  /* 0x03880004083f15b2 */ /* 0x00106a0008000100 */
[----:B------:R0:W2:Y:S01]  /*0280*/  @UP2 SYNCS.EXCH.64 URZ, [UR8+0x38820], UR6 ;  /* 0x03882006083f25b2 */ /* 0x0000a20008000100 */
        /* <DEDUP_REMOVED lines=14> */
[----:B0-----:R3:W4:Y:S08]  /*0370*/  SYNCS.EXCH.64 URZ, [UR8+0x38830], UR4 ;  /* 0x03883004083f75b2 */ /* 0x0017300008000100 */
[----:B------:R3:W0:Y:S01]  /*0380*/  SYNCS.EXCH.64 URZ, [UR8+0x38840], UR6 ;  /* 0x03884006083f75b2 */ /* 0x0006220008000100 */
[----:B------:R3:W0:Y:S01]  /*0390*/  SYNCS.EXCH.64 URZ, [UR8+0x38838], UR4 ;  /* 0x03883804083f75b2 */ /* 0x0006220008000100 */
[----:B------:R3:W0:Y:S02]  /*03a0*/  SYNCS.EXCH.64 URZ, [UR8+0x38848], UR6 ;  /* 0x03884806083f75b2 */ /* 0x0006240008000100 */
[----:B---3--:R-:W-:Y:S01]  /*03b0*/  NOP ;  /* 0x0000000000007918 */ /* 0x008fe20000000000 */
.L_x_428:
[----:B------:R-:W3:Y:S01]  /*03c0*/  SHFL.IDX PT, R3, R2, RZ, 0x1f ;  /* 0x00001fff02037589 */ /* 0x000ee200000e0000 */
[----:B------:R-:W-:Y:S01]  /*03d0*/  NOP ;  /* 0x0000000000007918 */ /* 0x000fe20000000000 */
[----:B---3--:R-:W-:-:S13]  /*03e0*/  ISETP.NE.AND P0, PT, R3, RZ, PT ;  /* 0x000000ff0300720c */ /* 0x008fda0003f05270 */
        /* <DEDUP_REMOVED lines=17> */
[----:B------:R3:W0:Y:S02]  /*0500*/  SYNCS.EXCH.64 URZ, [UR8+0x38868], UR6 ;  /* 0x03886806083f75b2 */ /* 0x0006240008000100 */
[----:B---3--:R-:W-:Y:S01]  /*0510*/  NOP ;  /* 0x0000000000007918 */ /* 0x008fe20000000000 */
.L_x_429:
[----:B------:R-:W3:Y:S01]  /*0520*/  SHFL.IDX PT, R3, R2, RZ, 0x1f ;  /* 0x00001fff02037589 */ /* 0x000ee200000e0000 */
[----:B------:R-:W-:Y:S01]  /*0530*/  NOP ;  /* 0x0000000000007918 */ /* 0x000fe20000000000 */
[----:B---3--:R-:W-:-:S13]  /*0540*/  ISETP.NE.AND P0, PT, R3, RZ, PT ;  /* 0x000000ff0300720c */ /* 0x008fda0003f05270 */
        /* <DEDUP_REMOVED lines=13> */
[----:B------:R3:W0:Y:S02]  /*0620*/  SYNCS.EXCH.64 URZ, [UR6+0x38888], UR4 ;  /* 0x03888804063f75b2 */ /* 0x0006240008000100 */
[----:B---3--:R-:W-:Y:S01]  /*0630*/  NOP ;  /* 0x0000000000007918 */ /* 0x008fe20000000000 */
.L_x_430:
        /* <DEDUP_REMOVED lines=22> */
.L_x_431:
        /* <DEDUP_REMOVED lines=22> */
.L_x_432:
[----:B------:R-:W-:Y:S01]  /*0900*/  PLOP3.LUT P0, PT, PT, PT, UP0, 0x80, 0x0 ;  /* 0x000000000000781c */ /* 0x000fe20003f0f008 */
[----:B------:R-:W-:Y:S01]  /*0910*/  UMOV UR60, 0x1 ;  /* 0x00000001003c7882 */ /* 0x000fe20000000000 */
[----:B------:R-:W-:Y:S01]  /*0920*/  NOP ;  /* 0x0000000000007918 */ /* 0x000fe20000000000 */
[----:B------:R-:W-:Y:S01]  /*0930*/  USEL UR60, UR60, 0x2, !UP0 ;  /* 0x000000023c3c7887 */ /* 0x000fe2000c000000 */
[----:B------:R-:W-:Y:S01]  /*0940*/  BSSY B9, `(.L_x_433) ;  /* 0x000277e000097945 */ /* 0x000fe20003800000 */
[----:B012-4-:R-:W-:Y:S08]  /*0950*/  BAR.SYNC.DEFER_BLOCKING 0x0 ;  /* 0x0000000000007b1d */ /* 0x017ff00000010000 */
[----:B------:R-:W-:Y:S05]  /*0960*/  @!P0 BRA `(.L_x_434) ;  /* 0x00000204009c8947 */ /* 0x000fea0003800000 */
.L_x_435:
[----:B------:R-:W-:-:S08]  /*0970*/  NOP ;  /* 0x0000000000007918 */ /* 0x000fd00000000000 */
[----:B------:R-:W0:Y:S02]  /*0980*/  USETMAXREG.TRY_ALLOC.CTAPOOL UP0, 0xe8 ;  /* 0x000000e8000079c8 */ /* 0x000e240008000600 */
[----:B0-----:R-:W-:-:S13]  /*0990*/  PLOP3.LUT P0, PT, PT, PT, UP0, 0x80, 0x0 ;  /* 0x000000000000781c */ /* 0x001fda0003f0f008 */
[----:B------:R-:W-:Y:S05]  /*09a0*/  @!P0 BRA `(.L_x_435) ;  /* 0xfffffffc00f08947 */ /* 0x000fea000383ffff */
[----:B------:R-:W0:Y:S08]  /*09b0*/  S2UR UR4, SR_CgaCtaId ;  /* 0x00000000000479c3 */ /* 0x000e300000008800 */
[----:B------:R-:W-:Y:S06]  /*09c0*/  BAR.ARV 0x8, 0x180 ;  /* 0x0206000000007b1d */ /* 0x000fec0000002000 */
[----:B------:R-:W-:-:S02]  /*09d0*/  MOV R22, 0x400 ;  /* 0x0000040000167802 */ /* 0x000fc40000000f00 */
[----:B------:R-:W-:Y:S01]  /*09e0*/  BAR.SYNC.DEFER_BLOCKING 0x5, 0x180 ;  /* 0x0146000000007b1d */ /* 0x000fe20000010000 */
[----:B0-----:R-:W-:-:S05]  /*09f0*/  IMAD.U32 R2, RZ, RZ, UR4 ;  /* 0x00000004ff027e24 */ /* 0x001fca000f8e00ff */
[----:B------:R-:W-:Y:S01]  /*0a00*/  ULDC UR4, c[0x0][0xc3c] ;  /* 0x00030f0000047ab9 */ /* 0x000fe20000000800 */
[----:B------:R-:W-:Y:S01]  /*0a10*/  LEA R22, R2, R22, 0x18 ;  /* 0x0000001602167211 */ /* 0x000fe200078ec0ff */
[----:B------:R-:W-:Y:S04]  /*0a20*/  STL [R1+0x58], R2 ;  /* 0x0000580201007387 */ /* 0x000fe80000100800 */
[----:B------:R-:W0:Y:S01]  /*0a30*/  LDS.128 R28, [R22+0x388d0] ;  /* 0x0388d000161c7984 */ /* 0x000e220000000c00 */
[----:B------:R-:W-:Y:S06]  /*0a40*/  BAR.ARV 0x4, 0x180 ;  /* 0x0106000000007b1d */ /* 0x000fec0000002000 */
[----:B0-----:R-:W-:-:S13]  /*0a50*/  ISETP.GE.AND P0, PT, R31, UR4, PT ;  /* 0x000000041f007c0c */ /* 0x001fda000bf06270 */
[----:B------:R-:W-:Y:S05]  /*0a60*/  @P0 BRA `(.L_x_436) ;  /* 0x0000027400ac0947 */ /* 0x000fea0003800000 */
[----:B------:R-:W-:Y:S01]  /*0a70*/  VIADD R0, R0, 0xffffff80 ;  /* 0xffffff8000007836 */ /* 0x000fe20000000000 */
[----:B------:R-:W-:Y:S01]  /*0a80*/  R2UR UR4, R22 ;  /* 0x00000000160472ca */ /* 0x000fe200000e0000 */
[----:B------:R-:W-:Y:S01]  /*0a90*/  ULOP3.LUT UR5, UR60, 0x1, URZ, 0xfc, !UPT ;  /* 0x000000013c057892 */ /* 0x000fe2000f8efc3f */
[----:B------:R-:W-:Y:S01]  /*0aa0*/  IMAD.MOV.U32 R212, RZ, RZ, RZ ;  /* 0x000000ffffd47224 */ /* 0x000fe200078e00ff */
[----:B------:R-:W-:Y:S01]  /*0ab0*/  MOV R229, RZ ;  /* 0x000000ff00e57202 */ /* 0x000fe20000000f00 */
[----:B------:R-:W-:Y:S01]  /*0ac0*/  IMAD.MOV.U32 R223, RZ, RZ, RZ ;  /* 0x000000ffffdf7224 */ /* 0x000fe200078e00ff */
[----:B------:R-:W-:Y:S01]  /*0ad0*/  SHF.R.S32.HI R3, RZ, 0x1f, R0 ;  /* 0x0000001fff037819 */ /* 0x000fe20000011400 */
[----:B------:R-:W-:-:S03]  /*0ae0*/  IMAD.MOV.U32 R225, RZ, RZ, RZ ;  /* 0x000000ffffe17224 */ /* 0x000fc600078e00ff */
[CC--:B------:R-:W-:Y:S02]  /*0af0*/  LEA.HI R2, R3.reuse, R0.reuse, RZ, 0x4 ;  /* 0x0000000003027211 */ /* 0x0c0fe400078f20ff */
[CC--:B------:R-:W-:Y:S02]  /*0b00*/  LEA.HI R4, R3.reuse, R0.reuse, RZ, 0x5 ;  /* 0x0000000003047211 */ /* 0x0c0fe400078f28ff */
[----:B------:R-:W-:Y:S01]  /*0b10*/  SHF.R.S32.HI R7, RZ, 0x4, R2 ;  /* 0x00000004ff077819 */ /* 0x000fe20000011402 */
[----:B------:R-:W-:Y:S01]  /*0b20*/  UIADD3 UR4, UR4, 0x14400, URZ ;  /* 0x0001440004047890 */ /* 0x000fe2000fffe03f */
[----:B------:R-:W-:Y:S01]  /*0b30*/  LOP3.LUT R5, R2, 0x3fffff0, RZ, 0xc0, !PT ;  /* 0x03fffff002057812 */ /* 0x000fe200078ec0ff */
[----:B------:R-:W-:Y:S01]  /*0b40*/  IMAD.SHL.U32 R4, R4, 0x20, RZ ;  /* 0x0000002004047824 */ /* 0x000fe200078e00ff */
[----:B------:R-:W-:Y:S02]  /*0b50*/  LEA.HI R2, R2, R7, RZ, 0x1 ;  /* 0x0000000702027211 */ /* 0x000fe400078f08ff */
[----:B------:R-:W-:Y:S01]  /*0b60*/  LEA.HI R219, R3, R0, RZ, 0x3 ;  /* 0x0000000003db7211 */ /* 0x000fe200078f18ff */
[----:B------:R-:W-:Y:S01]  /*0b70*/  IMAD.IADD R5, R0, 0x1, -R5 ;  /* 0x0000000100057824 */ /* 0x000fe200078e0a05 */
[----:B------:R-:W-:-:S02]  /*0b80*/  LOP3.LUT R4, R4, 0xfffffc00, RZ, 0xc0, !PT ;  /* 0xfffffc0004047812 */ /* 0x000fc400078ec0ff */
[----:B------:R-:W-:Y:S02]  /*0b90*/  LOP3.LUT R2, R2, 0x1ffffffe, RZ, 0xc0, !PT ;  /* 0x1ffffffe02027812 */ /* 0x000fe400078ec0ff */
[----:B------:R-:W-:Y:S01]  /*0ba0*/  LOP3.LUT R9, R219, 0xfffffff8, RZ, 0xc0, !PT ;  /* 0xfffffff8db097812 */ /* 0x000fe200078ec0ff */
[----:B------:R-:W-:Y:S01]  /*0bb0*/  IMAD R5, R5, 0x40, R4 ;  /* 0x0000004005057824 */ /* 0x000fe200078e0204 */
[----:B------:R-:W-:Y:S01]  /*0bc0*/  LEA.HI R3, R3, R0, RZ, 0x6 ;  /* 0x0000000003037211 */ /* 0x000fe200078f30ff */
[----:B------:R-:W-:Y:S01]  /*0bd0*/  IMAD.IADD R2, R7, 0x1, -R2 ;  /* 0x0000000107027824 */ /* 0x000fe200078e0a02 */
[----:B------:R-:W-:Y:S01]  /*0be0*/  SHF.R.S32.HI R219, RZ, 0x3, R219 ;  /* 0x00000003ffdb7819 */ /* 0x000fe200000114db */
[----:B------:R-:W-:Y:S02]  /*0bf0*/  IMAD.IADD R8, R0, 0x1, -R9 ;  /* 0x0000000100087824 */ /* 0x000fe400078e0a09 */
[----:B------:R-:W-:Y:S02]  /*0c00*/  IMAD R0, R2, 0x8, R5 ;  /* 0x0000000802007824 */ /* 0x000fe400078e0205 */
[----:B------:R-:W-:-:S02]  /*0c10*/  IMAD.SHL.U32 R214, R8, 0x4, RZ ;  /* 0x0000000408d67824 */ /* 0x000fc400078e00ff */
[----:B------:R-:W-:Y:S01]  /*0c20*/  IMAD.SHL.U32 R3, R3, 0x8, RZ ;  /* 0x0000000803037824 */ /* 0x000fe200078e00ff */
[----:B------:R0:W-:Y:S01]  /*0c30*/  STL [R1+0x78], R0 ;  /* 0x0000780001007387 */ /* 0x0001e20000100800 */
[C---:B------:R-:W-:Y:S01]  /*0c40*/  IMAD.SHL.U32 R224, R219.reuse, 0x40, RZ ;  /* 0x00000040dbe07824 */ /* 0x040fe200078e00ff */
[C---:B------:R-:W-:Y:S01]  /*0c50*/  IADD3 R221, R214.reuse, 0x20, RZ ;  /* 0x00000020d6dd7810 */ /* 0x040fe20007ffe0ff */
[----:B------:R-:W-:Y:S01]  /*0c60*/  VIADD R6, R219, 0x40 ;  /* 0x00000040db067836 */ /* 0x000fe20000000000 */
[----:B------:R-:W-:Y:S01]  /*0c70*/  LOP3.LUT R228, R3, 0xfffffe00, RZ, 0xc0, !PT ;  /* 0xfffffe0003e47812 */ /* 0x000fe200078ec0ff */
[----:B------:R-:W-:Y:S01]  /*0c80*/  VIADD R220, R214, 0x40 ;  /* 0x00000040d6dc7836 */ /* 0x000fe20000000000 */
[----:B------:R-:W-:Y:S01]  /*0c90*/  STL [R1+0x64], R8 ;  /* 0x0000640801007387 */ /* 0x000fe20000100800 */
[----:B------:R-:W-:Y:S01]  /*0ca0*/  IMAD.U32 R2, RZ, RZ, UR4 ;  /* 0x00000004ff027e24 */ /* 0x000fe2000f8e00ff */
[----:B------:R-:W-:Y:S01]  /*0cb0*/  LOP3.LUT R224, R224, 0x1c0, RZ, 0xc0, !PT ;  /* 0x000001c0e0e07812 */ /* 0x000fe200078ec0ff */
[----:B------:R-:W-:Y:S01]  /*0cc0*/  IMAD.IADD R213, R214, 0x1, R220 ;  /* 0x00000001d6d57824 */ /* 0x000fe200078e02dc */
[----:B------:R-:W-:Y:S01]  /*0cd0*/  SHF.R.S32.HI R3, RZ, 0x1f, R6 ;  /* 0x0000001fff037819 */ /* 0x000fe20000011406 */
[----:B0-----:R-:W-:Y:S01]  /*0ce0*/  IMAD.U32 R0, RZ, RZ, UR5 ;  /* 0x00000005ff007e24 */ /* 0x001fe2000f8e00ff */
[----:B------:R-:W-:Y:S01]  /*0cf0*/  STL [R1+0x70], RZ ;  /* 0x000070ff01007387 */ /* 0x000fe20000100800 */
[----:B------:R-:W-:Y:S01]  /*0d00*/  VIADD R0, R219, 0x20 ;  /* 0x00000020db007836 */ /* 0x000fe20000000000 */
[----:B------:R-:W-:Y:S01]  /*0d10*/  LEA.HI R3, R3, R6, RZ, 0x3 ;  /* 0x0000000603037211 */ /* 0x000fe200078f18ff */
[----:B------:R-:W-:Y:S01]  /*0d20*/  IMAD.SHL.U32 R16, R8, 0x8, RZ ;  /* 0x0000000808107824 */ /* 0x000fe200078e00ff */
[----:B------:R0:W-:Y:S01]  /*0d30*/  STL [R1+0x6c], R2 ;  /* 0x00006c0201007387 */ /* 0x0001e20000100800 */
[----:B------:R-:W-:Y:S01]  /*0d40*/  VIADD R222, R214, 0x60 ;  /* 0x00000060d6de7836 */ /* 0x000fe20000000000 */
[----:B------:R-:W-:Y:S01]  /*0d50*/  SHF.R.S32.HI R5, RZ, 0x1f, R0 ;  /* 0x0000001fff057819 */ /* 0x000fe20000011400 */
[----:B------:R-:W-:Y:S01]  /*0d60*/  IMAD.SHL.U32 R3, R3, 0x40, RZ ;  /* 0x0000004003037824 */ /* 0x000fe200078e00ff */
[----:B------:R-:W-:Y:S01]  /*0d70*/  SHF.R.S32.HI R17, RZ, 0x1f, R16 ;  /* 0x0000001fff117819 */ /* 0x000fe20000011410 */
[----:B------:R-:W-:Y:S01]  /*0d80*/  VIADD R18, R16, 0x80 ;  /* 0x0000008010127836 */ /* 0x000fe20000000000 */
[----:B------:R-:W-:Y:S01]  /*0d90*/  LEA.HI R5, R5, R0, RZ, 0x3 ;  /* 0x0000000005057211 */ /* 0x000fe200078f18ff */
[----:B------:R-:W-:-:S02]  /*0da0*/  IMAD.SHL.U32 R0, R0, 0x40, RZ ;  /* 0x0000004000007824 */ /* 0x000fc400078e00ff */
[----:B------:R-:W-:Y:S01]  /*0db0*/  VIADD R19, R16, 0xc0 ;  /* 0x000000c010137836 */ /* 0x000fe20000000000 */
[----:B------:R-:W-:Y:S01]  /*0dc0*/  SHF.R.S32.HI R218, RZ, 0x1f, R18 ;  /* 0x0000001fffda7819 */ /* 0x000fe20000011412 */
[----:B0-----:R-:W-:Y:S01]  /*0dd0*/  IMAD.SHL.U32 R2, R6, 0x40, RZ ;  /* 0x0000004006027824 */ /* 0x001fe200078e00ff */
[----:B------:R-:W-:Y:S01]  /*0de0*/  LOP3.LUT R4, R0, 0x1c0, RZ, 0xc0, !PT ;  /* 0x000001c000047812 */ /* 0x000fe200078ec0ff */
[----:B------:R-:W-:Y:S01]  /*0df0*/  IMAD.SHL.U32 R5, R5, 0x40, RZ ;  /* 0x0000004005057824 */ /* 0x000fe200078e00ff */
[----:B------:R-:W-:Y:S02]  /*0e00*/  SHF.R.U32.HI R0, RZ, 0x3, R224 ;  /* 0x00000003ff007819 */ /* 0x000fe400000116e0 */
[----:B------:R-:W-:Y:S02]  /*0e10*/  SHF.R.S32.HI R0, RZ, 0x1f, R213 ;  /* 0x0000001fff007819 */ /* 0x000fe400000114d5 */
[----:B------:R-:W-:Y:S02]  /*0e20*/  LOP3.LUT R2, R2, 0x1c0, RZ, 0xc0, !PT ;  /* 0x000001c002027812 */ /* 0x000fe400078ec0ff */
[----:B------:R-:W-:-:S02]  /*0e30*/  LEA.HI R0, R0, R213, RZ, 0x3 ;  /* 0x000000d500007211 */ /* 0x000fc400078f18ff */
[----:B------:R-:W-:Y:S02]  /*0e40*/  SHF.R.U32.HI R6, RZ, 0x3, R4 ;  /* 0x00000003ff067819 */ /* 0x000fe40000011604 */
[----:B------:R-:W-:Y:S02]  /*0e50*/  SHF.R.U32.HI R4, RZ, 0x3, R2 ;  /* 0x00000003ff047819 */ /* 0x000fe40000011602 */
[----:B------:R-:W-:Y:S02]  /*0e60*/  LOP3.LUT R23, R0, 0xfffffff8, RZ, 0xc0, !PT ;  /* 0xfffffff800177812 */ /* 0x000fe400078ec0ff */
[----:B------:R-:W-:Y:S02]  /*0e70*/  LOP3.LUT R2, R5, 0xfffffe00, RZ, 0xc0, !PT ;  /* 0xfffffe0005027812 */ /* 0x000fe400078ec0ff */
[----:B------:R-:W-:Y:S02]  /*0e80*/  LOP3.LUT R0, R3, 0xfffffe00, RZ, 0xc0, !PT ;  /* 0xfffffe0003007812 */ /* 0x000fe400078ec0ff */
[----:B------:R-:W-:Y:S01]  /*0e90*/  SHF.R.S32.HI R217, RZ, 0x1f, R19 ;  /* 0x0000001fffd97819 */ /* 0x000fe20000011413 */
[----:B------:R0:W-:Y:S01]  /*0ea0*/  STL [R1+0x54], R2 ;  /* 0x0000540201007387 */ /* 0x0001e20000100800 */
[----:B------:R-:W-:-:S03]  /*0eb0*/  SHF.R.S32.HI R216, RZ, 0x1f, R23 ;  /* 0x0000001fffd87819 */ /* 0x000fc60000011417 */
[----:B------:R0:W-:Y:S04]  /*0ec0*/  STL [R1+0x50], R0 ;  /* 0x0000500001007387 */ /* 0x0001e80000100800 */
.L_x_674:
[----:B012-4-:R-:W0:Y:S01]  /*0ed0*/  LDC.64 R2, c[0x0][0xc88] ;  /* 0x00032200ff027b82 */ /* 0x017e220000000a00 */
[----:B------:R-:W-:Y:S01]  /*0ee0*/  ULDC.64 UR10, c[0x0][0x208] ;  /* 0x00008200000a7ab9 */ /* 0x000fe20000000a00 */
[----:B------:R-:W-:Y:S01]  /*0ef0*/  ULDC.64 UR4, c[0x0][0xa28] ;  /* 0x00028a0000047ab9 */ /* 0x000fe20000000a00 */
[----:B------:R-:W-:Y:S01]  /*0f00*/  ULDC.64 UR8, c[0x0][0xa18] ;  /* 0x0002860000087ab9 */ /* 0x000fe20000000a00 */
[----:B------:R-:W-:Y:S01]  /*0f10*/  ULDC.64 UR6, c[0x0][0xa08] ;  /* 0x0002820000067ab9 */ /* 0x000fe20000000a00 */
[----:B0-----:R-:W-:-:S05]  /*0f20*/  IMAD.WIDE R2, R31, 0x4, R2 ;  /* 0x000000041f027825 */ /* 0x001fca00078e0202 */
[----:B------:R-:W2:Y:S01]  /*0f30*/  LDG.E R8, desc[UR10][R2.64] ;  /* 0x0000000a02087981 */ /* 0x000ea2000c1e1900 */
[----:B------:R-:W-:Y:S01]  /*0f40*/  ISETP.NE.U32.AND P2, PT, RZ, UR4, PT ;  /* 0x00000004ff007c0c */ /* 0x000fe2000bf45070 */
[----:B------:R-:W-:Y:S01]  /*0f50*/  IMAD.MOV.U32 R120, RZ, RZ, RZ ;  /* 0x000000ffff787224 */ /* 0x000fe200078e00ff */
[----:B------:R-:W-:Y:S02]  /*0f60*/  ISETP.NE.U32.AND P1, PT, RZ, UR8, PT ;  /* 0x00000008ff007c0c */ /* 0x000fe4000bf25070 */
[----:B------:R-:W-:Y:S02]  /*0f70*/  ISETP.NE.AND.EX P2, PT, RZ, UR5, PT, P2 ;  /* 0x00000005ff007c0c */ /* 0x000fe4000bf45320 */
[----:B------:R-:W-:Y:S02]  /*0f80*/  ISETP.NE.AND.EX P1, PT, RZ, UR9, PT, P1 ;  /* 0x00000009ff007c0c */ /* 0x000fe4000bf25310 */
[----:B------:R-:W-:-:S04]  /*0f90*/  ISETP.NE.U32.AND P0, PT, RZ, UR6, PT ;  /* 0x00000006ff007c0c */ /* 0x000fc8000bf05070 */
[----:B------:R-:W-:Y:S02]  /*0fa0*/  ISETP.NE.AND.EX P0, PT, RZ, UR7, PT, P0 ;  /* 0x00000007ff007c0c */ /* 0x000fe4000bf05300 */
[----:B--2---:R-:W-:Y:S01]  /*0fb0*/  SHF.R.S32.HI R0, RZ, 0x1f, R8 ;  /* 0x0000001fff007819 */ /* 0x004fe20000011408 */
[----:B------:R0:W-:Y:S02]  /*0fc0*/  STL [R1+0x60], R8 ;  /* 0x0000600801007387 */ /* 0x0001e40000100800 */
[C---:B------:R-:W-:Y:S01]  /*0fd0*/  @P2 LEA R2, P3, R8.reuse, UR4, 0x2 ;  /* 0x0000000408022c11 */ /* 0x040fe2000f8610ff */
[----:B------:R-:W-:Y:S01]  /*0fe0*/  ULDC UR4, c[0x0][0x288] ;  /* 0x0000a20000047ab9 */ /* 0x000fe20000000800 */
[C-C-:B------:R-:W-:Y:S01]  /*0ff0*/  SHF.L.U64.HI R27, R8.reuse, 0x2, R0.reuse ;  /* 0x00000002081b7819 */ /* 0x140fe20000010200 */
[----:B------:R0:W-:Y:S01]  /*1000*/  STL [R1+0x74], R29 ;  /* 0x0000741d01007387 */ /* 0x0001e20000100800 */
[C---:B------:R-:W-:Y:S01]  /*1010*/  @P2 LEA.HI.X R3, R8.reuse, UR5, R0, 0x2, P3 ;  /* 0x0000000508032c11 */ /* 0x040fe200098f1400 */
[----:B------:R-:W-:-:S02]  /*1020*/  IMAD.SHL.U32 R26, R8, 0x4, RZ ;  /* 0x00000004081a7824 */ /* 0x000fc400078e00ff */
[----:B------:R0:W-:Y:S01]  /*1030*/  STL [R1+0x68], R30 ;  /* 0x0000681e01007387 */ /* 0x0001e20000100800 */
[----:B------:R-:W-:Y:S02]  /*1040*/  IMAD.MOV.U32 R0, RZ, RZ, RZ ;  /* 0x000000ffff007224 */ /* 0x000fe400078e00ff */
[----:B------:R-:W-:Y:S01]  /*1050*/  IMAD.U32 R140, RZ, RZ, UR4 ;  /* 0x00000004ff8c7e24 */ /* 0x000fe2000f8e00ff */
[----:B------:R-:W-:Y:S01]  /*1060*/  ULDC.64 UR4, c[0x0][0x418] ;  /* 0x0001060000047ab9 */ /* 0x000fe20000000a00 */
[C---:B------:R-:W-:Y:S01]  /*1070*/  IADD3 R6, P4, R26.reuse, UR6, RZ ;  /* 0x000000061a067c10 */ /* 0x040fe2000ff9e0ff */
[----:B------:R-:W-:Y:S01]  /*1080*/  UISETP.NE.U32.AND UP0, UPT, UR4, URZ, UPT ;  /* 0x0000003f0400728c */ /* 0x000fe2000bf05070 */
[----:B------:R0:W5:Y:S01]  /*1090*/  @P2 LDG.E R0, desc[UR10][R2.64] ;  /* 0x0000000a02002981 */ /* 0x000162000c1e1900 */
[----:B------:R-:W-:Y:S01]  /*10a0*/  @P1 IADD3 R4, P2, R26, UR8, RZ ;  /* 0x000000081a041c10 */ /* 0x000fe2000ff5e0ff */
[----:B------:R-:W-:Y:S01]  /*10b0*/  ULDC UR4, c[0x0][0x424] ;  /* 0x0001090000047ab9 */ /* 0x000fe20000000800 */
[----:B------:R-:W-:Y:S01]  /*10c0*/  UISETP.NE.AND.EX UP0, UPT, UR5, URZ, UPT, UP0 ;  /* 0x0000003f0500728c */ /* 0x000fe2000bf05300 */
[C---:B------:R-:W-:Y:S01]  /*10d0*/  IADD3.X R7, R27.reuse, UR7, RZ, P4, !PT ;  /* 0x000000071b077c10 */ /* 0x040fe2000a7fe4ff */
[----:B------:R-:W-:Y:S01]  /*10e0*/  ULDC.64 UR6, c[0x0][0xa20] ;  /* 0x0002880000067ab9 */ /* 0x000fe20000000a00 */
[----:B------:R-:W-:Y:S01]  /*10f0*/  @P1 IADD3.X R5, R27, UR9, RZ, P2, !PT ;  /* 0x000000091b051c10 */ /* 0x000fe200097fe4ff */
[----:B------:R-:W-:Y:S01]  /*1100*/  USEL UR4, UR4, 0x1, UP0 ;  /* 0x0000000104047887 */ /* 0x000fe20008000000 */
[----:B------:R-:W-:Y:S01]  /*1110*/  ISETP.NE.U32.AND P2, PT, RZ, UR6, PT ;  /* 0x00000006ff007c0c */ /* 0x000fe2000bf45070 */
[----:B------:R-:W-:Y:S01]  /*1120*/  ULDC UR5, c[0x0][0x2f0] ;  /* 0x0000bc0000057ab9 */ /* 0x000fe20000000800 */
[----:B------:R0:W5:Y:S01]  /*1130*/  @P0 LDG.E R120, desc[UR10][R6.64] ;  /* 0x0000000a06780981 */ /* 0x000162000c1e1900 */
[----:B------:R-:W-:Y:S01]  /*1140*/  UIMAD UR4, UR4, UR5, URZ ;  /* 0x00000005040472a4 */ /* 0x000fe2000f8e023f */
[----:B------:R-:W-:-:S02]  /*1150*/  ISETP.NE.AND.EX P2, PT, RZ, UR7, PT, P2 ;  /* 0x00000007ff007c0c */ /* 0x000fc4000bf45320 */
[----:B------:R0:W5:Y:S01]  /*1160*/  @P1 LDG.E R140, desc[UR10][R4.64] ;  /* 0x0000000a048c1981 */ /* 0x000162000c1e1900 */
[----:B------:R-:W-:Y:S01]  /*1170*/  ULDC UR5, c[0x0][0x348] ;  /* 0x0000d20000057ab9 */ /* 0x000fe20000000800 */
[----:B------:R-:W-:Y:S01]  /*1180*/  IMAD.MOV.U32 R91, RZ, RZ, R8 ;  /* 0x000000ffff5b7224 */ /* 0x000fe200078e0008 */
[----:B---3--:R-:W-:Y:S08]  /*1190*/  @P1 BRA `(.L_x_437) ;  /* 0x0000000000281947 */ /* 0x008ff00003800000 */
[----:B------:R-:W-:Y:S02]  /*11a0*/  ULDC.64 UR8, c[0x0][0xa00] ;  /* 0x0002800000087ab9 */ /* 0x000fe40000000a00 */
[----:B------:R-:W-:-:S04]  /*11b0*/  ISETP.NE.U32.AND P1, PT, RZ, UR8, PT ;  /* 0x00000008ff007c0c */ /* 0x000fc8000bf25070 */
[----:B------:R-:W-:-:S13]  /*11c0*/  ISETP.NE.AND.EX P1, PT, RZ, UR9, PT, P1 ;  /* 0x00000009ff007c0c */ /* 0x000fda000bf25310 */
[----:B------:R-:W-:Y:S05]  /*11d0*/  @!P1 BRA `(.L_x_437) ;  /* 0x0000000000189947 */ /* 0x000fea0003800000 */
[----:B0-----:R-:W0:Y:S01]  /*11e0*/  LDC.64 R2, c[0x0][0xa00] ;  /* 0x00028000ff027b82 */ /* 0x001e220000000a00 */
[----:B------:R-:W-:Y:S01]  /*11f0*/  ULDC.64 UR8, c[0x0][0x208] ;  /* 0x0000820000087ab9 */ /* 0x000fe20000000a00 */
[----:B0-----:R-:W-:-:S05]  /*1200*/  IMAD.WIDE R2, R91, 0x4, R2 ;  /* 0x000000045b027825 */ /* 0x001fca00078e0202 */
[----:B-----5:R-:W2:Y:S04]  /*1210*/  LDG.E R140, desc[UR8][R2.64] ;  /* 0x00000008028c7981 */ /* 0x020ea8000c1e1900 */
[----:B------:R-:W2:Y:S02]  /*1220*/  LDG.E R5, desc[UR8][R2.64+0x4] ;  /* 0x0000040802057981 */ /* 0x000ea4000c1e1900 */
[----:B--2---:R-:W-:-:S07]  /*1230*/  IMAD.IADD R140, R5, 0x1, -R140 ;  /* 0x00000001058c7824 */ /* 0x004fce00078e0a8c */
.L_x_437:
[----:B------:R-:W-:Y:S01]  /*1240*/  IMAD.U32 R24, RZ, RZ, UR5 ;  /* 0x00000005ff187e24 */ /* 0x000fe2000f8e00ff */
[----:B------:R-:W-:Y:S01]  /*1250*/  MOV R25, UR4 ;  /* 0x0000000400197c02 */ /* 0x000fe20008000f00 */
[----:B------:R-:W-:Y:S06]  /*1260*/  @!P2 BRA `(.L_x_438) ;  /* 0x000000000014a947 */ /* 0x000fec0003800000 */
[----:B0-----:R-:W-:Y:S01]  /*1270*/  IADD3 R2, P0, R26, UR6, RZ ;  /* 0x000000061a027c10 */ /* 0x001fe2000ff1e0ff */
[----:B------:R-:W-:-:S03]  /*1280*/  ULDC.64 UR4, c[0x0][0x208] ;  /* 0x0000820000047ab9 */ /* 0x000fc60000000a00 */
[----:B------:R-:W-:-:S05]  /*1290*/  IADD3.X R3, R27, UR7, RZ, P0, !PT ;  /* 0x000000071b037c10 */ /* 0x000fca00087fe4ff */
[----:B------:R1:W5:Y:S01]  /*12a0*/  LDG.E R25, desc[UR4][R2.64] ;  /* 0x0000000402197981 */ /* 0x000362000c1e1900 */
[----:B------:R-:W-:Y:S05]  /*12b0*/  BRA `(.L_x_439) ;  /* 0x0000000000147947 */ /* 0x000fea0003800000 */
.L_x_438:
[----:B------:R-:W-:Y:S05]  /*12c0*/  @!P0 BRA `(.L_x_439) ;  /* 0x0000000000108947 */ /* 0x000fea0003800000 */
[----:B------:R-:W-:Y:S02]  /*12d0*/  ULDC.64 UR4, c[0x0][0x208] ;  /* 0x0000820000047ab9 */ /* 0x000fe40000000a00 */
[----:B0-----:R-:W2:Y:S04]  /*12e0*/  LDG.E R2, desc[UR4][R6.64] ;  /* 0x0000000406027981 */ /* 0x001ea8000c1e1900 */
[----:B------:R-:W2:Y:S02]  /*12f0*/  LDG.E R25, desc[UR4][R6.64+0x4] ;  /* 0x0000040406197981 */ /* 0x000ea4000c1e1900 */
[----:B--2---:R-:W-:-:S07]  /*1300*/  IMAD.IADD R25, R25, 0x1, -R2 ;  /* 0x0000000119197824 */ /* 0x004fce00078e0a02 */
.L_x_439:
[----:B------:R-:W-:Y:S01]  /*1310*/  ULDC.64 UR4, c[0x0][0xa10] ;  /* 0x0002840000047ab9 */ /* 0x000fe20000000a00 */
[----:B------:R-:W-:Y:S01]  /*1320*/  ULDC.64 UR6, c[0x0][0x208] ;  /* 0x0000820000067ab9 */ /* 0x000fe20000000a00 */
[----:B------:R-:W-:-:S04]  /*1330*/  ISETP.NE.U32.AND P0, PT, RZ, UR4, PT ;  /* 0x00000004ff007c0c */ /* 0x000fc8000bf05070 */
[----:B------:R-:W-:Y:S01]  /*1340*/  ISETP.NE.AND.EX P0, PT, RZ, UR5, PT, P0 ;  /* 0x00000005ff007c0c */ /* 0x000fe2000bf05300 */
[----:B0----5:R-:W-:Y:S01]  /*1350*/  IMAD.IADD R8, R25, 0x1, -R0 ;  /* 0x0000000119087824 */ /* 0x021fe200078e0a00 */
[----:B------:R-:W-:-:S11]  /*1360*/  ULDC.64 UR4, c[0x0][0xa30] ;  /* 0x00028c0000047ab9 */ /* 0x000fd60000000a00 */
[----:B-1----:R-:W0:Y:S02]  /*1370*/  @P0 LDC.64 R2, c[0x0][0xa10] ;  /* 0x00028400ff020b82 */ /* 0x002e240000000a00 */
[----:B0-----:R-:W-:-:S05]  /*1380*/  @P0 IMAD.WIDE R2, R91, 0x4, R2 ;  /* 0x000000045b020825 */ /* 0x001fca00078e0202 */
[----:B------:R-:W2:Y:S04]  /*1390*/  @P0 LDG.E R6, desc[UR6][R2.64] ;  /* 0x0000000602060981 */ /* 0x000ea8000c1e1900 */
[----:B------:R-:W2:Y:S01]  /*13a0*/  @P0 LDG.E R7, desc[UR6][R2.64+0x4] ;  /* 0x0000040602070981 */ /* 0x000ea2000c1e1900 */
[----:B------:R-:W-:Y:S01]  /*13b0*/  IMAD.MOV R116, RZ, RZ, -R8 ;  /* 0x000000ffff747224 */ /* 0x000fe200078e0a08 */
[----:B------:R-:W-:Y:S01]  /*13c0*/  ISETP.NE.U32.AND P1, PT, RZ, UR4, PT ;  /* 0x00000004ff007c0c */ /* 0x000fe2000bf25070 */
[----:B------:R-:W-:-:S03]  /*13d0*/  IMAD.MOV.U32 R136, RZ, RZ, R25 ;  /* 0x000000ffff887224 */ /* 0x000fc600078e0019 */
[----:B------:R-:W-:Y:S02]  /*13e0*/  VIMNMX R116, RZ, R116, !PT ;  /* 0x00000074ff747248 */ /* 0x000fe40007fe0100 */
[----:B------:R-:W-:-:S13]  /*13f0*/  ISETP.NE.AND.EX P1, PT, RZ, UR5, PT, P1 ;  /* 0x00000005ff007c0c */ /* 0x000fda000bf25310 */
[----:B------:R-:W-:-:S04]  /*1400*/  @P1 IADD3 R4, P2, R26, UR4, RZ ;  /* 0x000000041a041c10 */ /* 0x000fc8000ff5e0ff */
[----:B------:R-:W-:-:S05]  /*1410*/  @P1 IADD3.X R5, R27, UR5, RZ, P2, !PT ;  /* 0x000000051b051c10 */ /* 0x000fca00097fe4ff */
[----:B------:R0:W5:Y:S01]  /*1420*/  @P1 LDG.E R136, desc[UR6][R4.64] ;  /* 0x0000000604881981 */ /* 0x000162000c1e1900 */
[----:B--2---:R-:W-:-:S04]  /*1430*/  @P0 IMAD.IADD R24, R7, 0x1, -R6 ;  /* 0x0000000107180824 */ /* 0x004fc800078e0a06 */
[----:B------:R-:W-:-:S04]  /*1440*/  IMAD.IADD R180, R8, 0x1, R24 ;  /* 0x0000000108b47824 */ /* 0x000fc800078e0218 */
[----:B------:R-:W-:-:S04]  /*1450*/  VIADD R0, R180, 0x4f ;  /* 0x0000004fb4007836 */ /* 0x000fc80000000000 */
[----:B------:R-:W-:-:S05]  /*1460*/  IMAD.HI R0, R0, 0x66666667, RZ ;  /* 0x6666666700007827 */ /* 0x000fca00078e02ff */
[----:B------:R-:W-:-:S04]  /*1470*/  SHF.R.U32.HI R181, RZ, 0x1f, R0 ;  /* 0x0000001fffb57819 */ /* 0x000fc80000011600 */
[----:B------:R-:W-:-:S05]  /*1480*/  LEA.HI.SX32 R181, R0, R181, 0x1b ;  /* 0x000000b500b57211 */ /* 0x000fca00078fdaff */
[----:B------:R-:W-:-:S05]  /*1490*/  IMAD R3, R181, 0x50, -R8 ;  /* 0x00000050b5037824 */ /* 0x000fca00078e0a08 */
[----:B------:R-:W-:-:S04]  /*14a0*/  VIMNMX R3, R3, R24, PT ;  /* 0x0000001803037248 */ /* 0x000fc80003fe0100 */
[----:B------:R-:W-:Y:S01]  /*14b0*/  ISETP.GT.AND P0, PT, R3, R116, PT ;  /* 0x000000740300720c */ /* 0x000fe20003f04270 */
[----:B------:R-:W-:-:S05]  /*14c0*/  IMAD.WIDE.U32 R116, R116, -0x33333333, RZ ;  /* 0xcccccccd74747825 */ /* 0x000fca00078e00ff */
[----:B------:R-:W-:-:S05]  /*14d0*/  SHF.R.U32.HI R116, RZ, 0x6, R117 ;  /* 0x00000006ff747819 */ /* 0x000fca0000011675 */
[----:B------:R-:W-:Y:S02]  /*14e0*/  IMAD.MOV.U32 R2, RZ, RZ, R116 ;  /* 0x000000ffff027224 */ /* 0x000fe400078e0074 */
[----:B------:R-:W-:-:S04]  /*14f0*/  @P0 VIADD R0, R3, 0x4f ;  /* 0x0000004f03000836 */ /* 0x000fc80000000000 */
[----:B------:R-:W-:-:S05]  /*1500*/  @P0 IMAD.HI R0, R0, 0x66666667, RZ ;  /* 0x6666666700000827 */ /* 0x000fca00078e02ff */
[----:B------:R-:W-:-:S04]  /*1510*/  @P0 SHF.R.U32.HI R3, RZ, 0x1f, R0 ;  /* 0x0000001fff030819 */ /* 0x000fc80000011600 */
[----:B------:R-:W-:Y:S02]  /*1520*/  @P0 LEA.HI.SX32 R2, R0, R3, 0x1b ;  /* 0x0000000300020211 */ /* 0x000fe400078fdaff */
[----:B------:R-:W-:Y:S02]  /*1530*/  PLOP3.LUT P0, PT, PT, PT, PT, 0x80, 0x0 ;  /* 0x000000000000781c */ /* 0x000fe40003f0f070 */
[----:B------:R-:W-:-:S13]  /*1540*/  ISETP.GT.AND P1, PT, R2, R116, PT ;  /* 0x000000740200720c */ /* 0x000fda0003f24270 */
[----:B0-----:R-:W-:Y:S05]  /*1550*/  @!P1 BRA `(.L_x_440) ;  /* 0x0000009800f09947 */ /* 0x001fea0003800000 */
[----:B------:R-:W-:Y:S01]  /*1560*/  VIADD R0, R22, 0x24400 ;  /* 0x0002440016007836 */ /* 0x000fe20000000000 */
[----:B------:R-:W-:Y:S04]  /*1570*/  BSSY B6, `(.L_x_441) ;  /* 0x0000013000067945 */ /* 0x000fe80003800000 */
[----:B------:R-:W-:-:S13]  /*1580*/  LOP3.LUT P0, RZ, R0, 0x3ff, RZ, 0xc0, !PT ;  /* 0x000003ff00ff7812 */ /* 0x000fda000780c0ff */
[----:B------:R-:W-:Y:S05]  /*1590*/  @!P0 BRA `(.L_x_442) ;  /* 0x0000000000408947 */ /* 0x000fea0003800000 */
        /* <DEDUP_REMOVED lines=15> */
[----:B-1---5:R-:W-:Y:S05]  /*1690*/  CALL.ABS.NOINC R14 ;  /* 0x000000000e007343 */ /* 0x022fea0003c00000 */
.L_x_442:
[----:B------:R-:W-:Y:S05]  /*16a0*/  BSYNC B6 ;  /* 0x0000000000067941 */ /* 0x000fea0003800000 */
.L_x_441:
        /* <DEDUP_REMOVED lines=20> */
.L_x_444:
[----:B------:R-:W-:Y:S05]  /*17f0*/  BSYNC B6 ;  /* 0x0000000000067941 */ /* 0x000fea0003800000 */
.L_x_443:
[----:B------:R-:W-:Y:S01]  /*1800*/  ULDC.64 UR4, c[0x0][0x9f8] ;  /* 0x00027e0000047ab9 */ /* 0x000fe20000000a00 */
[----:B------:R-:W0:Y:S01]  /*1810*/  LDC R115, c[0x0][0x3f4] ;  /* 0x0000fd00ff737b82 */ /* 0x000e220000000800 */
[----:B------:R-:W-:Y:S01]  /*1820*/  ISETP.NE.U32.AND P0, PT, RZ, UR4, PT ;  /* 0x00000004ff007c0c */ /* 0x000fe2000bf05070 */
[----:B------:R-:W2:Y:S03]  /*1830*/  LDL R21, [R1+0x50] ;  /* 0x0000500001157983 */ /* 0x000ea60000100800 */
[----:B------:R-:W-:Y:S01]  /*1840*/  ISETP.NE.AND.EX P0, PT, RZ, UR5, PT, P0 ;  /* 0x00000005ff007c0c */ /* 0x000fe2000bf05300 */
[----:B------:R-:W-:Y:S01]  /*1850*/  ULDC.64 UR6, c[0x0][0x208] ;  /* 0x0000820000067ab9 */ /* 0x000fe20000000a00 */
[----:B------:R-:W3:Y:S01]  /*1860*/  LDL R31, [R1+0x54] ;  /* 0x00005400011f7983 */ /* 0x000ee20000100800 */
[----:B------:R-:W1:Y:S08]  /*1870*/  LDC.64 R92, c[0x0][0x408] ;  /* 0x00010200ff5c7b82 */ /* 0x000e700000000a00 */
[----:B------:R-:W4:Y:S02]  /*1880*/  LDC.64 R98, c[0x0][0x3f8] ;  /* 0x0000fe00ff627b82 */ /* 0x000f240000000a00 */
[----:B------:R-:W-:Y:S01]  /*1890*/  @P0 IADD3 R4, P1, R26, UR4, RZ ;  /* 0x000000041a040c10 */ /* 0x000fe2000ff3e0ff */
[----:B------:R-:W-:-:S03]  /*18a0*/  ULDC UR4, c[0x0][0x2f4] ;  /* 0x0000bd0000047ab9 */ /* 0x000fc60000000800 */
[----:B------:R-:W-:Y:S02]  /*18b0*/  @P0 IADD3.X R5, R27, UR5, RZ, P1, !PT ;  /* 0x000000051b050c10 */ /* 0x000fe40008ffe4ff */
[----:B------:R-:W-:-:S03]  /*18c0*/  ISETP.GE.AND P1, PT, R213, UR4, PT ;  /* 0x00000004d5007c0c */ /* 0x000fc6000bf26270 */
[----:B------:R0:W3:Y:S01]  /*18d0*/  @P0 LDG.E R91, desc[UR6][R4.64] ;  /* 0x00000006045b0981 */ /* 0x0000e2000c1e1900 */
[----:B------:R-:W-:Y:S02]  /*18e0*/  SEL R3, RZ, 0xffffffff, P1 ;  /* 0xffffffffff037807 */ /* 0x000fe40000800000 */
[----:B------:R-:W-:-:S03]  /*18f0*/  ISETP.GE.AND P0, PT, R16, UR4, PT ;  /* 0x0000000410007c0c */ /* 0x000fc6000bf06270 */
[----:B------:R-:W-:Y:S01]  /*1900*/  IMAD.SHL.U32 R3, R3, 0x2, RZ ;  /* 0x0000000203037824 */ /* 0x000fe200078e00ff */
[----:B------:R-:W-:Y:S02]  /*1910*/  SEL R0, RZ, 0x1, P0 ;  /* 0x00000001ff007807 */ /* 0x000fe40000000000 */
[----:B------:R-:W-:Y:S02]  /*1920*/  ISETP.GE.AND P2, PT, R18, UR4, PT ;  /* 0x0000000412007c0c */ /* 0x000fe4000bf46270 */
[----:B------:R-:W-:Y:S02]  /*1930*/  LOP3.LUT R0, R3, 0x2, R0, 0xe2, !PT ;  /* 0x0000000203007812 */ /* 0x000fe400078ee200 */
[----:B------:R-:W-:Y:S02]  /*1940*/  SEL R3, RZ, 0x4, P2 ;  /* 0x00000004ff037807 */ /* 0x000fe40001000000 */
[----:B0-----:R-:W-:Y:S02]  /*1950*/  ISETP.GE.AND P2, PT, R16, R115, PT ;  /* 0x000000731000720c */ /* 0x001fe40003f46270 */
[----:B------:R-:W-:-:S02]  /*1960*/  LOP3.LUT R4, R0, R3, RZ, 0xfc, !PT ;  /* 0x0000000300047212 */ /* 0x000fc400078efcff */
[----:B------:R-:W-:Y:S02]  /*1970*/  SHF.R.S32.HI R7, RZ, 0x1f, R219 ;  /* 0x0000001fff077819 */ /* 0x000fe400000114db */
[----:B------:R-:W-:Y:S01]  /*1980*/  SEL R3, R115, RZ, P2 ;  /* 0x000000ff73037207 */ /* 0x000fe20001000000 */
[----:B------:R-:W-:Y:S02]  /*1990*/  VIADD R33, R219, 0x40 ;  /* 0x00000040db217836 */ /* 0x000fe40000000000 */
[----:B-1----:R-:W-:Y:S02]  /*19a0*/  IMAD R0, R7, R92, RZ ;  /* 0x0000005c07007224 */ /* 0x002fe400078e02ff */
[----:B------:R-:W-:Y:S02]  /*19b0*/  IMAD.IADD R3, R16, 0x1, R3 ;  /* 0x0000000110037824 */ /* 0x000fe400078e0203 */
[----:B------:R-:W-:Y:S02]  /*19c0*/  VIADD R20, R219, 0x40 ;  /* 0x00000040db147836 */ /* 0x000fe40000000000 */
[----:B----4-:R-:W-:Y:S01]  /*19d0*/  IMAD R6, R7, R98, RZ ;  /* 0x0000006207067224 */ /* 0x010fe200078e02ff */
[----:B------:R-:W-:Y:S01]  /*19e0*/  SHF.L.U32 R33, R33, 0x6, RZ ;  /* 0x0000000621217819 */ /* 0x000fe200000006ff */
[----:B------:R-:W-:Y:S01]  /*19f0*/  IMAD R7, R219, R93, R0 ;  /* 0x0000005ddb077224 */ /* 0x000fe200078e0200 */
[----:B------:R-:W-:Y:S01]  /*1a00*/  SHF.R.S32.HI R0, RZ, 0x1f, R3 ;  /* 0x0000001fff007819 */ /* 0x000fe20000011403 */
[----:B------:R-:W-:Y:S01]  /*1a10*/  IMAD.SHL.U32 R20, R20, 0x40, RZ ;  /* 0x0000004014147824 */ /* 0x000fe200078e00ff */
[----:B------:R-:W-:-:S02]  /*1a20*/  LOP3.LUT R33, R33, 0x1c0, RZ, 0xc0, !PT ;  /* 0x000001c021217812 */ /* 0x000fc400078ec0ff */
[----:B------:R-:W-:Y:S02]  /*1a30*/  LEA.HI R9, R0, R3, RZ, 0x3 ;  /* 0x0000000300097211 */ /* 0x000fe400078f18ff */
[----:B------:R-:W-:Y:S02]  /*1a40*/  LOP3.LUT R20, R20, 0x1c0, RZ, 0xc0, !PT ;  /* 0x000001c014147812 */ /* 0x000fe400078ec0ff */
[----:B------:R-:W-:Y:S02]  /*1a50*/  LOP3.LUT R10, R33, 0x38, R9, 0xf8, !PT ;  /* 0x00000038210a7812 */ /* 0x000fe400078ef809 */
[----:B------:R-:W-:-:S04]  /*1a60*/  SHF.R.U32.HI R20, RZ, 0x3, R20 ;  /* 0x00000003ff147819 */ /* 0x000fc80000011614 */
[----:B------:R-:W-:Y:S02]  /*1a70*/  LOP3.LUT R13, R10, R20, RZ, 0x3c, !PT ;  /* 0x000000140a0d7212 */ /* 0x000fe400078e3cff */
[----:B------:R-:W4:Y:S01]  /*1a80*/  LDL R10, [R1+0x64] ;  /* 0x00006400010a7983 */ /* 0x000f220000100800 */
[----:B------:R-:W-:Y:S02]  /*1a90*/  SHF.R.S32.HI R215, RZ, 0x1f, R214 ;  /* 0x0000001fffd77819 */ /* 0x000fe400000114d6 */
[----:B------:R-:W-:Y:S01]  /*1aa0*/  ISETP.GE.AND P1, PT, R213, R115, PT ;  /* 0x00000073d500720c */ /* 0x000fe20003f26270 */
[C---:B------:R-:W-:Y:S02]  /*1ab0*/  IMAD R5, R219.reuse, R99, R6 ;  /* 0x00000063db057224 */ /* 0x040fe400078e0206 */
[----:B------:R-:W-:Y:S01]  /*1ac0*/  IMAD.WIDE.U32 R102, R219, R98, R214 ;  /* 0x00000062db667225 */ /* 0x000fe200078e00d6 */
[----:B------:R-:W-:-:S03]  /*1ad0*/  SEL R6, R115, RZ, P1 ;  /* 0x000000ff73067207 */ /* 0x000fc60000800000 */
[----:B------:R-:W-:-:S04]  /*1ae0*/  IMAD.WIDE.U32 R100, R219, R98, R16 ;  /* 0x00000062db647225 */ /* 0x000fc800078e0010 */
[----:B------:R-:W-:Y:S02]  /*1af0*/  IMAD.IADD R103, R103, 0x1, R5 ;  /* 0x0000000167677824 */ /* 0x000fe400078e0205 */
[----:B------:R-:W-:Y:S01]  /*1b00*/  IMAD.IADD R101, R5, 0x1, R101 ;  /* 0x0000000105657824 */ /* 0x000fe200078e0265 */
[----:B------:R-:W-:Y:S01]  /*1b10*/  LEA.HI R5, R0, R3, RZ, 0x6 ;  /* 0x0000000300057211 */ /* 0x000fe200078f30ff */
[----:B------:R-:W-:-:S04]  /*1b20*/  IMAD.WIDE.U32 R96, R219, R92, R214 ;  /* 0x0000005cdb607225 */ /* 0x000fc800078e00d6 */
[----:B------:R-:W-:-:S04]  /*1b30*/  IMAD.WIDE.U32 R94, R219, R92, R16 ;  /* 0x0000005cdb5e7225 */ /* 0x000fc800078e0010 */
[----:B------:R-:W-:Y:S02]  /*1b40*/  IMAD.IADD R6, R213, 0x1, R6 ;  /* 0x00000001d5067824 */ /* 0x000fe400078e0206 */
[C---:B------:R-:W-:Y:S02]  /*1b50*/  VIADD R34, R219.reuse, 0x20 ;  /* 0x00000020db227836 */ /* 0x040fe40000000000 */
[----:B------:R-:W-:Y:S01]  /*1b60*/  VIADD R28, R219, 0x20 ;  /* 0x00000020db1c7836 */ /* 0x000fe20000000000 */
[----:B------:R-:W-:Y:S01]  /*1b70*/  SHF.R.S32.HI R5, RZ, 0x6, R5 ;  /* 0x00000006ff057819 */ /* 0x000fe20000011405 */
[----:B------:R-:W-:Y:S01]  /*1b80*/  IMAD.IADD R97, R97, 0x1, R7 ;  /* 0x0000000161617824 */ /* 0x000fe200078e0207 */
[----:B------:R-:W-:Y:S01]  /*1b90*/  LOP3.LUT R0, R224, 0x38, R9, 0xf8, !PT ;  /* 0x00000038e0007812 */ /* 0x000fe200078ef809 */
[----:B------:R-:W-:Y:S01]  /*1ba0*/  IMAD.IADD R95, R7, 0x1, R95 ;  /* 0x00000001075f7824 */ /* 0x000fe200078e025f */
[----:B------:R-:W-:Y:S01]  /*1bb0*/  SHF.R.U32.HI R32, RZ, 0x3, R224 ;  /* 0x00000003ff207819 */ /* 0x000fe200000116e0 */
[----:B------:R-:W0:Y:S01]  /*1bc0*/  S2R R138, SR_TID.X ;  /* 0x00000000008a7919 */ /* 0x000e220000002100 */
[----:B------:R-:W-:Y:S01]  /*1bd0*/  SHF.R.S32.HI R7, RZ, 0x1f, R6 ;  /* 0x0000001fff077819 */ /* 0x000fe20000011406 */
[----:B------:R-:W-:-:S02]  /*1be0*/  IMAD.SHL.U32 R34, R34, 0x40, RZ ;  /* 0x0000004022227824 */ /* 0x000fc400078e00ff */
[----:B------:R-:W-:Y:S01]  /*1bf0*/  IMAD.SHL.U32 R28, R28, 0x40, RZ ;  /* 0x000000401c1c7824 */ /* 0x000fe200078e00ff */
[----:B------:R-:W-:Y:S01]  /*1c00*/  LOP3.LUT R3, R0, R32, RZ, 0x3c, !PT ;  /* 0x0000002000037212 */ /* 0x000fe200078e3cff */
[----:B------:R-:W-:Y:S01]  /*1c10*/  IMAD R134, R5, 0x1400, R228 ;  /* 0x0000140005867824 */ /* 0x000fe200078e02e4 */
[CC--:B------:R-:W-:Y:S02]  /*1c20*/  LEA.HI R11, R7.reuse, R6.reuse, RZ, 0x3 ;  /* 0x00000006070b7211 */ /* 0x0c0fe400078f18ff */
[----:B------:R-:W-:Y:S02]  /*1c30*/  LOP3.LUT R34, R34, 0x1c0, RZ, 0xc0, !PT ;  /* 0x000001c022227812 */ /* 0x000fe400078ec0ff */
[----:B------:R-:W-:Y:S02]  /*1c40*/  LOP3.LUT R28, R28, 0x1c0, RZ, 0xc0, !PT ;  /* 0x000001c01c1c7812 */ /* 0x000fe400078ec0ff */
[----:B------:R-:W-:Y:S01]  /*1c50*/  LEA.HI R6, R7, R6, RZ, 0x6 ;  /* 0x0000000607067211 */ /* 0x000fe200078f30ff */
[----:B------:R-:W-:Y:S01]  /*1c60*/  IMAD.IADD R134, R134, 0x1, R3 ;  /* 0x0000000186867824 */ /* 0x000fe200078e0203 */
[----:B------:R-:W-:-:S02]  /*1c70*/  LOP3.LUT R8, R34, 0x38, R9, 0xf8, !PT ;  /* 0x0000003822087812 */ /* 0x000fc400078ef809 */
[----:B------:R-:W-:Y:S02]  /*1c80*/  SHF.R.U32.HI R28, RZ, 0x3, R28 ;  /* 0x00000003ff1c7819 */ /* 0x000fe4000001161c */
[----:B------:R-:W-:Y:S02]  /*1c90*/  SHF.R.S32.HI R3, RZ, 0x6, R6 ;  /* 0x00000006ff037819 */ /* 0x000fe40000011406 */
[----:B------:R-:W-:-:S03]  /*1ca0*/  LOP3.LUT R0, R224, 0x38, R11, 0xf8, !PT ;  /* 0x00000038e0007812 */ /* 0x000fc600078ef80b */
[----:B------:R-:W-:Y:S01]  /*1cb0*/  IMAD R133, R3, 0x1400, R228 ;  /* 0x0000140003857824 */ /* 0x000fe200078e02e4 */
[----:B------:R-:W-:Y:S02]  /*1cc0*/  LOP3.LUT R0, R0, R32, RZ, 0x3c, !PT ;  /* 0x0000002000007212 */ /* 0x000fe400078e3cff */
[----:B------:R-:W-:Y:S02]  /*1cd0*/  LOP3.LUT R7, R33, 0x38, R11, 0xf8, !PT ;  /* 0x0000003821077812 */ /* 0x000fe400078ef80b */
[----:B------:R-:W-:Y:S01]  /*1ce0*/  ISETP.GE.AND P0, PT, R19, UR4, PT ;  /* 0x0000000413007c0c */ /* 0x000fe2000bf06270 */
[----:B------:R-:W-:Y:S01]  /*1cf0*/  IMAD.IADD R133, R133, 0x1, R0 ;  /* 0x0000000185857824 */ /* 0x000fe200078e0200 */
[C-C-:B------:R-:W-:Y:S01]  /*1d00*/  SHF.L.U64.HI R106, R92.reuse, 0x5, R93.reuse ;  /* 0x000000055c6a7819 */ /* 0x140fe2000001025d */
[C---:B------:R-:W-:Y:S01]  /*1d10*/  IMAD.SHL.U32 R107, R92.reuse, 0x20, RZ ;  /* 0x000000205c6b7824 */ /* 0x040fe200078e00ff */
[C---:B------:R-:W-:Y:S01]  /*1d20*/  SHF.L.U64.HI R110, R92.reuse, 0x6, R93 ;  /* 0x000000065c6e7819 */ /* 0x040fe2000001025d */
[----:B------:R-:W-:-:S02]  /*1d30*/  IMAD.SHL.U32 R111, R92, 0x40, RZ ;  /* 0x000000405c6f7824 */ /* 0x000fc400078e00ff */
[----:B-----5:R-:W-:Y:S01]  /*1d40*/  IMAD.WIDE.U32 R96, R136, R92, R96 ;  /* 0x0000005c88607225 */ /* 0x020fe200078e0060 */
[----:B------:R-:W-:-:S03]  /*1d50*/  SHF.L.U64.HI R104, R98, 0x5, R99 ;  /* 0x0000000562687819 */ /* 0x000fc60000010263 */
[----:B------:R-:W-:Y:S01]  /*1d60*/  IMAD.WIDE.U32 R94, R136, R92, R94 ;  /* 0x0000005c885e7225 */ /* 0x000fe200078e005e */
[C---:B------:R-:W-:Y:S02]  /*1d70*/  SHF.L.U64.HI R108, R98.reuse, 0x6, R99 ;  /* 0x00000006626c7819 */ /* 0x040fe40000010263 */
[C---:B------:R-:W-:Y:S01]  /*1d80*/  SHF.L.U32 R105, R98.reuse, 0x5, RZ ;  /* 0x0000000562697819 */ /* 0x040fe200000006ff */
[----:B------:R-:W-:Y:S02]  /*1d90*/  IMAD R121, R99, 0x50, RZ ;  /* 0x0000005063797824 */ /* 0x000fe400078e02ff */
[----:B------:R-:W-:Y:S02]  /*1da0*/  IMAD.SHL.U32 R109, R98, 0x40, RZ ;  /* 0x00000040626d7824 */ /* 0x000fe400078e00ff */
[----:B------:R-:W-:-:S04]  /*1db0*/  IMAD.WIDE.U32 R102, R136, R98, R102 ;  /* 0x0000006288667225 */ /* 0x000fc800078e0066 */
[----:B------:R-:W-:Y:S01]  /*1dc0*/  IMAD.WIDE.U32 R100, R136, R98, R100 ;  /* 0x0000006288647225 */ /* 0x000fe200078e0064 */
[----:B0-----:R-:W-:-:S03]  /*1dd0*/  LEA.HI R138, R138, 0x8, RZ, 0x19 ;  /* 0x000000088a8a7811 */ /* 0x001fc600078fc8ff */
[----:B------:R-:W-:Y:S02]  /*1de0*/  IMAD.IADD R120, R120, 0x1, R25 ;  /* 0x0000000178787824 */ /* 0x000fe400078e0219 */
[----:B------:R-:W-:Y:S02]  /*1df0*/  IMAD.SHL.U32 R115, R115, 0x2, RZ ;  /* 0x0000000273737824 */ /* 0x000fe400078e00ff */
[----:B--2---:R-:W-:-:S04]  /*1e00*/  IMAD R130, R5, 0x1400, R21 ;  /* 0x0000140005827824 */ /* 0x004fc800078e0215 */
[----:B------:R-:W-:Y:S02]  /*1e10*/  IMAD.IADD R130, R130, 0x1, R13 ;  /* 0x0000000182827824 */ /* 0x000fe400078e020d */
[----:B---3--:R-:W-:Y:S01]  /*1e20*/  IMAD R132, R5, 0x1400, R31 ;  /* 0x0000140005847824 */ /* 0x008fe200078e021f */
[----:B------:R-:W-:Y:S02]  /*1e30*/  LOP3.LUT R5, R8, R28, RZ, 0x3c, !PT ;  /* 0x0000001c08057212 */ /* 0x000fe400078e3cff */
[----:B------:R-:W-:-:S03]  /*1e40*/  SHF.R.S32.HI R13, RZ, 0x1f, R136 ;  /* 0x0000001fff0d7819 */ /* 0x000fc60000011488 */
[----:B------:R-:W-:Y:S01]  /*1e50*/  IMAD.IADD R132, R132, 0x1, R5 ;  /* 0x0000000184847824 */ /* 0x000fe200078e0205 */
[----:B------:R-:W-:Y:S01]  /*1e60*/  LOP3.LUT R5, R34, 0x38, R11, 0xf8, !PT ;  /* 0x0000003822057812 */ /* 0x000fe200078ef80b */
[----:B------:R-:W-:Y:S01]  /*1e70*/  IMAD R0, R13, R98, RZ ;  /* 0x000000620d007224 */ /* 0x000fe200078e02ff */
[----:B------:R-:W-:Y:S01]  /*1e80*/  LOP3.LUT R8, R7, R20, RZ, 0x3c, !PT ;  /* 0x0000001407087212 */ /* 0x000fe200078e3cff */
[----:B------:R-:W-:Y:S02]  /*1e90*/  IMAD R13, R13, R92, RZ ;  /* 0x0000005c0d0d7224 */ /* 0x000fe400078e02ff */
[C---:B------:R-:W-:Y:S02]  /*1ea0*/  IMAD R131, R3.reuse, 0x1400, R31 ;  /* 0x0000140003837824 */ /* 0x040fe400078e021f */
[----:B------:R-:W-:Y:S01]  /*1eb0*/  IMAD R129, R3, 0x1400, R21 ;  /* 0x0000140003817824 */ /* 0x000fe200078e0215 */
[----:B------:R-:W-:Y:S01]  /*1ec0*/  SEL R3, RZ, 0x8, P0 ;  /* 0x00000008ff037807 */ /* 0x000fe20000000000 */
[----:B------:R-:W-:Y:S01]  /*1ed0*/  IMAD R13, R136, R93, R13 ;  /* 0x0000005d880d7224 */ /* 0x000fe200078e020d */
[----:B------:R-:W-:Y:S01]  /*1ee0*/  LOP3.LUT R6, R5, R28, RZ, 0x3c, !PT ;  /* 0x0000001c05067212 */ /* 0x000fe200078e3cff */
[----:B------:R-:W-:Y:S01]  /*1ef0*/  IMAD R5, R93, 0x50, RZ ;  /* 0x000000505d057824 */ /* 0x000fe200078e02ff */
[----:B------:R-:W-:Y:S01]  /*1f00*/  LOP3.LUT R26, R4, R3, RZ, 0xfc, !PT ;  /* 0x00000003041a7212 */ /* 0x000fe200078efcff */
[----:B------:R-:W-:Y:S01]  /*1f10*/  IMAD.IADD R129, R129, 0x1, R8 ;  /* 0x0000000181817824 */ /* 0x000fe200078e0208 */
[----:B------:R-:W-:Y:S01]  /*1f20*/  SHF.R.S32.HI R8, RZ, 0x3, R9 ;  /* 0x00000003ff087819 */ /* 0x000fe20000011409 */
[----:B------:R-:W-:Y:S01]  /*1f30*/  IMAD.WIDE.U32 R92, R92, 0x50, RZ ;  /* 0x000000505c5c7825 */ /* 0x000fe200078e00ff */
[----:B------:R-:W-:-:S02]  /*1f40*/  LOP3.LUT R9, R9, 0xfffffff8, RZ, 0xc0, !PT ;  /* 0xfffffff809097812 */ /* 0x000fc400078ec0ff */
[----:B------:R-:W-:Y:S01]  /*1f50*/  LOP3.LUT R20, R11, 0xfffffff8, RZ, 0xc0, !PT ;  /* 0xfffffff80b147812 */ /* 0x000fe200078ec0ff */
[----:B------:R-:W-:Y:S02]  /*1f60*/  IMAD R7, R136, R99, R0 ;  /* 0x0000006388077224 */ /* 0x000fe400078e0200 */
[----:B------:R-:W-:Y:S01]  /*1f70*/  IMAD.WIDE.U32 R98, R98, 0x50, RZ ;  /* 0x0000005062627825 */ /* 0x000fe200078e00ff */
[----:B------:R-:W-:Y:S02]  /*1f80*/  LOP3.LUT R3, R4, 0x1, RZ, 0xc0, !PT ;  /* 0x0000000104037812 */ /* 0x000fe400078ec0ff */
[C---:B------:R-:W-:Y:S01]  /*1f90*/  LOP3.LUT R21, R26.reuse, 0x2, RZ, 0xc0, !PT ;  /* 0x000000021a157812 */ /* 0x040fe200078ec0ff */
[----:B------:R-:W-:Y:S01]  /*1fa0*/  IMAD.IADD R128, R93, 0x1, R5 ;  /* 0x000000015d807824 */ /* 0x000fe200078e0205 */
[C---:B------:R-:W-:Y:S01]  /*1fb0*/  LOP3.LUT R25, R26.reuse, 0x4, RZ, 0xc0, !PT ;  /* 0x000000041a197812 */ /* 0x040fe200078ec0ff */
[----:B------:R-:W-:Y:S01]  /*1fc0*/  IMAD.IADD R131, R131, 0x1, R6 ;  /* 0x0000000183837824 */ /* 0x000fe200078e0206 */
[----:B------:R-:W-:Y:S01]  /*1fd0*/  SHF.R.S32.HI R0, RZ, 0x1f, R30 ;  /* 0x0000001fff007819 */ /* 0x000fe2000001141e */
[----:B------:R-:W-:Y:S01]  /*1fe0*/  IMAD.IADD R4, R103, 0x1, R7 ;  /* 0x0000000167047824 */ /* 0x000fe200078e0207 */
[----:B------:R-:W-:Y:S01]  /*1ff0*/  LOP3.LUT R26, R26, 0x8, RZ, 0xc0, !PT ;  /* 0x000000081a1a7812 */ /* 0x000fe200078ec0ff */
[----:B------:R-:W-:Y:S01]  /*2000*/  IMAD.IADD R5, R7, 0x1, R101 ;  /* 0x0000000107057824 */ /* 0x000fe200078e0265 */
[----:B------:R-:W-:Y:S01]  /*2010*/  SHF.R.S32.HI R119, RZ, 0x1f, R91 ;  /* 0x0000001fff777819 */ /* 0x000fe2000001145b */
[----:B------:R-:W-:Y:S01]  /*2020*/  IMAD.IADD R121, R99, 0x1, R121 ;  /* 0x0000000163797824 */ /* 0x000fe200078e0279 */
[----:B------:R-:W-:Y:S01]  /*2030*/  SHF.R.S32.HI R27, RZ, 0x1f, R9 ;  /* 0x0000001fff1b7819 */ /* 0x000fe20000011409 */
[----:B------:R-:W-:Y:S01]  /*2040*/  IMAD.IADD R6, R97, 0x1, R13 ;  /* 0x0000000161067824 */ /* 0x000fe200078e020d */
[----:B------:R-:W-:Y:S01]  /*2050*/  SHF.R.S32.HI R28, RZ, 0x1f, R20 ;  /* 0x0000001fff1c7819 */ /* 0x000fe20000011414 */
[----:B------:R-:W-:-:S02]  /*2060*/  IMAD.IADD R7, R13, 0x1, R95 ;  /* 0x000000010d077824 */ /* 0x000fc400078e025f */
[----:B----4-:R-:W-:Y:S01]  /*2070*/  IMAD R112, R10, 0x20, R219 ;  /* 0x000000200a707824 */ /* 0x010fe200078e02db */
[----:B------:R-:W-:-:S07]  /*2080*/  SHF.R.S32.HI R10, RZ, 0x3, R11 ;  /* 0x00000003ff0a7819 */ /* 0x000fce000001140b */
.L_x_561:
[----:B------:R-:W0:Y:S01]  /*2090*/  LDC R84, c[0x0][0x430] ;  /* 0x00010c00ff547b82 */ /* 0x000e220000000800 */
[----:B------:R-:W-:Y:S01]  /*20a0*/  VIADD R2, R2, 0xffffffff ;  /* 0xffffffff02027836 */ /* 0x000fe20000000000 */
[----:B------:R-:W-:Y:S01]  /*20b0*/  ULDC.64 UR4, c[0x0][0x208] ;  /* 0x0000820000047ab9 */ /* 0x000fe20000000a00 */
[----:B----4-:R-:W-:Y:S01]  /*20c0*/  IMAD.MOV.U32 R31, RZ, RZ, RZ ;  /* 0x000000ffff1f7224 */ /* 0x010fe200078e00ff */
[----:B------:R-:W-:Y:S01]  /*20d0*/  SHF.R.U32.HI R32, RZ, 0x3, R224 ;  /* 0x00000003ff207819 */ /* 0x000fe200000116e0 */
[----:B------:R-:W-:-:S03]  /*20e0*/  IMAD R11, R2, 0x50, R112 ;  /* 0x00000050020b7824 */ /* 0x000fc600078e0270 */
[----:B------:R-:W1:Y:S02]  /*20f0*/  LDC R114, c[0x0][0x3f4] ;  /* 0x0000fd00ff727b82 */ /* 0x000e640000000800 */
[----:B------:R-:W-:Y:S02]  /*2100*/  ISETP.GE.AND P0, PT, R11, R24, PT ;  /* 0x000000180b00720c */ /* 0x000fe40003f06270 */
[----:B------:R-:W-:Y:S02]  /*2110*/  IADD3 R33, R120, R11, RZ ;  /* 0x0000000b78217210 */ /* 0x000fe40007ffe0ff */
[----:B------:R-:W-:-:S03]  /*2120*/  ISETP.GT.OR P0, PT, R112, 0x4f, P0 ;  /* 0x0000004f7000780c */ /* 0x000fc60000704670 */
[----:B------:R-:W-:Y:S01]  /*2130*/  IMAD.MOV.U32 R11, RZ, RZ, R33 ;  /* 0x000000ffff0b7224 */ /* 0x000fe200078e0021 */
[----:B0-----:R-:W-:-:S09]  /*2140*/  ISETP.NE.AND P3, PT, R84, 0x1, PT ;  /* 0x000000015400780c */ /* 0x001fd20003f65270 */
[----:B------:R-:W0:Y:S08]  /*2150*/  @!P0 LDC.64 R14, c[0x0][0x428] ;  /* 0x00010a00ff0e8b82 */ /* 0x000e300000000a00 */
[----:B--2---:R-:W2:Y:S08]  /*2160*/  @!P0 LDC.64 R34, c[0x0][0x418] ;  /* 0x00010600ff228b82 */ /* 0x004eb00000000a00 */
[----:B---3--:R-:W3:Y:S08]  /*2170*/  @P3 LDC R12, c[0x0][0x434] ;  /* 0x00010d00ff0c3b82 */ /* 0x008ef00000000800 */
[----:B------:R-:W4:Y:S01]  /*2180*/  @P3 LDC R13, c[0x0][0x438] ;  /* 0x00010e00ff0d3b82 */ /* 0x000f220000000800 */
[----:B---3--:R-:W-:-:S05]  /*2190*/  @P3 IMAD.HI.U32 R12, R33, R12, RZ ;  /* 0x0000000c210c3227 */ /* 0x008fca00078e00ff */
[----:B----4-:R-:W-:Y:S01]  /*21a0*/  @P3 SHF.R.U32.HI R11, RZ, R13, R12 ;  /* 0x0000000dff0b3219 */ /* 0x010fe2000001160c */
[----:B0-----:R-:W-:-:S03]  /*21b0*/  @!P0 IMAD R12, R119, R14, RZ ;  /* 0x0000000e770c8224 */ /* 0x001fc600078e02ff */
[--C-:B------:R-:W-:Y:S01]  /*21c0*/  @!P0 SHF.R.S32.HI R13, RZ, 0x1f, R11.reuse ;  /* 0x0000001fff0d8819 */ /* 0x100fe2000001140b */
[----:B------:R-:W-:Y:S02]  /*21d0*/  @!P0 IMAD R15, R91, R15, R12 ;  /* 0x0000000f5b0f8224 */ /* 0x000fe400078e020c */
[----:B------:R-:W-:-:S04]  /*21e0*/  @!P0 IMAD.MOV.U32 R12, RZ, RZ, R11 ;  /* 0x000000ffff0c8224 */ /* 0x000fc800078e000b */
[----:B------:R-:W-:-:S04]  /*21f0*/  @!P0 IMAD.WIDE.U32 R12, R91, R14, R12 ;  /* 0x0000000e5b0c8225 */ /* 0x000fc800078e000c */
[----:B------:R-:W-:Y:S01]  /*2200*/  @!P0 IMAD.IADD R13, R13, 0x1, R15 ;  /* 0x000000010d0d8824 */ /* 0x000fe200078e020f */
[----:B--2---:R-:W-:-:S04]  /*2210*/  @!P0 LEA R14, P3, R12, R34, 0x2 ;  /* 0x000000220c0e8211 */ /* 0x004fc800078610ff */
[----:B------:R-:W-:Y:S02]  /*2220*/  @!P0 LEA.HI.X R15, R12, R35, R13, 0x2, P3 ;  /* 0x000000230c0f8211 */ /* 0x000fe400018f140d */
[----:B------:R-:W-:-:S03]  /*2230*/  LOP3.LUT R13, R224, 0x38, R16, 0xf8, !PT ;  /* 0x00000038e00d7812 */ /* 0x000fc600078ef810 */
[----:B------:R0:W5:Y:S01]  /*2240*/  @!P0 LDG.E R31, desc[UR4][R14.64] ;  /* 0x000000040e1f8981 */ /* 0x000162000c1e1900 */
[----:B-1----:R-:W-:Y:S01]  /*2250*/  ISETP.GE.AND P0, PT, R114, 0x1, PT ;  /* 0x000000017200780c */ /* 0x002fe20003f06270 */
[----:B------:R-:W-:Y:S01]  /*2260*/  IMAD.MOV R11, RZ, RZ, -R11 ;  /* 0x000000ffff0b7224 */ /* 0x000fe200078e0a0b */
[----:B------:R-:W-:Y:S01]  /*2270*/  LOP3.LUT R13, R228, R13, R32, 0xf6, !PT ;  /* 0x0000000de40d7212 */ /* 0x000fe200078ef620 */
[----:B------:R-:W-:Y:S05]  /*2280*/  YIELD ;  /* 0x0000000000007946 */ /* 0x000fea0003800000 */
[----:B------:R-:W-:Y:S01]  /*2290*/  IMAD R85, R212, 0x5000, R13 ;  /* 0x00005000d4557824 */ /* 0x000fe200078e020d */
[----:B------:R-:W-:Y:S01]  /*22a0*/  ISETP.GT.AND P3, PT, R2, R116, PT ;  /* 0x000000740200720c */ /* 0x000fe20003f64270 */
[----:B------:R-:W-:Y:S01]  /*22b0*/  BSSY B0, `(.L_x_445) ;  /* 0x0000859000007945 */ /* 0x000fe20003800000 */
[----:B------:R-:W-:-:S02]  /*22c0*/  IMAD R84, R84, R11, R33 ;  /* 0x0000000b54547224 */ /* 0x000fc400078e0221 */
[----:B------:R-:W-:Y:S01]  /*22d0*/  P2R R113, PR, RZ, 0x8 ;  /* 0x00000008ff717803 */ /* 0x000fe20000000000 */
[----:B------:R-:W-:Y:S01]  /*22e0*/  IMAD R85, R85, 0x2, R22 ;  /* 0x0000000255557824 */ /* 0x000fe200078e0216 */
[----:B0-----:R-:W-:Y:S07]  /*22f0*/  @!P0 BRA `(.L_x_446) ;  /* 0x0000007c00688947 */ /* 0x001fee0003800000 */
[----:B------:R-:W-:Y:S01]  /*2300*/  SHF.R.S32.HI R86, RZ, 0x1f, R84 ;  /* 0x0000001fff567819 */ /* 0x000fe20000011454 */
[----:B------:R-:W-:Y:S01]  /*2310*/  ULDC.64 UR4, c[0x0][0x300] ;  /* 0x0000c00000047ab9 */ /* 0x000fe20000000a00 */
[----:B-----5:R-:W-:Y:S01]  /*2320*/  SHF.R.S32.HI R87, RZ, 0x1f, R31 ;  /* 0x0000001fff577819 */ /* 0x020fe2000001141f */
[----:B------:R-:W-:Y:S01]  /*2330*/  IMAD.WIDE.U32 R12, R84, UR4, RZ ;  /* 0x00000004540c7c25 */ /* 0x000fe2000f8e00ff */
[----:B------:R-:W-:Y:S02]  /*2340*/  ULDC.U8 UR6, c[0x0][0x410] ;  /* 0x0001040000067ab9 */ /* 0x000fe40000000000 */
[----:B------:R-:W-:Y:S01]  /*2350*/  ISETP.NE.AND P0, PT, RZ, UR6, PT ;  /* 0x00000006ff007c0c */ /* 0x000fe2000bf05270 */
[----:B------:R-:W-:Y:S02]  /*2360*/  IMAD R11, R86, UR4, RZ ;  /* 0x00000004560b7c24 */ /* 0x000fe4000f8e02ff */
[----:B------:R-:W-:Y:S02]  /*2370*/  IMAD R88, R2, -0x50, R24 ;  /* 0xffffffb002587824 */ /* 0x000fe400078e0218 */
[----:B------:R-:W-:Y:S01]  /*2380*/  IMAD R11, R84, UR5, R11 ;  /* 0x00000005540b7c24 */ /* 0x000fe2000f8e020b */
[----:B------:R-:W-:-:S02]  /*2390*/  ULDC.64 UR4, c[0x0][0x310] ;  /* 0x0000c40000047ab9 */ /* 0x000fc40000000a00 */
[----:B------:R-:W-:Y:S01]  /*23a0*/  IMAD R14, R87, UR4, RZ ;  /* 0x00000004570e7c24 */ /* 0x000fe2000f8e02ff */
[----:B------:R-:W-:Y:S01]  /*23b0*/  VIMNMX R88, R88, 0x50, PT ;  /* 0x0000005058587848 */ /* 0x000fe20003fe0100 */
[----:B------:R-:W-:Y:S01]  /*23c0*/  IMAD.IADD R13, R13, 0x1, R11 ;  /* 0x000000010d0d7824 */ /* 0x000fe200078e020b */
[----:B------:R-:W-:Y:S01]  /*23d0*/  SHF.R.S32.HI R11, RZ, 0x1f, R2 ;  /* 0x0000001fff0b7819 */ /* 0x000fe20000011402 */
        /* <DEDUP_REMOVED lines=8> */
[-C--:B------:R-:W-:Y:S01]  /*2460*/  IMAD R12, R121, R2.reuse, RZ ;  /* 0x00000002790c7224 */ /* 0x080fe200078e02ff */
[----:B------:R-:W-:Y:S01]  /*2470*/  LEA R118, P3, R32, UR4, 0x1 ;  /* 0x0000000420767c11 */ /* 0x000fe2000f8608ff */
[----:B------:R-:W-:Y:S02]  /*2480*/  IMAD R14, R128, R2, RZ ;  /* 0x00000002800e7224 */ /* 0x000fe400078e02ff */
[----:B------:R-:W-:Y:S02]  /*2490*/  IMAD.IADD R117, R33, 0x1, R13 ;  /* 0x0000000121757824 */ /* 0x000fe400078e020d */
[C---:B------:R-:W-:Y:S02]  /*24a0*/  IMAD R35, R11.reuse, R98, R12 ;  /* 0x000000620b237224 */ /* 0x040fe400078e020c */
[----:B------:R-:W-:Y:S01]  /*24b0*/  IMAD R37, R11, R92, R14 ;  /* 0x0000005c0b257224 */ /* 0x000fe200078e020e */
[----:B------:R-:W-:Y:S01]  /*24c0*/  LEA.HI.X R117, R32, UR5, R117, 0x1, P3 ;  /* 0x0000000520757c11 */ /* 0x000fe200098f0c75 */
[----:B------:R-:W-:-:S04]  /*24d0*/  IMAD.WIDE.U32 R14, R98, R2, RZ ;  /* 0x00000002620e7225 */ /* 0x000fc800078e00ff */
[----:B------:R-:W-:-:S04]  /*24e0*/  IMAD.WIDE.U32 R12, R92, R2, RZ ;  /* 0x000000025c0c7225 */ /* 0x000fc800078e00ff */
[----:B------:R-:W-:Y:S02]  /*24f0*/  IMAD.IADD R11, R15, 0x1, R35 ;  /* 0x000000010f0b7824 */ /* 0x000fe400078e0223 */
[----:B------:R-:W-:Y:S01]  /*2500*/  IMAD.IADD R80, R13, 0x1, R37 ;  /* 0x000000010d507824 */ /* 0x000fe200078e0225 */
[----:B------:R-:W-:Y:S06]  /*2510*/  @!P0 BRA `(.L_x_447) ;  /* 0x0000003800f88947 */ /* 0x000fec0003800000 */
[C---:B------:R-:W-:Y:S01]  /*2520*/  ISETP.GE.AND P3, PT, R219.reuse, R88, PT ;  /* 0x00000058db00720c */ /* 0x040fe20003f66270 */
[----:B------:R-:W-:Y:S01]  /*2530*/  BSSY B1, `(.L_x_448) ;  /* 0x000002b000017945 */ /* 0x000fe20003800000 */
[----:B------:R-:W-:Y:S01]  /*2540*/  VIADD R37, R219, 0x20 ;  /* 0x00000020db257836 */ /* 0x000fe20000000000 */
        /* <DEDUP_REMOVED lines=9> */
[----:B------:R-:W-:Y:S06]  /*25e0*/  @P3 BRA `(.L_x_449) ;  /* 0x00000000007c3947 */ /* 0x000fec0003800000 */
[----:B------:R-:W-:Y:S01]  /*25f0*/  IADD3 R33, P0, R102, R14, RZ ;  /* 0x0000000e66217210 */ /* 0x000fe20007f1e0ff */
[----:B------:R-:W-:Y:S01]  /*2600*/  ULDC.64 UR4, c[0x0][0x3e8] ;  /* 0x0000fa0000047ab9 */ /* 0x000fe20000000a00 */
[----:B------:R-:W-:Y:S02]  /*2610*/  IADD3 R35, P4, R96, R12, RZ ;  /* 0x0000000c60237210 */ /* 0x000fe40007f9e0ff */
[----:B------:R-:W-:Y:S02]  /*2620*/  CS2R R76, SRZ ;  /* 0x00000000004c7805 */ /* 0x000fe4000001ff00 */
[----:B------:R-:W-:Y:S02]  /*2630*/  IADD3.X R34, R11, R4, RZ, P0, !PT ;  /* 0x000000040b227210 */ /* 0x000fe400007fe4ff */
[----:B------:R-:W-:Y:S02]  /*2640*/  CS2R R78, SRZ ;  /* 0x00000000004e7805 */ /* 0x000fe4000001ff00 */
[C---:B------:R-:W-:Y:S01]  /*2650*/  LEA R32, P0, R33.reuse, UR4, 0x1 ;  /* 0x0000000421207c11 */ /* 0x040fe2000f8008ff */
[----:B------:R-:W-:Y:S01]  /*2660*/  IMAD.X R36, R80, 0x1, R6, P4 ;  /* 0x0000000150247824 */ /* 0x000fe200020e0606 */
[-C--:B------:R-:W-:Y:S01]  /*2670*/  ISETP.GE.AND P5, PT, R214, R114.reuse, PT ;  /* 0x00000072d600720c */ /* 0x080fe20003fa6270 */
[----:B------:R-:W-:Y:S01]  /*2680*/  ULDC.64 UR6, c[0x0][0x208] ;  /* 0x0000820000067ab9 */ /* 0x000fe20000000a00 */
[----:B------:R-:W-:Y:S01]  /*2690*/  LEA.HI.X R33, R33, UR5, R34, 0x1, P0 ;  /* 0x0000000521217c11 */ /* 0x000fe200080f0c22 */
[----:B------:R-:W-:Y:S01]  /*26a0*/  ULDC.64 UR4, c[0x0][0x400] ;  /* 0x0001000000047ab9 */ /* 0x000fe20000000a00 */
[----:B------:R-:W-:-:S02]  /*26b0*/  ISETP.GE.AND P4, PT, R221, R114, PT ;  /* 0x00000072dd00720c */ /* 0x000fc40003f86270 */
[----:B------:R-:W-:-:S04]  /*26c0*/  LEA R34, P0, R35, UR4, 0x1 ;  /* 0x0000000423227c11 */ /* 0x000fc8000f8008ff */
[----:B------:R-:W-:Y:S02]  /*26d0*/  LEA.HI.X R35, R35, UR5, R36, 0x1, P0 ;  /* 0x0000000523237c11 */ /* 0x000fe400080f0c24 */
[-C--:B------:R-:W-:Y:S01]  /*26e0*/  ISETP.GE.AND P0, PT, R220, R114.reuse, PT ;  /* 0x00000072dc00720c */ /* 0x080fe20003f06270 */
[----:B------:R0:W5:Y:S04]  /*26f0*/  @!P5 LDG.E.64 R76, desc[UR6][R32.64] ;  /* 0x00000006204cd981 */ /* 0x000168000c1e1b00 */
[----:B------:R0:W5:Y:S01]  /*2700*/  @!P5 LDG.E.64 R78, desc[UR6][R34.64] ;  /* 0x00000006224ed981 */ /* 0x000162000c1e1b00 */
[----:B------:R-:W-:Y:S02]  /*2710*/  ISETP.GE.AND P5, PT, R222, R114, PT ;  /* 0x00000072de00720c */ /* 0x000fe40003fa6270 */
[----:B------:R-:W-:-:S02]  /*2720*/  CS2R R72, SRZ ;  /* 0x0000000000487805 */ /* 0x000fc4000001ff00 */
[----:B------:R-:W-:Y:S02]  /*2730*/  CS2R R68, SRZ ;  /* 0x0000000000447805 */ /* 0x000fe4000001ff00 */
[----:B------:R-:W-:Y:S02]  /*2740*/  CS2R R64, SRZ ;  /* 0x0000000000407805 */ /* 0x000fe4000001ff00 */
[----:B------:R-:W-:Y:S02]  /*2750*/  CS2R R74, SRZ ;  /* 0x00000000004a7805 */ /* 0x000fe4000001ff00 */
[----:B------:R-:W-:Y:S02]  /*2760*/  CS2R R70, SRZ ;  /* 0x0000000000467805 */ /* 0x000fe4000001ff00 */
[----:B------:R-:W-:Y:S01]  /*2770*/  CS2R R66, SRZ ;  /* 0x0000000000427805 */ /* 0x000fe2000001ff00 */
[----:B------:R0:W5:Y:S04]  /*2780*/  @!P4 LDG.E.64 R72, desc[UR6][R32.64+0x40] ;  /* 0x000040062048c981 */ /* 0x000168000c1e1b00 */
[----:B------:R0:W5:Y:S04]  /*2790*/  @!P0 LDG.E.64 R68, desc[UR6][R32.64+0x80] ;  /* 0x0000800620448981 */ /* 0x000168000c1e1b00 */
[----:B------:R0:W5:Y:S04]  /*27a0*/  @!P5 LDG.E.64 R64, desc[UR6][R32.64+0xc0] ;  /* 0x0000c0062040d981 */ /* 0x000168000c1e1b00 */
[----:B------:R0:W5:Y:S04]  /*27b0*/  @!P4 LDG.E.64 R74, desc[UR6][R34.64+0x40] ;  /* 0x00004006224ac981 */ /* 0x000168000c1e1b00 */
[----:B------:R0:W5:Y:S04]  /*27c0*/  @!P0 LDG.E.64 R70, desc[UR6][R34.64+0x80] ;  /* 0x0000800622468981 */ /* 0x000168000c1e1b00 */
[----:B------:R0:W5:Y:S02]  /*27d0*/  @!P5 LDG.E.64 R66, desc[UR6][R34.64+0xc0] ;  /* 0x0000c0062242d981 */ /* 0x000164000c1e1b00 */
.L_x_449:
[----:B------:R-:W-:Y:S05]  /*27e0*/  BSYNC B1 ;  /* 0x0000000000017941 */ /* 0x000fea0003800000 */
.L_x_448:
[----:B0----5:R-:W-:Y:S01]  /*27f0*/  IMAD.MOV.U32 R32, RZ, RZ, R64 ;  /* 0x000000ffff207224 */ /* 0x021fe200078e0040 */
[----:B------:R-:W-:Y:S01]  /*2800*/  ISETP.GE.AND P4, PT, R37, R88, PT ;  /* 0x000000582500720c */ /* 0x000fe20003f86270 */
[----:B------:R-:W-:Y:S01]  /*2810*/  IMAD.MOV.U32 R33, RZ, RZ, R65 ;  /* 0x000000ffff217224 */ /* 0x000fe200078e0041 */
[----:B------:R-:W-:Y:S01]  /*2820*/  BSSY B1, `(.L_x_450) ;  /* 0x0000046000017945 */ /* 0x000fe20003800000 */
[----:B------:R-:W-:Y:S01]  /*2830*/  IMAD.MOV.U32 R34, RZ, RZ, R68 ;  /* 0x000000ffff227224 */ /* 0x000fe200078e0044 */
[----:B------:R-:W-:Y:S01]  /*2840*/  PRMT R156, R32, 0x7610, R156 ;  /* 0x00007610209c7816 */ /* 0x000fe2000000009c */
        /* <DEDUP_REMOVED lines=15> */
[----:B------:R-:W-:-:S02]  /*2940*/  MOV R35, R71 ;  /* 0x0000004700237202 */ /* 0x000fc40000000f00 */
[----:B------:R-:W-:Y:S02]  /*2950*/  CS2R R52, SRZ ;  /* 0x0000000000347805 */ /* 0x000fe4000001ff00 */
        /* <DEDUP_REMOVED lines=8> */
[----:B------:R-:W-:-:S02]  /*29e0*/  PRMT R124, R124, 0x5410, R32 ;  /* 0x000054107c7c7816 */ /* 0x000fc40000000020 */
[----:B------:R-:W-:Y:S02]  /*29f0*/  CS2R R56, SRZ ;  /* 0x0000000000387805 */ /* 0x000fe4000001ff00 */
[----:B------:R-:W-:Y:S02]  /*2a00*/  PRMT R183, R33, 0x7610, R183 ;  /* 0x0000761021b77816 */ /* 0x000fe400000000b7 */
[----:B------:R-:W-:Y:S02]  /*2a10*/  CS2R R60, SRZ ;  /* 0x00000000003c7805 */ /* 0x000fe4000001ff00 */
[----:B------:R-:W-:Y:S02]  /*2a20*/  PRMT R125, R125, 0x5410, R34 ;  /* 0x000054107d7d7816 */ /* 0x000fe40000000022 */
[----:B------:R-:W-:Y:S02]  /*2a30*/  CS2R R50, SRZ ;  /* 0x0000000000327805 */ /* 0x000fe4000001ff00 */
[----:B------:R-:W-:-:S02]  /*2a40*/  PRMT R168, R35, 0x7610, R168 ;  /* 0x0000761023a87816 */ /* 0x000fc400000000a8 */
[----:B------:R-:W-:Y:S02]  /*2a50*/  CS2R R54, SRZ ;  /* 0x0000000000367805 */ /* 0x000fe4000001ff00 */
[----:B------:R-:W-:Y:S02]  /*2a60*/  CS2R R58, SRZ ;  /* 0x00000000003a7805 */ /* 0x000fe4000001ff00 */
[----:B------:R-:W-:Y:S01]  /*2a70*/  CS2R R62, SRZ ;  /* 0x00000000003e7805 */ /* 0x000fe2000001ff00 */
[----:B------:R-:W-:Y:S06]  /*2a80*/  @P4 BRA `(.L_x_451) ;  /* 0x00000000007c4947 */ /* 0x000fec0003800000 */
[----:B------:R-:W-:Y:S01]  /*2a90*/  IADD3 R33, P0, P5, R102, R14, R105 ;  /* 0x0000000e66217210 */ /* 0x000fe20007d1e069 */
[----:B------:R-:W-:Y:S01]  /*2aa0*/  ULDC.64 UR4, c[0x0][0x3e8] ;  /* 0x0000fa0000047ab9 */ /* 0x000fe20000000a00 */
[----:B------:R-:W-:Y:S01]  /*2ab0*/  ULDC.64 UR6, c[0x0][0x400] ;  /* 0x0001000000067ab9 */ /* 0x000fe20000000a00 */
[----:B------:R-:W-:Y:S02]  /*2ac0*/  CS2R R60, SRZ ;  /* 0x00000000003c7805 */ /* 0x000fe4000001ff00 */
[----:B------:R-:W-:Y:S02]  /*2ad0*/  IADD3.X R38, R4, R11, R104, P0, P5 ;  /* 0x0000000b04267210 */ /* 0x000fe400007ea468 */
[----:B------:R-:W-:Y:S02]  /*2ae0*/  CS2R R56, SRZ ;  /* 0x0000000000387805 */ /* 0x000fe4000001ff00 */
[----:B------:R-:W-:Y:S02]  /*2af0*/  IADD3 R35, P0, P5, R96, R12, R107 ;  /* 0x0000000c60237210 */ /* 0x000fe40007d1e06b */
[----:B------:R-:W-:-:S02]  /*2b00*/  CS2R R62, SRZ ;  /* 0x00000000003e7805 */ /* 0x000fc4000001ff00 */
[----:B------:R-:W-:Y:S01]  /*2b10*/  CS2R R58, SRZ ;  /* 0x00000000003a7805 */ /* 0x000fe2000001ff00 */
[----:B------:R-:W-:Y:S01]  /*2b20*/  ULDC.64 UR8, c[0x0][0x208] ;  /* 0x0000820000087ab9 */ /* 0x000fe20000000a00 */
[----:B------:R-:W-:Y:S02]  /*2b30*/  IADD3.X R36, R6, R80, R106, P0, P5 ;  /* 0x0000005006247210 */ /* 0x000fe400007ea46a */
[----:B------:R-:W-:Y:S02]  /*2b40*/  LEA R32, P0, R33, UR4, 0x1 ;  /* 0x0000000421207c11 */ /* 0x000fe4000f8008ff */
[----:B------:R-:W-:Y:S02]  /*2b50*/  LEA R34, P5, R35, UR6, 0x1 ;  /* 0x0000000623227c11 */ /* 0x000fe4000f8a08ff */
[----:B------:R-:W-:Y:S02]  /*2b60*/  LEA.HI.X R33, R33, UR5, R38, 0x1, P0 ;  /* 0x0000000521217c11 */ /* 0x000fe400080f0c26 */
[----:B------:R-:W-:-:S02]  /*2b70*/  LEA.HI.X R35, R35, UR7, R36, 0x1, P5 ;  /* 0x0000000723237c11 */ /* 0x000fc4000a8f0c24 */
[-C--:B------:R-:W-:Y:S02]  /*2b80*/  ISETP.GE.AND P0, PT, R214, R114.reuse, PT ;  /* 0x00000072d600720c */ /* 0x080fe40003f06270 */
[----:B------:R-:W-:Y:S02]  /*2b90*/  ISETP.GE.AND P5, PT, R221, R114, PT ;  /* 0x00000072dd00720c */ /* 0x000fe40003fa6270 */
[----:B------:R-:W-:Y:S02]  /*2ba0*/  CS2R R52, SRZ ;  /* 0x0000000000347805 */ /* 0x000fe4000001ff00 */
[----:B------:R-:W-:Y:S02]  /*2bb0*/  CS2R R48, SRZ ;  /* 0x0000000000307805 */ /* 0x000fe4000001ff00 */
[----:B------:R-:W-:-:S05]  /*2bc0*/  CS2R R54, SRZ ;  /* 0x0000000000367805 */ /* 0x000fca000001ff00 */
[----:B------:R0:W5:Y:S04]  /*2bd0*/  @!P0 LDG.E.64 R60, desc[UR8][R32.64] ;  /* 0x00000008203c8981 */ /* 0x000168000c1e1b00 */
[----:B------:R0:W5:Y:S01]  /*2be0*/  @!P0 LDG.E.64 R62, desc[UR8][R34.64] ;  /* 0x00000008223e8981 */ /* 0x000162000c1e1b00 */
[----:B------:R-:W-:-:S03]  /*2bf0*/  ISETP.GE.AND P0, PT, R220, R114, PT ;  /* 0x00000072dc00720c */ /* 0x000fc60003f06270 */
[----:B------:R0:W5:Y:S04]  /*2c00*/  @!P5 LDG.E.64 R56, desc[UR8][R32.64+0x40] ;  /* 0x000040082038d981 */ /* 0x000168000c1e1b00 */
[----:B------:R0:W5:Y:S01]  /*2c10*/  @!P5 LDG.E.64 R58, desc[UR8][R34.64+0x40] ;  /* 0x00004008223ad981 */ /* 0x000162000c1e1b00 */
[----:B------:R-:W-:Y:S02]  /*2c20*/  ISETP.GE.AND P5, PT, R222, R114, PT ;  /* 0x00000072de00720c */ /* 0x000fe40003fa6270 */
[----:B------:R-:W-:-:S03]  /*2c30*/  CS2R R50, SRZ ;  /* 0x0000000000327805 */ /* 0x000fc6000001ff00 */
[----:B------:R0:W5:Y:S04]  /*2c40*/  @!P0 LDG.E.64 R52, desc[UR8][R32.64+0x80] ;  /* 0x0000800820348981 */ /* 0x000168000c1e1b00 */
[----:B------:R0:W5:Y:S04]  /*2c50*/  @!P0 LDG.E.64 R54, desc[UR8][R34.64+0x80] ;  /* 0x0000800822368981 */ /* 0x000168000c1e1b00 */
[----:B------:R0:W5:Y:S04]  /*2c60*/  @!P5 LDG.E.64 R48, desc[UR8][R32.64+0xc0] ;  /* 0x0000c0082030d981 */ /* 0x000168000c1e1b00 */
[----:B------:R0:W5:Y:S02]  /*2c70*/  @!P5 LDG.E.64 R50, desc[UR8][R34.64+0xc0] ;  /* 0x0000c0082232d981 */ /* 0x000164000c1e1b00 */
.L_x_451:
[----:B------:R-:W-:Y:S05]  /*2c80*/  BSYNC B1 ;  /* 0x0000000000017941 */ /* 0x000fea0003800000 */
.L_x_450:
[----:B0-----:R-:W-:Y:S01]  /*2c90*/  VIADD R32, R219, 0x40 ;  /* 0x00000040db207836 */ /* 0x001fe20000000000 */
[----:B------:R-:W-:Y:S01]  /*2ca0*/  BSSY B1, `(.L_x_452) ;  /* 0x000002b000017945 */ /* 0x000fe20003800000 */
[----:B------:R-:W-:Y:S02]  /*2cb0*/  CS2R R36, SRZ ;  /* 0x0000000000247805 */ /* 0x000fe4000001ff00 */
[----:B------:R-:W-:Y:S02]  /*2cc0*/  CS2R R40, SRZ ;  /* 0x0000000000287805 */ /* 0x000fe4000001ff00 */
[----:B------:R-:W-:Y:S02]  /*2cd0*/  CS2R R44, SRZ ;  /* 0x00000000002c7805 */ /* 0x000fe4000001ff00 */
[----:B------:R-:W-:Y:S02]  /*2ce0*/  ISETP.GE.AND P5, PT, R32, R88, PT ;  /* 0x000000582000720c */ /* 0x000fe40003fa6270 */
[----:B------:R-:W-:-:S02]  /*2cf0*/  CS2R R32, SRZ ;  /* 0x0000000000207805 */ /* 0x000fc4000001ff00 */
[----:B------:R-:W-:Y:S02]  /*2d00*/  CS2R R34, SRZ ;  /* 0x0000000000227805 */ /* 0x000fe4000001ff00 */
[----:B------:R-:W-:Y:S02]  /*2d10*/  CS2R R38, SRZ ;  /* 0x0000000000267805 */ /* 0x000fe4000001ff00 */
[----:B------:R-:W-:Y:S01]  /*2d20*/  CS2R R42, SRZ ;  /* 0x00000000002a7805 */ /* 0x000fe2000001ff00 */
[----:B-----5:R-:W-:Y:S01]  /*2d30*/  IMAD.MOV.U32 R81, RZ, RZ, R48 ;  /* 0x000000ffff517224 */ /* 0x020fe200078e0030 */
[----:B------:R-:W-:-:S03]  /*2d40*/  CS2R R46, SRZ ;  /* 0x00000000002e7805 */ /* 0x000fc6000001ff00 */
[----:B------:R-:W-:Y:S05]  /*2d50*/  @P5 BRA `(.L_x_453) ;  /* 0x00000000007c5947 */ /* 0x000fea0003800000 */
[----:B------:R-:W-:Y:S01]  /*2d60*/  IADD3 R14, P0, P6, R102, R109, R14 ;  /* 0x0000006d660e7210 */ /* 0x000fe20007e1e00e */
[----:B------:R-:W-:Y:S01]  /*2d70*/  ULDC.64 UR4, c[0x0][0x3e8] ;  /* 0x0000fa0000047ab9 */ /* 0x000fe20000000a00 */
[----:B------:R-:W-:Y:S01]  /*2d80*/  ULDC.64 UR6, c[0x0][0x400] ;  /* 0x0001000000067ab9 */ /* 0x000fe20000000a00 */
[----:B------:R-:W-:Y:S02]  /*2d90*/  CS2R R44, SRZ ;  /* 0x00000000002c7805 */ /* 0x000fe4000001ff00 */
[----:B------:R-:W-:Y:S02]  /*2da0*/  IADD3.X R13, R4, R108, R11, P0, P6 ;  /* 0x0000006c040d7210 */ /* 0x000fe400007ec40b */
[----:B------:R-:W-:Y:S02]  /*2db0*/  CS2R R46, SRZ ;  /* 0x00000000002e7805 */ /* 0x000fe4000001ff00 */
[----:B------:R-:W-:Y:S01]  /*2dc0*/  IADD3 R11, P0, P6, R96, R111, R12 ;  /* 0x0000006f600b7210 */ /* 0x000fe20007e1e00c */
[----:B------:R-:W-:-:S03]  /*2dd0*/  ULDC.64 UR8, c[0x0][0x208] ;  /* 0x0000820000087ab9 */ /* 0x000fc60000000a00 */
[----:B------:R-:W-:Y:S02]  /*2de0*/  IADD3.X R80, R6, R110, R80, P0, P6 ;  /* 0x0000006e06507210 */ /* 0x000fe400007ec450 */
[----:B------:R-:W-:-:S04]  /*2df0*/  LEA R12, P0, R14, UR4, 0x1 ;  /* 0x000000040e0c7c11 */ /* 0x000fc8000f8008ff */
[----:B------:R-:W-:Y:S02]  /*2e00*/  LEA.HI.X R13, R14, UR5, R13, 0x1, P0 ;  /* 0x000000050e0d7c11 */ /* 0x000fe400080f0c0d */
[----:B------:R-:W-:-:S04]  /*2e10*/  LEA R14, P0, R11, UR6, 0x1 ;  /* 0x000000060b0e7c11 */ /* 0x000fc8000f8008ff */
[----:B------:R-:W-:Y:S02]  /*2e20*/  LEA.HI.X R15, R11, UR7, R80, 0x1, P0 ;  /* 0x000000070b0f7c11 */ /* 0x000fe400080f0c50 */
[----:B------:R-:W-:Y:S02]  /*2e30*/  ISETP.GE.AND P0, PT, R214, R114, PT ;  /* 0x00000072d600720c */ /* 0x000fe40003f06270 */
[----:B------:R-:W-:Y:S02]  /*2e40*/  CS2R R40, SRZ ;  /* 0x0000000000287805 */ /* 0x000fe4000001ff00 */
[----:B------:R-:W-:-:S09]  /*2e50*/  CS2R R42, SRZ ;  /* 0x00000000002a7805 */ /* 0x000fd2000001ff00 */
[----:B------:R0:W5:Y:S04]  /*2e60*/  @!P0 LDG.E.64 R44, desc[UR8][R12.64] ;  /* 0x000000080c2c8981 */ /* 0x000168000c1e1b00 */
[----:B------:R0:W5:Y:S01]  /*2e70*/  @!P0 LDG.E.64 R46, desc[UR8][R14.64] ;  /* 0x000000080e2e8981 */ /* 0x000162000c1e1b00 */
        /* <DEDUP_REMOVED lines=10> */
[----:B------:R-:W-:-:S13]  /*2f20*/  ISETP.GE.AND P0, PT, R222, R114, PT ;  /* 0x00000072de00720c */ /* 0x000fda0003f06270 */
[----:B------:R0:W5:Y:S04]  /*2f30*/  @!P0 LDG.E.64 R32, desc[UR8][R12.64+0xc0] ;  /* 0x0000c0080c208981 */ /* 0x000168000c1e1b00 */
[----:B------:R0:W5:Y:S02]  /*2f40*/  @!P0 LDG.E.64 R34, desc[UR8][R14.64+0xc0] ;  /* 0x0000c0080e228981 */ /* 0x000164000c1e1b00 */
.L_x_453:
[----:B------:R-:W-:Y:S05]  /*2f50*/  BSYNC B1 ;  /* 0x0000000000017941 */ /* 0x000fea0003800000 */
.L_x_452:
[----:B------:R-:W-:Y:S01]  /*2f60*/  IMAD.MOV.U32 R11, RZ, RZ, R49 ;  /* 0x000000ffff0b7224 */ /* 0x000fe200078e0031 */
[----:B------:R-:W-:Y:S01]  /*2f70*/  ULOP3.LUT UR4, UR60, 0x1, URZ, 0xfc, !UPT ;  /* 0x000000013c047892 */ /* 0x000fe2000f8efc3f */
[----:B0-----:R-:W-:Y:S01]  /*2f80*/  IMAD.MOV.U32 R12, RZ, RZ, R52 ;  /* 0x000000ffff0c7224 */ /* 0x001fe200078e0034 */
        /* <DEDUP_REMOVED lines=8> */
[----:B------:R-:W-:Y:S01]  /*3010*/  MOV R13, R61 ;  /* 0x0000003d000d7202 */ /* 0x000fe20000000f00 */
[----:B------:R-:W-:Y:S01]  /*3020*/  UISETP.NE.AND UP0, UPT, UR4, 0x3, UPT ;  /* 0x000000030400788c */ /* 0x000fe2000bf05270 */
        /* <DEDUP_REMOVED lines=17> */
[----:B-----5:R-:W-:Y:S01]  /*3140*/  IMAD.MOV.U32 R11, RZ, RZ, R33 ;  /* 0x000000ffff0b7224 */ /* 0x020fe200078e0021 */
        /* <DEDUP_REMOVED lines=13> */
[----:B------:R-:W-:Y:S02]  /*3220*/  MOV R14, R40 ;  /* 0x00000028000e7202 */ /* 0x000fe40000000f00 */
[----:B------:R-:W-:Y:S02]  /*3230*/  PLOP3.LUT P0, PT, PT, PT, UP0, 0x80, 0x0 ;  /* 0x000000000000781c */ /* 0x000fe40003f0f008 */
        /* <DEDUP_REMOVED lines=17> */
[----:B------:R-:W-:Y:S02]  /*3350*/  PRMT R139, R12, 0x7610, R139 ;  /* 0x000076100c8b7816 */ /* 0x000fe4000000008b */
[----:B------:R-:W-:Y:S02]  /*3360*/  PRMT R146, R13, 0x7610, R146 ;  /* 0x000076100d927816 */ /* 0x000fe40000000092 */
[----:B------:R-:W-:Y:S01]  /*3370*/  PRMT R147, R14, 0x7610, R147 ;  /* 0x000076100e937816 */ /* 0x000fe20000000093 */
[----:B------:R-:W-:Y:S06]  /*3380*/  @!P0 BRA `(.L_x_454) ;  /* 0x0000000000048947 */ /* 0x000fec0003800000 */
[----:B------:R-:W-:Y:S01]  /*3390*/  BPT.TRAP 0x1 ;  /* 0x000000040000795c */ /* 0x000fe20000300000 */
.L_x_454:
[----:B------:R-:W-:Y:S01]  /*33a0*/  IMAD R89, R212, 0x8, R22 ;  /* 0x00000008d4597824 */ /* 0x000fe200078e0216 */
[----:B------:R-:W-:Y:S01]  /*33b0*/  SHF.L.U32 R90, R223, 0x1f, RZ ;  /* 0x0000001fdf5a7819 */ /* 0x000fe200000006ff */
[----:B------:R-:W-:Y:S03]  /*33c0*/  BSSY B1, `(.L_x_455) ;  /* 0x0000003000017945 */ /* 0x000fe60003800000 */
[----:B------:R-:W0:Y:S02]  /*33d0*/  SYNCS.PHASECHK.TRANS64.TRYWAIT P6, [R89+URZ+0x38890], R90 ;  /* 0x0388905a590075a7 */ /* 0x000e2400080c017f */
[----:B0-----:R-:W-:Y:S05]  /*33e0*/  @!P6 BRA `(.L_x_456) ;  /* 0x0000024c0054e947 */ /* 0x001fea0003800000 */
.L_x_805:
[----:B------:R-:W-:Y:S05]  /*33f0*/  BSYNC B1 ;  /* 0x0000000000017941 */ /* 0x000fea0003800000 */
.L_x_455:
[----:B------:R-:W-:-:S03]  /*3400*/  UMOV UR4, 0xffffffff ;  /* 0xffffffff00047882 */ /* 0x000fc60000000000 */
[----:B------:R-:W-:Y:S05]  /*3410*/  BRA.DIV UR4, `(.L_x_457) ;  /* 0x0000024e045c7947 */ /* 0x000fea000b800000 */
[----:B------:R1:W2:Y:S04]  /*3420*/  SHFL.IDX PT, R83, R117, RZ, 0x181f ;  /* 0x00181fff75537589 */ /* 0x0002a800000e0000 */
[----:B------:R1:W3:Y:S02]  /*3430*/  SHFL.IDX PT, R82, R118, RZ, 0x181f ;  /* 0x00181fff76527589 */ /* 0x0002e400000e0000 */
.L_x_809:
[----:B------:R-:W-:Y:S04]  /*3440*/  BSSY B1, `(.L_x_458) ;  /* 0x00000eb000017945 */ /* 0x000fe80003800000 */
[----:B------:R-:W-:Y:S05]  /*3450*/  @P3 BRA `(.L_x_459) ;  /* 0x0000000c00a43947 */ /* 0x000fea0003800000 */
[----:B------:R-:W-:Y:S01]  /*3460*/  ISETP.NE.AND P3, PT, R3, RZ, PT ;  /* 0x000000ff0300720c */ /* 0x000fe20003f65270 */
[----:B------:R-:W-:-:S12]  /*3470*/  BSSY B2, `(.L_x_460) ;  /* 0x0000039000027945 */ /* 0x000fd80003800000 */
[----:B------:R-:W-:Y:S05]  /*3480*/  @!P3 BRA `(.L_x_461) ;  /* 0x0000000000dcb947 */ /* 0x000fea0003800000 */
[----:B------:R4:W0:Y:S01]  /*3490*/  LDS.128 R12, [R85+0x24400] ;  /* 0x02440000550c7984 */ /* 0x0008220000000c00 */
[C---:B---3--:R-:W-:Y:S01]  /*34a0*/  LEA R80, P3, R16.reuse, R82, 0x1 ;  /* 0x0000005210507211 */ /* 0x048fe200078608ff */
[----:B------:R-:W-:Y:S03]  /*34b0*/  BSSY B3, `(.L_x_462) ;  /* 0x0000032000037945 */ /* 0x000fe60003800000 */
[----:B--2---:R-:W-:Y:S02]  /*34c0*/  LEA.HI.X R81, R16, R83, R17, 0x1, P3 ;  /* 0x0000005310517211 */ /* 0x004fe400018f0c11 */
[----:B------:R-:W-:-:S13]  /*34d0*/  ISETP.GE.AND P3, PT, R214, R114, PT ;  /* 0x00000072d600720c */ /* 0x000fda0003f66270 */
[----:B----4-:R-:W-:Y:S05]  /*34e0*/  @P3 BRA `(.L_x_463) ;  /* 0x0000000000b83947 */ /* 0x010fea0003800000 */
[----:B------:R-:W-:Y:S01]  /*34f0*/  SHF.R.U64 R78, R78, 0x10, R79 ;  /* 0x000000104e4e7819 */ /* 0x000fe2000000124f */
[----:B0-----:R-:W-:Y:S01]  /*3500*/  IMAD.U32 R166, R15, 0x10000, RZ ;  /* 0x000100000fa67824 */ /* 0x001fe200078e00ff */
[----:B------:R-:W-:Y:S02]  /*3510*/  SHF.R.U64 R165, R76, 0x10, R77 ;  /* 0x000000104ca57819 */ /* 0x000fe4000000124d */
[----:B------:R-:W-:Y:S02]  /*3520*/  SHF.R.U32.HI R167, RZ, 0x10, R79 ;  /* 0x00000010ffa77819 */ /* 0x000fe4000001164f */
[----:B------:R-:W-:Y:S02]  /*3530*/  PRMT R79, R125, 0x5432, R78 ;  /* 0x000054327d4f7816 */ /* 0x000fe4000000004e */
[----:B------:R-:W-:Y:S02]  /*3540*/  PRMT R165, R170, 0x5410, R165 ;  /* 0x00005410aaa57816 */ /* 0x000fe400000000a5 */
[----:B------:R-:W-:-:S02]  /*3550*/  SHF.R.U32.HI R77, RZ, 0x10, R77 ;  /* 0x00000010ff4d7819 */ /* 0x000fc4000001164d */
[----:B------:R-:W-:Y:S02]  /*3560*/  PRMT R78, R168, 0x5410, R167 ;  /* 0x00005410a84e7816 */ /* 0x000fe400000000a7 */
[----:B------:R-:W-:Y:S02]  /*3570*/  LOP3.LUT R171, R13, 0xffff0000, RZ, 0xc0, !PT ;  /* 0xffff00000dab7812 */ /* 0x000fe400078ec0ff */
[----:B------:R-:W-:Y:S01]  /*3580*/  LOP3.LUT R168, R79, 0xffff0000, RZ, 0xc0, !PT ;  /* 0xffff00004fa87812 */ /* 0x000fe200078ec0ff */
[----:B------:R-:W-:Y:S01]  /*3590*/  IMAD.U32 R167, R78, 0x10000, RZ ;  /* 0x000100004ea77824 */ /* 0x000fe200078e00ff */
[----:B------:R-:W-:Y:S01]  /*35a0*/  LOP3.LUT R170, R165, 0xffff0000, RZ, 0xc0, !PT ;  /* 0xffff0000a5aa7812 */ /* 0x000fe200078ec0ff */
[----:B------:R-:W-:Y:S01]  /*35b0*/  IMAD.U32 R79, R79, 0x10000, RZ ;  /* 0x000100004f4f7824 */ /* 0x000fe200078e00ff */
[----:B------:R-:W-:Y:S01]  /*35c0*/  PRMT R77, R169, 0x5410, R77 ;  /* 0x00005410a94d7816 */ /* 0x000fe2000000004d */
[C---:B------:R-:W-:Y:S01]  /*35d0*/  FMUL.FTZ R172, R171.reuse, R168 ;  /* 0x000000a8abac7220 */ /* 0x040fe20000410000 */
[C---:B------:R-:W-:Y:S01]  /*35e0*/  SHF.L.U32 R76, R14.reuse, 0x10, RZ ;  /* 0x000000100e4c7819 */ /* 0x040fe200000006ff */
[----:B------:R-:W-:Y:S01]  /*35f0*/  FMUL.FTZ R171, R171, R170 ;  /* 0x000000aaabab7220 */ /* 0x000fe20000410000 */
[----:B------:R-:W-:Y:S01]  /*3600*/  LOP3.LUT R11, R14, 0xffff0000, RZ, 0xc0, !PT ;  /* 0xffff00000e0b7812 */ /* 0x000fe200078ec0ff */
[----:B------:R-:W-:Y:S01]  /*3610*/  IMAD.U32 R169, R77, 0x10000, RZ ;  /* 0x000100004da97824 */ /* 0x000fe200078e00ff */
[----:B------:R-:W-:Y:S01]  /*3620*/  LOP3.LUT R14, R15, 0xffff0000, RZ, 0xc0, !PT ;  /* 0xffff00000f0e7812 */ /* 0x000fe200078ec0ff */
[----:B------:R-:W-:Y:S01]  /*3630*/  IMAD.U32 R15, R13, 0x10000, RZ ;  /* 0x000100000d0f7824 */ /* 0x000fe200078e00ff */
[----:B------:R-:W-:Y:S01]  /*3640*/  LOP3.LUT R77, R77, 0xffff0000, RZ, 0xc0, !PT ;  /* 0xffff00004d4d7812 */ /* 0x000fe200078ec0ff */
[----:B------:R-:W-:Y:S01]  /*3650*/  FMUL.FTZ R173, R11, R167 ;  /* 0x000000a70bad7220 */ /* 0x000fe20000410000 */
[----:B------:R-:W-:-:S02]  /*3660*/  IMAD.U32 R13, R12, 0x10000, RZ ;  /* 0x000100000c0d7824 */ /* 0x000fc400078e00ff */
[C---:B------:R-:W-:Y:S01]  /*3670*/  FFMA.FTZ R172, R15.reuse, R170, -R172 ;  /* 0x000000aa0fac7223 */ /* 0x040fe200000108ac */
[----:B------:R-:W-:Y:S01]  /*3680*/  FFMA.FTZ R171, R15, R168, R171 ;  /* 0x000000a80fab7223 */ /* 0x000fe200000100ab */
[-C--:B------:R-:W-:Y:S01]  /*3690*/  FMUL.FTZ R11, R11, R169.reuse ;  /* 0x000000a90b0b7220 */ /* 0x080fe20000410000 */
[----:B------:R-:W-:Y:S01]  /*36a0*/  LOP3.LUT R15, R78, 0xffff0000, RZ, 0xc0, !PT ;  /* 0xffff00004e0f7812 */ /* 0x000fe200078ec0ff */
[----:B------:R-:W-:Y:S01]  /*36b0*/  FFMA.FTZ R173, R76, R169, -R173 ;  /* 0x000000a94cad7223 */ /* 0x000fe200000108ad */
[----:B------:R-:W-:Y:S01]  /*36c0*/  LOP3.LUT R12, R12, 0xffff0000, RZ, 0xc0, !PT ;  /* 0xffff00000c0c7812 */ /* 0x000fe200078ec0ff */
[----:B------:R-:W-:Y:S02]  /*36d0*/  IMAD.U32 R165, R165, 0x10000, RZ ;  /* 0x00010000a5a57824 */ /* 0x000fe400078e00ff */
[----:B------:R-:W-:Y:S01]  /*36e0*/  FFMA.FTZ R76, R76, R167, R11 ;  /* 0x000000a74c4c7223 */ /* 0x000fe2000001000b */
[C---:B------:R-:W-:Y:S01]  /*36f0*/  FMUL.FTZ R11, R14.reuse, R15 ;  /* 0x0000000f0e0b7220 */ /* 0x040fe20000410000 */
[----:B------:R-:W-:Y:S01]  /*3700*/  FMUL.FTZ R78, R14, R77 ;  /* 0x0000004d0e4e7220 */ /* 0x000fe20000410000 */
[C---:B------:R-:W-:Y:S01]  /*3710*/  FMUL.FTZ R14, R12.reuse, R79 ;  /* 0x0000004f0c0e7220 */ /* 0x040fe20000410000 */
[----:B------:R-:W-:Y:S01]  /*3720*/  FMUL.FTZ R12, R12, R165 ;  /* 0x000000a50c0c7220 */ /* 0x000fe20000410000 */
[C---:B------:R-:W-:Y:S01]  /*3730*/  FFMA.FTZ R11, R166.reuse, R77, -R11 ;  /* 0x0000004da60b7223 */ /* 0x040fe2000001080b */
[----:B------:R-:W-:Y:S01]  /*3740*/  FFMA.FTZ R78, R166, R15, R78 ;  /* 0x0000000fa64e7223 */ /* 0x000fe2000001004e */
[C---:B------:R-:W-:Y:S01]  /*3750*/  FFMA.FTZ R14, R13.reuse, R165, -R14 ;  /* 0x000000a50d0e7223 */ /* 0x040fe2000001080e */
[----:B------:R-:W-:Y:S01]  /*3760*/  FFMA.FTZ R13, R13, R79, R12 ;  /* 0x0000004f0d0d7223 */ /* 0x000fe2000001000c */
[----:B------:R-:W-:-:S02]  /*3770*/  F2FP.BF16.F32.PACK_AB R171, R171, R172 ;  /* 0x000000acabab723e */ /* 0x000fc400000010ff */
[----:B------:R-:W-:Y:S02]  /*3780*/  F2FP.BF16.F32.PACK_AB R76, R76, R173 ;  /* 0x000000ad4c4c723e */ /* 0x000fe400000010ff */
[----:B------:R-:W-:Y:S01]  /*3790*/  F2FP.BF16.F32.PACK_AB R12, R13, R14 ;  /* 0x0000000e0d0c723e */ /* 0x000fe200000010ff */
[----:B------:R-:W-:Y:S01]  /*37a0*/  IMAD.MOV.U32 R13, RZ, RZ, R171 ;  /* 0x000000ffff0d7224 */ /* 0x000fe200078e00ab */
[----:B------:R-:W-:Y:S01]  /*37b0*/  F2FP.BF16.F32.PACK_AB R15, R78, R11 ;  /* 0x0000000b4e0f723e */ /* 0x000fe200000010ff */
[----:B------:R-:W-:-:S07]  /*37c0*/  IMAD.MOV.U32 R14, RZ, RZ, R76 ;  /* 0x000000ffff0e7224 */ /* 0x000fce00078e004c */
.L_x_463:
[----:B------:R-:W-:Y:S05]  /*37d0*/  BSYNC B3 ;  /* 0x0000000000037941 */ /* 0x000fea0003800000 */
.L_x_462:
[----:B------:R-:W-:Y:S02]  /*37e0*/  ULDC.64 UR4, c[0x0][0x208] ;  /* 0x0000820000047ab9 */ /* 0x000fe40000000a00 */
[----:B0-----:R4:W-:Y:S03]  /*37f0*/  ST.E.128 desc[UR4][R80.64], R12 ;  /* 0x0000000c50007985 */ /* 0x0019e6000c101d04 */
.L_x_461:
[----:B------:R-:W-:Y:S05]  /*3800*/  BSYNC B2 ;  /* 0x0000000000027941 */ /* 0x000fea0003800000 */
.L_x_460:
[----:B------:R-:W-:Y:S01]  /*3810*/  ISETP.NE.AND P3, PT, R21, RZ, PT ;  /* 0x000000ff1500720c */ /* 0x000fe20003f65270 */
[----:B------:R-:W-:-:S12]  /*3820*/  BSSY B2, `(.L_x_464) ;  /* 0x0000039000027945 */ /* 0x000fd80003800000 */
[----:B------:R-:W-:Y:S05]  /*3830*/  @!P3 BRA `(.L_x_465) ;  /* 0x0000000000dcb947 */ /* 0x000fea0003800000 */
[----:B----4-:R4:W0:Y:S01]  /*3840*/  LDS.128 R12, [R85+0x26c00] ;  /* 0x026c0000550c7984 */ /* 0x0108220000000c00 */
[C---:B---3--:R-:W-:Y:S01]  /*3850*/  LEA R76, P3, R23.reuse, R82, 0x1 ;  /* 0x00000052174c7211 */ /* 0x048fe200078608ff */
[----:B------:R-:W-:Y:S03]  /*3860*/  BSSY B3, `(.L_x_466) ;  /* 0x0000032000037945 */ /* 0x000fe60003800000 */
[----:B--2---:R-:W-:Y:S02]  /*3870*/  LEA.HI.X R77, R23, R83, R216, 0x1, P3 ;  /* 0x00000053174d7211 */ /* 0x004fe400018f0cd8 */
[----:B------:R-:W-:-:S13]  /*3880*/  ISETP.GE.AND P3, PT, R221, R114, PT ;  /* 0x00000072dd00720c */ /* 0x000fda0003f66270 */
[----:B----4-:R-:W-:Y:S05]  /*3890*/  @P3 BRA `(.L_x_467) ;  /* 0x0000000000b83947 */ /* 0x010fea0003800000 */
[--C-:B------:R-:W-:Y:S01]  /*38a0*/  SHF.R.U64 R74, R74, 0x10, R75.reuse ;  /* 0x000000104a4a7819 */ /* 0x100fe2000000124b */
[----:B0-----:R-:W-:Y:S01]  /*38b0*/  IMAD.U32 R79, R15, 0x10000, RZ ;  /* 0x000100000f4f7824 */ /* 0x001fe200078e00ff */
[----:B------:R-:W-:Y:S02]  /*38c0*/  SHF.R.U32.HI R165, RZ, 0x10, R75 ;  /* 0x00000010ffa57819 */ /* 0x000fe4000001164b */
[--C-:B------:R-:W-:Y:S01]  /*38d0*/  SHF.R.U64 R81, R72, 0x10, R73.reuse ;  /* 0x0000001048517819 */ /* 0x100fe20000001249 */
[----:B------:R-:W-:Y:S01]  /*38e0*/  IMAD.U32 R72, R14, 0x10000, RZ ;  /* 0x000100000e487824 */ /* 0x000fe200078e00ff */
[----:B------:R-:W-:Y:S02]  /*38f0*/  SHF.R.U32.HI R80, RZ, 0x10, R73 ;  /* 0x00000010ff507819 */ /* 0x000fe40000011649 */
[----:B------:R-:W-:Y:S02]  /*3900*/  PRMT R75, R124, 0x5432, R74 ;  /* 0x000054327c4b7816 */ /* 0x000fe4000000004a */
[----:B------:R-:W-:-:S02]  /*3910*/  PRMT R74, R183, 0x5410, R165 ;  /* 0x00005410b74a7816 */ /* 0x000fc400000000a5 */
[----:B------:R-:W-:Y:S02]  /*3920*/  PRMT R78, R122, 0x5432, R81 ;  /* 0x000054327a4e7816 */ /* 0x000fe40000000051 */
[----:B------:R-:W-:Y:S01]  /*3930*/  PRMT R73, R123, 0x5432, R80 ;  /* 0x000054327b497816 */ /* 0x000fe20000000050 */
[----:B------:R-:W-:Y:S01]  /*3940*/  IMAD.U32 R81, R74, 0x10000, RZ ;  /* 0x000100004a517824 */ /* 0x000fe200078e00ff */
[----:B------:R-:W-:Y:S02]  /*3950*/  LOP3.LUT R11, R14, 0xffff0000, RZ, 0xc0, !PT ;  /* 0xffff00000e0b7812 */ /* 0x000fe400078ec0ff */
[----:B------:R-:W-:Y:S01]  /*3960*/  LOP3.LUT R167, R13, 0xffff0000, RZ, 0xc0, !PT ;  /* 0xffff00000da77812 */ /* 0x000fe200078ec0ff */
[----:B------:R-:W-:Y:S01]  /*3970*/  IMAD.U32 R165, R73, 0x10000, RZ ;  /* 0x0001000049a57824 */ /* 0x000fe200078e00ff */
[----:B------:R-:W-:Y:S01]  /*3980*/  LOP3.LUT R80, R75, 0xffff0000, RZ, 0xc0, !PT ;  /* 0xffff00004b507812 */ /* 0x000fe200078ec0ff */
[C---:B------:R-:W-:Y:S01]  /*3990*/  FMUL.FTZ R169, R11.reuse, R81 ;  /* 0x000000510ba97220 */ /* 0x040fe20000410000 */
[----:B------:R-:W-:Y:S01]  /*39a0*/  LOP3.LUT R166, R78, 0xffff0000, RZ, 0xc0, !PT ;  /* 0xffff00004ea67812 */ /* 0x000fe200078ec0ff */
[----:B------:R-:W-:Y:S01]  /*39b0*/  FMUL.FTZ R11, R11, R165 ;  /* 0x000000a50b0b7220 */ /* 0x000fe20000410000 */
[----:B------:R-:W-:Y:S01]  /*39c0*/  LOP3.LUT R14, R15, 0xffff0000, RZ, 0xc0, !PT ;  /* 0xffff00000f0e7812 */ /* 0x000fe200078ec0ff */
[----:B------:R-:W-:-:S02]  /*39d0*/  IMAD.U32 R15, R13, 0x10000, RZ ;  /* 0x000100000d0f7824 */ /* 0x000fc400078e00ff */
[C---:B------:R-:W-:Y:S01]  /*39e0*/  FMUL.FTZ R168, R167.reuse, R80 ;  /* 0x00000050a7a87220 */ /* 0x040fe20000410000 */
[----:B------:R-:W-:Y:S01]  /*39f0*/  SHF.L.U32 R13, R12, 0x10, RZ ;  /* 0x000000100c0d7819 */ /* 0x000fe200000006ff */
[----:B------:R-:W-:Y:S01]  /*3a00*/  FMUL.FTZ R167, R167, R166 ;  /* 0x000000a6a7a77220 */ /* 0x000fe20000410000 */
[----:B------:R-:W-:Y:S01]  /*3a10*/  LOP3.LUT R74, R74, 0xffff0000, RZ, 0xc0, !PT ;  /* 0xffff00004a4a7812 */ /* 0x000fe200078ec0ff */
[----:B------:R-:W-:Y:S01]  /*3a20*/  IMAD.U32 R75, R75, 0x10000, RZ ;  /* 0x000100004b4b7824 */ /* 0x000fe200078e00ff */
[----:B------:R-:W-:Y:S01]  /*3a30*/  LOP3.LUT R73, R73, 0xffff0000, RZ, 0xc0, !PT ;  /* 0xffff000049497812 */ /* 0x000fe200078ec0ff */
[----:B------:R-:W-:Y:S01]  /*3a40*/  FFMA.FTZ R169, R72, R165, -R169 ;  /* 0x000000a548a97223 */ /* 0x000fe200000108a9 */
[----:B------:R-:W-:Y:S01]  /*3a50*/  LOP3.LUT R12, R12, 0xffff0000, RZ, 0xc0, !PT ;  /* 0xffff00000c0c7812 */ /* 0x000fe200078ec0ff */
[----:B------:R-:W-:Y:S02]  /*3a60*/  IMAD.U32 R78, R78, 0x10000, RZ ;  /* 0x000100004e4e7824 */ /* 0x000fe400078e00ff */
[C---:B------:R-:W-:Y:S01]  /*3a70*/  FFMA.FTZ R167, R15.reuse, R80, R167 ;  /* 0x000000500fa77223 */ /* 0x040fe200000100a7 */
[----:B------:R-:W-:Y:S01]  /*3a80*/  FFMA.FTZ R72, R72, R81, R11 ;  /* 0x0000005148487223 */ /* 0x000fe2000001000b */
[C---:B------:R-:W-:Y:S01]  /*3a90*/  FMUL.FTZ R80, R14.reuse, R74 ;  /* 0x0000004a0e507220 */ /* 0x040fe20000410000 */
[----:B------:R-:W-:Y:S01]  /*3aa0*/  FMUL.FTZ R11, R14, R73 ;  /* 0x000000490e0b7220 */ /* 0x000fe20000410000 */
[C---:B------:R-:W-:Y:S01]  /*3ab0*/  FMUL.FTZ R14, R12.reuse, R75 ;  /* 0x0000004b0c0e7220 */ /* 0x040fe20000410000 */
[----:B------:R-:W-:Y:S01]  /*3ac0*/  FFMA.FTZ R168, R15, R166, -R168 ;  /* 0x000000a60fa87223 */ /* 0x000fe200000108a8 */
[-C--:B------:R-:W-:Y:S01]  /*3ad0*/  FMUL.FTZ R12, R12, R78.reuse ;  /* 0x0000004e0c0c7220 */ /* 0x080fe20000410000 */
[----:B------:R-:W-:Y:S01]  /*3ae0*/  FFMA.FTZ R80, R79, R73, -R80 ;  /* 0x000000494f507223 */ /* 0x000fe20000010850 */
[----:B------:R-:W-:Y:S01]  /*3af0*/  FFMA.FTZ R14, R13, R78, -R14 ;  /* 0x0000004e0d0e7223 */ /* 0x000fe2000001080e */
[----:B------:R-:W-:Y:S01]  /*3b00*/  FFMA.FTZ R11, R79, R74, R11 ;  /* 0x0000004a4f0b7223 */ /* 0x000fe2000001000b */
[----:B------:R-:W-:Y:S01]  /*3b10*/  FFMA.FTZ R13, R13, R75, R12 ;  /* 0x0000004b0d0d7223 */ /* 0x000fe2000001000c */
[----:B------:R-:W-:-:S02]  /*3b20*/  F2FP.BF16.F32.PACK_AB R167, R167, R168 ;  /* 0x000000a8a7a7723e */ /* 0x000fc400000010ff */
[----:B------:R-:W-:Y:S02]  /*3b30*/  F2FP.BF16.F32.PACK_AB R72, R72, R169 ;  /* 0x000000a94848723e */ /* 0x000fe400000010ff */
[----:B------:R-:W-:Y:S01]  /*3b40*/  F2FP.BF16.F32.PACK_AB R12, R13, R14 ;  /* 0x0000000e0d0c723e */ /* 0x000fe200000010ff */
[----:B------:R-:W-:Y:S01]  /*3b50*/  IMAD.MOV.U32 R13, RZ, RZ, R167 ;  /* 0x000000ffff0d7224 */ /* 0x000fe200078e00a7 */
[----:B------:R-:W-:Y:S01]  /*3b60*/  F2FP.BF16.F32.PACK_AB R15, R11, R80 ;  /* 0x000000500b0f723e */ /* 0x000fe200000010ff */
[----:B------:R-:W-:-:S07]  /*3b70*/  IMAD.MOV.U32 R14, RZ, RZ, R72 ;  /* 0x000000ffff0e7224 */ /* 0x000fce00078e0048 */
.L_x_467:
[----:B------:R-:W-:Y:S05]  /*3b80*/  BSYNC B3 ;  /* 0x0000000000037941 */ /* 0x000fea0003800000 */
.L_x_466:
[----:B------:R-:W-:Y:S02]  /*3b90*/  ULDC.64 UR4, c[0x0][0x208] ;  /* 0x0000820000047ab9 */ /* 0x000fe40000000a00 */
[----:B0-----:R0:W-:Y:S03]  /*3ba0*/  ST.E.128 desc[UR4][R76.64], R12 ;  /* 0x0000000c4c007985 */ /* 0x0011e6000c101d04 */
.L_x_465:
[----:B------:R-:W-:Y:S05]  /*3bb0*/  BSYNC B2 ;  /* 0x0000000000027941 */ /* 0x000fea0003800000 */
.L_x_464:
[----:B------:R-:W-:Y:S01]  /*3bc0*/  ISETP.NE.AND P3, PT, R25, RZ, PT ;  /* 0x000000ff1900720c */ /* 0x000fe20003f65270 */
[----:B------:R-:W-:-:S12]  /*3bd0*/  BSSY B2, `(.L_x_468) ;  /* 0x0000039000027945 */ /* 0x000fd80003800000 */
[----:B------:R-:W-:Y:S05]  /*3be0*/  @!P3 BRA `(.L_x_469) ;  /* 0x0000000000dcb947 */ /* 0x000fea0003800000 */
[----:B0---4-:R0:W4:Y:S01]  /*3bf0*/  LDS.128 R12, [R85+0x29400] ;  /* 0x02940000550c7984 */ /* 0x0111220000000c00 */
[C---:B---3--:R-:W-:Y:S01]  /*3c00*/  LEA R72, P3, R18.reuse, R82, 0x1 ;  /* 0x0000005212487211 */ /* 0x048fe200078608ff */
[----:B------:R-:W-:Y:S03]  /*3c10*/  BSSY B3, `(.L_x_470) ;  /* 0x0000032000037945 */ /* 0x000fe60003800000 */
[----:B--2---:R-:W-:Y:S02]  /*3c20*/  LEA.HI.X R73, R18, R83, R218, 0x1, P3 ;  /* 0x0000005312497211 */ /* 0x004fe400018f0cda */
[----:B------:R-:W-:-:S13]  /*3c30*/  ISETP.GE.AND P3, PT, R220, R114, PT ;  /* 0x00000072dc00720c */ /* 0x000fda0003f66270 */
[----:B0-----:R-:W-:Y:S05]  /*3c40*/  @P3 BRA `(.L_x_471) ;  /* 0x0000000000b83947 */ /* 0x001fea0003800000 */
[----:B------:R-:W-:Y:S02]  /*3c50*/  SHF.R.U64 R70, R70, 0x10, R71 ;  /* 0x0000001046467819 */ /* 0x000fe40000001247 */
[----:B------:R-:W-:Y:S01]  /*3c60*/  SHF.R.U64 R74, R68, 0x10, R69 ;  /* 0x00000010444a7819 */ /* 0x000fe20000001245 */
[----:B----4-:R-:W-:Y:S01]  /*3c70*/  IMAD.U32 R68, R14, 0x10000, RZ ;  /* 0x000100000e447824 */ /* 0x010fe200078e00ff */
[----:B------:R-:W-:Y:S02]  /*3c80*/  PRMT R179, R179, 0x5410, R70 ;  /* 0x00005410b3b37816 */ /* 0x000fe40000000046 */
[----:B------:R-:W-:Y:S02]  /*3c90*/  SHF.R.U32.HI R71, RZ, 0x10, R71 ;  /* 0x00000010ff477819 */ /* 0x000fe40000011647 */
[----:B------:R-:W-:Y:S02]  /*3ca0*/  PRMT R177, R177, 0x5410, R74 ;  /* 0x00005410b1b17816 */ /* 0x000fe4000000004a */
[----:B------:R-:W-:-:S02]  /*3cb0*/  SHF.R.U32.HI R69, RZ, 0x10, R69 ;  /* 0x00000010ff457819 */ /* 0x000fc40000011645 */
[----:B------:R-:W-:Y:S02]  /*3cc0*/  LOP3.LUT R70, R13, 0xffff0000, RZ, 0xc0, !PT ;  /* 0xffff00000d467812 */ /* 0x000fe400078ec0ff */
[----:B------:R-:W-:Y:S02]  /*3cd0*/  LOP3.LUT R76, R179, 0xffff0000, RZ, 0xc0, !PT ;  /* 0xffff0000b34c7812 */ /* 0x000fe400078ec0ff */
[----:B------:R-:W-:Y:S01]  /*3ce0*/  PRMT R182, R182, 0x5410, R71 ;  /* 0x00005410b6b67816 */ /* 0x000fe20000000047 */
[----:B------:R-:W-:Y:S01]  /*3cf0*/  IMAD.U32 R71, R13, 0x10000, RZ ;  /* 0x000100000d477824 */ /* 0x000fe200078e00ff */
[----:B------:R-:W-:Y:S01]  /*3d00*/  LOP3.LUT R74, R177, 0xffff0000, RZ, 0xc0, !PT ;  /* 0xffff0000b14a7812 */ /* 0x000fe200078ec0ff */
[----:B------:R-:W-:Y:S01]  /*3d10*/  FMUL.FTZ R78, R70, R76 ;  /* 0x0000004c464e7220 */ /* 0x000fe20000410000 */
[----:B------:R-:W-:Y:S01]  /*3d20*/  PRMT R178, R178, 0x5410, R69 ;  /* 0x00005410b2b27816 */ /* 0x000fe20000000045 */
[----:B------:R-:W-:Y:S01]  /*3d30*/  IMAD.U32 R69, R182, 0x10000, RZ ;  /* 0x00010000b6457824 */ /* 0x000fe200078e00ff */
[----:B------:R-:W-:Y:S01]  /*3d40*/  LOP3.LUT R14, R14, 0xffff0000, RZ, 0xc0, !PT ;  /* 0xffff00000e0e7812 */ /* 0x000fe200078ec0ff */
[----:B------:R-:W-:Y:S01]  /*3d50*/  FMUL.FTZ R77, R70, R74 ;  /* 0x0000004a464d7220 */ /* 0x000fe20000410000 */
[C---:B------:R-:W-:Y:S01]  /*3d60*/  IMAD.U32 R13, R12.reuse, 0x10000, RZ ;  /* 0x000100000c0d7824 */ /* 0x040fe200078e00ff */
[----:B------:R-:W-:Y:S01]  /*3d70*/  LOP3.LUT R70, R12, 0xffff0000, RZ, 0xc0, !PT ;  /* 0xffff00000c467812 */ /* 0x000fe200078ec0ff */
[----:B------:R-:W-:-:S02]  /*3d80*/  IMAD.U32 R75, R178, 0x10000, RZ ;  /* 0x00010000b24b7824 */ /* 0x000fc400078e00ff */
[----:B------:R-:W-:Y:S01]  /*3d90*/  FFMA.FTZ R12, R71, R74, -R78 ;  /* 0x0000004a470c7223 */ /* 0x000fe2000001084e */
[----:B------:R-:W-:Y:S01]  /*3da0*/  SHF.L.U32 R179, R179, 0x10, RZ ;  /* 0x00000010b3b37819 */ /* 0x000fe200000006ff */
[----:B------:R-:W-:Y:S01]  /*3db0*/  FMUL.FTZ R79, R14, R69 ;  /* 0x000000450e4f7220 */ /* 0x000fe20000410000 */
[----:B------:R-:W-:Y:S01]  /*3dc0*/  LOP3.LUT R11, R15, 0xffff0000, RZ, 0xc0, !PT ;  /* 0xffff00000f0b7812 */ /* 0x000fe200078ec0ff */
[----:B------:R-:W-:Y:S01]  /*3dd0*/  FFMA.FTZ R71, R71, R76, R77 ;  /* 0x0000004c47477223 */ /* 0x000fe2000001004d */
[----:B------:R-:W-:Y:S01]  /*3de0*/  LOP3.LUT R182, R182, 0xffff0000, RZ, 0xc0, !PT ;  /* 0xffff0000b6b67812 */ /* 0x000fe200078ec0ff */
[-C--:B------:R-:W-:Y:S01]  /*3df0*/  FMUL.FTZ R77, R14, R75.reuse ;  /* 0x0000004b0e4d7220 */ /* 0x080fe20000410000 */
[----:B------:R-:W-:Y:S01]  /*3e00*/  LOP3.LUT R178, R178, 0xffff0000, RZ, 0xc0, !PT ;  /* 0xffff0000b2b27812 */ /* 0x000fe200078ec0ff */
[----:B------:R-:W-:Y:S02]  /*3e10*/  IMAD.U32 R177, R177, 0x10000, RZ ;  /* 0x00010000b1b17824 */ /* 0x000fe400078e00ff */
[----:B------:R-:W-:Y:S01]  /*3e20*/  FFMA.FTZ R75, R68, R75, -R79 ;  /* 0x0000004b444b7223 */ /* 0x000fe2000001084f */
[----:B------:R-:W-:Y:S01]  /*3e30*/  FMUL.FTZ R14, R70, R179 ;  /* 0x000000b3460e7220 */ /* 0x000fe20000410000 */
[----:B------:R-:W-:Y:S01]  /*3e40*/  FFMA.FTZ R68, R68, R69, R77 ;  /* 0x0000004544447223 */ /* 0x000fe2000001004d */
[----:B------:R-:W-:Y:S01]  /*3e50*/  FMUL.FTZ R74, R11, R182 ;  /* 0x000000b60b4a7220 */ /* 0x000fe20000410000 */
[----:B------:R-:W-:Y:S01]  /*3e60*/  FMUL.FTZ R70, R70, R177 ;  /* 0x000000b146467220 */ /* 0x000fe20000410000 */
[----:B------:R-:W-:-:S02]  /*3e70*/  IMAD.U32 R15, R15, 0x10000, RZ ;  /* 0x000100000f0f7824 */ /* 0x000fc400078e00ff */
[-C--:B------:R-:W-:Y:S01]  /*3e80*/  FMUL.FTZ R11, R11, R178.reuse ;  /* 0x000000b20b0b7220 */ /* 0x080fe20000410000 */
[C---:B------:R-:W-:Y:S01]  /*3e90*/  FFMA.FTZ R14, R13.reuse, R177, -R14 ;  /* 0x000000b10d0e7223 */ /* 0x040fe2000001080e */
[----:B------:R-:W-:Y:S01]  /*3ea0*/  FFMA.FTZ R13, R13, R179, R70 ;  /* 0x000000b30d0d7223 */ /* 0x000fe20000010046 */
[C---:B------:R-:W-:Y:S01]  /*3eb0*/  FFMA.FTZ R74, R15.reuse, R178, -R74 ;  /* 0x000000b20f4a7223 */ /* 0x040fe2000001084a */
[----:B------:R-:W-:Y:S01]  /*3ec0*/  FFMA.FTZ R11, R15, R182, R11 ;  /* 0x000000b60f0b7223 */ /* 0x000fe2000001000b */
[----:B------:R-:W-:Y:S02]  /*3ed0*/  F2FP.BF16.F32.PACK_AB R71, R71, R12 ;  /* 0x0000000c4747723e */ /* 0x000fe400000010ff */
[----:B------:R-:W-:Y:S02]  /*3ee0*/  F2FP.BF16.F32.PACK_AB R68, R68, R75 ;  /* 0x0000004b4444723e */ /* 0x000fe400000010ff */
[----:B------:R-:W-:Y:S01]  /*3ef0*/  F2FP.BF16.F32.PACK_AB R12, R13, R14 ;  /* 0x0000000e0d0c723e */ /* 0x000fe200000010ff */
[----:B------:R-:W-:Y:S01]  /*3f00*/  IMAD.MOV.U32 R13, RZ, RZ, R71 ;  /* 0x000000ffff0d7224 */ /* 0x000fe200078e0047 */
[----:B------:R-:W-:Y:S01]  /*3f10*/  F2FP.BF16.F32.PACK_AB R15, R11, R74 ;  /* 0x0000004a0b0f723e */ /* 0x000fe200000010ff */
[----:B------:R-:W-:-:S07]  /*3f20*/  IMAD.MOV.U32 R14, RZ, RZ, R68 ;  /* 0x000000ffff0e7224 */ /* 0x000fce00078e0044 */
.L_x_471:
[----:B------:R-:W-:Y:S05]  /*3f30*/  BSYNC B3 ;  /* 0x0000000000037941 */ /* 0x000fea0003800000 */
.L_x_470:
[----:B------:R-:W-:Y:S02]  /*3f40*/  ULDC.64 UR4, c[0x0][0x208] ;  /* 0x0000820000047ab9 */ /* 0x000fe40000000a00 */
[----:B----4-:R0:W-:Y:S03]  /*3f50*/  ST.E.128 desc[UR4][R72.64], R12 ;  /* 0x0000000c48007985 */ /* 0x0101e6000c101d04 */
.L_x_469:
[----:B------:R-:W-:Y:S05]  /*3f60*/  BSYNC B2 ;  /* 0x0000000000027941 */ /* 0x000fea0003800000 */
.L_x_468:
[----:B------:R-:W-:-:S13]  /*3f70*/  ISETP.NE.AND P3, PT, R26, RZ, PT ;  /* 0x000000ff1a00720c */ /* 0x000fda0003f65270 */
        /* <DEDUP_REMOVED lines=8> */
[--C-:B------:R-:W-:Y:S01]  /*4000*/  SHF.R.U64 R71, R64, 0x10, R65.reuse ;  /* 0x0000001040477819 */ /* 0x100fe20000001241 */
[----:B----4-:R-:W-:Y:S01]  /*4010*/  IMAD.U32 R64, R14, 0x10000, RZ ;  /* 0x000100000e407824 */ /* 0x010fe200078e00ff */
[----:B------:R-:W-:Y:S02]  /*4020*/  SHF.R.U32.HI R65, RZ, 0x10, R65 ;  /* 0x00000010ff417819 */ /* 0x000fe40000011641 */
[----:B------:R-:W-:Y:S02]  /*4030*/  PRMT R175, R175, 0x5410, R70 ;  /* 0x00005410afaf7816 */ /* 0x000fe40000000046 */
[----:B------:R-:W-:Y:S02]  /*4040*/  PRMT R156, R156, 0x5410, R71 ;  /* 0x000054109c9c7816 */ /* 0x000fe40000000047 */
[----:B------:R-:W-:-:S02]  /*4050*/  SHF.R.U32.HI R67, RZ, 0x10, R67 ;  /* 0x00000010ff437819 */ /* 0x000fc40000011643 */
[----:B------:R-:W-:Y:S02]  /*4060*/  PRMT R174, R174, 0x5410, R65 ;  /* 0x00005410aeae7816 */ /* 0x000fe40000000041 */
[----:B------:R-:W-:Y:S02]  /*4070*/  LOP3.LUT R65, R13, 0xffff0000, RZ, 0xc0, !PT ;  /* 0xffff00000d417812 */ /* 0x000fe400078ec0ff */
[C---:B------:R-:W-:Y:S01]  /*4080*/  LOP3.LUT R72, R175.reuse, 0xffff0000, RZ, 0xc0, !PT ;  /* 0xffff0000af487812 */ /* 0x040fe200078ec0ff */
[----:B------:R-:W-:Y:S01]  /*4090*/  IMAD.U32 R175, R175, 0x10000, RZ ;  /* 0x00010000afaf7824 */ /* 0x000fe200078e00ff */
[C---:B------:R-:W-:Y:S01]  /*40a0*/  LOP3.LUT R70, R156.reuse, 0xffff0000, RZ, 0xc0, !PT ;  /* 0xffff00009c467812 */ /* 0x040fe200078ec0ff */
[----:B------:R-:W-:Y:S01]  /*40b0*/  IMAD.U32 R156, R156, 0x10000, RZ ;  /* 0x000100009c9c7824 */ /* 0x000fe200078e00ff */
[----:B------:R-:W-:Y:S01]  /*40c0*/  PRMT R176, R176, 0x5410, R67 ;  /* 0x00005410b0b07816 */ /* 0x000fe20000000043 */
[----:B------:R-:W-:Y:S01]  /*40d0*/  FMUL.FTZ R74, R65, R72 ;  /* 0x00000048414a7220 */ /* 0x000fe20000410000 */
[----:B------:R-:W-:Y:S01]  /*40e0*/  LOP3.LUT R66, R14, 0xffff0000, RZ, 0xc0, !PT ;  /* 0xffff00000e427812 */ /* 0x000fe200078ec0ff */
[C---:B------:R-:W-:Y:S01]  /*40f0*/  IMAD.U32 R14, R15.reuse, 0x10000, RZ ;  /* 0x000100000f0e7824 */ /* 0x040fe200078e00ff */
[----:B------:R-:W-:Y:S01]  /*4100*/  LOP3.LUT R11, R15, 0xffff0000, RZ, 0xc0, !PT ;  /* 0xffff00000f0b7812 */ /* 0x000fe200078ec0ff */
[----:B------:R-:W-:-:S02]  /*4110*/  IMAD.U32 R15, R13, 0x10000, RZ ;  /* 0x000100000d0f7824 */ /* 0x000fc400078e00ff */
[-C--:B------:R-:W-:Y:S01]  /*4120*/  FMUL.FTZ R65, R65, R70.reuse ;  /* 0x0000004641417220 */ /* 0x080fe20000410000 */
[C---:B------:R-:W-:Y:S01]  /*4130*/  IMAD.U32 R71, R176.reuse, 0x10000, RZ ;  /* 0x00010000b0477824 */ /* 0x040fe200078e00ff */
[----:B------:R-:W-:Y:S01]  /*4140*/  LOP3.LUT R176, R176, 0xffff0000, RZ, 0xc0, !PT ;  /* 0xffff0000b0b07812 */ /* 0x000fe200078ec0ff */
[----:B------:R-:W-:Y:S02]  /*4150*/  IMAD.U32 R67, R174, 0x10000, RZ ;  /* 0x00010000ae437824 */ /* 0x000fe400078e00ff */
[C---:B------:R-:W-:Y:S01]  /*4160*/  FFMA.FTZ R74, R15.reuse, R70, -R74 ;  /* 0x000000460f4a7223 */ /* 0x040fe2000001084a */
[C---:B------:R-:W-:Y:S02]  /*4170*/  IMAD.U32 R13, R12.reuse, 0x10000, RZ ;  /* 0x000100000c0d7824 */ /* 0x040fe400078e00ff */
[----:B------:R-:W-:Y:S01]  /*4180*/  FFMA.FTZ R65, R15, R72, R65 ;  /* 0x000000480f417223 */ /* 0x000fe20000010041 */
[----:B------:R-:W-:Y:S01]  /*4190*/  LOP3.LUT R12, R12, 0xffff0000, RZ, 0xc0, !PT ;  /* 0xffff00000c0c7812 */ /* 0x000fe200078ec0ff */
[C---:B------:R-:W-:Y:S01]  /*41a0*/  FMUL.FTZ R73, R66.reuse, R71 ;  /* 0x0000004742497220 */ /* 0x040fe20000410000 */
[----:B------:R-:W-:Y:S01]  /*41b0*/  FMUL.FTZ R15, R66, R67 ;  /* 0x00000043420f7220 */ /* 0x000fe20000410000 */
[----:B------:R-:W-:-:S02]  /*41c0*/  LOP3.LUT R174, R174, 0xffff0000, RZ, 0xc0, !PT ;  /* 0xffff0000aeae7812 */ /* 0x000fc400078ec0ff */
[C---:B------:R-:W-:Y:S01]  /*41d0*/  FFMA.FTZ R73, R64.reuse, R67, -R73 ;  /* 0x0000004340497223 */ /* 0x040fe20000010849 */
[----:B------:R-:W-:Y:S01]  /*41e0*/  FFMA.FTZ R66, R64, R71, R15 ;  /* 0x0000004740427223 */ /* 0x000fe2000001000f */
[C---:B------:R-:W-:Y:S01]  /*41f0*/  FMUL.FTZ R15, R11.reuse, R176 ;  /* 0x000000b00b0f7220 */ /* 0x040fe20000410000 */
[CC--:B------:R-:W-:Y:S01]  /*4200*/  FMUL.FTZ R64, R12.reuse, R175.reuse ;  /* 0x000000af0c407220 */ /* 0x0c0fe20000410000 */
[----:B------:R-:W-:Y:S01]  /*4210*/  FMUL.FTZ R11, R11, R174 ;  /* 0x000000ae0b0b7220 */ /* 0x000fe20000410000 */
[----:B------:R-:W-:Y:S01]  /*4220*/  FMUL.FTZ R12, R12, R156 ;  /* 0x0000009c0c0c7220 */ /* 0x000fe20000410000 */
[C---:B------:R-:W-:Y:S01]  /*4230*/  FFMA.FTZ R15, R14.reuse, R174, -R15 ;  /* 0x000000ae0e0f7223 */ /* 0x040fe2000001080f */
[C---:B------:R-:W-:Y:S01]  /*4240*/  FFMA.FTZ R64, R13.reuse, R156, -R64 ;  /* 0x0000009c0d407223 */ /* 0x040fe20000010840 */
[----:B------:R-:W-:Y:S01]  /*4250*/  FFMA.FTZ R14, R14, R176, R11 ;  /* 0x000000b00e0e7223 */ /* 0x000fe2000001000b */
[----:B------:R-:W-:Y:S01]  /*4260*/  FFMA.FTZ R13, R13, R175, R12 ;  /* 0x000000af0d0d7223 */ /* 0x000fe2000001000c */
[----:B------:R-:W-:-:S03]  /*4270*/  F2FP.BF16.F32.PACK_AB R65, R65, R74 ;  /* 0x0000004a4141723e */ /* 0x000fc600000010ff */
[----:B------:R-:W-:Y:S02]  /*4280*/  F2FP.BF16.F32.PACK_AB R15, R14, R15 ;  /* 0x0000000f0e0f723e */ /* 0x000fe400000010ff */
[----:B------:R-:W-:Y:S01]  /*4290*/  F2FP.BF16.F32.PACK_AB R12, R13, R64 ;  /* 0x000000400d0c723e */ /* 0x000fe200000010ff */
[----:B------:R-:W-:Y:S01]  /*42a0*/  IMAD.MOV.U32 R13, RZ, RZ, R65 ;  /* 0x000000ffff0d7224 */ /* 0x000fe200078e0041 */
[----:B------:R-:W-:-:S07]  /*42b0*/  F2FP.BF16.F32.PACK_AB R14, R66, R73 ;  /* 0x00000049420e723e */ /* 0x000fce00000010ff */
.L_x_473:
[----:B------:R-:W-:Y:S05]  /*42c0*/  BSYNC B2 ;  /* 0x0000000000027941 */ /* 0x000fea0003800000 */
.L_x_472:
[----:B------:R-:W-:Y:S02]  /*42d0*/  ULDC.64 UR4, c[0x0][0x208] ;  /* 0x0000820000047ab9 */ /* 0x000fe40000000a00 */
[----:B----4-:R0:W-:Y:S03]  /*42e0*/  ST.E.128 desc[UR4][R68.64], R12 ;  /* 0x0000000c44007985 */ /* 0x0101e6000c101d04 */
.L_x_459:
[----:B------:R-:W-:Y:S05]  /*42f0*/  BSYNC B1 ;  /* 0x0000000000017941 */ /* 0x000fea0003800000 */
.L_x_458:
[----:B------:R-:W-:-:S03]  /*4300*/  UMOV UR4, 0xffffffff ;  /* 0xffffffff00047882 */ /* 0x000fc60000000000 */
[----:B------:R-:W-:Y:S05]  /*4310*/  BRA.DIV UR4, `(.L_x_474) ;  /* 0x0000023e04e87947 */ /* 0x000fea000b800000 */
[----:B------:R0:W0:Y:S04]  /*4320*/  SHFL.IDX PT, R67, R117, 0x1, 0x181f ;  /* 0x00381f0075437f89 */ /* 0x00002800000e0000 */
[----:B------:R0:W0:Y:S02]  /*4330*/  SHFL.IDX PT, R66, R118, 0x1, 0x181f ;  /* 0x00381f0076427f89 */ /* 0x00002400000e0000 */
.L_x_813:
[----:B------:R-:W-:Y:S04]  /*4340*/  BSSY B1, `(.L_x_475) ;  /* 0x00000eb000017945 */ /* 0x000fe80003800000 */
[----:B------:R-:W-:Y:S05]  /*4350*/  @P4 BRA `(.L_x_476) ;  /* 0x0000000c00a44947 */ /* 0x000fea0003800000 */
[----:B------:R-:W-:Y:S01]  /*4360*/  ISETP.NE.AND P3, PT, R3, RZ, PT ;  /* 0x000000ff0300720c */ /* 0x000fe20003f65270 */
[----:B------:R-:W-:-:S12]  /*4370*/  BSSY B2, `(.L_x_477) ;  /* 0x0000038000027945 */ /* 0x000fd80003800000 */
[----:B------:R-:W-:Y:S05]  /*4380*/  @!P3 BRA `(.L_x_478) ;  /* 0x0000000000d8b947 */ /* 0x000fea0003800000 */
[----:B0---4-:R0:W4:Y:S01]  /*4390*/  LDS.128 R12, [R85+0x25400] ;  /* 0x02540000550c7984 */ /* 0x0111220000000c00 */
[----:B------:R-:W-:Y:S01]  /*43a0*/  ISETP.GE.AND P4, PT, R214, R114, PT ;  /* 0x00000072d600720c */ /* 0x000fe20003f86270 */
[----:B------:R-:W-:Y:S01]  /*43b0*/  BSSY B3, `(.L_x_479) ;  /* 0x0000031000037945 */ /* 0x000fe20003800000 */
[----:B------:R-:W-:-:S04]  /*43c0*/  LEA R64, P3, R16, R66, 0x1 ;  /* 0x0000004210407211 */ /* 0x000fc800078608ff */
[----:B------:R-:W-:-:S07]  /*43d0*/  LEA.HI.X R65, R16, R67, R17, 0x1, P3 ;  /* 0x0000004310417211 */ /* 0x000fce00018f0c11 */
[----:B0-----:R-:W-:Y:S05]  /*43e0*/  @P4 BRA `(.L_x_480) ;  /* 0x0000000000b44947 */ /* 0x001fea0003800000 */
[----:B------:R-:W-:Y:S02]  /*43f0*/  SHF.R.U64 R68, R60, 0x10, R61 ;  /* 0x000000103c447819 */ /* 0x000fe4000000123d */
[----:B------:R-:W-:Y:S02]  /*4400*/  SHF.R.U64 R60, R62, 0x10, R63 ;  /* 0x000000103e3c7819 */ /* 0x000fe4000000123f */
[----:B------:R-:W-:Y:S02]  /*4410*/  SHF.R.U32.HI R69, RZ, 0x10, R61 ;  /* 0x00000010ff457819 */ /* 0x000fe4000001163d */
[----:B------:R-:W-:Y:S02]  /*4420*/  SHF.R.U32.HI R63, RZ, 0x10, R63 ;  /* 0x00000010ff3f7819 */ /* 0x000fe4000001163f */
[----:B------:R-:W-:Y:S02]  /*4430*/  PRMT R163, R163, 0x5410, R60 ;  /* 0x00005410a3a37816 */ /* 0x000fe4000000003c */
[----:B------:R-:W-:-:S02]  /*4440*/  PRMT R161, R161, 0x5410, R68 ;  /* 0x00005410a1a17816 */ /* 0x000fc40000000044 */
[----:B------:R-:W-:Y:S02]  /*4450*/  PRMT R162, R162, 0x5410, R69 ;  /* 0x00005410a2a27816 */ /* 0x000fe40000000045 */
[----:B------:R-:W-:Y:S02]  /*4460*/  PRMT R164, R164, 0x5410, R63 ;  /* 0x00005410a4a47816 */ /* 0x000fe4000000003f */
[----:B----4-:R-:W-:Y:S01]  /*4470*/  LOP3.LUT R60, R13, 0xffff0000, RZ, 0xc0, !PT ;  /* 0xffff00000d3c7812 */ /* 0x010fe200078ec0ff */
[----:B------:R-:W-:Y:S01]  /*4480*/  IMAD.U32 R68, R162, 0x10000, RZ ;  /* 0x00010000a2447824 */ /* 0x000fe200078e00ff */
[----:B------:R-:W-:Y:S01]  /*4490*/  LOP3.LUT R69, R163, 0xffff0000, RZ, 0xc0, !PT ;  /* 0xffff0000a3457812 */ /* 0x000fe200078ec0ff */
[----:B------:R-:W-:Y:S01]  /*44a0*/  IMAD.U32 R70, R164, 0x10000, RZ ;  /* 0x00010000a4467824 */ /* 0x000fe200078e00ff */
[----:B------:R-:W-:Y:S01]  /*44b0*/  LOP3.LUT R63, R161, 0xffff0000, RZ, 0xc0, !PT ;  /* 0xffff0000a13f7812 */ /* 0x000fe200078ec0ff */
[----:B------:R-:W-:Y:S01]  /*44c0*/  IMAD.U32 R163, R163, 0x10000, RZ ;  /* 0x00010000a3a37824 */ /* 0x000fe200078e00ff */
[----:B------:R-:W-:Y:S01]  /*44d0*/  SHF.L.U32 R61, R14, 0x10, RZ ;  /* 0x000000100e3d7819 */ /* 0x000fe200000006ff */
        /* <DEDUP_REMOVED lines=8> */
[----:B------:R-:W-:Y:S01]  /*4560*/  IMAD.U32 R161, R161, 0x10000, RZ ;  /* 0x00010000a1a17824 */ /* 0x000fe200078e00ff */
[----:B------:R-:W-:Y:S01]  /*4570*/  LOP3.LUT R164, R164, 0xffff0000, RZ, 0xc0, !PT ;  /* 0xffff0000a4a47812 */ /* 0x000fe200078ec0ff */
[C---:B------:R-:W-:Y:S01]  /*4580*/  FFMA.FTZ R72, R15.reuse, R63, -R72 ;  /* 0x0000003f0f487223 */ /* 0x040fe20000010848 */
[----:B------:R-:W-:Y:S01]  /*4590*/  LOP3.LUT R162, R162, 0xffff0000, RZ, 0xc0, !PT ;  /* 0xffff0000a2a27812 */ /* 0x000fe200078ec0ff */
[----:B------:R-:W-:Y:S01]  /*45a0*/  FFMA.FTZ R15, R15, R69, R60 ;  /* 0x000000450f0f7223 */ /* 0x000fe2000001003c */
[----:B------:R-:W-:Y:S01]  /*45b0*/  FMUL.FTZ R60, R12, R163 ;  /* 0x000000a30c3c7220 */ /* 0x000fe20000410000 */
[C---:B------:R-:W-:Y:S01]  /*45c0*/  FMUL.FTZ R63, R11.reuse, R164 ;  /* 0x000000a40b3f7220 */ /* 0x040fe20000410000 */
[----:B------:R-:W-:Y:S01]  /*45d0*/  FMUL.FTZ R74, R62, R70 ;  /* 0x000000463e4a7220 */ /* 0x000fe20000410000 */
[----:B------:R-:W-:Y:S01]  /*45e0*/  FMUL.FTZ R11, R11, R162 ;  /* 0x000000a20b0b7220 */ /* 0x000fe20000410000 */
[-C--:B------:R-:W-:Y:S01]  /*45f0*/  FMUL.FTZ R12, R12, R161.reuse ;  /* 0x000000a10c0c7220 */ /* 0x080fe20000410000 */
[----:B------:R-:W-:Y:S01]  /*4600*/  FMUL.FTZ R62, R62, R68 ;  /* 0x000000443e3e7220 */ /* 0x000fe20000410000 */
[C---:B------:R-:W-:Y:S01]  /*4610*/  FFMA.FTZ R63, R14.reuse, R162, -R63 ;  /* 0x000000a20e3f7223 */ /* 0x040fe2000001083f */
[----:B------:R-:W-:Y:S01]  /*4620*/  FFMA.FTZ R60, R13, R161, -R60 ;  /* 0x000000a10d3c7223 */ /* 0x000fe2000001083c */
[----:B------:R-:W-:Y:S01]  /*4630*/  FFMA.FTZ R74, R61, R68, -R74 ;  /* 0x000000443d4a7223 */ /* 0x000fe2000001084a */
[----:B------:R-:W-:Y:S01]  /*4640*/  FFMA.FTZ R14, R14, R164, R11 ;  /* 0x000000a40e0e7223 */ /* 0x000fe2000001000b */
[----:B------:R-:W-:Y:S01]  /*4650*/  FFMA.FTZ R13, R13, R163, R12 ;  /* 0x000000a30d0d7223 */ /* 0x000fe2000001000c */
[----:B------:R-:W-:Y:S01]  /*4660*/  FFMA.FTZ R61, R61, R70, R62 ;  /* 0x000000463d3d7223 */ /* 0x000fe2000001003e */
[----:B------:R-:W-:-:S02]  /*4670*/  F2FP.BF16.F32.PACK_AB R72, R15, R72 ;  /* 0x000000480f48723e */ /* 0x000fc400000010ff */
[----:B------:R-:W-:Y:S02]  /*4680*/  F2FP.BF16.F32.PACK_AB R15, R14, R63 ;  /* 0x0000003f0e0f723e */ /* 0x000fe400000010ff */
[----:B------:R-:W-:Y:S01]  /*4690*/  F2FP.BF16.F32.PACK_AB R12, R13, R60 ;  /* 0x0000003c0d0c723e */ /* 0x000fe200000010ff */
[----:B------:R-:W-:Y:S01]  /*46a0*/  IMAD.MOV.U32 R13, RZ, RZ, R72 ;  /* 0x000000ffff0d7224 */ /* 0x000fe200078e0048 */
[----:B------:R-:W-:-:S07]  /*46b0*/  F2FP.BF16.F32.PACK_AB R14, R61, R74 ;  /* 0x0000004a3d0e723e */ /* 0x000fce00000010ff */
.L_x_480:
[----:B------:R-:W-:Y:S05]  /*46c0*/  BSYNC B3 ;  /* 0x0000000000037941 */ /* 0x000fea0003800000 */
.L_x_479:
[----:B------:R-:W-:Y:S02]  /*46d0*/  ULDC.64 UR4, c[0x0][0x208] ;  /* 0x0000820000047ab9 */ /* 0x000fe40000000a00 */
[----:B----4-:R0:W-:Y:S03]  /*46e0*/  ST.E.128 desc[UR4][R64.64], R12 ;  /* 0x0000000c40007985 */ /* 0x0101e6000c101d04 */
.L_x_478:
[----:B------:R-:W-:Y:S05]  /*46f0*/  BSYNC B2 ;  /* 0x0000000000027941 */ /* 0x000fea0003800000 */
.L_x_477:
        /* <DEDUP_REMOVED lines=9> */
[----:B------:R-:W-:Y:S01]  /*4790*/  SHF.R.U64 R64, R56, 0x10, R57 ;  /* 0x0000001038407819 */ /* 0x000fe20000001239 */
[----:B----4-:R-:W-:Y:S01]  /*47a0*/  IMAD.U32 R56, R14, 0x10000, RZ ;  /* 0x000100000e387824 */ /* 0x010fe200078e00ff */
[--C-:B------:R-:W-:Y:S02]  /*47b0*/  SHF.R.U64 R62, R58, 0x10, R59.reuse ;  /* 0x000000103a3e7819 */ /* 0x100fe4000000123b */
[----:B------:R-:W-:Y:S02]  /*47c0*/  SHF.R.U32.HI R59, RZ, 0x10, R59 ;  /* 0x00000010ff3b7819 */ /* 0x000fe4000001163b */
[----:B------:R-:W-:Y:S02]  /*47d0*/  SHF.R.U32.HI R11, RZ, 0x10, R57 ;  /* 0x00000010ff0b7819 */ /* 0x000fe40000011639 */
[----:B------:R-:W-:Y:S02]  /*47e0*/  PRMT R157, R157, 0x5410, R64 ;  /* 0x000054109d9d7816 */ /* 0x000fe40000000040 */
[----:B------:R-:W-:-:S02]  /*47f0*/  PRMT R159, R159, 0x5410, R62 ;  /* 0x000054109f9f7816 */ /* 0x000fc4000000003e */
[----:B------:R-:W-:Y:S02]  /*4800*/  PRMT R160, R160, 0x5410, R59 ;  /* 0x00005410a0a07816 */ /* 0x000fe4000000003b */
[----:B------:R-:W-:Y:S01]  /*4810*/  LOP3.LUT R57, R14, 0xffff0000, RZ, 0xc0, !PT ;  /* 0xffff00000e397812 */ /* 0x000fe200078ec0ff */
[C---:B------:R-:W-:Y:S01]  /*4820*/  IMAD.U32 R14, R13.reuse, 0x10000, RZ ;  /* 0x000100000d0e7824 */ /* 0x040fe200078e00ff */
[----:B------:R-:W-:Y:S01]  /*4830*/  PRMT R158, R158, 0x5410, R11 ;  /* 0x000054109e9e7816 */ /* 0x000fe2000000000b */
[----:B------:R-:W-:Y:S01]  /*4840*/  IMAD.U32 R11, R12, 0x10000, RZ ;  /* 0x000100000c0b7824 */ /* 0x000fe200078e00ff */
[----:B------:R-:W-:Y:S02]  /*4850*/  LOP3.LUT R13, R13, 0xffff0000, RZ, 0xc0, !PT ;  /* 0xffff00000d0d7812 */ /* 0x000fe400078ec0ff */
[----:B------:R-:W-:Y:S01]  /*4860*/  LOP3.LUT R63, R159, 0xffff0000, RZ, 0xc0, !PT ;  /* 0xffff00009f3f7812 */ /* 0x000fe200078ec0ff */
[----:B------:R-:W-:Y:S01]  /*4870*/  IMAD.U32 R62, R158, 0x10000, RZ ;  /* 0x000100009e3e7824 */ /* 0x000fe200078e00ff */
[----:B------:R-:W-:Y:S01]  /*4880*/  LOP3.LUT R59, R157, 0xffff0000, RZ, 0xc0, !PT ;  /* 0xffff00009d3b7812 */ /* 0x000fe200078ec0ff */
[----:B------:R-:W-:Y:S01]  /*4890*/  IMAD.U32 R159, R159, 0x10000, RZ ;  /* 0x000100009f9f7824 */ /* 0x000fe200078e00ff */
[----:B------:R-:W-:Y:S01]  /*48a0*/  SHF.L.U32 R64, R160, 0x10, RZ ;  /* 0x00000010a0407819 */ /* 0x000fe200000006ff */
[C---:B------:R-:W-:Y:S01]  /*48b0*/  FMUL.FTZ R65, R13.reuse, R63 ;  /* 0x0000003f0d417220 */ /* 0x040fe20000410000 */
[----:B------:R-:W-:Y:S01]  /*48c0*/  LOP3.LUT R12, R12, 0xffff0000, RZ, 0xc0, !PT ;  /* 0xffff00000c0c7812 */ /* 0x000fe200078ec0ff */
[-C--:B------:R-:W-:Y:S01]  /*48d0*/  FMUL.FTZ R68, R13, R59.reuse ;  /* 0x0000003b0d447220 */ /* 0x080fe20000410000 */
[----:B------:R-:W-:Y:S01]  /*48e0*/  LOP3.LUT R58, R15, 0xffff0000, RZ, 0xc0, !PT ;  /* 0xffff00000f3a7812 */ /* 0x000fe200078ec0ff */
[C---:B------:R-:W-:Y:S01]  /*48f0*/  FMUL.FTZ R13, R57.reuse, R64 ;  /* 0x00000040390d7220 */ /* 0x040fe20000410000 */
[-C--:B------:R-:W-:Y:S01]  /*4900*/  FMUL.FTZ R57, R57, R62.reuse ;  /* 0x0000003e39397220 */ /* 0x080fe20000410000 */
[----:B------:R-:W-:Y:S01]  /*4910*/  LOP3.LUT R160, R160, 0xffff0000, RZ, 0xc0, !PT ;  /* 0xffff0000a0a07812 */ /* 0x000fe200078ec0ff */
[----:B------:R-:W-:Y:S01]  /*4920*/  IMAD.U32 R157, R157, 0x10000, RZ ;  /* 0x000100009d9d7824 */ /* 0x000fe200078e00ff */
[----:B------:R-:W-:Y:S01]  /*4930*/  LOP3.LUT R158, R158, 0xffff0000, RZ, 0xc0, !PT ;  /* 0xffff00009e9e7812 */ /* 0x000fe200078ec0ff */
[C---:B------:R-:W-:Y:S01]  /*4940*/  FFMA.FTZ R65, R14.reuse, R59, -R65 ;  /* 0x0000003b0e417223 */ /* 0x040fe20000010841 */
[----:B------:R-:W-:Y:S01]  /*4950*/  FFMA.FTZ R68, R14, R63, R68 ;  /* 0x0000003f0e447223 */ /* 0x000fe20000010044 */
[----:B------:R-:W-:Y:S01]  /*4960*/  FFMA.FTZ R13, R56, R62, -R13 ;  /* 0x0000003e380d7223 */ /* 0x000fe2000001080d */
[----:B------:R-:W-:Y:S01]  /*4970*/  FMUL.FTZ R14, R12, R159 ;  /* 0x0000009f0c0e7220 */ /* 0x000fe20000410000 */
[----:B------:R-:W-:Y:S01]  /*4980*/  FFMA.FTZ R56, R56, R64, R57 ;  /* 0x0000004038387223 */ /* 0x000fe20000010039 */
[----:B------:R-:W-:Y:S01]  /*4990*/  FMUL.FTZ R12, R12, R157 ;  /* 0x0000009d0c0c7220 */ /* 0x000fe20000410000 */
[----:B------:R-:W-:-:S02]  /*49a0*/  IMAD.U32 R15, R15, 0x10000, RZ ;  /* 0x000100000f0f7824 */ /* 0x000fc400078e00ff */
[C---:B------:R-:W-:Y:S01]  /*49b0*/  FMUL.FTZ R62, R58.reuse, R160 ;  /* 0x000000a03a3e7220 */ /* 0x040fe20000410000 */
        /* <DEDUP_REMOVED lines=11> */
.L_x_484:
[----:B------:R-:W-:Y:S05]  /*4a70*/  BSYNC B3 ;  /* 0x0000000000037941 */ /* 0x000fea0003800000 */
.L_x_483:
[----:B------:R-:W-:Y:S02]  /*4a80*/  ULDC.64 UR4, c[0x0][0x208] ;  /* 0x0000820000047ab9 */ /* 0x000fe40000000a00 */
[----:B----4-:R0:W-:Y:S03]  /*4a90*/  ST.E.128 desc[UR4][R60.64], R12 ;  /* 0x0000000c3c007985 */ /* 0x0101e6000c101d04 */
.L_x_482:
[----:B------:R-:W-:Y:S05]  /*4aa0*/  BSYNC B2 ;  /* 0x0000000000027941 */ /* 0x000fea0003800000 */
.L_x_481:
        /* <DEDUP_REMOVED lines=15> */
[----:B------:R-:W-:Y:S01]  /*4ba0*/  PRMT R154, R154, 0x5410, R11 ;  /* 0x000054109a9a7816 */ /* 0x000fe2000000000b */
[----:B------:R-:W-:Y:S01]  /*4bb0*/  IMAD.U32 R11, R12, 0x10000, RZ ;  /* 0x000100000c0b7824 */ /* 0x000fe200078e00ff */
[----:B------:R-:W-:-:S02]  /*4bc0*/  PRMT R155, R155, 0x5410, R58 ;  /* 0x000054109b9b7816 */ /* 0x000fc4000000003a */
[----:B------:R-:W-:Y:S01]  /*4bd0*/  LOP3.LUT R53, R14, 0xffff0000, RZ, 0xc0, !PT ;  /* 0xffff00000e357812 */ /* 0x000fe200078ec0ff */
[----:B------:R-:W-:Y:S01]  /*4be0*/  IMAD.U32 R14, R13, 0x10000, RZ ;  /* 0x000100000d0e7824 */ /* 0x000fe200078e00ff */
[----:B------:R-:W-:Y:S01]  /*4bf0*/  PRMT R153, R153, 0x5410, R60 ;  /* 0x0000541099997816 */ /* 0x000fe2000000003c */
[----:B------:R-:W-:Y:S01]  /*4c00*/  IMAD.U32 R60, R155, 0x10000, RZ ;  /* 0x000100009b3c7824 */ /* 0x000fe200078e00ff */
[----:B------:R-:W-:Y:S02]  /*4c10*/  LOP3.LUT R13, R13, 0xffff0000, RZ, 0xc0, !PT ;  /* 0xffff00000d0d7812 */ /* 0x000fe400078ec0ff */
[----:B------:R-:W-:Y:S01]  /*4c20*/  LOP3.LUT R59, R154, 0xffff0000, RZ, 0xc0, !PT ;  /* 0xffff00009a3b7812 */ /* 0x000fe200078ec0ff */
[----:B------:R-:W-:Y:S01]  /*4c30*/  IMAD.U32 R58, R153, 0x10000, RZ ;  /* 0x00010000993a7824 */ /* 0x000fe200078e00ff */
[----:B------:R-:W-:Y:S01]  /*4c40*/  LOP3.LUT R55, R152, 0xffff0000, RZ, 0xc0, !PT ;  /* 0xffff000098377812 */ /* 0x000fe200078ec0ff */
[----:B------:R-:W-:Y:S01]  /*4c50*/  IMAD.U32 R154, R154, 0x10000, RZ ;  /* 0x000100009a9a7824 */ /* 0x000fe200078e00ff */
[----:B------:R-:W-:Y:S01]  /*4c60*/  LOP3.LUT R54, R15, 0xffff0000, RZ, 0xc0, !PT ;  /* 0xffff00000f367812 */ /* 0x000fe200078ec0ff */
[C---:B------:R-:W-:Y:S01]  /*4c70*/  FMUL.FTZ R61, R13.reuse, R59 ;  /* 0x0000003b0d3d7220 */ /* 0x040fe20000410000 */
[----:B------:R-:W-:Y:S01]  /*4c80*/  LOP3.LUT R12, R12, 0xffff0000, RZ, 0xc0, !PT ;  /* 0xffff00000c0c7812 */ /* 0x000fe200078ec0ff */
[-C--:B------:R-:W-:Y:S01]  /*4c90*/  FMUL.FTZ R62, R13, R55.reuse ;  /* 0x000000370d3e7220 */ /* 0x080fe20000410000 */
[C---:B------:R-:W-:Y:S01]  /*4ca0*/  FMUL.FTZ R13, R53.reuse, R60 ;  /* 0x0000003c350d7220 */ /* 0x040fe20000410000 */
[-C--:B------:R-:W-:Y:S01]  /*4cb0*/  FMUL.FTZ R53, R53, R58.reuse ;  /* 0x0000003a35357220 */ /* 0x080fe20000410000 */
[----:B------:R-:W-:Y:S01]  /*4cc0*/  LOP3.LUT R155, R155, 0xffff0000, RZ, 0xc0, !PT ;  /* 0xffff00009b9b7812 */ /* 0x000fe200078ec0ff */
[----:B------:R-:W-:Y:S01]  /*4cd0*/  FFMA.FTZ R61, R14, R55, -R61 ;  /* 0x000000370e3d7223 */ /* 0x000fe2000001083d */
[----:B------:R-:W-:Y:S01]  /*4ce0*/  SHF.L.U32 R152, R152, 0x10, RZ ;  /* 0x0000001098987819 */ /* 0x000fe200000006ff */
[----:B------:R-:W-:Y:S01]  /*4cf0*/  FFMA.FTZ R62, R14, R59, R62 ;  /* 0x0000003b0e3e7223 */ /* 0x000fe2000001003e */
[----:B------:R-:W-:Y:S01]  /*4d00*/  LOP3.LUT R153, R153, 0xffff0000, RZ, 0xc0, !PT ;  /* 0xffff000099997812 */ /* 0x000fe200078ec0ff */
[C---:B------:R-:W-:Y:S01]  /*4d10*/  FFMA.FTZ R58, R52.reuse, R58, -R13 ;  /* 0x0000003a343a7223 */ /* 0x040fe2000001080d */
[----:B------:R-:W-:Y:S01]  /*4d20*/  FFMA.FTZ R53, R52, R60, R53 ;  /* 0x0000003c34357223 */ /* 0x000fe20000010035 */
[----:B------:R-:W-:-:S02]  /*4d30*/  IMAD.U32 R15, R15, 0x10000, RZ ;  /* 0x000100000f0f7824 */ /* 0x000fc400078e00ff */
[----:B------:R-:W-:Y:S01]  /*4d40*/  FMUL.FTZ R52, R54, R155 ;  /* 0x0000009b36347220 */ /* 0x000fe20000410000 */
[C---:B------:R-:W-:Y:S01]  /*4d50*/  FMUL.FTZ R14, R12.reuse, R154 ;  /* 0x0000009a0c0e7220 */ /* 0x040fe20000410000 */
[-C--:B------:R-:W-:Y:S01]  /*4d60*/  FMUL.FTZ R13, R12, R152.reuse ;  /* 0x000000980c0d7220 */ /* 0x080fe20000410000 */
[-C--:B------:R-:W-:Y:S01]  /*4d70*/  FMUL.FTZ R54, R54, R153.reuse ;  /* 0x0000009936367220 */ /* 0x080fe20000410000 */
[----:B------:R-:W-:Y:S01]  /*4d80*/  FFMA.FTZ R52, R15, R153, -R52 ;  /* 0x000000990f347223 */ /* 0x000fe20000010834 */
[C---:B------:R-:W-:Y:S01]  /*4d90*/  FFMA.FTZ R14, R11.reuse, R152, -R14 ;  /* 0x000000980b0e7223 */ /* 0x040fe2000001080e */
[----:B------:R-:W-:Y:S01]  /*4da0*/  FFMA.FTZ R13, R11, R154, R13 ;  /* 0x0000009a0b0d7223 */ /* 0x000fe2000001000d */
[----:B------:R-:W-:Y:S01]  /*4db0*/  FFMA.FTZ R15, R15, R155, R54 ;  /* 0x0000009b0f0f7223 */ /* 0x000fe20000010036 */
[----:B------:R-:W-:Y:S02]  /*4dc0*/  F2FP.BF16.F32.PACK_AB R61, R62, R61 ;  /* 0x0000003d3e3d723e */ /* 0x000fe400000010ff */
[----:B------:R-:W-:-:S02]  /*4dd0*/  F2FP.BF16.F32.PACK_AB R58, R53, R58 ;  /* 0x0000003a353a723e */ /* 0x000fc400000010ff */
[----:B------:R-:W-:Y:S01]  /*4de0*/  F2FP.BF16.F32.PACK_AB R12, R13, R14 ;  /* 0x0000000e0d0c723e */ /* 0x000fe200000010ff */
[----:B------:R-:W-:Y:S01]  /*4df0*/  IMAD.MOV.U32 R13, RZ, RZ, R61 ;  /* 0x000000ffff0d7224 */ /* 0x000fe200078e003d */
[----:B------:R-:W-:Y:S01]  /*4e00*/  F2FP.BF16.F32.PACK_AB R15, R15, R52 ;  /* 0x000000340f0f723e */ /* 0x000fe200000010ff */
[----:B------:R-:W-:-:S07]  /*4e10*/  IMAD.MOV.U32 R14, RZ, RZ, R58 ;  /* 0x000000ffff0e7224 */ /* 0x000fce00078e003a */
.L_x_488:
[----:B------:R-:W-:Y:S05]  /*4e20*/  BSYNC B3 ;  /* 0x0000000000037941 */ /* 0x000fea0003800000 */
.L_x_487:
[----:B------:R-:W-:Y:S02]  /*4e30*/  ULDC.64 UR4, c[0x0][0x208] ;  /* 0x0000820000047ab9 */ /* 0x000fe40000000a00 */
[----:B----4-:R0:W-:Y:S03]  /*4e40*/  ST.E.128 desc[UR4][R56.64], R12 ;  /* 0x0000000c38007985 */ /* 0x0101e6000c101d04 */
.L_x_486:
[----:B------:R-:W-:Y:S05]  /*4e50*/  BSYNC B2 ;  /* 0x0000000000027941 */ /* 0x000fea0003800000 */
.L_x_485:
[----:B------:R-:W-:-:S13]  /*4e60*/  ISETP.NE.AND P3, PT, R26, RZ, PT ;  /* 0x000000ff1a00720c */ /* 0x000fda0003f65270 */
        /* <DEDUP_REMOVED lines=19> */
[----:B------:R-:W-:Y:S01]  /*4fa0*/  LOP3.LUT R13, R13, 0xffff0000, RZ, 0xc0, !PT ;  /* 0xffff00000d0d7812 */ /* 0x000fe200078ec0ff */
[----:B------:R-:W-:Y:S01]  /*4fb0*/  IMAD.U32 R11, R12, 0x10000, RZ ;  /* 0x000100000c0b7824 */ /* 0x000fe200078e00ff */
[----:B------:R-:W-:Y:S01]  /*4fc0*/  LOP3.LUT R55, R149, 0xffff0000, RZ, 0xc0, !PT ;  /* 0xffff000095377812 */ /* 0x000fe200078ec0ff */
[----:B------:R-:W-:Y:S01]  /*4fd0*/  IMAD.U32 R54, R150, 0x10000, RZ ;  /* 0x0001000096367824 */ /* 0x000fe200078e00ff */
[----:B------:R-:W-:Y:S01]  /*4fe0*/  LOP3.LUT R51, R151, 0xffff0000, RZ, 0xc0, !PT ;  /* 0xffff000097337812 */ /* 0x000fe200078ec0ff */
[----:B------:R-:W-:Y:S01]  /*4ff0*/  IMAD.U32 R149, R149, 0x10000, RZ ;  /* 0x0001000095957824 */ /* 0x000fe200078e00ff */
[----:B------:R-:W-:Y:S01]  /*5000*/  LOP3.LUT R12, R12, 0xffff0000, RZ, 0xc0, !PT ;  /* 0xffff00000c0c7812 */ /* 0x000fe200078ec0ff */
[----:B------:R-:W-:Y:S01]  /*5010*/  FMUL.FTZ R57, R13, R55 ;  /* 0x000000370d397220 */ /* 0x000fe20000410000 */
[----:B------:R-:W-:Y:S01]  /*5020*/  LOP3.LUT R50, R15, 0xffff0000, RZ, 0xc0, !PT ;  /* 0xffff00000f327812 */ /* 0x000fe200078ec0ff */
[-C--:B------:R-:W-:Y:S01]  /*5030*/  FMUL.FTZ R58, R13, R51.reuse ;  /* 0x000000330d3a7220 */ /* 0x080fe20000410000 */
        /* <DEDUP_REMOVED lines=24> */
.L_x_490:
[----:B------:R-:W-:Y:S05]  /*51c0*/  BSYNC B2 ;  /* 0x0000000000027941 */ /* 0x000fea0003800000 */
.L_x_489:
[----:B------:R-:W-:Y:S02]  /*51d0*/  ULDC.64 UR4, c[0x0][0x208] ;  /* 0x0000820000047ab9 */ /* 0x000fe40000000a00 */
[----:B----4-:R0:W-:Y:S03]  /*51e0*/  ST.E.128 desc[UR4][R52.64], R12 ;  /* 0x0000000c34007985 */ /* 0x0101e6000c101d04 */
.L_x_476:
[----:B------:R-:W-:Y:S05]  /*51f0*/  BSYNC B1 ;  /* 0x0000000000017941 */ /* 0x000fea0003800000 */
.L_x_475:
[----:B------:R-:W-:-:S03]  /*5200*/  UMOV UR4, 0xffffffff ;  /* 0xffffffff00047882 */ /* 0x000fc60000000000 */
[----:B------:R-:W-:Y:S05]  /*5210*/  BRA.DIV UR4, `(.L_x_491) ;  /* 0x0000023204747947 */ /* 0x000fea000b800000 */
[----:B01----:R-:W0:Y:S04]  /*5220*/  SHFL.IDX PT, R117, R117, 0x2, 0x181f ;  /* 0x00581f0075757f89 */ /* 0x003e2800000e0000 */
[----:B------:R-:W1:Y:S02]  /*5230*/  SHFL.IDX PT, R118, R118, 0x2, 0x181f ;  /* 0x00581f0076767f89 */ /* 0x000e6400000e0000 */
.L_x_817:
[----:B------:R-:W-:Y:S05]  /*5240*/  @P5 BRA `(.L_x_492) ;  /* 0x00000054007c5947 */ /* 0x000fea0003800000 */
[----:B------:R-:W-:Y:S01]  /*5250*/  ISETP.NE.AND P3, PT, R3, RZ, PT ;  /* 0x000000ff0300720c */ /* 0x000fe20003f65270 */
[----:B------:R-:W-:-:S12]  /*5260*/  BSSY B1, `(.L_x_493) ;  /* 0x0000039000017945 */ /* 0x000fd80003800000 */
[----:B------:R-:W-:Y:S05]  /*5270*/  @!P3 BRA `(.L_x_494) ;  /* 0x0000000000dcb947 */ /* 0x000fea0003800000 */
[----:B----4-:R4:W2:Y:S01]  /*5280*/  LDS.128 R12, [R85+0x26400] ;  /* 0x02640000550c7984 */ /* 0x0108a20000000c00 */
[----:B------:R-:W-:Y:S01]  /*5290*/  ISETP.GE.AND P4, PT, R214, R114, PT ;  /* 0x00000072d600720c */ /* 0x000fe20003f86270 */
[----:B------:R-:W-:Y:S01]  /*52a0*/  BSSY B2, `(.L_x_495) ;  /* 0x0000032000027945 */ /* 0x000fe20003800000 */
[----:B-1----:R-:W-:-:S04]  /*52b0*/  LEA R48, P3, R16, R118, 0x1 ;  /* 0x0000007610307211 */ /* 0x002fc800078608ff */
[----:B0-----:R-:W-:-:S07]  /*52c0*/  LEA.HI.X R49, R16, R117, R17, 0x1, P3 ;  /* 0x0000007510317211 */ /* 0x001fce00018f0c11 */
[----:B----4-:R-:W-:Y:S05]  /*52d0*/  @P4 BRA `(.L_x_496) ;  /* 0x0000000000b84947 */ /* 0x010fea0003800000 */
[----:B------:R-:W-:Y:S02]  /*52e0*/  SHF.R.U64 R51, R44, 0x10, R45 ;  /* 0x000000102c337819 */ /* 0x000fe4000000122d */
[--C-:B------:R-:W-:Y:S02]  /*52f0*/  SHF.R.U64 R11, R46, 0x10, R47.reuse ;  /* 0x000000102e0b7819 */ /* 0x100fe4000000122f */
[----:B------:R-:W-:Y:S02]  /*5300*/  SHF.R.U32.HI R50, RZ, 0x10, R47 ;  /* 0x00000010ff327819 */ /* 0x000fe4000001162f */
[----:B------:R-:W-:Y:S02]  /*5310*/  SHF.R.U32.HI R52, RZ, 0x10, R45 ;  /* 0x00000010ff347819 */ /* 0x000fe4000001162d */
[----:B------:R-:W-:Y:S02]  /*5320*/  PRMT R144, R144, 0x5410, R51 ;  /* 0x0000541090907816 */ /* 0x000fe40000000033 */
[----:B------:R-:W-:Y:S01]  /*5330*/  PRMT R146, R146, 0x5410, R11 ;  /* 0x0000541092927816 */ /* 0x000fe2000000000b */
[----:B--2---:R-:W-:Y:S01]  /*5340*/  IMAD.U32 R11, R12, 0x10000, RZ ;  /* 0x000100000c0b7824 */ /* 0x004fe200078e00ff */
[----:B------:R-:W-:-:S02]  /*5350*/  PRMT R147, R147, 0x5410, R50 ;  /* 0x0000541093937816 */ /* 0x000fc40000000032 */
[C---:B------:R-:W-:Y:S02]  /*5360*/  SHF.L.U32 R44, R14.reuse, 0x10, RZ ;  /* 0x000000100e2c7819 */ /* 0x040fe400000006ff */
        /* <DEDUP_REMOVED lines=37> */
.L_x_496:
[----:B------:R-:W-:Y:S05]  /*55c0*/  BSYNC B2 ;  /* 0x0000000000027941 */ /* 0x000fea0003800000 */
.L_x_495:
[----:B------:R-:W-:Y:S02]  /*55d0*/  ULDC.64 UR4, c[0x0][0x208] ;  /* 0x0000820000047ab9 */ /* 0x000fe40000000a00 */
[----:B--2---:R0:W-:Y:S03]  /*55e0*/  ST.E.128 desc[UR4][R48.64], R12 ;  /* 0x0000000c30007985 */ /* 0x0041e6000c101d04 */
.L_x_494:
[----:B------:R-:W-:Y:S05]  /*55f0*/  BSYNC B1 ;  /* 0x0000000000017941 */ /* 0x000fea0003800000 */
.L_x_493:
[----:B------:R-:W-:Y:S01]  /*5600*/  ISETP.NE.AND P3, PT, R21, RZ, PT ;  /* 0x000000ff1500720c */ /* 0x000fe20003f65270 */
[----:B------:R-:W-:-:S12]  /*5610*/  BSSY B1, `(.L_x_497) ;  /* 0x0000039000017945 */ /* 0x000fd80003800000 */
[----:B------:R-:W-:Y:S05]  /*5620*/  @!P3 BRA `(.L_x_498) ;  /* 0x0000000000dcb947 */ /* 0x000fea0003800000 */
[----:B0---4-:R0:W4:Y:S01]  /*5630*/  LDS.128 R12, [R85+0x28c00] ;  /* 0x028c0000550c7984 */ /* 0x0111220000000c00 */
[----:B------:R-:W-:Y:S01]  /*5640*/  ISETP.GE.AND P4, PT, R221, R114, PT ;  /* 0x00000072dd00720c */ /* 0x000fe20003f86270 */
[----:B------:R-:W-:Y:S01]  /*5650*/  BSSY B2, `(.L_x_499) ;  /* 0x0000032000027945 */ /* 0x000fe20003800000 */
[----:B-1----:R-:W-:-:S04]  /*5660*/  LEA R44, P3, R23, R118, 0x1 ;  /* 0x00000076172c7211 */ /* 0x002fc800078608ff */
        /* <DEDUP_REMOVED lines=19> */
[C---:B------:R-:W-:Y:S01]  /*57a0*/  SHF.L.U32 R11, R12.reuse, 0x10, RZ ;  /* 0x000000100c0b7819 */ /* 0x040fe200000006ff */
[C---:B------:R-:W-:Y:S01]  /*57b0*/  FMUL.FTZ R49, R13.reuse, R47 ;  /* 0x0000002f0d317220 */ /* 0x040fe20000410000 */
[----:B------:R-:W-:Y:S01]  /*57c0*/  LOP3.LUT R12, R12, 0xffff0000, RZ, 0xc0, !PT ;  /* 0xffff00000c0c7812 */ /* 0x000fe200078ec0ff */
[----:B------:R-:W-:Y:S01]  /*57d0*/  FMUL.FTZ R50, R13, R43 ;  /* 0x0000002b0d327220 */ /* 0x000fe20000410000 */
[----:B------:R-:W-:Y:S01]  /*57e0*/  LOP3.LUT R42, R15, 0xffff0000, RZ, 0xc0, !PT ;  /* 0xffff00000f2a7812 */ /* 0x000fe200078ec0ff */
[----:B------:R-:W-:Y:S01]  /*57f0*/  FMUL.FTZ R13, R41, R48 ;  /* 0x00000030290d7220 */ /* 0x000fe20000410000 */
[----:B------:R-:W-:Y:S01]  /*5800*/  LOP3.LUT R139, R139, 0xffff0000, RZ, 0xc0, !PT ;  /* 0xffff00008b8b7812 */ /* 0x000fe200078ec0ff */
[----:B------:R-:W-:Y:S01]  /*5810*/  FMUL.FTZ R41, R41, R46 ;  /* 0x0000002e29297220 */ /* 0x000fe20000410000 */
[----:B------:R-:W-:Y:S01]  /*5820*/  LOP3.LUT R142, R142, 0xffff0000, RZ, 0xc0, !PT ;  /* 0xffff00008e8e7812 */ /* 0x000fe200078ec0ff */
[----:B------:R-:W-:-:S02]  /*5830*/  IMAD.U32 R143, R143, 0x10000, RZ ;  /* 0x000100008f8f7824 */ /* 0x000fc400078e00ff */
[C---:B------:R-:W-:Y:S01]  /*5840*/  FFMA.FTZ R49, R14.reuse, R43, -R49 ;  /* 0x0000002b0e317223 */ /* 0x040fe20000010831 */
[----:B------:R-:W-:Y:S01]  /*5850*/  FFMA.FTZ R50, R14, R47, R50 ;  /* 0x0000002f0e327223 */ /* 0x000fe20000010032 */
[----:B------:R-:W-:Y:S01]  /*5860*/  FFMA.FTZ R13, R40, R46, -R13 ;  /* 0x0000002e280d7223 */ /* 0x000fe2000001080d */
[----:B------:R-:W-:Y:S01]  /*5870*/  FMUL.FTZ R14, R12, R141 ;  /* 0x0000008d0c0e7220 */ /* 0x000fe20000410000 */
[----:B------:R-:W-:Y:S02]  /*5880*/  IMAD.U32 R15, R15, 0x10000, RZ ;  /* 0x000100000f0f7824 */ /* 0x000fe400078e00ff */
[----:B------:R-:W-:Y:S01]  /*5890*/  FFMA.FTZ R40, R40, R48, R41 ;  /* 0x0000003028287223 */ /* 0x000fe20000010029 */
[----:B------:R-:W-:Y:S01]  /*58a0*/  FMUL.FTZ R46, R42, R139 ;  /* 0x0000008b2a2e7220 */ /* 0x000fe20000410000 */
[-C--:B------:R-:W-:Y:S01]  /*58b0*/  FMUL.FTZ R12, R12, R143.reuse ;  /* 0x0000008f0c0c7220 */ /* 0x080fe20000410000 */
        /* <DEDUP_REMOVED lines=11> */
.L_x_500:
[----:B------:R-:W-:Y:S05]  /*5970*/  BSYNC B2 ;  /* 0x0000000000027941 */ /* 0x000fea0003800000 */
.L_x_499:
[----:B------:R-:W-:Y:S02]  /*5980*/  ULDC.64 UR4, c[0x0][0x208] ;  /* 0x0000820000047ab9 */ /* 0x000fe40000000a00 */
[----:B----4-:R0:W-:Y:S03]  /*5990*/  ST.E.128 desc[UR4][R44.64], R12 ;  /* 0x0000000c2c007985 */ /* 0x0101e6000c101d04 */
.L_x_498:
[----:B------:R-:W-:Y:S05]  /*59a0*/  BSYNC B1 ;  /* 0x0000000000017941 */ /* 0x000fea0003800000 */
.L_x_497:
        /* <DEDUP_REMOVED lines=11> */
[--C-:B------:R-:W-:Y:S01]  /*5a60*/  SHF.R.U64 R42, R38, 0x10, R39.reuse ;  /* 0x00000010262a7819 */ /* 0x100fe20000001227 */
[----:B------:R-:W-:Y:S01]  /*5a70*/  IMAD.U32 R11, R12, 0x10000, RZ ;  /* 0x000100000c0b7824 */ /* 0x000fe200078e00ff */
        /* <DEDUP_REMOVED lines=12> */
[C---:B------:R-:W-:Y:S01]  /*5b40*/  LOP3.LUT R39, R137.reuse, 0xffff0000, RZ, 0xc0, !PT ;  /* 0xffff000089277812 */ /* 0x040fe200078ec0ff */
[----:B------:R-:W-:Y:S01]  /*5b50*/  IMAD.U32 R137, R137, 0x10000, RZ ;  /* 0x0001000089897824 */ /* 0x000fe200078e00ff */
[----:B------:R-:W-:Y:S01]  /*5b60*/  LOP3.LUT R12, R12, 0xffff0000, RZ, 0xc0, !PT ;  /* 0xffff00000c0c7812 */ /* 0x000fe200078ec0ff */
[----:B------:R-:W-:Y:S01]  /*5b70*/  FMUL.FTZ R45, R13, R43 ;  /* 0x0000002b0d2d7220 */ /* 0x000fe20000410000 */
[----:B------:R-:W-:Y:S01]  /*5b80*/  SHF.L.U32 R127, R127, 0x10, RZ ;  /* 0x000000107f7f7819 */ /* 0x000fe200000006ff */
[-C--:B------:R-:W-:Y:S01]  /*5b90*/  FMUL.FTZ R46, R13, R39.reuse ;  /* 0x000000270d2e7220 */ /* 0x080fe20000410000 */
[----:B------:R-:W-:Y:S01]  /*5ba0*/  FMUL.FTZ R13, R37, R44 ;  /* 0x0000002c250d7220 */ /* 0x000fe20000410000 */
[----:B------:R-:W-:Y:S01]  /*5bb0*/  LOP3.LUT R38, R15, 0xffff0000, RZ, 0xc0, !PT ;  /* 0xffff00000f267812 */ /* 0x000fe200078ec0ff */
[-C--:B------:R-:W-:Y:S01]  /*5bc0*/  FMUL.FTZ R37, R37, R42.reuse ;  /* 0x0000002a25257220 */ /* 0x080fe20000410000 */
[----:B------:R-:W-:Y:S01]  /*5bd0*/  LOP3.LUT R126, R126, 0xffff0000, RZ, 0xc0, !PT ;  /* 0xffff00007e7e7812 */ /* 0x000fe200078ec0ff */
[C---:B------:R-:W-:Y:S01]  /*5be0*/  FFMA.FTZ R45, R14.reuse, R39, -R45 ;  /* 0x000000270e2d7223 */ /* 0x040fe2000001082d */
[----:B------:R-:W-:Y:S01]  /*5bf0*/  LOP3.LUT R135, R135, 0xffff0000, RZ, 0xc0, !PT ;  /* 0xffff000087877812 */ /* 0x000fe200078ec0ff */
[----:B------:R-:W-:Y:S01]  /*5c00*/  FFMA.FTZ R46, R14, R43, R46 ;  /* 0x0000002b0e2e7223 */ /* 0x000fe2000001002e */
[----:B------:R-:W-:Y:S01]  /*5c10*/  FFMA.FTZ R13, R36, R42, -R13 ;  /* 0x0000002a240d7223 */ /* 0x000fe2000001080d */
[----:B------:R-:W-:Y:S01]  /*5c20*/  FMUL.FTZ R14, R12, R127 ;  /* 0x0000007f0c0e7220 */ /* 0x000fe20000410000 */
[----:B------:R-:W-:Y:S01]  /*5c30*/  FFMA.FTZ R36, R36, R44, R37 ;  /* 0x0000002c24247223 */ /* 0x000fe20000010025 */
[----:B------:R-:W-:Y:S01]  /*5c40*/  FMUL.FTZ R12, R12, R137 ;  /* 0x000000890c0c7220 */ /* 0x000fe20000410000 */
[----:B------:R-:W-:-:S02]  /*5c50*/  IMAD.U32 R15, R15, 0x10000, RZ ;  /* 0x000100000f0f7824 */ /* 0x000fc400078e00ff */
[CC--:B------:R-:W-:Y:S01]  /*5c60*/  FMUL.FTZ R42, R38.reuse, R126.reuse ;  /* 0x0000007e262a7220 */ /* 0x0c0fe20000410000 */
[----:B------:R-:W-:Y:S01]  /*5c70*/  FMUL.FTZ R37, R38, R135 ;  /* 0x0000008726257220 */ /* 0x000fe20000410000 */
        /* <DEDUP_REMOVED lines=10> */
.L_x_504:
[----:B------:R-:W-:Y:S05]  /*5d20*/  BSYNC B2 ;  /* 0x0000000000027941 */ /* 0x000fea0003800000 */
.L_x_503:
[----:B------:R-:W-:Y:S02]  /*5d30*/  ULDC.64 UR4, c[0x0][0x208] ;  /* 0x0000820000047ab9 */ /* 0x000fe40000000a00 */
[----:B----4-:R0:W-:Y:S03]  /*5d40*/  ST.E.128 desc[UR4][R40.64], R12 ;  /* 0x0000000c28007985 */ /* 0x0101e6000c101d04 */
.L_x_502:
[----:B------:R-:W-:Y:S05]  /*5d50*/  BSYNC B1 ;  /* 0x0000000000017941 */ /* 0x000fea0003800000 */
.L_x_501:
[----:B------:R-:W-:-:S13]  /*5d60*/  ISETP.NE.AND P3, PT, R26, RZ, PT ;  /* 0x000000ff1a00720c */ /* 0x000fda0003f65270 */
        /* <DEDUP_REMOVED lines=51> */
[----:B------:R-:W-:-:S02]  /*60a0*/  F2FP.BF16.F32.PACK_AB R15, R33, R38 ;  /* 0x00000026210f723e */ /* 0x000fc400000010ff */
[----:B------:R-:W-:-:S07]  /*60b0*/  MOV R13, R41 ;  /* 0x00000029000d7202 */ /* 0x000fce0000000f00 */
.L_x_506:
[----:B------:R-:W-:Y:S05]  /*60c0*/  BSYNC B1 ;  /* 0x0000000000017941 */ /* 0x000fea0003800000 */
.L_x_505:
[----:B------:R-:W-:Y:S02]  /*60d0*/  ULDC.64 UR4, c[0x0][0x208] ;  /* 0x0000820000047ab9 */ /* 0x000fe40000000a00 */
[----:B----4-:R0:W-:Y:S01]  /*60e0*/  ST.E.128 desc[UR4][R36.64], R12 ;  /* 0x0000000c24007985 */ /* 0x0101e2000c101d04 */
[----:B------:R-:W-:Y:S05]  /*60f0*/  BRA `(.L_x_492) ;  /* 0x0000004400d07947 */ /* 0x000fea0003800000 */
.L_x_447:
        /* <DEDUP_REMOVED lines=15> */
[----:B------:R-:W-:Y:S01]  /*61f0*/  IADD3 R32, P5, R94, R12, RZ ;  /* 0x0000000c5e207210 */ /* 0x000fe20007fbe0ff */
[----:B------:R-:W-:Y:S01]  /*6200*/  ULDC.64 UR6, c[0x0][0x400] ;  /* 0x0001000000067ab9 */ /* 0x000fe20000000a00 */
[----:B------:R-:W-:Y:S01]  /*6210*/  LEA R48, P4, R34, UR4, 0x1 ;  /* 0x0000000422307c11 */ /* 0x000fe2000f8808ff */
[----:B------:R-:W-:Y:S01]  /*6220*/  IMAD.X R35, R11, 0x1, R5, P0 ;  /* 0x000000010b237824 */ /* 0x000fe200000e0605 */
[----:B------:R-:W-:Y:S01]  /*6230*/  LEA R52, P0, R32, UR6, 0x1 ;  /* 0x0000000620347c11 */ /* 0x000fe2000f8008ff */
[----:B------:R-:W-:Y:S01]  /*6240*/  IMAD.X R33, R80, 0x1, R7, P5 ;  /* 0x0000000150217824 */ /* 0x000fe200028e0607 */
[----:B------:R-:W-:Y:S02]  /*6250*/  ISETP.GE.AND P5, PT, R213, R114, PT ;  /* 0x00000072d500720c */ /* 0x000fe40003fa6270 */
[----:B------:R-:W-:-:S02]  /*6260*/  CS2R R38, SRZ ;  /* 0x0000000000267805 */ /* 0x000fc4000001ff00 */
[----:B------:R-:W-:Y:S02]  /*6270*/  LEA.HI.X R49, R34, UR5, R35, 0x1, P4 ;  /* 0x0000000522317c11 */ /* 0x000fe4000a0f0c23 */
[----:B------:R-:W-:Y:S02]  /*6280*/  CS2R R36, SRZ ;  /* 0x0000000000247805 */ /* 0x000fe4000001ff00 */
[----:B------:R-:W-:Y:S02]  /*6290*/  ISETP.GE.AND P4, PT, R16, R114, PT ;  /* 0x000000721000720c */ /* 0x000fe40003f86270 */
[----:B------:R-:W-:Y:S02]  /*62a0*/  CS2R R34, SRZ ;  /* 0x0000000000227805 */ /* 0x000fe4000001ff00 */
[----:B------:R-:W-:Y:S02]  /*62b0*/  LEA.HI.X R53, R32, UR7, R33, 0x1, P0 ;  /* 0x0000000720357c11 */ /* 0x000fe400080f0c21 */
[----:B------:R-:W-:-:S02]  /*62c0*/  CS2R R32, SRZ ;  /* 0x0000000000207805 */ /* 0x000fc4000001ff00 */
[----:B------:R-:W-:Y:S02]  /*62d0*/  CS2R R46, SRZ ;  /* 0x00000000002e7805 */ /* 0x000fe4000001ff00 */
[----:B------:R-:W-:Y:S02]  /*62e0*/  CS2R R44, SRZ ;  /* 0x00000000002c7805 */ /* 0x000fe4000001ff00 */
[----:B------:R-:W-:Y:S02]  /*62f0*/  CS2R R42, SRZ ;  /* 0x00000000002a7805 */ /* 0x000fe4000001ff00 */
[----:B------:R-:W-:Y:S01]  /*6300*/  CS2R R40, SRZ ;  /* 0x0000000000287805 */ /* 0x000fe2000001ff00 */
[----:B------:R-:W-:Y:S02]  /*6310*/  ULDC.64 UR8, c[0x0][0x208] ;  /* 0x0000820000087ab9 */ /* 0x000fe40000000a00 */
[----:B------:R0:W5:Y:S04]  /*6320*/  @!P5 LDG.E.128 R32, desc[UR8][R48.64+0x80] ;  /* 0x000080083020d981 */ /* 0x000168000c1e1d00 */
[----:B------:R0:W5:Y:S04]  /*6330*/  @!P4 LDG.E.128 R36, desc[UR8][R48.64] ;  /* 0x000000083024c981 */ /* 0x000168000c1e1d00 */
[----:B------:R0:W5:Y:S04]  /*6340*/  @!P4 LDG.E.128 R44, desc[UR8][R52.64] ;  /* 0x00000008342cc981 */ /* 0x000168000c1e1d00 */
[----:B------:R0:W5:Y:S02]  /*6350*/  @!P5 LDG.E.128 R40, desc[UR8][R52.64+0x80] ;  /* 0x000080083428d981 */ /* 0x000164000c1e1d00 */
.L_x_508:
[----:B------:R-:W-:Y:S05]  /*6360*/  BSYNC B1 ;  /* 0x0000000000017941 */ /* 0x000fea0003800000 */
.L_x_507:
        /* <DEDUP_REMOVED lines=50> */
[----:B------:R-:W-:Y:S02]  /*6690*/  CS2R R60, SRZ ;  /* 0x00000000003c7805 */ /* 0x000fe4000001ff00 */
[----:B------:R-:W-:Y:S02]  /*66a0*/  CS2R R58, SRZ ;  /* 0x00000000003a7805 */ /* 0x000fe4000001ff00 */
[----:B------:R-:W-:Y:S02]  /*66b0*/  IADD3.X R49, R7, R80, R106, P0, P5 ;  /* 0x0000005007317210 */ /* 0x000fe400007ea46a */
[----:B------:R-:W-:Y:S02]  /*66c0*/  CS2R R56, SRZ ;  /* 0x0000000000387805 */ /* 0x000fe4000001ff00 */
[----:B------:R-:W-:Y:S01]  /*66d0*/  LEA R64, P5, R50, UR4, 0x1 ;  /* 0x0000000432407c11 */ /* 0x000fe2000f8a08ff */
[----:B------:R-:W-:Y:S01]  /*66e0*/  ULDC.64 UR8, c[0x0][0x208] ;  /* 0x0000820000087ab9 */ /* 0x000fe20000000a00 */
[----:B------:R-:W-:-:S02]  /*66f0*/  LEA R66, P0, R48, UR6, 0x1 ;  /* 0x0000000630427c11 */ /* 0x000fc4000f8008ff */
[----:B------:R-:W-:Y:S02]  /*6700*/  LEA.HI.X R65, R50, UR5, R51, 0x1, P5 ;  /* 0x0000000532417c11 */ /* 0x000fe4000a8f0c33 */
[----:B------:R-:W-:Y:S02]  /*6710*/  CS2R R50, SRZ ;  /* 0x0000000000327805 */ /* 0x000fe4000001ff00 */
[----:B------:R-:W-:Y:S02]  /*6720*/  LEA.HI.X R67, R48, UR7, R49, 0x1, P0 ;  /* 0x0000000730437c11 */ /* 0x000fe400080f0c31 */
[----:B------:R-:W-:Y:S02]  /*6730*/  CS2R R48, SRZ ;  /* 0x0000000000307805 */ /* 0x000fe4000001ff00 */
[-C--:B------:R-:W-:Y:S02]  /*6740*/  ISETP.GE.AND P5, PT, R16, R114.reuse, PT ;  /* 0x000000721000720c */ /* 0x080fe40003fa6270 */
[----:B------:R-:W-:-:S11]  /*6750*/  ISETP.GE.AND P0, PT, R213, R114, PT ;  /* 0x00000072d500720c */ /* 0x000fd60003f06270 */
[----:B------:R0:W5:Y:S04]  /*6760*/  @!P5 LDG.E.128 R52, desc[UR8][R64.64] ;  /* 0x000000084034d981 */ /* 0x000168000c1e1d00 */
[----:B------:R0:W5:Y:S04]  /*6770*/  @!P0 LDG.E.128 R48, desc[UR8][R64.64+0x80] ;  /* 0x0000800840308981 */ /* 0x000168000c1e1d00 */
[----:B------:R0:W5:Y:S04]  /*6780*/  @!P5 LDG.E.128 R60, desc[UR8][R66.64] ;  /* 0x00000008423cd981 */ /* 0x000168000c1e1d00 */
[----:B------:R0:W5:Y:S02]  /*6790*/  @!P0 LDG.E.128 R56, desc[UR8][R66.64+0x80] ;  /* 0x0000800842388981 */ /* 0x000164000c1e1d00 */
.L_x_510:
[----:B------:R-:W-:Y:S05]  /*67a0*/  BSYNC B1 ;  /* 0x0000000000017941 */ /* 0x000fea0003800000 */
.L_x_509:
        /* <DEDUP_REMOVED lines=16> */
[----:B------:R-:W-:Y:S01]  /*68b0*/  ULDC.64 UR8, c[0x0][0x208] ;  /* 0x0000820000087ab9 */ /* 0x000fe20000000a00 */
[----:B------:R-:W-:Y:S02]  /*68c0*/  IADD3.X R13, R5, R108, R11, P0, P6 ;  /* 0x0000006c050d7210 */ /* 0x000fe400007ec40b */
[----:B------:R-:W-:-:S04]  /*68d0*/  IADD3 R11, P0, P6, R94, R111, R12 ;  /* 0x0000006f5e0b7210 */ /* 0x000fc80007e1e00c */
[----:B------:R-:W-:Y:S02]  /*68e0*/  IADD3.X R80, R7, R110, R80, P0, P6 ;  /* 0x0000006e07507210 */ /* 0x000fe400007ec450 */
[----:B------:R-:W-:-:S04]  /*68f0*/  LEA R12, P0, R14, UR4, 0x1 ;  /* 0x000000040e0c7c11 */ /* 0x000fc8000f8008ff */
[----:B------:R-:W-:Y:S02]  /*6900*/  LEA.HI.X R13, R14, UR5, R13, 0x1, P0 ;  /* 0x000000050e0d7c11 */ /* 0x000fe400080f0c0d */
[----:B------:R-:W-:-:S04]  /*6910*/  LEA R14, P0, R11, UR6, 0x1 ;  /* 0x000000060b0e7c11 */ /* 0x000fc8000f8008ff */
[----:B------:R-:W-:Y:S02]  /*6920*/  LEA.HI.X R15, R11, UR7, R80, 0x1, P0 ;  /* 0x000000070b0f7c11 */ /* 0x000fe400080f0c50 */
[----:B------:R-:W-:Y:S02]  /*6930*/  ISETP.GE.AND P0, PT, R16, R114, PT ;  /* 0x000000721000720c */ /* 0x000fe40003f06270 */
[----:B------:R-:W-:Y:S02]  /*6940*/  CS2R R66, SRZ ;  /* 0x0000000000427805 */ /* 0x000fe4000001ff00 */
[----:B------:R-:W-:Y:S02]  /*6950*/  CS2R R64, SRZ ;  /* 0x0000000000407805 */ /* 0x000fe4000001ff00 */
[----:B------:R-:W-:Y:S02]  /*6960*/  CS2R R74, SRZ ;  /* 0x00000000004a7805 */ /* 0x000fe4000001ff00 */
[----:B------:R-:W-:-:S05]  /*6970*/  CS2R R72, SRZ ;  /* 0x0000000000487805 */ /* 0x000fca000001ff00 */
[----:B------:R0:W5:Y:S04]  /*6980*/  @!P0 LDG.E.128 R68, desc[UR8][R12.64] ;  /* 0x000000080c448981 */ /* 0x000168000c1e1d00 */
[----:B------:R0:W5:Y:S01]  /*6990*/  @!P0 LDG.E.128 R76, desc[UR8][R14.64] ;  /* 0x000000080e4c8981 */ /* 0x000162000c1e1d00 */
[----:B------:R-:W-:-:S13]  /*69a0*/  ISETP.GE.AND P0, PT, R213, R114, PT ;  /* 0x00000072d500720c */ /* 0x000fda0003f06270 */
[----:B------:R0:W5:Y:S04]  /*69b0*/  @!P0 LDG.E.128 R64, desc[UR8][R12.64+0x80] ;  /* 0x000080080c408981 */ /* 0x000168000c1e1d00 */
[----:B------:R0:W5:Y:S02]  /*69c0*/  @!P0 LDG.E.128 R72, desc[UR8][R14.64+0x80] ;  /* 0x000080080e488981 */ /* 0x000164000c1e1d00 */
.L_x_512:
[----:B------:R-:W-:Y:S05]  /*69d0*/  BSYNC B1 ;  /* 0x0000000000017941 */ /* 0x000fea0003800000 */
.L_x_511:
[----:B0-----:R-:W-:Y:S01]  /*69e0*/  IMAD.MOV.U32 R13, RZ, RZ, R49 ;  /* 0x000000ffff0d7224 */ /* 0x001fe200078e0031 */
[----:B------:R-:W-:Y:S01]  /*69f0*/  ULOP3.LUT UR4, UR60, 0x1, URZ, 0xfc, !UPT ;  /* 0x000000013c047892 */ /* 0x000fe2000f8efc3f */
        /* <DEDUP_REMOVED lines=33> */
[----:B------:R-:W-:-:S02]  /*6c10*/  PRMT R184, R12, 0x7610, R184 ;  /* 0x000076100cb87816 */ /* 0x000fc400000000b8 */
[----:B------:R-:W-:Y:S02]  /*6c20*/  MOV R12, R64 ;  /* 0x00000040000c7202 */ /* 0x000fe40000000f00 */
        /* <DEDUP_REMOVED lines=8> */
[----:B------:R-:W-:-:S02]  /*6cb0*/  PLOP3.LUT P0, PT, PT, PT, UP0, 0x80, 0x0 ;  /* 0x000000000000781c */ /* 0x000fc40003f0f008 */
        /* <DEDUP_REMOVED lines=16> */
[----:B------:R-:W-:Y:S02]  /*6dc0*/  PRMT R152, R11, 0x7610, R152 ;  /* 0x000076100b987816 */ /* 0x000fe40000000098 */
[----:B------:R-:W-:Y:S02]  /*6dd0*/  PRMT R153, R12, 0x7610, R153 ;  /* 0x000076100c997816 */ /* 0x000fe40000000099 */
[----:B------:R-:W-:Y:S02]  /*6de0*/  PRMT R154, R13, 0x7610, R154 ;  /* 0x000076100d9a7816 */ /* 0x000fe4000000009a */
[----:B------:R-:W-:Y:S01]  /*6df0*/  PRMT R155, R14, 0x7610, R155 ;  /* 0x000076100e9b7816 */ /* 0x000fe2000000009b */
[----:B------:R-:W-:Y:S06]  /*6e00*/  @!P0 BRA `(.L_x_513) ;  /* 0x0000000000048947 */ /* 0x000fec0003800000 */
[----:B------:R-:W-:Y:S01]  /*6e10*/  BPT.TRAP 0x1 ;  /* 0x000000040000795c */ /* 0x000fe20000300000 */
.L_x_513:
[----:B------:R-:W-:Y:S01]  /*6e20*/  IMAD R89, R212, 0x8, R22 ;  /* 0x00000008d4597824 */ /* 0x000fe200078e0216 */
[----:B------:R-:W-:Y:S01]  /*6e30*/  SHF.L.U32 R90, R223, 0x1f, RZ ;  /* 0x0000001fdf5a7819 */ /* 0x000fe200000006ff */
[----:B------:R-:W0:Y:S01]  /*6e40*/  LDC R135, c[0x0][0x2f4] ;  /* 0x0000bd00ff877b82 */ /* 0x000e220000000800 */
[----:B------:R-:W-:Y:S02]  /*6e50*/  BSSY B1, `(.L_x_514) ;  /* 0x0000003000017945 */ /* 0x000fe40003800000 */
[----:B------:R-:W1:Y:S02]  /*6e60*/  SYNCS.PHASECHK.TRANS64.TRYWAIT P6, [R89+URZ+0x38890], R90 ;  /* 0x0388905a590075a7 */ /* 0x000e6400080c017f */
[----:B-1----:R-:W-:Y:S05]  /*6e70*/  @!P6 BRA `(.L_x_515) ;  /* 0x0000021400a8e947 */ /* 0x002fea0003800000 */
.L_x_818:
[----:B------:R-:W-:Y:S05]  /*6e80*/  BSYNC B1 ;  /* 0x0000000000017941 */ /* 0x000fea0003800000 */
.L_x_514:
[----:B------:R-:W-:Y:S01]  /*6e90*/  UMOV UR4, 0xffffffff ;  /* 0xffffffff00047882 */ /* 0x000fe20000000000 */
[----:B0-----:R-:W-:Y:S02]  /*6ea0*/  IMAD.IADD R137, R135, 0x1, -R115 ;  /* 0x0000000187897824 */ /* 0x001fe400078e0a73 */
[----:B------:R-:W-:Y:S05]  /*6eb0*/  BRA.DIV UR4, `(.L_x_516) ;  /* 0x0000021604ac7947 */ /* 0x000fea000b800000 */
[----:B------:R0:W2:Y:S04]  /*6ec0*/  SHFL.IDX PT, R123, R117, RZ, 0x181f ;  /* 0x00181fff757b7589 */ /* 0x0000a800000e0000 */
[----:B------:R0:W3:Y:S02]  /*6ed0*/  SHFL.IDX PT, R122, R118, RZ, 0x181f ;  /* 0x00181fff767a7589 */ /* 0x0000e400000e0000 */
.L_x_822:
[----:B------:R-:W-:Y:S04]  /*6ee0*/  BSSY B1, `(.L_x_517) ;  /* 0x00000fc000017945 */ /* 0x000fe80003800000 */
[----:B------:R-:W-:Y:S05]  /*6ef0*/  @P3 BRA `(.L_x_518) ;  /* 0x0000000c00e83947 */ /* 0x000fea0003800000 */
[----:B------:R-:W-:Y:S01]  /*6f00*/  ISETP.NE.AND P3, PT, R3, RZ, PT ;  /* 0x000000ff0300720c */ /* 0x000fe20003f65270 */
[----:B------:R-:W-:-:S12]  /*6f10*/  BSSY B2, `(.L_x_519) ;  /* 0x000007d000027945 */ /* 0x000fd80003800000 */
[----:B------:R-:W-:Y:S05]  /*6f20*/  @!P3 BRA `(.L_x_520) ;  /* 0x0000000400ecb947 */ /* 0x000fea0003800000 */
[----:B------:R-:W-:Y:S01]  /*6f30*/  SEL R11, R115, R137, !P2 ;  /* 0x00000089730b7207 */ /* 0x000fe20005000000 */
[----:B------:R-:W-:Y:S01]  /*6f40*/  BSSY B3, `(.L_x_521) ;  /* 0x0000076000037945 */ /* 0x000fe20003800000 */
[----:B------:R-:W-:Y:S02]  /*6f50*/  SHF.R.U32.HI R14, RZ, 0x3, R224 ;  /* 0x00000003ff0e7819 */ /* 0x000fe400000116e0 */
[----:B------:R-:W-:Y:S02]  /*6f60*/  SHF.R.S32.HI R12, RZ, 0x1f, R11 ;  /* 0x0000001fff0c7819 */ /* 0x000fe4000001140b */
[----:B---3--:R-:W-:Y:S02]  /*6f70*/  LEA R124, P3, R9, R122, 0x1 ;  /* 0x0000007a097c7211 */ /* 0x008fe400078608ff */
[----:B------:R-:W-:Y:S02]  /*6f80*/  LEA.HI R127, R12, R11, RZ, 0x4 ;  /* 0x0000000b0c7f7211 */ /* 0x000fe400078f20ff */
[----:B------:R-:W-:-:S02]  /*6f90*/  ISETP.GE.AND P6, PT, R16, R114, PT ;  /* 0x000000721000720c */ /* 0x000fc40003fc6270 */
[----:B------:R-:W-:Y:S02]  /*6fa0*/  LEA.HI.SX32 R127, R127, R8, 0x1c ;  /* 0x000000087f7f7211 */ /* 0x000fe400078fe2ff */
[----:B--2---:R-:W-:Y:S02]  /*6fb0*/  LEA.HI.X R125, R9, R123, R27, 0x1, P3 ;  /* 0x0000007b097d7211 */ /* 0x004fe400018f0c1b */
[----:B------:R-:W-:-:S04]  /*6fc0*/  SHF.R.S32.HI R12, RZ, 0x1f, R127 ;  /* 0x0000001fff0c7819 */ /* 0x000fc8000001147f */
[----:B------:R-:W-:Y:S01]  /*6fd0*/  LEA.HI R13, R12, R127, RZ, 0x3 ;  /* 0x0000007f0c0d7211 */ /* 0x000fe200078f18ff */
[----:B------:R-:W-:-:S03]  /*6fe0*/  IMAD.SHL.U32 R127, R127, 0x8, RZ ;  /* 0x000000087f7f7824 */ /* 0x000fc600078e00ff */
[----:B------:R-:W-:Y:S02]  /*6ff0*/  SHF.R.S32.HI R13, RZ, 0x3, R13 ;  /* 0x00000003ff0d7819 */ /* 0x000fe4000001140d */
[----:B------:R-:W-:Y:S02]  /*7000*/  LOP3.LUT R11, R224, 0x38, R127, 0xf8, !PT ;  /* 0x00000038e00b7812 */ /* 0x000fe400078ef87f */
[----:B------:R-:W-:Y:S01]  /*7010*/  ISETP.GE.AND P3, PT, R127, R135, PT ;  /* 0x000000877f00720c */ /* 0x000fe20003f66270 */
[----:B------:R-:W-:Y:S01]  /*7020*/  IMAD R12, R13, 0x1400, R228 ;  /* 0x000014000d0c7824 */ /* 0x000fe200078e02e4 */
[----:B------:R-:W-:Y:S01]  /*7030*/  LOP3.LUT R11, R11, R14, RZ, 0x3c, !PT ;  /* 0x0000000e0b0b7212 */ /* 0x000fe200078e3cff */
[----:B------:R-:W-:-:S04]  /*7040*/  IMAD R13, R212, 0x5000, R134 ;  /* 0x00005000d40d7824 */ /* 0x000fc800078e0286 */
[----:B------:R-:W-:Y:S02]  /*7050*/  IMAD.IADD R11, R12, 0x1, R11 ;  /* 0x000000010c0b7824 */ /* 0x000fe400078e020b */
[----:B------:R-:W-:Y:S02]  /*7060*/  IMAD R12, R13, 0x2, R22 ;  /* 0x000000020d0c7824 */ /* 0x000fe400078e0216 */
[----:B------:R-:W-:Y:S02]  /*7070*/  IMAD R11, R212, 0x5000, R11 ;  /* 0x00005000d40b7824 */ /* 0x000fe400078e020b */
[----:B------:R-:W-:Y:S02]  /*7080*/  @!P3 IMAD.WIDE R126, R127, 0x2, R122 ;  /* 0x000000027f7eb825 */ /* 0x000fe400078e027a */
[----:B------:R-:W2:Y:S02]  /*7090*/  LDS.128 R12, [R12+0x24400] ;  /* 0x024400000c0c7984 */ /* 0x000ea40000000c00 */
[----:B------:R-:W-:-:S06]  /*70a0*/  IMAD R80, R11, 0x2, R22 ;  /* 0x000000020b507824 */ /* 0x000fcc00078e0216 */
[----:B------:R-:W3:Y:S01]  /*70b0*/  LDS.128 R80, [R80+0x24400] ;  /* 0x0244000050507984 */ /* 0x000ee20000000c00 */
[----:B------:R-:W-:Y:S05]  /*70c0*/  @P6 BRA `(.L_x_522) ;  /* 0x0000000400746947 */ /* 0x000fea0003800000 */
[--C-:B------:R-:W-:Y:S01]  /*70d0*/  SHF.R.U64 R11, R36, 0x10, R37.reuse ;  /* 0x00000010240b7819 */ /* 0x100fe20000001225 */
[----:B---3--:R-:W-:Y:S01]  /*70e0*/  IMAD.U32 R162, R81, 0x10000, RZ ;  /* 0x0001000051a27824 */ /* 0x008fe200078e00ff */
[----:B------:R-:W-:Y:S01]  /*70f0*/  SHF.R.U32.HI R36, RZ, 0x10, R37 ;  /* 0x00000010ff247819 */ /* 0x000fe20000011625 */
[----:B--2---:R-:W-:Y:S01]  /*7100*/  IMAD.U32 R165, R15, 0x10000, RZ ;  /* 0x000100000fa57824 */ /* 0x004fe200078e00ff */
[----:B------:R-:W-:Y:S01]  /*7110*/  SHF.R.U64 R37, R38, 0x10, R39 ;  /* 0x0000001026257819 */ /* 0x000fe20000001227 */
[----:B------:R-:W-:Y:S01]  /*7120*/  IMAD.U32 R164, R14, 0x10000, RZ ;  /* 0x000100000ea47824 */ /* 0x000fe200078e00ff */
[--C-:B------:R-:W-:Y:S02]  /*7130*/  SHF.R.U64 R38, R44, 0x10, R45.reuse ;  /* 0x000000102c267819 */ /* 0x100fe4000000122d */
[----:B------:R-:W-:Y:S02]  /*7140*/  SHF.R.U32.HI R44, RZ, 0x10, R45 ;  /* 0x00000010ff2c7819 */ /* 0x000fe4000001162d */
[----:B------:R-:W-:-:S02]  /*7150*/  SHF.R.U32.HI R39, RZ, 0x10, R39 ;  /* 0x00000010ff277819 */ /* 0x000fc40000011627 */
[----:B------:R-:W-:Y:S02]  /*7160*/  PRMT R44, R146, 0x5432, R44 ;  /* 0x00005432922c7816 */ /* 0x000fe4000000002c */
[----:B------:R-:W-:Y:S02]  /*7170*/  PRMT R36, R143, 0x5432, R36 ;  /* 0x000054328f247816 */ /* 0x000fe40000000024 */
[----:B------:R-:W-:Y:S02]  /*7180*/  SHF.R.U64 R45, R46, 0x10, R47 ;  /* 0x000000102e2d7819 */ /* 0x000fe4000000122f */
[----:B------:R-:W-:Y:S01]  /*7190*/  PRMT R37, R168, 0x5410, R37 ;  /* 0x00005410a8257816 */ /* 0x000fe20000000025 */
[----:B------:R-:W-:Y:S01]  /*71a0*/  IMAD.U32 R168, R44, 0x10000, RZ ;  /* 0x000100002ca87824 */ /* 0x000fe200078e00ff */
[----:B------:R-:W-:Y:S01]  /*71b0*/  SHF.R.U32.HI R46, RZ, 0x10, R47 ;  /* 0x00000010ff2e7819 */ /* 0x000fe2000001162f */
[----:B------:R-:W-:Y:S01]  /*71c0*/  IMAD.U32 R47, R13, 0x10000, RZ ;  /* 0x000100000d2f7824 */ /* 0x000fe200078e00ff */
[----:B------:R-:W-:Y:S01]  /*71d0*/  PRMT R39, R169, 0x5410, R39 ;  /* 0x00005410a9277816 */ /* 0x000fe20000000027 */
[----:B------:R-:W-:Y:S01]  /*71e0*/  IMAD.U32 R169, R36, 0x10000, RZ ;  /* 0x0001000024a97824 */ /* 0x000fe200078e00ff */
[----:B------:R-:W-:Y:S01]  /*71f0*/  LOP3.LUT R163, R81, 0xffff0000, RZ, 0xc0, !PT ;  /* 0xffff000051a37812 */ /* 0x000fe200078ec0ff */
[----:B------:R-:W-:Y:S01]  /*7200*/  IMAD.U32 R81, R80, 0x10000, RZ ;  /* 0x0001000050517824 */ /* 0x000fe200078e00ff */
[----:B------:R-:W-:Y:S01]  /*7210*/  PRMT R11, R170, 0x5410, R11 ;  /* 0x00005410aa0b7816 */ /* 0x000fe2000000000b */
[----:B------:R-:W-:Y:S01]  /*7220*/  FMUL.FTZ R170, R162, R168 ;  /* 0x000000a8a2aa7220 */ /* 0x000fe20000410000 */
[----:B------:R-:W-:Y:S01]  /*7230*/  LOP3.LUT R44, R44, 0xffff0000, RZ, 0xc0, !PT ;  /* 0xffff00002c2c7812 */ /* 0x000fe200078ec0ff */
[-C--:B------:R-:W-:Y:S01]  /*7240*/  FMUL.FTZ R162, R162, R169.reuse ;  /* 0x000000a9a2a27220 */ /* 0x080fe20000410000 */
[----:B------:R-:W-:Y:S01]  /*7250*/  PRMT R46, R144, 0x5432, R46 ;  /* 0x00005432902e7816 */ /* 0x000fe2000000002e */
[----:B------:R-:W-:Y:S01]  /*7260*/  FFMA.FTZ R170, R47, R169, -R170 ;  /* 0x000000a92faa7223 */ /* 0x000fe200000108aa */
[----:B------:R-:W-:Y:S01]  /*7270*/  LOP3.LUT R36, R36, 0xffff0000, RZ, 0xc0, !PT ;  /* 0xffff000024247812 */ /* 0x000fe200078ec0ff */
[----:B------:R-:W-:Y:S01]  /*7280*/  FMUL.FTZ R174, R163, R44 ;  /* 0x0000002ca3ae7220 */ /* 0x000fe20000410000 */
[----:B------:R-:W-:Y:S01]  /*7290*/  LOP3.LUT R161, R13, 0xffff0000, RZ, 0xc0, !PT ;  /* 0xffff00000da17812 */ /* 0x000fe200078ec0ff */
[----:B------:R-:W-:Y:S01]  /*72a0*/  FFMA.FTZ R162, R47, R168, R162 ;  /* 0x000000a82fa27223 */ /* 0x000fe200000100a2 */
[----:B------:R-:W-:Y:S01]  /*72b0*/  SHF.L.U32 R167, R83, 0x10, RZ ;  /* 0x0000001053a77819 */ /* 0x000fe200000006ff */
[----:B------:R-:W-:Y:S01]  /*72c0*/  FMUL.FTZ R176, R163, R36 ;  /* 0x00000024a3b07220 */ /* 0x000fe20000410000 */
[----:B------:R-:W-:Y:S01]  /*72d0*/  PRMT R45, R172, 0x5410, R45 ;  /* 0x00005410ac2d7816 */ /* 0x000fe2000000002d */
[----:B------:R-:W-:-:S02]  /*72e0*/  IMAD.U32 R172, R46, 0x10000, RZ ;  /* 0x000100002eac7824 */ /* 0x000fc400078e00ff */
[----:B------:R-:W-:Y:S01]  /*72f0*/  FFMA.FTZ R47, R161, R36, -R174 ;  /* 0x00000024a12f7223 */ /* 0x000fe200000108ae */
[----:B------:R-:W-:Y:S02]  /*7300*/  IMAD.U32 R168, R39, 0x10000, RZ ;  /* 0x0001000027a87824 */ /* 0x000fe400078e00ff */
[----:B------:R-:W-:Y:S01]  /*7310*/  FFMA.FTZ R161, R161, R44, R176 ;  /* 0x0000002ca1a17223 */ /* 0x000fe200000100b0 */
[----:B------:R-:W-:Y:S01]  /*7320*/  FMUL.FTZ R36, R167, R172 ;  /* 0x000000aca7247220 */ /* 0x000fe20000410000 */
[----:B------:R-:W-:Y:S01]  /*7330*/  LOP3.LUT R83, R83, 0xffff0000, RZ, 0xc0, !PT ;  /* 0xffff000053537812 */ /* 0x000fe200078ec0ff */
[-C--:B------:R-:W-:Y:S01]  /*7340*/  FMUL.FTZ R167, R167, R168.reuse ;  /* 0x000000a8a7a77220 */ /* 0x080fe20000410000 */
[----:B------:R-:W-:Y:S01]  /*7350*/  PRMT R38, R145, 0x5432, R38 ;  /* 0x0000543291267816 */ /* 0x000fe20000000026 */
[C---:B------:R-:W-:Y:S01]  /*7360*/  FFMA.FTZ R36, R165.reuse, R168, -R36 ;  /* 0x000000a8a5247223 */ /* 0x040fe20000010824 */
[----:B------:R-:W-:Y:S01]  /*7370*/  LOP3.LUT R46, R46, 0xffff0000, RZ, 0xc0, !PT ;  /* 0xffff00002e2e7812 */ /* 0x000fe200078ec0ff */
[----:B------:R-:W-:Y:S01]  /*7380*/  FFMA.FTZ R167, R165, R172, R167 ;  /* 0x000000aca5a77223 */ /* 0x000fe200000100a7 */
[----:B------:R-:W-:Y:S01]  /*7390*/  LOP3.LUT R44, R39, 0xffff0000, RZ, 0xc0, !PT ;  /* 0xffff0000272c7812 */ /* 0x000fe200078ec0ff */
[----:B------:R-:W-:Y:S01]  /*73a0*/  IMAD.U32 R172, R38, 0x10000, RZ ;  /* 0x0001000026ac7824 */ /* 0x000fe200078e00ff */
[----:B------:R-:W-:Y:S01]  /*73b0*/  LOP3.LUT R15, R15, 0xffff0000, RZ, 0xc0, !PT ;  /* 0xffff00000f0f7812 */ /* 0x000fe200078ec0ff */
[C---:B------:R-:W-:Y:S01]  /*73c0*/  FMUL.FTZ R174, R83.reuse, R46 ;  /* 0x0000002e53ae7220 */ /* 0x040fe20000410000 */
[----:B------:R-:W-:Y:S01]  /*73d0*/  LOP3.LUT R80, R80, 0xffff0000, RZ, 0xc0, !PT ;  /* 0xffff000050507812 */ /* 0x000fe200078ec0ff */
[----:B------:R-:W-:Y:S01]  /*73e0*/  FMUL.FTZ R176, R83, R44 ;  /* 0x0000002c53b07220 */ /* 0x000fe20000410000 */
[----:B------:R-:W-:Y:S01]  /*73f0*/  IMAD.U32 R168, R11, 0x10000, RZ ;  /* 0x000100000ba87824 */ /* 0x000fe200078e00ff */
[----:B------:R-:W-:Y:S01]  /*7400*/  LOP3.LUT R83, R38, 0xffff0000, RZ, 0xc0, !PT ;  /* 0xffff000026537812 */ /* 0x000fe200078ec0ff */
[----:B------:R-:W-:-:S02]  /*7410*/  IMAD.U32 R13, R12, 0x10000, RZ ;  /* 0x000100000c0d7824 */ /* 0x000fc400078e00ff */
[----:B------:R-:W-:Y:S01]  /*7420*/  FMUL.FTZ R38, R81, R172 ;  /* 0x000000ac51267220 */ /* 0x000fe20000410000 */
[----:B------:R-:W-:Y:S01]  /*7430*/  LOP3.LUT R12, R12, 0xffff0000, RZ, 0xc0, !PT ;  /* 0xffff00000c0c7812 */ /* 0x000fe200078ec0ff */
[----:B------:R-:W-:Y:S01]  /*7440*/  FFMA.FTZ R39, R15, R44, -R174 ;  /* 0x0000002c0f277223 */ /* 0x000fe200000108ae */
[----:B------:R-:W-:Y:S01]  /*7450*/  LOP3.LUT R11, R11, 0xffff0000, RZ, 0xc0, !PT ;  /* 0xffff00000b0b7812 */ /* 0x000fe200078ec0ff */
[----:B------:R-:W-:Y:S01]  /*7460*/  FMUL.FTZ R81, R81, R168 ;  /* 0x000000a851517220 */ /* 0x000fe20000410000 */
[----:B------:R-:W-:Y:S01]  /*7470*/  FFMA.FTZ R176, R15, R46, R176 ;  /* 0x0000002e0fb07223 */ /* 0x000fe200000100b0 */
[----:B------:R-:W-:Y:S01]  /*7480*/  FMUL.FTZ R15, R80, R83 ;  /* 0x00000053500f7220 */ /* 0x000fe20000410000 */
[C---:B------:R-:W-:Y:S01]  /*7490*/  FFMA.FTZ R38, R13.reuse, R168, -R38 ;  /* 0x000000a80d267223 */ /* 0x040fe20000010826 */
[----:B------:R-:W-:Y:S01]  /*74a0*/  FFMA.FTZ R81, R13, R172, R81 ;  /* 0x000000ac0d517223 */ /* 0x000fe20000010051 */
[----:B------:R-:W-:Y:S01]  /*74b0*/  LOP3.LUT R166, R14, 0xffff0000, RZ, 0xc0, !PT ;  /* 0xffff00000ea67812 */ /* 0x000fe200078ec0ff */
[-C--:B------:R-:W-:Y:S01]  /*74c0*/  FMUL.FTZ R13, R80, R11.reuse ;  /* 0x0000000b500d7220 */ /* 0x080fe20000410000 */
[----:B------:R-:W-:Y:S01]  /*74d0*/  FFMA.FTZ R15, R12, R11, -R15 ;  /* 0x0000000b0c0f7223 */ /* 0x000fe2000001080f */
[C---:B------:R-:W-:Y:S01]  /*74e0*/  IMAD.U32 R14, R82.reuse, 0x10000, RZ ;  /* 0x00010000520e7824 */ /* 0x040fe200078e00ff */
[----:B------:R-:W-:Y:S01]  /*74f0*/  LOP3.LUT R82, R82, 0xffff0000, RZ, 0xc0, !PT ;  /* 0xffff000052527812 */ /* 0x000fe200078ec0ff */
[C---:B------:R-:W-:Y:S01]  /*7500*/  IMAD.U32 R11, R45.reuse, 0x10000, RZ ;  /* 0x000100002d0b7824 */ /* 0x040fe200078e00ff */
[----:B------:R-:W-:Y:S01]  /*7510*/  LOP3.LUT R45, R45, 0xffff0000, RZ, 0xc0, !PT ;  /* 0xffff00002d2d7812 */ /* 0x000fe200078ec0ff */
[C---:B------:R-:W-:Y:S01]  /*7520*/  IMAD.U32 R163, R37.reuse, 0x10000, RZ ;  /* 0x0001000025a37824 */ /* 0x040fe200078e00ff */
[----:B------:R-:W-:Y:S01]  /*7530*/  LOP3.LUT R37, R37, 0xffff0000, RZ, 0xc0, !PT ;  /* 0xffff000025257812 */ /* 0x000fe200078ec0ff */
[----:B------:R-:W-:Y:S01]  /*7540*/  FFMA.FTZ R12, R12, R83, R13 ;  /* 0x000000530c0c7223 */ /* 0x000fe2000001000d */
[----:B------:R-:W-:Y:S01]  /*7550*/  FMUL.FTZ R13, R14, R11 ;  /* 0x0000000b0e0d7220 */ /* 0x000fe20000410000 */
[----:B------:R-:W-:Y:S01]  /*7560*/  FMUL.FTZ R83, R82, R45 ;  /* 0x0000002d52537220 */ /* 0x000fe20000410000 */
[----:B------:R-:W-:Y:S01]  /*7570*/  FMUL.FTZ R14, R14, R163 ;  /* 0x000000a30e0e7220 */ /* 0x000fe20000410000 */
[----:B------:R-:W-:Y:S01]  /*7580*/  FMUL.FTZ R82, R82, R37 ;  /* 0x0000002552527220 */ /* 0x000fe20000410000 */
[----:B------:R-:W-:Y:S01]  /*7590*/  FFMA.FTZ R13, R164, R163, -R13 ;  /* 0x000000a3a40d7223 */ /* 0x000fe2000001080d */
[----:B------:R-:W-:Y:S01]  /*75a0*/  FFMA.FTZ R44, R166, R37, -R83 ;  /* 0x00000025a62c7223 */ /* 0x000fe20000010853 */
[----:B------:R-:W-:Y:S01]  /*75b0*/  FFMA.FTZ R14, R164, R11, R14 ;  /* 0x0000000ba40e7223 */ /* 0x000fe2000001000e */
[----:B------:R-:W-:Y:S01]  /*75c0*/  FFMA.FTZ R45, R166, R45, R82 ;  /* 0x0000002da62d7223 */ /* 0x000fe20000010052 */
[----:B------:R-:W-:-:S02]  /*75d0*/  F2FP.BF16.F32.PACK_AB R47, R47, R170 ;  /* 0x000000aa2f2f723e */ /* 0x000fc400000010ff */
[----:B------:R-:W-:Y:S02]  /*75e0*/  F2FP.BF16.F32.PACK_AB R36, R39, R36 ;  /* 0x000000242724723e */ /* 0x000fe400000010ff */
[----:B------:R-:W-:Y:S02]  /*75f0*/  F2FP.BF16.F32.PACK_AB R161, R161, R162 ;  /* 0x000000a2a1a1723e */ /* 0x000fe400000010ff */
[----:B------:R-:W-:Y:S01]  /*7600*/  F2FP.BF16.F32.PACK_AB R46, R15, R38 ;  /* 0x000000260f2e723e */ /* 0x000fe200000010ff */
[----:B------:R-:W-:Y:S01]  /*7610*/  IMAD.MOV.U32 R15, RZ, RZ, R36 ;  /* 0x000000ffff0f7224 */ /* 0x000fe200078e0024 */
[----:B------:R-:W-:Y:S01]  /*7620*/  F2FP.BF16.F32.PACK_AB R11, R44, R13 ;  /* 0x0000000d2c0b723e */ /* 0x000fe200000010ff */
[----:B------:R-:W-:Y:S01]  /*7630*/  IMAD.MOV.U32 R13, RZ, RZ, R47 ;  /* 0x000000ffff0d7224 */ /* 0x000fe200078e002f */
[----:B------:R-:W-:Y:S01]  /*7640*/  F2FP.BF16.F32.PACK_AB R80, R12, R81 ;  /* 0x000000510c50723e */ /* 0x000fe200000010ff */
[----:B------:R-:W-:Y:S01]  /*7650*/  IMAD.MOV.U32 R12, RZ, RZ, R46 ;  /* 0x000000ffff0c7224 */ /* 0x000fe200078e002e */
[----:B------:R-:W-:Y:S01]  /*7660*/  F2FP.BF16.F32.PACK_AB R82, R45, R14 ;  /* 0x0000000e2d52723e */ /* 0x000fe200000010ff */
[----:B------:R-:W-:Y:S01]  /*7670*/  IMAD.MOV.U32 R81, RZ, RZ, R161 ;  /* 0x000000ffff517224 */ /* 0x000fe200078e00a1 */
[----:B------:R-:W-:-:S02]  /*7680*/  F2FP.BF16.F32.PACK_AB R83, R176, R167 ;  /* 0x000000a7b053723e */ /* 0x000fc400000010ff */
[----:B------:R-:W-:-:S07]  /*7690*/  MOV R14, R11 ;  /* 0x0000000b000e7202 */ /* 0x000fce0000000f00 */
.L_x_522:
[----:B------:R-:W-:Y:S05]  /*76a0*/  BSYNC B3 ;  /* 0x0000000000037941 */ /* 0x000fea0003800000 */
.L_x_521:
[----:B------:R-:W-:Y:S02]  /*76b0*/  ULDC.64 UR4, c[0x0][0x208] ;  /* 0x0000820000047ab9 */ /* 0x000fe40000000a00 */
[----:B--2---:R4:W-:Y:S04]  /*76c0*/  ST.E.128 desc[UR4][R124.64], R12 ;  /* 0x0000000c7c007985 */ /* 0x0049e8000c101d04 */
[----:B---3--:R4:W-:Y:S02]  /*76d0*/  @!P3 ST.E.128 desc[UR4][R126.64], R80 ;  /* 0x000000507e00b985 */ /* 0x0089e4000c101d04 */
.L_x_520:
[----:B------:R-:W-:Y:S05]  /*76e0*/  BSYNC B2 ;  /* 0x0000000000027941 */ /* 0x000fea0003800000 */
.L_x_519:
[----:B------:R-:W-:-:S13]  /*76f0*/  ISETP.NE.AND P3, PT, R21, RZ, PT ;  /* 0x000000ff1500720c */ /* 0x000fda0003f65270 */
[----:B------:R-:W-:Y:S05]  /*7700*/  @!P3 BRA `(.L_x_518) ;  /* 0x0000000400e4b947 */ /* 0x000fea0003800000 */
[----:B------:R-:W-:Y:S01]  /*7710*/  SEL R11, R115, R137, !P1 ;  /* 0x00000089730b7207 */ /* 0x000fe20004800000 */
[----:B------:R-:W-:Y:S01]  /*7720*/  BSSY B2, `(.L_x_523) ;  /* 0x0000074000027945 */ /* 0x000fe20003800000 */
[----:B----4-:R-:W-:Y:S02]  /*7730*/  SHF.R.U32.HI R14, RZ, 0x3, R224 ;  /* 0x00000003ff0e7819 */ /* 0x010fe400000116e0 */
[----:B------:R-:W-:Y:S02]  /*7740*/  SHF.R.S32.HI R12, RZ, 0x1f, R11 ;  /* 0x0000001fff0c7819 */ /* 0x000fe4000001140b */
[----:B---3--:R-:W-:Y:S02]  /*7750*/  LEA R44, P3, R20, R122, 0x1 ;  /* 0x0000007a142c7211 */ /* 0x008fe400078608ff */
[----:B------:R-:W-:Y:S02]  /*7760*/  LEA.HI R11, R12, R11, RZ, 0x4 ;  /* 0x0000000b0c0b7211 */ /* 0x000fe400078f20ff */
[----:B--2---:R-:W-:-:S02]  /*7770*/  LEA.HI.X R45, R20, R123, R28, 0x1, P3 ;  /* 0x0000007b142d7211 */ /* 0x004fc400018f0c1c */
[----:B------:R-:W-:Y:S02]  /*7780*/  LEA.HI.SX32 R11, R11, R10, 0x1c ;  /* 0x0000000a0b0b7211 */ /* 0x000fe400078fe2ff */
[----:B------:R-:W-:Y:S02]  /*7790*/  ISETP.GE.AND P6, PT, R213, R114, PT ;  /* 0x00000072d500720c */ /* 0x000fe40003fc6270 */
[----:B------:R-:W-:Y:S01]  /*77a0*/  SHF.R.S32.HI R12, RZ, 0x1f, R11 ;  /* 0x0000001fff0c7819 */ /* 0x000fe2000001140b */
[----:B------:R-:W-:-:S03]  /*77b0*/  IMAD.SHL.U32 R13, R11, 0x8, RZ ;  /* 0x000000080b0d7824 */ /* 0x000fc600078e00ff */
[----:B------:R-:W-:Y:S02]  /*77c0*/  LEA.HI R12, R12, R11, RZ, 0x3 ;  /* 0x0000000b0c0c7211 */ /* 0x000fe400078f18ff */
[----:B------:R-:W-:Y:S02]  /*77d0*/  LOP3.LUT R11, R224, 0x38, R13, 0xf8, !PT ;  /* 0x00000038e00b7812 */ /* 0x000fe400078ef80d */
[----:B------:R-:W-:Y:S02]  /*77e0*/  SHF.R.S32.HI R15, RZ, 0x3, R12 ;  /* 0x00000003ff0f7819 */ /* 0x000fe4000001140c */
[----:B------:R-:W-:Y:S01]  /*77f0*/  LOP3.LUT R12, R11, R14, RZ, 0x3c, !PT ;  /* 0x0000000e0b0c7212 */ /* 0x000fe200078e3cff */
[----:B------:R-:W-:Y:S01]  /*7800*/  IMAD R11, R212, 0x5000, R133 ;  /* 0x00005000d40b7824 */ /* 0x000fe200078e0285 */
[----:B------:R-:W-:Y:S01]  /*7810*/  ISETP.GE.AND P3, PT, R13, R135, PT ;  /* 0x000000870d00720c */ /* 0x000fe20003f66270 */
[----:B------:R-:W-:Y:S02]  /*7820*/  IMAD R15, R15, 0x1400, R228 ;  /* 0x000014000f0f7824 */ /* 0x000fe400078e02e4 */
[----:B------:R-:W-:-:S02]  /*7830*/  IMAD R11, R11, 0x2, R22 ;  /* 0x000000020b0b7824 */ /* 0x000fc400078e0216 */
[----:B------:R-:W-:-:S04]  /*7840*/  IMAD.IADD R15, R15, 0x1, R12 ;  /* 0x000000010f0f7824 */ /* 0x000fc800078e020c */
[----:B------:R-:W-:-:S04]  /*7850*/  IMAD R15, R212, 0x5000, R15 ;  /* 0x00005000d40f7824 */ /* 0x000fc800078e020f */
[----:B------:R-:W-:Y:S02]  /*7860*/  IMAD R36, R15, 0x2, R22 ;  /* 0x000000020f247824 */ /* 0x000fe400078e0216 */
[----:B------:R-:W-:Y:S02]  /*7870*/  @!P3 IMAD.WIDE R122, R13, 0x2, R122 ;  /* 0x000000020d7ab825 */ /* 0x000fe400078e027a */
[----:B------:R2:W3:Y:S04]  /*7880*/  LDS.128 R12, [R11+0x24400] ;  /* 0x024400000b0c7984 */ /* 0x0004e80000000c00 */
[----:B------:R-:W4:Y:S01]  /*7890*/  LDS.128 R36, [R36+0x24400] ;  /* 0x0244000024247984 */ /* 0x000f220000000c00 */
[----:B------:R-:W-:Y:S05]  /*78a0*/  @P6 BRA `(.L_x_524) ;  /* 0x00000004006c6947 */ /* 0x000fea0003800000 */
[--C-:B--2---:R-:W-:Y:S01]  /*78b0*/  SHF.R.U64 R11, R32, 0x10, R33.reuse ;  /* 0x00000010200b7819 */ /* 0x104fe20000001221 */
[----:B----4-:R-:W-:Y:S01]  /*78c0*/  IMAD.U32 R47, R37, 0x10000, RZ ;  /* 0x00010000252f7824 */ /* 0x010fe200078e00ff */
[----:B------:R-:W-:Y:S01]  /*78d0*/  SHF.R.U32.HI R32, RZ, 0x10, R33 ;  /* 0x00000010ff207819 */ /* 0x000fe20000011621 */
[----:B------:R-:W-:Y:S01]  /*78e0*/  IMAD.U32 R83, R39, 0x10000, RZ ;  /* 0x0001000027537824 */ /* 0x000fe200078e00ff */
[----:B------:R-:W-:Y:S01]  /*78f0*/  SHF.R.U64 R33, R34, 0x10, R35 ;  /* 0x0000001022217819 */ /* 0x000fe20000001223 */
[----:B---3--:R-:W-:Y:S01]  /*7900*/  IMAD.U32 R82, R15, 0x10000, RZ ;  /* 0x000100000f527824 */ /* 0x008fe200078e00ff */
[--C-:B------:R-:W-:Y:S01]  /*7910*/  SHF.R.U64 R34, R40, 0x10, R41.reuse ;  /* 0x0000001028227819 */ /* 0x100fe20000001229 */
[----:B------:R-:W-:Y:S01]  /*7920*/  IMAD.U32 R81, R14, 0x10000, RZ ;  /* 0x000100000e517824 */ /* 0x000fe200078e00ff */
[----:B------:R-:W-:Y:S01]  /*7930*/  SHF.R.U32.HI R40, RZ, 0x10, R41 ;  /* 0x00000010ff287819 */ /* 0x000fe20000011629 */
[----:B------:R-:W-:Y:S01]  /*7940*/  IMAD.U32 R41, R13, 0x10000, RZ ;  /* 0x000100000d297824 */ /* 0x000fe200078e00ff */
[----:B------:R-:W-:-:S02]  /*7950*/  SHF.R.U32.HI R46, RZ, 0x10, R35 ;  /* 0x00000010ff2e7819 */ /* 0x000fc40000011623 */
[----:B------:R-:W-:Y:S02]  /*7960*/  PRMT R40, R142, 0x5432, R40 ;  /* 0x000054328e287816 */ /* 0x000fe40000000028 */
[--C-:B------:R-:W-:Y:S02]  /*7970*/  SHF.R.U64 R35, R42, 0x10, R43.reuse ;  /* 0x000000102a237819 */ /* 0x100fe4000000122b */
[----:B------:R-:W-:Y:S01]  /*7980*/  PRMT R32, R139, 0x5432, R32 ;  /* 0x000054328b207816 */ /* 0x000fe20000000020 */
[----:B------:R-:W-:Y:S01]  /*7990*/  IMAD.U32 R126, R40, 0x10000, RZ ;  /* 0x00010000287e7824 */ /* 0x000fe200078e00ff */
[----:B------:R-:W-:Y:S02]  /*79a0*/  SHF.R.U32.HI R42, RZ, 0x10, R43 ;  /* 0x00000010ff2a7819 */ /* 0x000fe4000001162b */
[----:B------:R-:W-:Y:S01]  /*79b0*/  LOP3.LUT R80, R37, 0xffff0000, RZ, 0xc0, !PT ;  /* 0xffff000025507812 */ /* 0x000fe200078ec0ff */
[----:B------:R-:W-:Y:S01]  /*79c0*/  FMUL.FTZ R162, R47, R126 ;  /* 0x0000007e2fa27220 */ /* 0x000fe20000410000 */
[----:B------:R-:W-:Y:S01]  /*79d0*/  PRMT R188, R188, 0x5410, R33 ;  /* 0x00005410bcbc7816 */ /* 0x000fe20000000021 */
[----:B------:R-:W-:Y:S01]  /*79e0*/  IMAD.U32 R37, R36, 0x10000, RZ ;  /* 0x0001000024257824 */ /* 0x000fe200078e00ff */
[----:B------:R-:W-:-:S02]  /*79f0*/  LOP3.LUT R40, R40, 0xffff0000, RZ, 0xc0, !PT ;  /* 0xffff000028287812 */ /* 0x000fc400078ec0ff */
[----:B------:R-:W-:Y:S01]  /*7a00*/  PRMT R187, R187, 0x5410, R46 ;  /* 0x00005410bbbb7816 */ /* 0x000fe2000000002e */
[C---:B------:R-:W-:Y:S01]  /*7a10*/  IMAD.U32 R46, R32.reuse, 0x10000, RZ ;  /* 0x00010000202e7824 */ /* 0x040fe200078e00ff */
[----:B------:R-:W-:Y:S01]  /*7a20*/  LOP3.LUT R33, R32, 0xffff0000, RZ, 0xc0, !PT ;  /* 0xffff000020217812 */ /* 0x000fe200078ec0ff */
[C---:B------:R-:W-:Y:S01]  /*7a30*/  FMUL.FTZ R32, R80.reuse, R40 ;  /* 0x0000002850207220 */ /* 0x040fe20000410000 */
[----:B------:R-:W-:Y:S01]  /*7a40*/  PRMT R189, R189, 0x5410, R42 ;  /* 0x00005410bdbd7816 */ /* 0x000fe2000000002a */
[----:B------:R-:W-:Y:S01]  /*7a50*/  FMUL.FTZ R42, R47, R46 ;  /* 0x0000002e2f2a7220 */ /* 0x000fe20000410000 */
[----:B------:R-:W-:Y:S01]  /*7a60*/  LOP3.LUT R43, R13, 0xffff0000, RZ, 0xc0, !PT ;  /* 0xffff00000d2b7812 */ /* 0x000fe200078ec0ff */
[----:B------:R-:W-:Y:S01]  /*7a70*/  FMUL.FTZ R80, R80, R33 ;  /* 0x0000002150507220 */ /* 0x000fe20000410000 */
[----:B------:R-:W-:Y:S01]  /*7a80*/  PRMT R191, R191, 0x5410, R11 ;  /* 0x00005410bfbf7816 */ /* 0x000fe2000000000b */
[----:B------:R-:W-:Y:S01]  /*7a90*/  IMAD.U32 R11, R189, 0x10000, RZ ;  /* 0x00010000bd0b7824 */ /* 0x000fe200078e00ff */
[----:B------:R-:W-:Y:S01]  /*7aa0*/  PRMT R190, R190, 0x5410, R35 ;  /* 0x00005410bebe7816 */ /* 0x000fe20000000023 */
[----:B------:R-:W-:-:S02]  /*7ab0*/  IMAD.U32 R35, R187, 0x10000, RZ ;  /* 0x00010000bb237824 */ /* 0x000fc400078e00ff */
[----:B------:R-:W-:Y:S01]  /*7ac0*/  FFMA.FTZ R33, R43, R33, -R32 ;  /* 0x000000212b217223 */ /* 0x000fe20000010820 */
[C---:B------:R-:W-:Y:S01]  /*7ad0*/  FFMA.FTZ R162, R41.reuse, R46, -R162 ;  /* 0x0000002e29a27223 */ /* 0x040fe200000108a2 */
[----:B------:R-:W-:Y:S01]  /*7ae0*/  FFMA.FTZ R42, R41, R126, R42 ;  /* 0x0000007e292a7223 */ /* 0x000fe2000001002a */
[----:B------:R-:W-:Y:S01]  /*7af0*/  FFMA.FTZ R43, R43, R40, R80 ;  /* 0x000000282b2b7223 */ /* 0x000fe20000010050 */
[----:B------:R-:W-:Y:S01]  /*7b00*/  LOP3.LUT R39, R39, 0xffff0000, RZ, 0xc0, !PT ;  /* 0xffff000027277812 */ /* 0x000fe200078ec0ff */
[----:B------:R-:W-:Y:S01]  /*7b10*/  FMUL.FTZ R41, R83, R11 ;  /* 0x0000000b53297220 */ /* 0x000fe20000410000 */
[----:B------:R-:W-:Y:S01]  /*7b20*/  LOP3.LUT R32, R189, 0xffff0000, RZ, 0xc0, !PT ;  /* 0xffff0000bd207812 */ /* 0x000fe200078ec0ff */
[-C--:B------:R-:W-:Y:S01]  /*7b30*/  FMUL.FTZ R46, R83, R35.reuse ;  /* 0x00000023532e7220 */ /* 0x080fe20000410000 */
[----:B------:R-:W-:Y:S01]  /*7b40*/  LOP3.LUT R40, R187, 0xffff0000, RZ, 0xc0, !PT ;  /* 0xffff0000bb287812 */ /* 0x000fe200078ec0ff */
[C---:B------:R-:W-:Y:S01]  /*7b50*/  FFMA.FTZ R41, R82.reuse, R35, -R41 ;  /* 0x0000002352297223 */ /* 0x040fe20000010829 */
[----:B------:R-:W-:Y:S01]  /*7b60*/  PRMT R34, R141, 0x5432, R34 ;  /* 0x000054328d227816 */ /* 0x000fe20000000022 */
[----:B------:R-:W-:Y:S01]  /*7b70*/  FFMA.FTZ R11, R82, R11, R46 ;  /* 0x0000000b520b7223 */ /* 0x000fe2000001002e */
[----:B------:R-:W-:Y:S01]  /*7b80*/  LOP3.LUT R15, R15, 0xffff0000, RZ, 0xc0, !PT ;  /* 0xffff00000f0f7812 */ /* 0x000fe200078ec0ff */
[C---:B------:R-:W-:Y:S01]  /*7b90*/  FMUL.FTZ R126, R39.reuse, R32 ;  /* 0x00000020277e7220 */ /* 0x040fe20000410000 */
[----:B------:R-:W-:Y:S01]  /*7ba0*/  LOP3.LUT R36, R36, 0xffff0000, RZ, 0xc0, !PT ;  /* 0xffff000024247812 */ /* 0x000fe200078ec0ff */
[----:B------:R-:W-:Y:S01]  /*7bb0*/  FMUL.FTZ R82, R39, R40 ;  /* 0x0000002827527220 */ /* 0x000fe20000410000 */
[C---:B------:R-:W-:Y:S01]  /*7bc0*/  LOP3.LUT R35, R34.reuse, 0xffff0000, RZ, 0xc0, !PT ;  /* 0xffff000022237812 */ /* 0x040fe200078ec0ff */
[----:B------:R-:W-:-:S02]  /*7bd0*/  IMAD.U32 R46, R34, 0x10000, RZ ;  /* 0x00010000222e7824 */ /* 0x000fc400078e00ff */
[----:B------:R-:W-:Y:S01]  /*7be0*/  FFMA.FTZ R40, R15, R40, -R126 ;  /* 0x000000280f287223 */ /* 0x000fe2000001087e */
[C---:B------:R-:W-:Y:S01]  /*7bf0*/  IMAD.U32 R80, R191.reuse, 0x10000, RZ ;  /* 0x00010000bf507824 */ /* 0x040fe200078e00ff */
[----:B------:R-:W-:Y:S01]  /*7c00*/  LOP3.LUT R191, R191, 0xffff0000, RZ, 0xc0, !PT ;  /* 0xffff0000bfbf7812 */ /* 0x000fe200078ec0ff */
[C---:B------:R-:W-:Y:S01]  /*7c10*/  IMAD.U32 R13, R12.reuse, 0x10000, RZ ;  /* 0x000100000c0d7824 */ /* 0x040fe200078e00ff */
[----:B------:R-:W-:Y:S01]  /*7c20*/  LOP3.LUT R12, R12, 0xffff0000, RZ, 0xc0, !PT ;  /* 0xffff00000c0c7812 */ /* 0x000fe200078ec0ff */
[----:B------:R-:W-:Y:S01]  /*7c30*/  FFMA.FTZ R32, R15, R32, R82 ;  /* 0x000000200f207223 */ /* 0x000fe20000010052 */
[C---:B------:R-:W-:Y:S01]  /*7c40*/  FMUL.FTZ R34, R37.reuse, R46 ;  /* 0x0000002e25227220 */ /* 0x040fe20000410000 */
[C---:B------:R-:W-:Y:S01]  /*7c50*/  FMUL.FTZ R15, R36.reuse, R35 ;  /* 0x00000023240f7220 */ /* 0x040fe20000410000 */
[-C--:B------:R-:W-:Y:S01]  /*7c60*/  FMUL.FTZ R37, R37, R80.reuse ;  /* 0x0000005025257220 */ /* 0x080fe20000410000 */
[-C--:B------:R-:W-:Y:S01]  /*7c70*/  FMUL.FTZ R39, R36, R191.reuse ;  /* 0x000000bf24277220 */ /* 0x080fe20000410000 */
[----:B------:R-:W-:Y:S01]  /*7c80*/  SHF.L.U32 R124, R38, 0x10, RZ ;  /* 0x00000010267c7819 */ /* 0x000fe200000006ff */
[C---:B------:R-:W-:Y:S01]  /*7c90*/  FFMA.FTZ R80, R13.reuse, R80, -R34 ;  /* 0x000000500d507223 */ /* 0x040fe20000010822 */
[----:B------:R-:W-:Y:S01]  /*7ca0*/  FFMA.FTZ R191, R12, R191, -R15 ;  /* 0x000000bf0cbf7223 */ /* 0x000fe2000001080f */
[----:B------:R-:W-:Y:S01]  /*7cb0*/  LOP3.LUT R38, R38, 0xffff0000, RZ, 0xc0, !PT ;  /* 0xffff000026267812 */ /* 0x000fe200078ec0ff */
[----:B------:R-:W-:Y:S01]  /*7cc0*/  FFMA.FTZ R13, R13, R46, R37 ;  /* 0x0000002e0d0d7223 */ /* 0x000fe20000010025 */
[----:B------:R-:W-:Y:S01]  /*7cd0*/  LOP3.LUT R15, R190, 0xffff0000, RZ, 0xc0, !PT ;  /* 0xffff0000be0f7812 */ /* 0x000fe200078ec0ff */
[C---:B------:R-:W-:Y:S01]  /*7ce0*/  IMAD.U32 R36, R188.reuse, 0x10000, RZ ;  /* 0x00010000bc247824 */ /* 0x040fe200078e00ff */
[----:B------:R-:W-:Y:S01]  /*7cf0*/  LOP3.LUT R37, R188, 0xffff0000, RZ, 0xc0, !PT ;  /* 0xffff0000bc257812 */ /* 0x000fe200078ec0ff */
[----:B------:R-:W-:Y:S01]  /*7d00*/  IMAD.U32 R34, R190, 0x10000, RZ ;  /* 0x00010000be227824 */ /* 0x000fe200078e00ff */
[----:B------:R-:W-:Y:S01]  /*7d10*/  LOP3.LUT R14, R14, 0xffff0000, RZ, 0xc0, !PT ;  /* 0xffff00000e0e7812 */ /* 0x000fe200078ec0ff */
[----:B------:R-:W-:Y:S01]  /*7d20*/  FFMA.FTZ R12, R12, R35, R39 ;  /* 0x000000230c0c7223 */ /* 0x000fe20000010027 */
[----:B------:R-:W-:Y:S01]  /*7d30*/  FMUL.FTZ R47, R38, R15 ;  /* 0x0000000f262f7220 */ /* 0x000fe20000410000 */
[----:B------:R-:W-:Y:S01]  /*7d40*/  FMUL.FTZ R39, R124, R36 ;  /* 0x000000247c277220 */ /* 0x000fe20000410000 */
[----:B------:R-:W-:Y:S01]  /*7d50*/  FMUL.FTZ R38, R38, R37 ;  /* 0x0000002526267220 */ /* 0x000fe20000410000 */
[-C--:B------:R-:W-:Y:S01]  /*7d60*/  FMUL.FTZ R46, R124, R34.reuse ;  /* 0x000000227c2e7220 */ /* 0x080fe20000410000 */
[----:B------:R-:W-:Y:S01]  /*7d70*/  F2FP.BF16.F32.PACK_AB R11, R32, R11 ;  /* 0x0000000b200b723e */ /* 0x000fe200000010ff */
[C---:B------:R-:W-:Y:S01]  /*7d80*/  FFMA.FTZ R39, R81.reuse, R34, R39 ;  /* 0x0000002251277223 */ /* 0x040fe20000010027 */
[C---:B------:R-:W-:Y:S01]  /*7d90*/  FFMA.FTZ R38, R14.reuse, R15, R38 ;  /* 0x0000000f0e267223 */ /* 0x040fe20000010026 */
[----:B------:R-:W-:Y:S01]  /*7da0*/  FFMA.FTZ R35, R81, R36, -R46 ;  /* 0x0000002451237223 */ /* 0x000fe2000001082e */
[----:B------:R-:W-:Y:S01]  /*7db0*/  FFMA.FTZ R34, R14, R37, -R47 ;  /* 0x000000250e227223 */ /* 0x000fe2000001082f */
[----:B------:R-:W-:-:S02]  /*7dc0*/  F2FP.BF16.F32.PACK_AB R33, R33, R162 ;  /* 0x000000a22121723e */ /* 0x000fc400000010ff */
[----:B------:R-:W-:Y:S02]  /*7dd0*/  F2FP.BF16.F32.PACK_AB R32, R191, R80 ;  /* 0x00000050bf20723e */ /* 0x000fe400000010ff */
[----:B------:R-:W-:Y:S01]  /*7de0*/  F2FP.BF16.F32.PACK_AB R36, R12, R13 ;  /* 0x0000000d0c24723e */ /* 0x000fe200000010ff */
[----:B------:R-:W-:Y:S01]  /*7df0*/  IMAD.MOV.U32 R13, RZ, RZ, R33 ;  /* 0x000000ffff0d7224 */ /* 0x000fe200078e0021 */
[----:B------:R-:W-:Y:S01]  /*7e00*/  F2FP.BF16.F32.PACK_AB R38, R38, R39 ;  /* 0x000000272626723e */ /* 0x000fe200000010ff */
[----:B------:R-:W-:Y:S01]  /*7e10*/  IMAD.MOV.U32 R12, RZ, RZ, R32 ;  /* 0x000000ffff0c7224 */ /* 0x000fe200078e0020 */
[----:B------:R-:W-:Y:S01]  /*7e20*/  F2FP.BF16.F32.PACK_AB R15, R40, R41 ;  /* 0x00000029280f723e */ /* 0x000fe200000010ff */
[----:B------:R-:W-:Y:S01]  /*7e30*/  IMAD.MOV.U32 R39, RZ, RZ, R11 ;  /* 0x000000ffff277224 */ /* 0x000fe200078e000b */
[----:B------:R-:W-:Y:S02]  /*7e40*/  F2FP.BF16.F32.PACK_AB R37, R43, R42 ;  /* 0x0000002a2b25723e */ /* 0x000fe400000010ff */
[----:B------:R-:W-:-:S07]  /*7e50*/  F2FP.BF16.F32.PACK_AB R14, R34, R35 ;  /* 0x00000023220e723e */ /* 0x000fce00000010ff */
.L_x_524:
[----:B------:R-:W-:Y:S05]  /*7e60*/  BSYNC B2 ;  /* 0x0000000000027941 */ /* 0x000fea0003800000 */
.L_x_523:
[----:B------:R-:W-:Y:S02]  /*7e70*/  ULDC.64 UR4, c[0x0][0x208] ;  /* 0x0000820000047ab9 */ /* 0x000fe40000000a00 */
[----:B---3--:R3:W-:Y:S04]  /*7e80*/  ST.E.128 desc[UR4][R44.64], R12 ;  /* 0x0000000c2c007985 */ /* 0x0087e8000c101d04 */
[----:B----4-:R3:W-:Y:S02]  /*7e90*/  @!P3 ST.E.128 desc[UR4][R122.64], R36 ;  /* 0x000000247a00b985 */ /* 0x0107e4000c101d04 */
.L_x_518:
[----:B------:R-:W-:Y:S05]  /*7ea0*/  BSYNC B1 ;  /* 0x0000000000017941 */ /* 0x000fea0003800000 */
.L_x_517:
[----:B------:R-:W-:-:S03]  /*7eb0*/  UMOV UR4, 0xffffffff ;  /* 0xffffffff00047882 */ /* 0x000fc60000000000 */
[----:B------:R-:W-:Y:S05]  /*7ec0*/  BRA.DIV UR4, `(.L_x_525) ;  /* 0x0000020604f47947 */ /* 0x000fea000b800000 */
[----:B---3--:R3:W0:Y:S04]  /*7ed0*/  SHFL.IDX PT, R37, R117, 0x1, 0x181f ;  /* 0x00381f0075257f89 */ /* 0x00862800000e0000 */
[----:B------:R3:W0:Y:S02]  /*7ee0*/  SHFL.IDX PT, R36, R118, 0x1, 0x181f ;  /* 0x00381f0076247f89 */ /* 0x00062400000e0000 */
.L_x_826:
[----:B------:R-:W-:Y:S04]  /*7ef0*/  BSSY B1, `(.L_x_526) ;  /* 0x000010b000017945 */ /* 0x000fe80003800000 */
[----:B------:R-:W-:Y:S05]  /*7f00*/  @P4 BRA `(.L_x_527) ;  /* 0x0000001000244947 */ /* 0x000fea0003800000 */
[----:B------:R-:W-:Y:S01]  /*7f10*/  ISETP.NE.AND P3, PT, R3, RZ, PT ;  /* 0x000000ff0300720c */ /* 0x000fe20003f65270 */
[----:B------:R-:W-:-:S12]  /*7f20*/  BSSY B2, `(.L_x_528) ;  /* 0x0000084000027945 */ /* 0x000fd80003800000 */
[----:B------:R-:W-:Y:S05]  /*7f30*/  @!P3 BRA `(.L_x_529) ;  /* 0x000000080008b947 */ /* 0x000fea0003800000 */
[----:B----4-:R-:W4:Y:S01]  /*7f40*/  LDL R14, [R1+0x54] ;  /* 0x00005400010e7983 */ /* 0x010f220000100800 */
[----:B--2---:R-:W-:Y:S01]  /*7f50*/  SEL R11, R115, R137, !P2 ;  /* 0x00000089730b7207 */ /* 0x004fe20005000000 */
[C---:B------:R-:W-:Y:S01]  /*7f60*/  VIADD R15, R219.reuse, 0x20 ;  /* 0x00000020db0f7836 */ /* 0x040fe20000000000 */
[----:B------:R-:W-:Y:S01]  /*7f70*/  IADD3 R13, R219, 0x20, RZ ;  /* 0x00000020db0d7810 */ /* 0x000fe20007ffe0ff */
[----:B------:R-:W-:Y:S01]  /*7f80*/  BSSY B3, `(.L_x_530) ;  /* 0x000007a000037945 */ /* 0x000fe20003800000 */
[----:B------:R-:W-:Y:S01]  /*7f90*/  SHF.R.S32.HI R12, RZ, 0x1f, R11 ;  /* 0x0000001fff0c7819 */ /* 0x000fe2000001140b */
[----:B------:R-:W-:Y:S01]  /*7fa0*/  IMAD.SHL.U32 R15, R15, 0x40, RZ ;  /* 0x000000400f0f7824 */ /* 0x000fe200078e00ff */
[----:B0-----:R-:W-:Y:S01]  /*7fb0*/  LEA R38, P4, R9, R36, 0x1 ;  /* 0x0000002409267211 */ /* 0x001fe200078808ff */
[----:B------:R-:W-:Y:S01]  /*7fc0*/  IMAD.SHL.U32 R13, R13, 0x40, RZ ;  /* 0x000000400d0d7824 */ /* 0x000fe200078e00ff */
[----:B------:R-:W-:Y:S02]  /*7fd0*/  LEA.HI R11, R12, R11, RZ, 0x4 ;  /* 0x0000000b0c0b7211 */ /* 0x000fe400078f20ff */
[----:B------:R-:W-:-:S02]  /*7fe0*/  LOP3.LUT R15, R15, 0x1c0, RZ, 0xc0, !PT ;  /* 0x000001c00f0f7812 */ /* 0x000fc400078ec0ff */
[----:B------:R-:W-:Y:S02]  /*7ff0*/  LEA.HI.SX32 R11, R11, R8, 0x1c ;  /* 0x000000080b0b7211 */ /* 0x000fe400078fe2ff */
[----:B------:R-:W-:Y:S02]  /*8000*/  LOP3.LUT R13, R13, 0x1c0, RZ, 0xc0, !PT ;  /* 0x000001c00d0d7812 */ /* 0x000fe400078ec0ff */
[----:B------:R-:W-:Y:S01]  /*8010*/  SHF.R.S32.HI R12, RZ, 0x1f, R11 ;  /* 0x0000001fff0c7819 */ /* 0x000fe2000001140b */
[----:B------:R-:W-:Y:S01]  /*8020*/  IMAD.SHL.U32 R40, R11, 0x8, RZ ;  /* 0x000000080b287824 */ /* 0x000fe200078e00ff */
[----:B------:R-:W-:Y:S02]  /*8030*/  SHF.R.U32.HI R13, RZ, 0x3, R13 ;  /* 0x00000003ff0d7819 */ /* 0x000fe4000001160d */
[----:B------:R-:W-:Y:S02]  /*8040*/  LEA.HI R12, R12, R11, RZ, 0x3 ;  /* 0x0000000b0c0c7211 */ /* 0x000fe400078f18ff */
[----:B------:R-:W-:-:S02]  /*8050*/  LOP3.LUT R11, R15, 0x38, R40, 0xf8, !PT ;  /* 0x000000380f0b7812 */ /* 0x000fc400078ef828 */
[----:B------:R-:W-:Y:S02]  /*8060*/  SHF.R.S32.HI R12, RZ, 0x3, R12 ;  /* 0x00000003ff0c7819 */ /* 0x000fe4000001140c */
[----:B------:R-:W-:Y:S02]  /*8070*/  LOP3.LUT R11, R11, R13, RZ, 0x3c, !PT ;  /* 0x0000000d0b0b7212 */ /* 0x000fe400078e3cff */
[----:B------:R-:W-:Y:S02]  /*8080*/  LEA.HI.X R39, R9, R37, R27, 0x1, P4 ;  /* 0x0000002509277211 */ /* 0x000fe400020f0c1b */
[----:B------:R-:W-:Y:S02]  /*8090*/  ISETP.GE.AND P4, PT, R16, R114, PT ;  /* 0x000000721000720c */ /* 0x000fe40003f86270 */
[----:B------:R-:W-:-:S13]  /*80a0*/  ISETP.GE.AND P3, PT, R40, R135, PT ;  /* 0x000000872800720c */ /* 0x000fda0003f66270 */
[----:B------:R-:W-:-:S04]  /*80b0*/  @!P3 IMAD.WIDE R40, R40, 0x2, R36 ;  /* 0x000000022828b825 */ /* 0x000fc800078e0224 */
[----:B----4-:R-:W-:-:S04]  /*80c0*/  IMAD R12, R12, 0x1400, R14 ;  /* 0x000014000c0c7824 */ /* 0x010fc800078e020e */
[----:B------:R-:W-:Y:S02]  /*80d0*/  IMAD.IADD R13, R12, 0x1, R11 ;  /* 0x000000010c0d7824 */ /* 0x000fe400078e020b */
[C---:B------:R-:W-:Y:S02]  /*80e0*/  IMAD R11, R212.reuse, 0x5000, R132 ;  /* 0x00005000d40b7824 */ /* 0x040fe400078e0284 */
[----:B------:R-:W-:Y:S02]  /*80f0*/  IMAD R13, R212, 0x5000, R13 ;  /* 0x00005000d40d7824 */ /* 0x000fe400078e020d */
[--C-:B------:R-:W-:Y:S02]  /*8100*/  IMAD R11, R11, 0x2, R22.reuse ;  /* 0x000000020b0b7824 */ /* 0x100fe400078e0216 */
[----:B------:R-:W-:-:S03]  /*8110*/  IMAD R32, R13, 0x2, R22 ;  /* 0x000000020d207824 */ /* 0x000fc600078e0216 */
[----:B------:R0:W2:Y:S04]  /*8120*/  LDS.128 R12, [R11+0x24400] ;  /* 0x024400000b0c7984 */ /* 0x0000a80000000c00 */
[----:B------:R-:W4:Y:S01]  /*8130*/  LDS.128 R32, [R32+0x24400] ;  /* 0x0244000020207984 */ /* 0x000f220000000c00 */
[----:B------:R-:W-:Y:S05]  /*8140*/  @P4 BRA `(.L_x_531) ;  /* 0x0000000400744947 */ /* 0x000fea0003800000 */
[--C-:B------:R-:W-:Y:S01]  /*8150*/  SHF.R.U64 R43, R60, 0x10, R61.reuse ;  /* 0x000000103c2b7819 */ /* 0x100fe2000000123d */
[----:B----4-:R-:W-:Y:S01]  /*8160*/  IMAD.U32 R47, R33, 0x10000, RZ ;  /* 0x00010000212f7824 */ /* 0x010fe200078e00ff */
[----:B------:R-:W-:Y:S01]  /*8170*/  SHF.R.U32.HI R60, RZ, 0x10, R61 ;  /* 0x00000010ff3c7819 */ /* 0x000fe2000001163d */
[----:B--2---:R-:W-:Y:S01]  /*8180*/  IMAD.U32 R44, R13, 0x10000, RZ ;  /* 0x000100000d2c7824 */ /* 0x004fe200078e00ff */
[--C-:B0-----:R-:W-:Y:S01]  /*8190*/  SHF.R.U64 R11, R52, 0x10, R53.reuse ;  /* 0x00000010340b7819 */ /* 0x101fe20000001235 */
[----:B------:R-:W-:Y:S01]  /*81a0*/  IMAD.U32 R61, R15, 0x10000, RZ ;  /* 0x000100000f3d7824 */ /* 0x000fe200078e00ff */
[----:B------:R-:W-:Y:S02]  /*81b0*/  SHF.R.U32.HI R52, RZ, 0x10, R53 ;  /* 0x00000010ff347819 */ /* 0x000fe40000011635 */
[----:B------:R-:W-:Y:S02]  /*81c0*/  PRMT R185, R185, 0x5410, R60 ;  /* 0x00005410b9b97816 */ /* 0x000fe4000000003c */
[----:B------:R-:W-:-:S02]  /*81d0*/  SHF.R.U64 R45, R62, 0x10, R63 ;  /* 0x000000103e2d7819 */ /* 0x000fc4000000123f */
[----:B------:R-:W-:Y:S01]  /*81e0*/  PRMT R179, R179, 0x5410, R52 ;  /* 0x00005410b3b37816 */ /* 0x000fe20000000034 */
[----:B------:R-:W-:Y:S01]  /*81f0*/  IMAD.U32 R52, R185, 0x10000, RZ ;  /* 0x00010000b9347824 */ /* 0x000fe200078e00ff */
[----:B------:R-:W-:Y:S01]  /*8200*/  SHF.R.U64 R42, R54, 0x10, R55 ;  /* 0x00000010362a7819 */ /* 0x000fe20000001237 */
[----:B------:R-:W-:Y:S01]  /*8210*/  IMAD.U32 R54, R14, 0x10000, RZ ;  /* 0x000100000e367824 */ /* 0x000fe200078e00ff */
[----:B------:R-:W-:Y:S02]  /*8220*/  SHF.R.U32.HI R62, RZ, 0x10, R63 ;  /* 0x00000010ff3e7819 */ /* 0x000fe4000001163f */
[----:B------:R-:W-:Y:S02]  /*8230*/  SHF.R.U32.HI R55, RZ, 0x10, R55 ;  /* 0x00000010ff377819 */ /* 0x000fe40000011637 */
[----:B------:R-:W-:Y:S01]  /*8240*/  PRMT R186, R186, 0x5410, R11 ;  /* 0x00005410baba7816 */ /* 0x000fe2000000000b */
[----:B------:R-:W-:Y:S01]  /*8250*/  IMAD.U32 R11, R179, 0x10000, RZ ;  /* 0x00010000b30b7824 */ /* 0x000fe200078e00ff */
[----:B------:R-:W-:Y:S01]  /*8260*/  PRMT R182, R182, 0x5410, R45 ;  /* 0x00005410b6b67816 */ /* 0x000fe2000000002d */
[----:B------:R-:W-:Y:S01]  /*8270*/  FMUL.FTZ R45, R47, R52 ;  /* 0x000000342f2d7220 */ /* 0x000fe20000410000 */
[----:B------:R-:W-:-:S02]  /*8280*/  PRMT R183, R183, 0x5410, R62 ;  /* 0x00005410b7b77816 */ /* 0x000fc4000000003e */
[----:B------:R-:W-:Y:S01]  /*8290*/  PRMT R178, R178, 0x5410, R55 ;  /* 0x00005410b2b27816 */ /* 0x000fe20000000037 */
[-C--:B------:R-:W-:Y:S01]  /*82a0*/  FMUL.FTZ R55, R47, R11.reuse ;  /* 0x0000000b2f377220 */ /* 0x080fe20000410000 */
[----:B------:R-:W-:Y:S01]  /*82b0*/  PRMT R184, R184, 0x5410, R43 ;  /* 0x00005410b8b87816 */ /* 0x000fe2000000002b */
[----:B------:R-:W-:Y:S01]  /*82c0*/  FFMA.FTZ R11, R44, R11, -R45 ;  /* 0x0000000b2c0b7223 */ /* 0x000fe2000001082d */
[----:B------:R-:W-:Y:S01]  /*82d0*/  LOP3.LUT R53, R33, 0xffff0000, RZ, 0xc0, !PT ;  /* 0xffff000021357812 */ /* 0x000fe200078ec0ff */
[----:B------:R-:W-:Y:S01]  /*82e0*/  IMAD.U32 R47, R183, 0x10000, RZ ;  /* 0x00010000b72f7824 */ /* 0x000fe200078e00ff */
[----:B------:R-:W-:Y:S01]  /*82f0*/  PRMT R177, R177, 0x5410, R42 ;  /* 0x00005410b1b17816 */ /* 0x000fe2000000002a */
[----:B------:R-:W-:Y:S01]  /*8300*/  IMAD.U32 R45, R178, 0x10000, RZ ;  /* 0x00010000b22d7824 */ /* 0x000fe200078e00ff */
[----:B------:R-:W-:Y:S01]  /*8310*/  LOP3.LUT R43, R185, 0xffff0000, RZ, 0xc0, !PT ;  /* 0xffff0000b92b7812 */ /* 0x000fe200078ec0ff */
[----:B------:R-:W-:Y:S01]  /*8320*/  FFMA.FTZ R44, R44, R52, R55 ;  /* 0x000000342c2c7223 */ /* 0x000fe20000010037 */
[----:B------:R-:W-:Y:S01]  /*8330*/  LOP3.LUT R42, R179, 0xffff0000, RZ, 0xc0, !PT ;  /* 0xffff0000b32a7812 */ /* 0x000fe200078ec0ff */
[----:B------:R-:W-:Y:S01]  /*8340*/  IMAD.U32 R33, R32, 0x10000, RZ ;  /* 0x0001000020217824 */ /* 0x000fe200078e00ff */
[----:B------:R-:W-:Y:S01]  /*8350*/  SHF.L.U32 R80, R35, 0x10, RZ ;  /* 0x0000001023507819 */ /* 0x000fe200000006ff */
[----:B------:R-:W-:Y:S01]  /*8360*/  FMUL.FTZ R81, R53, R43 ;  /* 0x0000002b35517220 */ /* 0x000fe20000410000 */
[----:B------:R-:W-:Y:S01]  /*8370*/  LOP3.LUT R46, R13, 0xffff0000, RZ, 0xc0, !PT ;  /* 0xffff00000d2e7812 */ /* 0x000fe200078ec0ff */
[-C--:B------:R-:W-:Y:S01]  /*8380*/  FMUL.FTZ R53, R53, R42.reuse ;  /* 0x0000002a35357220 */ /* 0x080fe20000410000 */
[----:B------:R-:W-:Y:S01]  /*8390*/  LOP3.LUT R35, R35, 0xffff0000, RZ, 0xc0, !PT ;  /* 0xffff000023237812 */ /* 0x000fe200078ec0ff */
[C---:B------:R-:W-:Y:S01]  /*83a0*/  FMUL.FTZ R60, R80.reuse, R47 ;  /* 0x0000002f503c7220 */ /* 0x040fe20000410000 */
[----:B------:R-:W-:Y:S01]  /*83b0*/  LOP3.LUT R52, R183, 0xffff0000, RZ, 0xc0, !PT ;  /* 0xffff0000b7347812 */ /* 0x000fe200078ec0ff */
[----:B------:R-:W-:Y:S01]  /*83c0*/  FMUL.FTZ R80, R80, R45 ;  /* 0x0000002d50507220 */ /* 0x000fe20000410000 */
[C---:B------:R-:W-:Y:S01]  /*83d0*/  FFMA.FTZ R42, R46.reuse, R42, -R81 ;  /* 0x0000002a2e2a7223 */ /* 0x040fe20000010851 */
[----:B------:R-:W-:Y:S01]  /*83e0*/  FFMA.FTZ R43, R46, R43, R53 ;  /* 0x0000002b2e2b7223 */ /* 0x000fe20000010035 */
[C---:B------:R-:W-:Y:S01]  /*83f0*/  FFMA.FTZ R45, R61.reuse, R45, -R60 ;  /* 0x0000002d3d2d7223 */ /* 0x040fe2000001083c */
[----:B------:R-:W-:Y:S01]  /*8400*/  LOP3.LUT R46, R178, 0xffff0000, RZ, 0xc0, !PT ;  /* 0xffff0000b22e7812 */ /* 0x000fe200078ec0ff */
[----:B------:R-:W-:Y:S01]  /*8410*/  FFMA.FTZ R61, R61, R47, R80 ;  /* 0x0000002f3d3d7223 */ /* 0x000fe20000010050 */
[----:B------:R-:W-:Y:S01]  /*8420*/  LOP3.LUT R15, R15, 0xffff0000, RZ, 0xc0, !PT ;  /* 0xffff00000f0f7812 */ /* 0x000fe200078ec0ff */
[----:B------:R-:W-:Y:S01]  /*8430*/  FMUL.FTZ R80, R35, R52 ;  /* 0x0000003423507220 */ /* 0x000fe20000410000 */
[----:B------:R-:W-:-:S02]  /*8440*/  IMAD.U32 R62, R184, 0x10000, RZ ;  /* 0x00010000b83e7824 */ /* 0x000fc400078e00ff */
[-C--:B------:R-:W-:Y:S01]  /*8450*/  FMUL.FTZ R82, R35, R46.reuse ;  /* 0x0000002e23527220 */ /* 0x080fe20000410000 */
[----:B------:R-:W-:Y:S02]  /*8460*/  IMAD.U32 R60, R186, 0x10000, RZ ;  /* 0x00010000ba3c7824 */ /* 0x000fe400078e00ff */
[----:B------:R-:W-:Y:S01]  /*8470*/  FFMA.FTZ R46, R15, R46, -R80 ;  /* 0x0000002e0f2e7223 */ /* 0x000fe20000010850 */
[C---:B------:R-:W-:Y:S01]  /*8480*/  FMUL.FTZ R80, R33.reuse, R62 ;  /* 0x0000003e21507220 */ /* 0x040fe20000410000 */
[----:B------:R-:W-:Y:S02]  /*8490*/  IMAD.U32 R13, R12, 0x10000, RZ ;  /* 0x000100000c0d7824 */ /* 0x000fe400078e00ff */
[----:B------:R-:W-:Y:S01]  /*84a0*/  FMUL.FTZ R33, R33, R60 ;  /* 0x0000003c21217220 */ /* 0x000fe20000410000 */
[----:B------:R-:W-:Y:S01]  /*84b0*/  LOP3.LUT R32, R32, 0xffff0000, RZ, 0xc0, !PT ;  /* 0xffff000020207812 */ /* 0x000fe200078ec0ff */
[----:B------:R-:W-:Y:S01]  /*84c0*/  FFMA.FTZ R52, R15, R52, R82 ;  /* 0x000000340f347223 */ /* 0x000fe20000010052 */
[----:B------:R-:W-:Y:S01]  /*84d0*/  LOP3.LUT R47, R184, 0xffff0000, RZ, 0xc0, !PT ;  /* 0xffff0000b82f7812 */ /* 0x000fe200078ec0ff */
[C---:B------:R-:W-:Y:S01]  /*84e0*/  FFMA.FTZ R62, R13.reuse, R62, R33 ;  /* 0x0000003e0d3e7223 */ /* 0x040fe20000010021 */
[----:B------:R-:W-:Y:S01]  /*84f0*/  LOP3.LUT R35, R186, 0xffff0000, RZ, 0xc0, !PT ;  /* 0xffff0000ba237812 */ /* 0x000fe200078ec0ff */
[----:B------:R-:W-:Y:S01]  /*8500*/  IMAD.U32 R33, R182, 0x10000, RZ ;  /* 0x00010000b6217824 */ /* 0x000fe200078e00ff */
[----:B------:R-:W-:Y:S01]  /*8510*/  LOP3.LUT R63, R14, 0xffff0000, RZ, 0xc0, !PT ;  /* 0xffff00000e3f7812 */ /* 0x000fe200078ec0ff */
[----:B------:R-:W-:Y:S01]  /*8520*/  IMAD.U32 R14, R34, 0x10000, RZ ;  /* 0x00010000220e7824 */ /* 0x000fe200078e00ff */
[----:B------:R-:W-:Y:S01]  /*8530*/  LOP3.LUT R12, R12, 0xffff0000, RZ, 0xc0, !PT ;  /* 0xffff00000c0c7812 */ /* 0x000fe200078ec0ff */
[----:B------:R-:W-:Y:S01]  /*8540*/  FMUL.FTZ R53, R32, R47 ;  /* 0x0000002f20357220 */ /* 0x000fe20000410000 */
[----:B------:R-:W-:Y:S01]  /*8550*/  LOP3.LUT R34, R34, 0xffff0000, RZ, 0xc0, !PT ;  /* 0xffff000022227812 */ /* 0x000fe200078ec0ff */
[----:B------:R-:W-:Y:S01]  /*8560*/  FMUL.FTZ R55, R32, R35 ;  /* 0x0000002320377220 */ /* 0x000fe20000410000 */
[----:B------:R-:W-:Y:S01]  /*8570*/  LOP3.LUT R182, R182, 0xffff0000, RZ, 0xc0, !PT ;  /* 0xffff0000b6b67812 */ /* 0x000fe200078ec0ff */
[----:B------:R-:W-:Y:S01]  /*8580*/  FFMA.FTZ R15, R13, R60, -R80 ;  /* 0x0000003c0d0f7223 */ /* 0x000fe20000010850 */
[----:B------:R-:W-:-:S02]  /*8590*/  IMAD.U32 R13, R177, 0x10000, RZ ;  /* 0x00010000b10d7824 */ /* 0x000fc400078e00ff */
[C---:B------:R-:W-:Y:S01]  /*85a0*/  FFMA.FTZ R32, R12.reuse, R35, -R53 ;  /* 0x000000230c207223 */ /* 0x040fe20000010835 */
[----:B------:R-:W-:Y:S01]  /*85b0*/  LOP3.LUT R177, R177, 0xffff0000, RZ, 0xc0, !PT ;  /* 0xffff0000b1b17812 */ /* 0x000fe200078ec0ff */
[----:B------:R-:W-:Y:S01]  /*85c0*/  FFMA.FTZ R55, R12, R47, R55 ;  /* 0x0000002f0c377223 */ /* 0x000fe20000010037 */
[----:B------:R-:W-:Y:S01]  /*85d0*/  FMUL.FTZ R35, R14, R33 ;  /* 0x000000210e237220 */ /* 0x000fe20000410000 */
[-C--:B------:R-:W-:Y:S01]  /*85e0*/  FMUL.FTZ R12, R34, R182.reuse ;  /* 0x000000b6220c7220 */ /* 0x080fe20000410000 */
[----:B------:R-:W-:Y:S01]  /*85f0*/  FMUL.FTZ R14, R14, R13 ;  /* 0x0000000d0e0e7220 */ /* 0x000fe20000410000 */
[----:B------:R-:W-:Y:S01]  /*8600*/  FMUL.FTZ R47, R34, R177 ;  /* 0x000000b1222f7220 */ /* 0x000fe20000410000 */
[C---:B------:R-:W-:Y:S01]  /*8610*/  FFMA.FTZ R35, R54.reuse, R13, -R35 ;  /* 0x0000000d36237223 */ /* 0x040fe20000010823 */
[C---:B------:R-:W-:Y:S01]  /*8620*/  FFMA.FTZ R12, R63.reuse, R177, -R12 ;  /* 0x000000b13f0c7223 */ /* 0x040fe2000001080c */
[----:B------:R-:W-:Y:S01]  /*8630*/  FFMA.FTZ R14, R54, R33, R14 ;  /* 0x00000021360e7223 */ /* 0x000fe2000001000e */
[----:B------:R-:W-:Y:S01]  /*8640*/  FFMA.FTZ R47, R63, R182, R47 ;  /* 0x000000b63f2f7223 */ /* 0x000fe2000001002f */
[----:B------:R-:W-:-:S02]  /*8650*/  F2FP.BF16.F32.PACK_AB R33, R43, R44 ;  /* 0x0000002c2b21723e */ /* 0x000fc400000010ff */
[----:B------:R-:W-:Y:S02]  /*8660*/  F2FP.BF16.F32.PACK_AB R32, R32, R15 ;  /* 0x0000000f2020723e */ /* 0x000fe400000010ff */
        /* <DEDUP_REMOVED lines=10> */
[----:B------:R-:W-:-:S07]  /*8710*/  MOV R15, R45 ;  /* 0x0000002d000f7202 */ /* 0x000fce0000000f00 */
.L_x_531:
[----:B------:R-:W-:Y:S05]  /*8720*/  BSYNC B3 ;  /* 0x0000000000037941 */ /* 0x000fea0003800000 */
.L_x_530:
[----:B------:R-:W-:Y:S02]  /*8730*/  ULDC.64 UR4, c[0x0][0x208] ;  /* 0x0000820000047ab9 */ /* 0x000fe40000000a00 */
[----:B--2---:R2:W-:Y:S04]  /*8740*/  ST.E.128 desc[UR4][R38.64], R12 ;  /* 0x0000000c26007985 */ /* 0x0045e8000c101d04 */
[----:B----4-:R2:W-:Y:S02]  /*8750*/  @!P3 ST.E.128 desc[UR4][R40.64], R32 ;  /* 0x000000202800b985 */ /* 0x0105e4000c101d04 */
.L_x_529:
[----:B------:R-:W-:Y:S05]  /*8760*/  BSYNC B2 ;  /* 0x0000000000027941 */ /* 0x000fea0003800000 */
.L_x_528:
[----:B------:R-:W-:-:S13]  /*8770*/  ISETP.NE.AND P3, PT, R21, RZ, PT ;  /* 0x000000ff1500720c */ /* 0x000fda0003f65270 */
[----:B------:R-:W-:Y:S05]  /*8780*/  @!P3 BRA `(.L_x_527) ;  /* 0x000000080004b947 */ /* 0x000fea0003800000 */
[----:B--2-4-:R-:W2:Y:S01]  /*8790*/  LDL R14, [R1+0x54] ;  /* 0x00005400010e7983 */ /* 0x014ea20000100800 */
[----:B0-----:R-:W-:Y:S01]  /*87a0*/  SEL R11, R115, R137, !P1 ;  /* 0x00000089730b7207 */ /* 0x001fe20004800000 */
[C---:B------:R-:W-:Y:S01]  /*87b0*/  VIADD R13, R219.reuse, 0x20 ;  /* 0x00000020db0d7836 */ /* 0x040fe20000000000 */
[C---:B------:R-:W-:Y:S01]  /*87c0*/  LEA R38, P4, R20.reuse, R36, 0x1 ;  /* 0x0000002414267211 */ /* 0x040fe200078808ff */
[----:B------:R-:W-:Y:S01]  /*87d0*/  VIADD R15, R219, 0x20 ;  /* 0x00000020db0f7836 */ /* 0x000fe20000000000 */
[----:B------:R-:W-:Y:S01]  /*87e0*/  SHF.R.S32.HI R12, RZ, 0x1f, R11 ;  /* 0x0000001fff0c7819 */ /* 0x000fe2000001140b */
[----:B------:R-:W-:Y:S01]  /*87f0*/  IMAD.SHL.U32 R13, R13, 0x40, RZ ;  /* 0x000000400d0d7824 */ /* 0x000fe200078e00ff */
[----:B------:R-:W-:Y:S01]  /*8800*/  LEA.HI.X R39, R20, R37, R28, 0x1, P4 ;  /* 0x0000002514277211 */ /* 0x000fe200020f0c1c */
[----:B------:R-:W-:Y:S01]  /*8810*/  IMAD.SHL.U32 R15, R15, 0x40, RZ ;  /* 0x000000400f0f7824 */ /* 0x000fe200078e00ff */
[----:B------:R-:W-:Y:S01]  /*8820*/  LEA.HI R11, R12, R11, RZ, 0x4 ;  /* 0x0000000b0c0b7211 */ /* 0x000fe200078f20ff */
[----:B------:R-:W-:Y:S01]  /*8830*/  BSSY B2, `(.L_x_532) ;  /* 0x0000073000027945 */ /* 0x000fe20003800000 */
        /* <DEDUP_REMOVED lines=10> */
[----:B------:R-:W-:Y:S02]  /*88e0*/  ISETP.GE.AND P4, PT, R213, R114, PT ;  /* 0x00000072d500720c */ /* 0x000fe40003f86270 */
[----:B------:R-:W-:-:S13]  /*88f0*/  ISETP.GE.AND P3, PT, R40, R135, PT ;  /* 0x000000872800720c */ /* 0x000fda0003f66270 */
[----:B------:R-:W-:-:S04]  /*8900*/  @!P3 IMAD.WIDE R36, R40, 0x2, R36 ;  /* 0x000000022824b825 */ /* 0x000fc800078e0224 */
[----:B--2---:R-:W-:-:S04]  /*8910*/  IMAD R12, R12, 0x1400, R14 ;  /* 0x000014000c0c7824 */ /* 0x004fc800078e020e */
        /* <DEDUP_REMOVED lines=8> */
[----:B------:R-:W-:Y:S01]  /*89a0*/  SHF.R.U64 R53, R50, 0x10, R51 ;  /* 0x0000001032357819 */ /* 0x000fe20000001233 */
[----:B--2---:R-:W-:Y:S01]  /*89b0*/  IMAD.U32 R44, R15, 0x10000, RZ ;  /* 0x000100000f2c7824 */ /* 0x004fe200078e00ff */
[----:B------:R-:W-:Y:S01]  /*89c0*/  SHF.R.U64 R50, R56, 0x10, R57 ;  /* 0x0000001038327819 */ /* 0x000fe20000001239 */
[----:B----4-:R-:W-:Y:S01]  /*89d0*/  IMAD.U32 R46, R33, 0x10000, RZ ;  /* 0x00010000212e7824 */ /* 0x010fe200078e00ff */
[----:B------:R-:W-:Y:S01]  /*89e0*/  SHF.R.U32.HI R54, RZ, 0x10, R49 ;  /* 0x00000010ff367819 */ /* 0x000fe20000011631 */
[----:B------:R-:W-:Y:S01]  /*89f0*/  IMAD.U32 R45, R13, 0x10000, RZ ;  /* 0x000100000d2d7824 */ /* 0x000fe200078e00ff */
[----:B------:R-:W-:Y:S01]  /*8a00*/  SHF.R.U32.HI R56, RZ, 0x10, R57 ;  /* 0x00000010ff387819 */ /* 0x000fe20000011639 */
[----:B------:R-:W-:Y:S01]  /*8a10*/  IMAD.U32 R40, R12, 0x10000, RZ ;  /* 0x000100000c287824 */ /* 0x000fe200078e00ff */
[----:B------:R-:W-:Y:S01]  /*8a20*/  PRMT R159, R159, 0x5410, R54 ;  /* 0x000054109f9f7816 */ /* 0x000fe20000000036 */
[----:B0-----:R-:W-:Y:S01]  /*8a30*/  IMAD.U32 R11, R14, 0x10000, RZ ;  /* 0x000100000e0b7824 */ /* 0x001fe200078e00ff */
[----:B------:R-:W-:-:S02]  /*8a40*/  PRMT R175, R175, 0x5410, R56 ;  /* 0x00005410afaf7816 */ /* 0x000fc40000000038 */
[----:B------:R-:W-:Y:S01]  /*8a50*/  SHF.R.U64 R55, R48, 0x10, R49 ;  /* 0x0000001030377819 */ /* 0x000fe20000001231 */
[----:B------:R-:W-:Y:S01]  /*8a60*/  IMAD.U32 R48, R35, 0x10000, RZ ;  /* 0x0001000023307824 */ /* 0x000fe200078e00ff */
[----:B------:R-:W-:Y:S02]  /*8a70*/  SHF.R.U64 R49, R58, 0x10, R59 ;  /* 0x000000103a317819 */ /* 0x000fe4000000123b */
[----:B------:R-:W-:Y:S02]  /*8a80*/  SHF.R.U32.HI R52, RZ, 0x10, R51 ;  /* 0x00000010ff347819 */ /* 0x000fe40000011633 */
[----:B------:R-:W-:Y:S02]  /*8a90*/  SHF.R.U32.HI R58, RZ, 0x10, R59 ;  /* 0x00000010ff3a7819 */ /* 0x000fe4000001163b */
[----:B------:R-:W-:Y:S01]  /*8aa0*/  LOP3.LUT R41, R15, 0xffff0000, RZ, 0xc0, !PT ;  /* 0xffff00000f297812 */ /* 0x000fe200078ec0ff */
[----:B------:R-:W-:Y:S01]  /*8ab0*/  IMAD.U32 R15, R159, 0x10000, RZ ;  /* 0x000100009f0f7824 */ /* 0x000fe200078e00ff */
[----:B------:R-:W-:Y:S01]  /*8ac0*/  LOP3.LUT R42, R35, 0xffff0000, RZ, 0xc0, !PT ;  /* 0xffff0000232a7812 */ /* 0x000fe200078ec0ff */
[----:B------:R-:W-:Y:S01]  /*8ad0*/  IMAD.U32 R35, R175, 0x10000, RZ ;  /* 0x00010000af237824 */ /* 0x000fe200078e00ff */
[----:B------:R-:W-:Y:S01]  /*8ae0*/  PRMT R157, R157, 0x5410, R52 ;  /* 0x000054109d9d7816 */ /* 0x000fe20000000034 */
[C---:B------:R-:W-:Y:S01]  /*8af0*/  FMUL.FTZ R54, R46.reuse, R15 ;  /* 0x0000000f2e367220 */ /* 0x040fe20000410000 */
[----:B------:R-:W-:Y:S01]  /*8b00*/  PRMT R171, R171, 0x5410, R58 ;  /* 0x00005410abab7816 */ /* 0x000fe2000000003a */
[-C--:B------:R-:W-:Y:S01]  /*8b10*/  FMUL.FTZ R52, R46, R35.reuse ;  /* 0x000000232e347220 */ /* 0x080fe20000410000 */
[----:B------:R-:W-:Y:S01]  /*8b20*/  PRMT R173, R173, 0x5410, R50 ;  /* 0x00005410adad7816 */ /* 0x000fe20000000032 */
[----:B------:R-:W-:Y:S01]  /*8b30*/  FFMA.FTZ R35, R45, R35, R54 ;  /* 0x000000232d237223 */ /* 0x000fe20000010036 */
[----:B------:R-:W-:Y:S01]  /*8b40*/  LOP3.LUT R47, R33, 0xffff0000, RZ, 0xc0, !PT ;  /* 0xffff0000212f7812 */ /* 0x000fe200078ec0ff */
[----:B------:R-:W-:Y:S01]  /*8b50*/  FFMA.FTZ R15, R45, R15, -R52 ;  /* 0x0000000f2d0f7223 */ /* 0x000fe20000010834 */
[----:B------:R-:W-:Y:S01]  /*8b60*/  LOP3.LUT R50, R175, 0xffff0000, RZ, 0xc0, !PT ;  /* 0xffff0000af327812 */ /* 0x000fe200078ec0ff */
[----:B------:R-:W-:Y:S01]  /*8b70*/  IMAD.U32 R45, R157, 0x10000, RZ ;  /* 0x000100009d2d7824 */ /* 0x000fe200078e00ff */
[----:B------:R-:W-:-:S02]  /*8b80*/  LOP3.LUT R46, R159, 0xffff0000, RZ, 0xc0, !PT ;  /* 0xffff00009f2e7812 */ /* 0x000fc400078ec0ff */
[----:B------:R-:W-:Y:S01]  /*8b90*/  PRMT R160, R160, 0x5410, R49 ;  /* 0x00005410a0a07816 */ /* 0x000fe20000000031 */
[----:B------:R-:W-:Y:S01]  /*8ba0*/  IMAD.U32 R49, R171, 0x10000, RZ ;  /* 0x00010000ab317824 */ /* 0x000fe200078e00ff */
[----:B------:R-:W-:Y:S01]  /*8bb0*/  LOP3.LUT R43, R13, 0xffff0000, RZ, 0xc0, !PT ;  /* 0xffff00000d2b7812 */ /* 0x000fe200078ec0ff */
[C---:B------:R-:W-:Y:S01]  /*8bc0*/  FMUL.FTZ R52, R47.reuse, R50 ;  /* 0x000000322f347220 */ /* 0x040fe20000410000 */
[-C--:B------:R-:W-:Y:S01]  /*8bd0*/  FMUL.FTZ R54, R47, R46.reuse ;  /* 0x0000002e2f367220 */ /* 0x080fe20000410000 */
[C---:B------:R-:W-:Y:S01]  /*8be0*/  FMUL.FTZ R47, R48.reuse, R49 ;  /* 0x00000031302f7220 */ /* 0x040fe20000410000 */
[----:B------:R-:W-:Y:S01]  /*8bf0*/  LOP3.LUT R171, R171, 0xffff0000, RZ, 0xc0, !PT ;  /* 0xffff0000abab7812 */ /* 0x000fe200078ec0ff */
[-C--:B------:R-:W-:Y:S01]  /*8c00*/  FMUL.FTZ R48, R48, R45.reuse ;  /* 0x0000002d30307220 */ /* 0x080fe20000410000 */
[----:B------:R-:W-:Y:S01]  /*8c10*/  LOP3.LUT R157, R157, 0xffff0000, RZ, 0xc0, !PT ;  /* 0xffff00009d9d7812 */ /* 0x000fe200078ec0ff */
[C---:B------:R-:W-:Y:S01]  /*8c20*/  FFMA.FTZ R52, R43.reuse, R46, -R52 ;  /* 0x0000002e2b347223 */ /* 0x040fe20000010834 */
[----:B------:R-:W-:Y:S01]  /*8c30*/  PRMT R158, R158, 0x5410, R55 ;  /* 0x000054109e9e7816 */ /* 0x000fe20000000037 */
[----:B------:R-:W-:Y:S01]  /*8c40*/  FFMA.FTZ R54, R43, R50, R54 ;  /* 0x000000322b367223 */ /* 0x000fe20000010036 */
[C---:B------:R-:W-:Y:S01]  /*8c50*/  FFMA.FTZ R46, R44.reuse, R45, -R47 ;  /* 0x0000002d2c2e7223 */ /* 0x040fe2000001082f */
[----:B------:R-:W-:Y:S01]  /*8c60*/  FFMA.FTZ R48, R44, R49, R48 ;  /* 0x000000312c307223 */ /* 0x000fe20000010030 */
[----:B------:R-:W-:Y:S01]  /*8c70*/  SHF.L.U32 R33, R32, 0x10, RZ ;  /* 0x0000001020217819 */ /* 0x000fe200000006ff */
[----:B------:R-:W-:Y:S01]  /*8c80*/  FMUL.FTZ R50, R42, R171 ;  /* 0x000000ab2a327220 */ /* 0x000fe20000410000 */
[C---:B------:R-:W-:Y:S01]  /*8c90*/  IMAD.U32 R44, R173.reuse, 0x10000, RZ ;  /* 0x00010000ad2c7824 */ /* 0x040fe200078e00ff */
[----:B------:R-:W-:Y:S01]  /*8ca0*/  LOP3.LUT R32, R32, 0xffff0000, RZ, 0xc0, !PT ;  /* 0xffff000020207812 */ /* 0x000fe200078ec0ff */
[-C--:B------:R-:W-:Y:S01]  /*8cb0*/  FMUL.FTZ R42, R42, R157.reuse ;  /* 0x0000009d2a2a7220 */ /* 0x080fe20000410000 */
[----:B------:R-:W-:Y:S01]  /*8cc0*/  LOP3.LUT R173, R173, 0xffff0000, RZ, 0xc0, !PT ;  /* 0xffff0000adad7812 */ /* 0x000fe200078ec0ff */
[----:B------:R-:W-:Y:S01]  /*8cd0*/  IMAD.U32 R43, R158, 0x10000, RZ ;  /* 0x000100009e2b7824 */ /* 0x000fe200078e00ff */
[----:B------:R-:W-:Y:S01]  /*8ce0*/  LOP3.LUT R12, R12, 0xffff0000, RZ, 0xc0, !PT ;  /* 0xffff00000c0c7812 */ /* 0x000fe200078ec0ff */
[C---:B------:R-:W-:Y:S01]  /*8cf0*/  FFMA.FTZ R157, R41.reuse, R157, -R50 ;  /* 0x0000009d299d7223 */ /* 0x040fe20000010832 */
[----:B------:R-:W-:Y:S01]  /*8d00*/  LOP3.LUT R45, R158, 0xffff0000, RZ, 0xc0, !PT ;  /* 0xffff00009e2d7812 */ /* 0x000fe200078ec0ff */
[----:B------:R-:W-:Y:S01]  /*8d10*/  FFMA.FTZ R171, R41, R171, R42 ;  /* 0x000000ab29ab7223 */ /* 0x000fe2000001002a */
[CC--:B------:R-:W-:Y:S01]  /*8d20*/  FMUL.FTZ R47, R33.reuse, R44.reuse ;  /* 0x0000002c212f7220 */ /* 0x0c0fe20000410000 */
[----:B------:R-:W-:Y:S01]  /*8d30*/  FMUL.FTZ R41, R32, R173 ;  /* 0x000000ad20297220 */ /* 0x000fe20000410000 */
[-C--:B------:R-:W-:Y:S01]  /*8d40*/  FMUL.FTZ R33, R33, R43.reuse ;  /* 0x0000002b21217220 */ /* 0x080fe20000410000 */
[----:B------:R-:W-:Y:S01]  /*8d50*/  IMAD.U32 R13, R34, 0x10000, RZ ;  /* 0x00010000220d7824 */ /* 0x000fe200078e00ff */
[----:B------:R-:W-:Y:S01]  /*8d60*/  PRMT R156, R156, 0x5410, R53 ;  /* 0x000054109c9c7816 */ /* 0x000fe20000000035 */
[----:B------:R-:W-:Y:S01]  /*8d70*/  FFMA.FTZ R47, R40, R43, -R47 ;  /* 0x0000002b282f7223 */ /* 0x000fe2000001082f */
[-C--:B------:R-:W-:Y:S01]  /*8d80*/  FFMA.FTZ R42, R12, R45.reuse, -R41 ;  /* 0x0000002d0c2a7223 */ /* 0x080fe20000010829 */
[----:B------:R-:W-:Y:S01]  /*8d90*/  LOP3.LUT R34, R34, 0xffff0000, RZ, 0xc0, !PT ;  /* 0xffff000022227812 */ /* 0x000fe200078ec0ff */
[----:B------:R-:W-:Y:S01]  /*8da0*/  FFMA.FTZ R44, R40, R44, R33 ;  /* 0x0000002c282c7223 */ /* 0x000fe20000010021 */
[----:B------:R-:W-:Y:S01]  /*8db0*/  FMUL.FTZ R43, R32, R45 ;  /* 0x0000002d202b7220 */ /* 0x000fe20000410000 */
[C---:B------:R-:W-:Y:S01]  /*8dc0*/  LOP3.LUT R41, R160.reuse, 0xffff0000, RZ, 0xc0, !PT ;  /* 0xffff0000a0297812 */ /* 0x040fe200078ec0ff */
[----:B------:R-:W-:Y:S01]  /*8dd0*/  IMAD.U32 R40, R160, 0x10000, RZ ;  /* 0x00010000a0287824 */ /* 0x000fe200078e00ff */
[C---:B------:R-:W-:Y:S01]  /*8de0*/  LOP3.LUT R33, R156.reuse, 0xffff0000, RZ, 0xc0, !PT ;  /* 0xffff00009c217812 */ /* 0x040fe200078ec0ff */
[----:B------:R-:W-:Y:S01]  /*8df0*/  IMAD.U32 R32, R156, 0x10000, RZ ;  /* 0x000100009c207824 */ /* 0x000fe200078e00ff */
[----:B------:R-:W-:Y:S01]  /*8e00*/  LOP3.LUT R14, R14, 0xffff0000, RZ, 0xc0, !PT ;  /* 0xffff00000e0e7812 */ /* 0x000fe200078ec0ff */
[----:B------:R-:W-:Y:S01]  /*8e10*/  FFMA.FTZ R43, R12, R173, R43 ;  /* 0x000000ad0c2b7223 */ /* 0x000fe2000001002b */
[C---:B------:R-:W-:Y:S01]  /*8e20*/  FMUL.FTZ R12, R13.reuse, R40 ;  /* 0x000000280d0c7220 */ /* 0x040fe20000410000 */
[C---:B------:R-:W-:Y:S01]  /*8e30*/  FMUL.FTZ R45, R34.reuse, R41 ;  /* 0x00000029222d7220 */ /* 0x040fe20000410000 */
[-C--:B------:R-:W-:Y:S01]  /*8e40*/  FMUL.FTZ R13, R13, R32.reuse ;  /* 0x000000200d0d7220 */ /* 0x080fe20000410000 */
[-C--:B------:R-:W-:Y:S01]  /*8e50*/  FMUL.FTZ R34, R34, R33.reuse ;  /* 0x0000002122227220 */ /* 0x080fe20000410000 */
        /* <DEDUP_REMOVED lines=12> */
[----:B------:R-:W-:Y:S01]  /*8f20*/  MOV R12, R14 ;  /* 0x0000000e000c7202 */ /* 0x000fe20000000f00 */
[----:B------:R-:W-:Y:S01]  /*8f30*/  IMAD.MOV.U32 R14, RZ, RZ, R45 ;  /* 0x000000ffff0e7224 */ /* 0x000fe200078e002d */
[----:B------:R-:W-:-:S02]  /*8f40*/  F2FP.BF16.F32.PACK_AB R35, R171, R48 ;  /* 0x00000030ab23723e */ /* 0x000fc400000010ff */
[----:B------:R-:W-:-:S07]  /*8f50*/  F2FP.BF16.F32.PACK_AB R32, R43, R44 ;  /* 0x0000002c2b20723e */ /* 0x000fce00000010ff */
.L_x_533:
[----:B------:R-:W-:Y:S05]  /*8f60*/  BSYNC B2 ;  /* 0x0000000000027941 */ /* 0x000fea0003800000 */
.L_x_532:
[----:B------:R-:W-:Y:S02]  /*8f70*/  ULDC.64 UR4, c[0x0][0x208] ;  /* 0x0000820000047ab9 */ /* 0x000fe40000000a00 */
[----:B--2---:R2:W-:Y:S04]  /*8f80*/  ST.E.128 desc[UR4][R38.64], R12 ;  /* 0x0000000c26007985 */ /* 0x0045e8000c101d04 */
[----:B----4-:R2:W-:Y:S02]  /*8f90*/  @!P3 ST.E.128 desc[UR4][R36.64], R32 ;  /* 0x000000202400b985 */ /* 0x0105e4000c101d04 */
.L_x_527:
[----:B------:R-:W-:Y:S05]  /*8fa0*/  BSYNC B1 ;  /* 0x0000000000017941 */ /* 0x000fea0003800000 */
.L_x_526:
[----:B------:R-:W-:-:S03]  /*8fb0*/  UMOV UR4, 0xffffffff ;  /* 0xffffffff00047882 */ /* 0x000fc60000000000 */
[----:B------:R-:W-:Y:S05]  /*8fc0*/  BRA.DIV UR4, `(.L_x_534) ;  /* 0x000001fa04007947 */ /* 0x000fea000b800000 */
[----:B0-2---:R0:W2:Y:S04]  /*8fd0*/  SHFL.IDX PT, R37, R117, 0x2, 0x181f ;  /* 0x00581f0075257f89 */ /* 0x0050a800000e0000 */
[----:B------:R0:W0:Y:S02]  /*8fe0*/  SHFL.IDX PT, R36, R118, 0x2, 0x181f ;  /* 0x00581f0076247f89 */ /* 0x00002400000e0000 */
.L_x_830:
[----:B------:R-:W-:Y:S05]  /*8ff0*/  @P5 BRA `(.L_x_492) ;  /* 0x0000001800105947 */ /* 0x000fea0003800000 */
[----:B------:R-:W-:Y:S01]  /*9000*/  ISETP.NE.AND P3, PT, R3, RZ, PT ;  /* 0x000000ff0300720c */ /* 0x000fe20003f65270 */
[----:B------:R-:W-:-:S12]  /*9010*/  BSSY B1, `(.L_x_535) ;  /* 0x0000083000017945 */ /* 0x000fd80003800000 */
[----:B------:R-:W-:Y:S05]  /*9020*/  @!P3 BRA `(.L_x_536) ;  /* 0x000000080004b947 */ /* 0x000fea0003800000 */
[----:B----4-:R-:W4:Y:S01]  /*9030*/  LDL R14, [R1+0x50] ;  /* 0x00005000010e7983 */ /* 0x010f220000100800 */
[----:B------:R-:W-:Y:S01]  /*9040*/  SEL R11, R115, R137, !P2 ;  /* 0x00000089730b7207 */ /* 0x000fe20005000000 */
[C---:B------:R-:W-:Y:S01]  /*9050*/  VIADD R13, R219.reuse, 0x40 ;  /* 0x00000040db0d7836 */ /* 0x040fe20000000000 */
[----:B------:R-:W-:Y:S01]  /*9060*/  ISETP.GE.AND P4, PT, R16, R114, PT ;  /* 0x000000721000720c */ /* 0x000fe20003f86270 */
[----:B------:R-:W-:Y:S01]  /*9070*/  VIADD R15, R219, 0x40 ;  /* 0x00000040db0f7836 */ /* 0x000fe20000000000 */
[----:B------:R-:W-:Y:S01]  /*9080*/  SHF.R.S32.HI R12, RZ, 0x1f, R11 ;  /* 0x0000001fff0c7819 */ /* 0x000fe2000001140b */
[----:B------:R-:W-:Y:S01]  /*9090*/  IMAD.SHL.U32 R13, R13, 0x40, RZ ;  /* 0x000000400d0d7824 */ /* 0x000fe200078e00ff */
[----:B0-----:R-:W-:Y:S01]  /*90a0*/  LEA R38, P3, R9, R36, 0x1 ;  /* 0x0000002409267211 */ /* 0x001fe200078608ff */
        /* <DEDUP_REMOVED lines=14> */
[----:B--2---:R-:W-:-:S11]  /*9190*/  LEA.HI.X R39, R9, R37, R27, 0x1, P3 ;  /* 0x0000002509277211 */ /* 0x004fd600018f0c1b */
        /* <DEDUP_REMOVED lines=11> */
[----:B----4-:R-:W-:Y:S01]  /*9250*/  IMAD.U32 R46, R33, 0x10000, RZ ;  /* 0x00010000212e7824 */ /* 0x010fe200078e00ff */
[----:B------:R-:W-:Y:S01]  /*9260*/  SHF.R.U64 R53, R68, 0x10, R69 ;  /* 0x0000001044357819 */ /* 0x000fe20000001245 */
[----:B--2---:R-:W-:Y:S01]  /*9270*/  IMAD.U32 R43, R13, 0x10000, RZ ;  /* 0x000100000d2b7824 */ /* 0x004fe200078e00ff */
[----:B------:R-:W-:Y:S01]  /*9280*/  SHF.R.U32.HI R76, RZ, 0x10, R77 ;  /* 0x00000010ff4c7819 */ /* 0x000fe2000001164d */
[----:B------:R-:W-:Y:S01]  /*9290*/  IMAD.U32 R48, R35, 0x10000, RZ ;  /* 0x0001000023307824 */ /* 0x000fe200078e00ff */
[----:B------:R-:W-:Y:S01]  /*92a0*/  SHF.R.U32.HI R68, RZ, 0x10, R69 ;  /* 0x00000010ff447819 */ /* 0x000fe20000011645 */
[----:B------:R-:W-:Y:S01]  /*92b0*/  IMAD.U32 R45, R32, 0x10000, RZ ;  /* 0x00010000202d7824 */ /* 0x000fe200078e00ff */
[----:B------:R-:W-:Y:S01]  /*92c0*/  SHF.R.U64 R50, R70, 0x10, R71 ;  /* 0x0000001046327819 */ /* 0x000fe20000001247 */
[----:B0-----:R-:W-:Y:S01]  /*92d0*/  IMAD.U32 R11, R14, 0x10000, RZ ;  /* 0x000100000e0b7824 */ /* 0x001fe200078e00ff */
[----:B------:R-:W-:-:S02]  /*92e0*/  PRMT R155, R155, 0x5410, R76 ;  /* 0x000054109b9b7816 */ /* 0x000fc4000000004c */
[----:B------:R-:W-:Y:S02]  /*92f0*/  PRMT R151, R151, 0x5410, R68 ;  /* 0x0000541097977816 */ /* 0x000fe40000000044 */
[----:B------:R-:W-:Y:S01]  /*9300*/  PRMT R149, R149, 0x5410, R50 ;  /* 0x0000541095957816 */ /* 0x000fe20000000032 */
[----:B------:R-:W-:Y:S01]  /*9310*/  IMAD.U32 R50, R155, 0x10000, RZ ;  /* 0x000100009b327824 */ /* 0x000fe200078e00ff */
[----:B------:R-:W-:Y:S02]  /*9320*/  SHF.R.U64 R51, R78, 0x10, R79 ;  /* 0x000000104e337819 */ /* 0x000fe4000000124f */
[----:B------:R-:W-:Y:S01]  /*9330*/  PRMT R154, R154, 0x5410, R49 ;  /* 0x000054109a9a7816 */ /* 0x000fe20000000031 */
[----:B------:R-:W-:Y:S01]  /*9340*/  IMAD.U32 R49, R151, 0x10000, RZ ;  /* 0x0001000097317824 */ /* 0x000fe200078e00ff */
[----:B------:R-:W-:Y:S01]  /*9350*/  SHF.R.U32.HI R71, RZ, 0x10, R71 ;  /* 0x00000010ff477819 */ /* 0x000fe20000011647 */
[CC--:B------:R-:W-:Y:S01]  /*9360*/  FMUL.FTZ R52, R46.reuse, R50.reuse ;  /* 0x000000322e347220 */ /* 0x0c0fe20000410000 */
[----:B------:R-:W-:Y:S01]  /*9370*/  SHF.R.U32.HI R78, RZ, 0x10, R79 ;  /* 0x00000010ff4e7819 */ /* 0x000fe2000001164f */
[-C--:B------:R-:W-:Y:S01]  /*9380*/  FMUL.FTZ R54, R46, R49.reuse ;  /* 0x000000312e367220 */ /* 0x080fe20000410000 */
[----:B------:R-:W-:Y:S01]  /*9390*/  LOP3.LUT R47, R33, 0xffff0000, RZ, 0xc0, !PT ;  /* 0xffff0000212f7812 */ /* 0x000fe200078ec0ff */
[----:B------:R-:W-:Y:S01]  /*93a0*/  FFMA.FTZ R52, R43, R49, -R52 ;  /* 0x000000312b347223 */ /* 0x000fe20000010834 */
[----:B------:R-:W-:Y:S01]  /*93b0*/  LOP3.LUT R155, R155, 0xffff0000, RZ, 0xc0, !PT ;  /* 0xffff00009b9b7812 */ /* 0x000fe200078ec0ff */
[----:B------:R-:W-:Y:S01]  /*93c0*/  FFMA.FTZ R54, R43, R50, R54 ;  /* 0x000000322b367223 */ /* 0x000fe20000010036 */
[----:B------:R-:W-:Y:S01]  /*93d0*/  PRMT R148, R148, 0x5410, R71 ;  /* 0x0000541094947816 */ /* 0x000fe20000000047 */
[----:B------:R-:W-:Y:S01]  /*93e0*/  IMAD.U32 R33, R15, 0x10000, RZ ;  /* 0x000100000f217824 */ /* 0x000fe200078e00ff */
[----:B------:R-:W-:Y:S01]  /*93f0*/  PRMT R153, R153, 0x5410, R78 ;  /* 0x0000541099997816 */ /* 0x000fe2000000004e */
[----:B------:R-:W-:Y:S01]  /*9400*/  FMUL.FTZ R49, R47, R155 ;  /* 0x0000009b2f317220 */ /* 0x000fe20000410000 */
[----:B------:R-:W-:Y:S01]  /*9410*/  LOP3.LUT R151, R151, 0xffff0000, RZ, 0xc0, !PT ;  /* 0xffff000097977812 */ /* 0x000fe200078ec0ff */
[----:B------:R-:W-:Y:S01]  /*9420*/  IMAD.U32 R43, R148, 0x10000, RZ ;  /* 0x00010000942b7824 */ /* 0x000fe200078e00ff */
[----:B------:R-:W-:Y:S01]  /*9430*/  LOP3.LUT R44, R13, 0xffff0000, RZ, 0xc0, !PT ;  /* 0xffff00000d2c7812 */ /* 0x000fe200078ec0ff */
[----:B------:R-:W-:Y:S01]  /*9440*/  IMAD.U32 R46, R153, 0x10000, RZ ;  /* 0x00010000992e7824 */ /* 0x000fe200078e00ff */
[----:B------:R-:W-:Y:S01]  /*9450*/  LOP3.LUT R35, R35, 0xffff0000, RZ, 0xc0, !PT ;  /* 0xffff000023237812 */ /* 0x000fe200078ec0ff */
[-C--:B------:R-:W-:Y:S01]  /*9460*/  FMUL.FTZ R47, R47, R151.reuse ;  /* 0x000000972f2f7220 */ /* 0x080fe20000410000 */
[----:B------:R-:W-:Y:S01]  /*9470*/  LOP3.LUT R50, R153, 0xffff0000, RZ, 0xc0, !PT ;  /* 0xffff000099327812 */ /* 0x000fe200078ec0ff */
[----:B------:R-:W-:Y:S01]  /*9480*/  FFMA.FTZ R151, R44, R151, -R49 ;  /* 0x000000972c977223 */ /* 0x000fe20000010831 */
[----:B------:R-:W-:Y:S01]  /*9490*/  PRMT R150, R150, 0x5410, R53 ;  /* 0x0000541096967816 */ /* 0x000fe20000000035 */
[CC--:B------:R-:W-:Y:S01]  /*94a0*/  FMUL.FTZ R56, R48.reuse, R46.reuse ;  /* 0x0000002e30387220 */ /* 0x0c0fe20000410000 */
[----:B------:R-:W-:Y:S01]  /*94b0*/  FMUL.FTZ R49, R48, R43 ;  /* 0x0000002b30317220 */ /* 0x000fe20000410000 */
[----:B------:R-:W-:Y:S01]  /*94c0*/  LOP3.LUT R148, R148, 0xffff0000, RZ, 0xc0, !PT ;  /* 0xffff000094947812 */ /* 0x000fe200078ec0ff */
[----:B------:R-:W-:Y:S01]  /*94d0*/  FFMA.FTZ R155, R44, R155, R47 ;  /* 0x0000009b2c9b7223 */ /* 0x000fe2000001002f */
[----:B------:R-:W-:Y:S01]  /*94e0*/  LOP3.LUT R15, R15, 0xffff0000, RZ, 0xc0, !PT ;  /* 0xffff00000f0f7812 */ /* 0x000fe200078ec0ff */
[C---:B------:R-:W-:Y:S01]  /*94f0*/  FFMA.FTZ R56, R33.reuse, R43, -R56 ;  /* 0x0000002b21387223 */ /* 0x040fe20000010838 */
[----:B------:R-:W-:Y:S01]  /*9500*/  FFMA.FTZ R48, R33, R46, R49 ;  /* 0x0000002e21307223 */ /* 0x000fe20000010031 */
[----:B------:R-:W-:Y:S01]  /*9510*/  FMUL.FTZ R44, R35, R50 ;  /* 0x00000032232c7220 */ /* 0x000fe20000410000 */
[----:B------:R-:W-:Y:S01]  /*9520*/  IMAD.U32 R33, R150, 0x10000, RZ ;  /* 0x0001000096217824 */ /* 0x000fe200078e00ff */
[----:B------:R-:W-:Y:S01]  /*9530*/  LOP3.LUT R32, R32, 0xffff0000, RZ, 0xc0, !PT ;  /* 0xffff000020207812 */ /* 0x000fe200078ec0ff */
[----:B------:R-:W-:-:S02]  /*9540*/  IMAD.U32 R43, R154, 0x10000, RZ ;  /* 0x000100009a2b7824 */ /* 0x000fc400078e00ff */
[-C--:B------:R-:W-:Y:S01]  /*9550*/  FMUL.FTZ R46, R35, R148.reuse ;  /* 0x00000094232e7220 */ /* 0x080fe20000410000 */
[----:B------:R-:W-:Y:S01]  /*9560*/  LOP3.LUT R47, R154, 0xffff0000, RZ, 0xc0, !PT ;  /* 0xffff00009a2f7812 */ /* 0x000fe200078ec0ff */
[----:B------:R-:W-:Y:S01]  /*9570*/  IMAD.U32 R13, R34, 0x10000, RZ ;  /* 0x00010000220d7824 */ /* 0x000fe200078e00ff */
[----:B------:R-:W-:Y:S01]  /*9580*/  PRMT R152, R152, 0x5410, R51 ;  /* 0x0000541098987816 */ /* 0x000fe20000000033 */
[----:B------:R-:W-:Y:S01]  /*9590*/  FFMA.FTZ R51, R15, R148, -R44 ;  /* 0x000000940f337223 */ /* 0x000fe2000001082c */
[C---:B------:R-:W-:Y:S01]  /*95a0*/  SHF.L.U32 R42, R12.reuse, 0x10, RZ ;  /* 0x000000100c2a7819 */ /* 0x040fe200000006ff */
[C---:B------:R-:W-:Y:S01]  /*95b0*/  FMUL.FTZ R49, R45.reuse, R43 ;  /* 0x0000002b2d317220 */ /* 0x040fe20000410000 */
[----:B------:R-:W-:Y:S01]  /*95c0*/  FMUL.FTZ R44, R45, R33 ;  /* 0x000000212d2c7220 */ /* 0x000fe20000410000 */
[----:B------:R-:W-:Y:S01]  /*95d0*/  LOP3.LUT R12, R12, 0xffff0000, RZ, 0xc0, !PT ;  /* 0xffff00000c0c7812 */ /* 0x000fe200078ec0ff */
[----:B------:R-:W-:Y:S01]  /*95e0*/  FFMA.FTZ R45, R15, R50, R46 ;  /* 0x000000320f2d7223 */ /* 0x000fe2000001002e */
[----:B------:R-:W-:Y:S01]  /*95f0*/  LOP3.LUT R35, R150, 0xffff0000, RZ, 0xc0, !PT ;  /* 0xffff000096237812 */ /* 0x000fe200078ec0ff */
[----:B------:R-:W-:Y:S01]  /*9600*/  FMUL.FTZ R15, R32, R47 ;  /* 0x0000002f200f7220 */ /* 0x000fe20000410000 */
[C---:B------:R-:W-:Y:S01]  /*9610*/  FFMA.FTZ R49, R42.reuse, R33, -R49 ;  /* 0x000000212a317223 */ /* 0x040fe20000010831 */
[----:B------:R-:W-:Y:S01]  /*9620*/  FFMA.FTZ R44, R42, R43, R44 ;  /* 0x0000002b2a2c7223 */ /* 0x000fe2000001002c */
[----:B------:R-:W-:Y:S01]  /*9630*/  LOP3.LUT R34, R34, 0xffff0000, RZ, 0xc0, !PT ;  /* 0xffff000022227812 */ /* 0x000fe200078ec0ff */
[-C--:B------:R-:W-:Y:S01]  /*9640*/  FMUL.FTZ R33, R32, R35.reuse ;  /* 0x0000002320217220 */ /* 0x080fe20000410000 */
[----:B------:R-:W-:Y:S01]  /*9650*/  FFMA.FTZ R46, R12, R35, -R15 ;  /* 0x000000230c2e7223 */ /* 0x000fe2000001080f */
[C---:B------:R-:W-:Y:S01]  /*9660*/  SHF.L.U32 R42, R152.reuse, 0x10, RZ ;  /* 0x00000010982a7819 */ /* 0x040fe200000006ff */
[C---:B------:R-:W-:Y:S01]  /*9670*/  IMAD.U32 R32, R149.reuse, 0x10000, RZ ;  /* 0x0001000095207824 */ /* 0x040fe200078e00ff */
[----:B------:R-:W-:Y:S01]  /*9680*/  LOP3.LUT R15, R152, 0xffff0000, RZ, 0xc0, !PT ;  /* 0xffff0000980f7812 */ /* 0x000fe200078ec0ff */
[----:B------:R-:W-:Y:S01]  /*9690*/  FFMA.FTZ R33, R12, R47, R33 ;  /* 0x0000002f0c217223 */ /* 0x000fe20000010021 */
[----:B------:R-:W-:Y:S01]  /*96a0*/  LOP3.LUT R149, R149, 0xffff0000, RZ, 0xc0, !PT ;  /* 0xffff000095957812 */ /* 0x000fe200078ec0ff */
[C---:B------:R-:W-:Y:S01]  /*96b0*/  FMUL.FTZ R12, R13.reuse, R42 ;  /* 0x0000002a0d0c7220 */ /* 0x040fe20000410000 */
[----:B------:R-:W-:Y:S01]  /*96c0*/  LOP3.LUT R14, R14, 0xffff0000, RZ, 0xc0, !PT ;  /* 0xffff00000e0e7812 */ /* 0x000fe200078ec0ff */
        /* <DEDUP_REMOVED lines=18> */
[----:B------:R-:W-:-:S07]  /*97f0*/  IMAD.MOV.U32 R35, RZ, RZ, R45 ;  /* 0x000000ffff237224 */ /* 0x000fce00078e002d */
.L_x_538:
[----:B------:R-:W-:Y:S05]  /*9800*/  BSYNC B2 ;  /* 0x0000000000027941 */ /* 0x000fea0003800000 */
.L_x_537:
[----:B------:R-:W-:Y:S02]  /*9810*/  ULDC.64 UR4, c[0x0][0x208] ;  /* 0x0000820000047ab9 */ /* 0x000fe40000000a00 */
[----:B--2---:R2:W-:Y:S04]  /*9820*/  ST.E.128 desc[UR4][R38.64], R12 ;  /* 0x0000000c26007985 */ /* 0x0045e8000c101d04 */
[----:B----4-:R2:W-:Y:S02]  /*9830*/  @!P5 ST.E.128 desc[UR4][R40.64], R32 ;  /* 0x000000202800d985 */ /* 0x0105e4000c101d04 */
.L_x_536:
[----:B------:R-:W-:Y:S05]  /*9840*/  BSYNC B1 ;  /* 0x0000000000017941 */ /* 0x000fea0003800000 */
.L_x_535:
[----:B------:R-:W-:-:S13]  /*9850*/  ISETP.NE.AND P3, PT, R21, RZ, PT ;  /* 0x000000ff1500720c */ /* 0x000fda0003f65270 */
[----:B------:R-:W-:Y:S05]  /*9860*/  @!P3 BRA `(.L_x_492) ;  /* 0x0000000c00f4b947 */ /* 0x000fea0003800000 */
[----:B--2-4-:R-:W2:Y:S01]  /*9870*/  LDL R15, [R1+0x50] ;  /* 0x00005000010f7983 */ /* 0x014ea20000100800 */
[----:B------:R-:W-:Y:S01]  /*9880*/  SEL R137, R115, R137, !P1 ;  /* 0x0000008973897207 */ /* 0x000fe20004800000 */
[----:B------:R-:W-:Y:S01]  /*9890*/  VIADD R14, R219, 0x40 ;  /* 0x00000040db0e7836 */ /* 0x000fe20000000000 */
        /* <DEDUP_REMOVED lines=15> */
[----:B------:R-:W-:-:S02]  /*9990*/  LEA.HI.X R39, R20, R37, R28, 0x1, P3 ;  /* 0x0000002514277211 */ /* 0x000fc400018f0c1c */
[----:B------:R-:W-:Y:S02]  /*99a0*/  SHF.R.S32.HI R13, RZ, 0x3, R12 ;  /* 0x00000003ff0d7819 */ /* 0x000fe4000001140c */
[----:B------:R-:W-:-:S04]  /*99b0*/  LOP3.LUT R12, R32, 0x38, R11, 0xf8, !PT ;  /* 0x00000038200c7812 */ /* 0x000fc800078ef80b */
[----:B------:R-:W-:Y:S01]  /*99c0*/  LOP3.LUT R12, R12, R14, RZ, 0x3c, !PT ;  /* 0x0000000e0c0c7212 */ /* 0x000fe200078e3cff */
[----:B--2---:R-:W-:-:S04]  /*99d0*/  IMAD R13, R13, 0x1400, R15 ;  /* 0x000014000d0d7824 */ /* 0x004fc800078e020f */
[----:B------:R-:W-:Y:S02]  /*99e0*/  IMAD.IADD R15, R13, 0x1, R12 ;  /* 0x000000010d0f7824 */ /* 0x000fe400078e020c */
[C---:B------:R-:W-:Y:S02]  /*99f0*/  IMAD R13, R212.reuse, 0x5000, R129 ;  /* 0x00005000d40d7824 */ /* 0x040fe400078e0281 */
[----:B------:R-:W-:Y:S02]  /*9a00*/  IMAD R15, R212, 0x5000, R15 ;  /* 0x00005000d40f7824 */ /* 0x000fe400078e020f */
[----:B------:R-:W-:-:S03]  /*9a10*/  IMAD R13, R13, 0x2, R22 ;  /* 0x000000020d0d7824 */ /* 0x000fc600078e0216 */
[----:B------:R-:W-:-:S03]  /*9a20*/  LEA R32, R15, R22, 0x1 ;  /* 0x000000160f207211 */ /* 0x000fc600078e08ff */
[----:B------:R-:W0:Y:S04]  /*9a30*/  LDS.128 R12, [R13+0x24400] ;  /* 0x024400000d0c7984 */ /* 0x000e280000000c00 */
[----:B------:R-:W2:Y:S01]  /*9a40*/  LDS.128 R32, [R32+0x24400] ;  /* 0x0244000020207984 */ /* 0x000ea20000000c00 */
[----:B------:R-:W-:Y:S05]  /*9a50*/  @P4 BRA `(.L_x_540) ;  /* 0x00000004006c4947 */ /* 0x000fea0003800000 */
[--C-:B------:R-:W-:Y:S01]  /*9a60*/  SHF.R.U64 R49, R72, 0x10, R73.reuse ;  /* 0x0000001048317819 */ /* 0x100fe20000001249 */
[----:B--2---:R-:W-:Y:S01]  /*9a70*/  IMAD.U32 R44, R33, 0x10000, RZ ;  /* 0x00010000212c7824 */ /* 0x004fe200078e00ff */
[----:B------:R-:W-:Y:S01]  /*9a80*/  SHF.R.U32.HI R72, RZ, 0x10, R73 ;  /* 0x00000010ff487819 */ /* 0x000fe20000011649 */
[----:B0-----:R-:W-:Y:S01]  /*9a90*/  IMAD.U32 R40, R13, 0x10000, RZ ;  /* 0x000100000d287824 */ /* 0x001fe200078e00ff */
[--C-:B------:R-:W-:Y:S01]  /*9aa0*/  SHF.R.U64 R51, R64, 0x10, R65.reuse ;  /* 0x0000001040337819 */ /* 0x100fe20000001241 */
[----:B------:R-:W-:Y:S01]  /*9ab0*/  IMAD.U32 R46, R35, 0x10000, RZ ;  /* 0x00010000232e7824 */ /* 0x000fe200078e00ff */
[----:B------:R-:W-:Y:S01]  /*9ac0*/  SHF.R.U32.HI R64, RZ, 0x10, R65 ;  /* 0x00000010ff407819 */ /* 0x000fe20000011641 */
[----:B------:R-:W-:Y:S01]  /*9ad0*/  IMAD.U32 R42, R32, 0x10000, RZ ;  /* 0x00010000202a7824 */ /* 0x000fe200078e00ff */
[----:B------:R-:W-:Y:S02]  /*9ae0*/  PRMT R147, R147, 0x5410, R72 ;  /* 0x0000541093937816 */ /* 0x000fe40000000048 */
[----:B------:R-:W-:-:S02]  /*9af0*/  PRMT R143, R143, 0x5410, R64 ;  /* 0x000054108f8f7816 */ /* 0x000fc40000000040 */
[----:B------:R-:W-:Y:S02]  /*9b00*/  SHF.R.U64 R48, R66, 0x10, R67 ;  /* 0x0000001042307819 */ /* 0x000fe40000001243 */
[----:B------:R-:W-:Y:S02]  /*9b10*/  SHF.R.U64 R53, R74, 0x10, R75 ;  /* 0x000000104a357819 */ /* 0x000fe4000000124b */
[----:B------:R-:W-:Y:S01]  /*9b20*/  PRMT R142, R142, 0x5410, R51 ;  /* 0x000054108e8e7816 */ /* 0x000fe20000000033 */
[----:B------:R-:W-:Y:S01]  /*9b30*/  IMAD.U32 R51, R147, 0x10000, RZ ;  /* 0x0001000093337824 */ /* 0x000fe200078e00ff */
[----:B------:R-:W-:Y:S02]  /*9b40*/  SHF.R.U32.HI R74, RZ, 0x10, R75 ;  /* 0x00000010ff4a7819 */ /* 0x000fe4000001164b */
[----:B------:R-:W-:Y:S02]  /*9b50*/  SHF.R.U32.HI R66, RZ, 0x10, R67 ;  /* 0x00000010ff427819 */ /* 0x000fe40000011643 */
[----:B------:R-:W-:Y:S01]  /*9b60*/  PRMT R146, R146, 0x5410, R49 ;  /* 0x0000541092927816 */ /* 0x000fe20000000031 */
[----:B------:R-:W-:Y:S01]  /*9b70*/  IMAD.U32 R49, R143, 0x10000, RZ ;  /* 0x000100008f317824 */ /* 0x000fe200078e00ff */
[----:B------:R-:W-:-:S02]  /*9b80*/  PRMT R139, R139, 0x5410, R48 ;  /* 0x000054108b8b7816 */ /* 0x000fc40000000030 */
[----:B------:R-:W-:Y:S01]  /*9b90*/  LOP3.LUT R45, R33, 0xffff0000, RZ, 0xc0, !PT ;  /* 0xffff0000212d7812 */ /* 0x000fe200078ec0ff */
[----:B------:R-:W-:Y:S01]  /*9ba0*/  FMUL.FTZ R55, R44, R49 ;  /* 0x000000312c377220 */ /* 0x000fe20000410000 */
[----:B------:R-:W-:Y:S01]  /*9bb0*/  PRMT R144, R144, 0x5410, R53 ;  /* 0x0000541090907816 */ /* 0x000fe20000000035 */
[-C--:B------:R-:W-:Y:S01]  /*9bc0*/  FMUL.FTZ R53, R44, R51.reuse ;  /* 0x000000332c357220 */ /* 0x080fe20000410000 */
[----:B------:R-:W-:Y:S01]  /*9bd0*/  LOP3.LUT R48, R147, 0xffff0000, RZ, 0xc0, !PT ;  /* 0xffff000093307812 */ /* 0x000fe200078ec0ff */
[C---:B------:R-:W-:Y:S01]  /*9be0*/  FFMA.FTZ R55, R40.reuse, R51, R55 ;  /* 0x0000003328377223 */ /* 0x040fe20000010037 */
[----:B------:R-:W-:Y:S01]  /*9bf0*/  PRMT R145, R145, 0x5410, R74 ;  /* 0x0000541091917816 */ /* 0x000fe2000000004a */
[----:B------:R-:W-:Y:S01]  /*9c00*/  FFMA.FTZ R50, R40, R49, -R53 ;  /* 0x0000003128327223 */ /* 0x000fe20000010835 */
[----:B------:R-:W-:Y:S01]  /*9c10*/  PRMT R141, R141, 0x5410, R66 ;  /* 0x000054108d8d7816 */ /* 0x000fe20000000042 */
[----:B------:R-:W-:Y:S01]  /*9c20*/  FMUL.FTZ R52, R45, R48 ;  /* 0x000000302d347220 */ /* 0x000fe20000410000 */
[----:B------:R-:W-:Y:S01]  /*9c30*/  LOP3.LUT R41, R13, 0xffff0000, RZ, 0xc0, !PT ;  /* 0xffff00000d297812 */ /* 0x000fe200078ec0ff */
[----:B------:R-:W-:Y:S01]  /*9c40*/  IMAD.U32 R53, R145, 0x10000, RZ ;  /* 0x0001000091357824 */ /* 0x000fe200078e00ff */
[----:B------:R-:W-:Y:S01]  /*9c50*/  LOP3.LUT R44, R143, 0xffff0000, RZ, 0xc0, !PT ;  /* 0xffff00008f2c7812 */ /* 0x000fe200078ec0ff */
[----:B------:R-:W-:Y:S01]  /*9c60*/  IMAD.U32 R49, R141, 0x10000, RZ ;  /* 0x000100008d317824 */ /* 0x000fe200078e00ff */
[----:B------:R-:W-:Y:S01]  /*9c70*/  LOP3.LUT R43, R32, 0xffff0000, RZ, 0xc0, !PT ;  /* 0xffff0000202b7812 */ /* 0x000fe200078ec0ff */
[----:B------:R-:W-:Y:S01]  /*9c80*/  IMAD.U32 R32, R15, 0x10000, RZ ;  /* 0x000100000f207824 */ /* 0x000fe200078e00ff */
[----:B------:R-:W-:Y:S01]  /*9c90*/  LOP3.LUT R47, R35, 0xffff0000, RZ, 0xc0, !PT ;  /* 0xffff0000232f7812 */ /* 0x000fe200078ec0ff */
[-C--:B------:R-:W-:Y:S01]  /*9ca0*/  FMUL.FTZ R40, R45, R44.reuse ;  /* 0x0000002c2d287220 */ /* 0x080fe20000410000 */
[----:B------:R-:W-:Y:S01]  /*9cb0*/  FFMA.FTZ R51, R41, R44, -R52 ;  /* 0x0000002c29337223 */ /* 0x000fe20000010834 */
[C---:B------:R-:W-:Y:S01]  /*9cc0*/  FMUL.FTZ R45, R46.reuse, R53 ;  /* 0x000000352e2d7220 */ /* 0x040fe20000410000 */
[----:B------:R-:W-:Y:S01]  /*9cd0*/  LOP3.LUT R44, R145, 0xffff0000, RZ, 0xc0, !PT ;  /* 0xffff0000912c7812 */ /* 0x000fe200078ec0ff */
[-C--:B------:R-:W-:Y:S01]  /*9ce0*/  FMUL.FTZ R46, R46, R49.reuse ;  /* 0x000000312e2e7220 */ /* 0x080fe20000410000 */
[----:B------:R-:W-:Y:S01]  /*9cf0*/  FFMA.FTZ R48, R41, R48, R40 ;  /* 0x0000003029307223 */ /* 0x000fe20000010028 */
[----:B------:R-:W-:Y:S01]  /*9d00*/  LOP3.LUT R33, R15, 0xffff0000, RZ, 0xc0, !PT ;  /* 0xffff00000f217812 */ /* 0x000fe200078ec0ff */
[C---:B------:R-:W-:Y:S01]  /*9d10*/  FFMA.FTZ R49, R32.reuse, R49, -R45 ;  /* 0x0000003120317223 */ /* 0x040fe2000001082d */
[----:B------:R-:W-:Y:S01]  /*9d20*/  LOP3.LUT R40, R141, 0xffff0000, RZ, 0xc0, !PT ;  /* 0xffff00008d287812 */ /* 0x000fe200078ec0ff */
[----:B------:R-:W-:Y:S01]  /*9d30*/  FFMA.FTZ R46, R32, R53, R46 ;  /* 0x00000035202e7223 */ /* 0x000fe2000001002e */
[----:B------:R-:W-:Y:S01]  /*9d40*/  FMUL.FTZ R52, R47, R44 ;  /* 0x0000002c2f347220 */ /* 0x000fe20000410000 */
[----:B------:R-:W-:Y:S01]  /*9d50*/  SHF.L.U32 R32, R142, 0x10, RZ ;  /* 0x000000108e207819 */ /* 0x000fe200000006ff */
[----:B------:R-:W-:-:S02]  /*9d60*/  IMAD.U32 R41, R146, 0x10000, RZ ;  /* 0x0001000092297824 */ /* 0x000fc400078e00ff */
[-C--:B------:R-:W-:Y:S01]  /*9d70*/  FMUL.FTZ R54, R47, R40.reuse ;  /* 0x000000282f367220 */ /* 0x080fe20000410000 */
[C---:B------:R-:W-:Y:S01]  /*9d80*/  FFMA.FTZ R52, R33.reuse, R40, -R52 ;  /* 0x0000002821347223 */ /* 0x040fe20000010834 */
[----:B------:R-:W-:Y:S01]  /*9d90*/  LOP3.LUT R146, R146, 0xffff0000, RZ, 0xc0, !PT ;  /* 0xffff000092927812 */ /* 0x000fe200078ec0ff */
[-C--:B------:R-:W-:Y:S01]  /*9da0*/  FMUL.FTZ R40, R42, R41.reuse ;  /* 0x000000292a287220 */ /* 0x080fe20000410000 */
[----:B------:R-:W-:Y:S01]  /*9db0*/  IMAD.U32 R13, R12, 0x10000, RZ ;  /* 0x000100000c0d7824 */ /* 0x000fe200078e00ff */
[----:B------:R-:W-:Y:S01]  /*9dc0*/  LOP3.LUT R142, R142, 0xffff0000, RZ, 0xc0, !PT ;  /* 0xffff00008e8e7812 */ /* 0x000fe200078ec0ff */
[----:B------:R-:W-:Y:S01]  /*9dd0*/  FMUL.FTZ R42, R42, R32 ;  /* 0x000000202a2a7220 */ /* 0x000fe20000410000 */
[----:B------:R-:W-:Y:S01]  /*9de0*/  FFMA.FTZ R47, R33, R44, R54 ;  /* 0x0000002c212f7223 */ /* 0x000fe20000010036 */
[----:B------:R-:W-:Y:S01]  /*9df0*/  LOP3.LUT R12, R12, 0xffff0000, RZ, 0xc0, !PT ;  /* 0xffff00000c0c7812 */ /* 0x000fe200078ec0ff */
[C---:B------:R-:W-:Y:S02]  /*9e00*/  IMAD.U32 R35, R34.reuse, 0x10000, RZ ;  /* 0x0001000022237824 */ /* 0x040fe400078e00ff */
[----:B------:R-:W-:Y:S01]  /*9e10*/  FMUL.FTZ R45, R43, R146 ;  /* 0x000000922b2d7220 */ /* 0x000fe20000410000 */
[C---:B------:R-:W-:Y:S01]  /*9e20*/  FFMA.FTZ R33, R13.reuse, R32, -R40 ;  /* 0x000000200d217223 */ /* 0x040fe20000010828 */
[----:B------:R-:W-:Y:S01]  /*9e30*/  FFMA.FTZ R42, R13, R41, R42 ;  /* 0x000000290d2a7223 */ /* 0x000fe2000001002a */
[----:B------:R-:W-:Y:S01]  /*9e40*/  LOP3.LUT R34, R34, 0xffff0000, RZ, 0xc0, !PT ;  /* 0xffff000022227812 */ /* 0x000fe200078ec0ff */
[----:B------:R-:W-:Y:S01]  /*9e50*/  FMUL.FTZ R43, R43, R142 ;  /* 0x0000008e2b2b7220 */ /* 0x000fe20000410000 */
[C---:B------:R-:W-:Y:S01]  /*9e60*/  IMAD.U32 R32, R139.reuse, 0x10000, RZ ;  /* 0x000100008b207824 */ /* 0x040fe200078e00ff */
[C---:B------:R-:W-:Y:S01]  /*9e70*/  LOP3.LUT R13, R144.reuse, 0xffff0000, RZ, 0xc0, !PT ;  /* 0xffff0000900d7812 */ /* 0x040fe200078ec0ff */
[----:B------:R-:W-:Y:S01]  /*9e80*/  IMAD.U32 R40, R144, 0x10000, RZ ;  /* 0x0001000090287824 */ /* 0x000fe200078e00ff */
[----:B------:R-:W-:Y:S01]  /*9e90*/  LOP3.LUT R139, R139, 0xffff0000, RZ, 0xc0, !PT ;  /* 0xffff00008b8b7812 */ /* 0x000fe200078ec0ff */
[----:B------:R-:W-:-:S02]  /*9ea0*/  IMAD.U32 R15, R14, 0x10000, RZ ;  /* 0x000100000e0f7824 */ /* 0x000fc400078e00ff */
[C---:B------:R-:W-:Y:S01]  /*9eb0*/  FFMA.FTZ R142, R12.reuse, R142, -R45 ;  /* 0x0000008e0c8e7223 */ /* 0x040fe2000001082d */
[----:B------:R-:W-:Y:S01]  /*9ec0*/  FFMA.FTZ R43, R12, R146, R43 ;  /* 0x000000920c2b7223 */ /* 0x000fe2000001002b */
[----:B------:R-:W-:Y:S01]  /*9ed0*/  LOP3.LUT R14, R14, 0xffff0000, RZ, 0xc0, !PT ;  /* 0xffff00000e0e7812 */ /* 0x000fe200078ec0ff */
        /* <DEDUP_REMOVED lines=10> */
[----:B------:R-:W-:Y:S01]  /*9f80*/  F2FP.BF16.F32.PACK_AB R142, R142, R33 ;  /* 0x000000218e8e723e */ /* 0x000fe200000010ff */
[----:B------:R-:W-:Y:S01]  /*9f90*/  IMAD.MOV.U32 R33, RZ, RZ, R48 ;  /* 0x000000ffff217224 */ /* 0x000fe200078e0030 */
[----:B------:R-:W-:Y:S02]  /*9fa0*/  F2FP.BF16.F32.PACK_AB R14, R41, R12 ;  /* 0x0000000c290e723e */ /* 0x000fe400000010ff */
[----:B------:R-:W-:Y:S01]  /*9fb0*/  F2FP.BF16.F32.PACK_AB R34, R34, R35 ;  /* 0x000000232222723e */ /* 0x000fe200000010ff */
[----:B------:R-:W-:Y:S01]  /*9fc0*/  IMAD.MOV.U32 R12, RZ, RZ, R142 ;  /* 0x000000ffff0c7224 */ /* 0x000fe200078e008e */
[----:B------:R-:W-:Y:S01]  /*9fd0*/  F2FP.BF16.F32.PACK_AB R13, R51, R50 ;  /* 0x00000032330d723e */ /* 0x000fe200000010ff */
[----:B------:R-:W-:Y:S01]  /*9fe0*/  IMAD.MOV.U32 R35, RZ, RZ, R46 ;  /* 0x000000ffff237224 */ /* 0x000fe200078e002e */
[----:B------:R-:W-:-:S02]  /*9ff0*/  F2FP.BF16.F32.PACK_AB R15, R52, R49 ;  /* 0x00000031340f723e */ /* 0x000fc400000010ff */
[----:B------:R-:W-:-:S07]  /*a000*/  F2FP.BF16.F32.PACK_AB R32, R43, R42 ;  /* 0x0000002a2b20723e */ /* 0x000fce00000010ff */
.L_x_540:
[----:B------:R-:W-:Y:S05]  /*a010*/  BSYNC B1 ;  /* 0x0000000000017941 */ /* 0x000fea0003800000 */
.L_x_539:
[----:B------:R-:W-:Y:S01]  /*a020*/  ISETP.GE.AND P3, PT, R11, R135, PT ;  /* 0x000000870b00720c */ /* 0x000fe20003f66270 */
[----:B------:R-:W-:Y:S02]  /*a030*/  ULDC.64 UR4, c[0x0][0x208] ;  /* 0x0000820000047ab9 */ /* 0x000fe40000000a00 */
[----:B0-----:R0:W-:Y:S10]  /*a040*/  ST.E.128 desc[UR4][R38.64], R12 ;  /* 0x0000000c26007985 */ /* 0x0011f4000c101d04 */
[----:B------:R-:W-:Y:S05]  /*a050*/  @P3 BRA `(.L_x_492) ;  /* 0x0000000400f83947 */ /* 0x000fea0003800000 */
[----:B------:R-:W-:Y:S01]  /*a060*/  IMAD.WIDE R36, R11, 0x2, R36 ;  /* 0x000000020b247825 */ /* 0x000fe200078e0224 */
[----:B------:R-:W-:-:S04]  /*a070*/  ULDC.64 UR4, c[0x0][0x208] ;  /* 0x0000820000047ab9 */ /* 0x000fc80000000a00 */
[----:B--2---:R2:W-:Y:S01]  /*a080*/  ST.E.128 desc[UR4][R36.64], R32 ;  /* 0x0000002024007985 */ /* 0x0045e2000c101d04 */
[----:B------:R-:W-:Y:S05]  /*a090*/  BRA `(.L_x_492) ;  /* 0x0000000400e87947 */ /* 0x000fea0003800000 */
.L_x_446:
[----:B------:R-:W-:-:S04]  /*a0a0*/  ULOP3.LUT UR4, UR60, 0x1, URZ, 0xfc, !UPT ;  /* 0x000000013c047892 */ /* 0x000fc8000f8efc3f */
[----:B------:R-:W-:-:S06]  /*a0b0*/  UISETP.NE.AND UP0, UPT, UR4, 0x3, UPT ;  /* 0x000000030400788c */ /* 0x000fcc000bf05270 */
[----:B------:R-:W-:-:S13]  /*a0c0*/  PLOP3.LUT P0, PT, PT, PT, UP0, 0x80, 0x0 ;  /* 0x000000000000781c */ /* 0x000fda0003f0f008 */
[----:B------:R-:W-:Y:S05]  /*a0d0*/  @!P0 BRA `(.L_x_541) ;  /* 0x0000000000048947 */ /* 0x000fea0003800000 */
[----:B------:R-:W-:Y:S01]  /*a0e0*/  BPT.TRAP 0x1 ;  /* 0x000000040000795c */ /* 0x000fe20000300000 */
.L_x_541:
[----:B------:R-:W-:Y:S01]  /*a0f0*/  IMAD R89, R212, 0x8, R22 ;  /* 0x00000008d4597824 */ /* 0x000fe200078e0216 */
[----:B------:R-:W-:Y:S01]  /*a100*/  SHF.L.U32 R90, R223, 0x1f, RZ ;  /* 0x0000001fdf5a7819 */ /* 0x000fe200000006ff */
[----:B------:R-:W-:Y:S01]  /*a110*/  BSSY B1, `(.L_x_542) ;  /* 0x0000004000017945 */ /* 0x000fe20003800000 */
[----:B------:R-:W-:Y:S02]  /*a120*/  SHF.R.S32.HI R86, RZ, 0x1f, R84 ;  /* 0x0000001fff567819 */ /* 0x000fe40000011454 */
[----:B------:R-:W0:Y:S02]  /*a130*/  SYNCS.PHASECHK.TRANS64.TRYWAIT P3, [R89+URZ+0x38890], R90 ;  /* 0x0388905a590075a7 */ /* 0x000e24000806017f */
[----:B0-----:R-:W-:Y:S05]  /*a140*/  @!P3 BRA `(.L_x_543) ;  /* 0x000001e400ecb947 */ /* 0x001fea0003800000 */
.L_x_831:
[----:B------:R-:W-:Y:S05]  /*a150*/  BSYNC B1 ;  /* 0x0000000000017941 */ /* 0x000fea0003800000 */
.L_x_542:
[----:B------:R-:W-:Y:S01]  /*a160*/  ULDC.64 UR4, c[0x0][0x300] ;  /* 0x0000c00000047ab9 */ /* 0x000fe20000000a00 */
[----:B-----5:R-:W-:Y:S01]  /*a170*/  SHF.R.S32.HI R87, RZ, 0x1f, R31 ;  /* 0x0000001fff577819 */ /* 0x020fe2000001141f */
[----:B------:R-:W-:Y:S02]  /*a180*/  IMAD R11, R86, UR4, RZ ;  /* 0x00000004560b7c24 */ /* 0x000fe4000f8e02ff */
[----:B------:R-:W-:-:S04]  /*a190*/  IMAD.WIDE.U32 R12, R84, UR4, RZ ;  /* 0x00000004540c7c25 */ /* 0x000fc8000f8e00ff */
[----:B------:R-:W-:Y:S01]  /*a1a0*/  IMAD R11, R84, UR5, R11 ;  /* 0x00000005540b7c24 */ /* 0x000fe2000f8e020b */
[----:B------:R-:W-:Y:S01]  /*a1b0*/  ULDC.64 UR4, c[0x0][0x310] ;  /* 0x0000c40000047ab9 */ /* 0x000fe20000000a00 */
[----:B------:R-:W-:Y:S02]  /*a1c0*/  IMAD R88, R2, -0x50, R24 ;  /* 0xffffffb002587824 */ /* 0x000fe400078e0218 */
[----:B------:R-:W-:Y:S02]  /*a1d0*/  IMAD R14, R87, UR4, RZ ;  /* 0x00000004570e7c24 */ /* 0x000fe4000f8e02ff */
[----:B------:R-:W-:Y:S01]  /*a1e0*/  IMAD.IADD R13, R13, 0x1, R11 ;  /* 0x000000010d0d7824 */ /* 0x000fe200078e020b */
[----:B------:R-:W-:Y:S01]  /*a1f0*/  VIMNMX R88, R88, 0x50, PT ;  /* 0x0000005058587848 */ /* 0x000fe20003fe0100 */
[C---:B------:R-:W-:Y:S02]  /*a200*/  IMAD R11, R31.reuse, UR5, R14 ;  /* 0x000000051f0b7c24 */ /* 0x040fe4000f8e020e */
[----:B------:R-:W-:Y:S01]  /*a210*/  IMAD.WIDE.U32 R12, R31, UR4, R12 ;  /* 0x000000041f0c7c25 */ /* 0x000fe2000f8e000c */
[----:B------:R-:W-:-:S03]  /*a220*/  ULDC.64 UR4, c[0x0][0x308] ;  /* 0x0000c20000047ab9 */ /* 0x000fc60000000a00 */
[----:B------:R-:W-:Y:S02]  /*a230*/  IMAD R15, R0, UR4, RZ ;  /* 0x00000004000f7c24 */ /* 0x000fe4000f8e02ff */
[----:B------:R-:W-:Y:S02]  /*a240*/  IMAD.IADD R13, R13, 0x1, R11 ;  /* 0x000000010d0d7824 */ /* 0x000fe400078e020b */
[C---:B------:R-:W-:Y:S02]  /*a250*/  IMAD R15, R30.reuse, UR5, R15 ;  /* 0x000000051e0f7c24 */ /* 0x040fe4000f8e020f */
[----:B------:R-:W-:Y:S01]  /*a260*/  IMAD.WIDE.U32 R12, R30, UR4, R12 ;  /* 0x000000041e0c7c25 */ /* 0x000fe2000f8e000c */
[----:B------:R-:W-:-:S03]  /*a270*/  ULDC.64 UR4, c[0x0][0x2e8] ;  /* 0x0000ba0000047ab9 */ /* 0x000fc60000000a00 */
[----:B------:R-:W-:Y:S01]  /*a280*/  IMAD.IADD R15, R13, 0x1, R15 ;  /* 0x000000010d0f7824 */ /* 0x000fe200078e020f */
[----:B------:R-:W-:Y:S01]  /*a290*/  LEA R40, P3, R12, UR4, 0x1 ;  /* 0x000000040c287c11 */ /* 0x000fe2000f8608ff */
[----:B------:R-:W-:Y:S01]  /*a2a0*/  IMAD.IADD R42, R88, 0x1, -R219 ;  /* 0x00000001582a7824 */ /* 0x000fe200078e0adb */
[----:B------:R-:W-:Y:S02]  /*a2b0*/  UMOV UR4, 0xffffffff ;  /* 0xffffffff00047882 */ /* 0x000fe40000000000 */
[----:B------:R-:W-:Y:S02]  /*a2c0*/  LEA.HI.X R41, R12, UR5, R15, 0x1, P3 ;  /* 0x000000050c297c11 */ /* 0x000fe400098f0c0f */
[----:B------:R-:W-:Y:S01]  /*a2d0*/  ISETP.GE.AND P3, PT, R42, 0x1, PT ;  /* 0x000000012a00780c */ /* 0x000fe20003f66270 */
[----:B------:R-:W-:-:S12]  /*a2e0*/  BRA.DIV UR4, `(.L_x_544) ;  /* 0x000001e604987947 */ /* 0x000fd8000b800000 */
[----:B------:R1:W2:Y:S04]  /*a2f0*/  SHFL.IDX PT, R33, R41, RZ, 0x181f ;  /* 0x00181fff29217589 */ /* 0x0002a800000e0000 */
[----:B------:R1:W3:Y:S02]  /*a300*/  SHFL.IDX PT, R32, R40, RZ, 0x181f ;  /* 0x00181fff28207589 */ /* 0x0002e400000e0000 */
.L_x_835:
[----:B------:R-:W-:Y:S04]  /*a310*/  BSSY B1, `(.L_x_545) ;  /* 0x0000018000017945 */ /* 0x000fe80003800000 */
[----:B------:R-:W-:Y:S05]  /*a320*/  @!P3 BRA `(.L_x_546) ;  /* 0x000000000058b947 */ /* 0x000fea0003800000 */
[----:B------:R-:W-:Y:S01]  /*a330*/  ULDC UR4, c[0x0][0x2f4] ;  /* 0x0000bd0000047ab9 */ /* 0x000fe20000000800 */
[----:B------:R-:W-:Y:S01]  /*a340*/  ULDC.64 UR6, c[0x0][0x208] ;  /* 0x0000820000067ab9 */ /* 0x000fe20000000a00 */
[----:B------:R-:W-:Y:S02]  /*a350*/  ISETP.GE.AND P4, PT, R16, UR4, PT ;  /* 0x0000000410007c0c */ /* 0x000fe4000bf86270 */
[----:B------:R-:W-:-:S11]  /*a360*/  ISETP.GE.AND P3, PT, R213, UR4, PT ;  /* 0x00000004d5007c0c */ /* 0x000fd6000bf66270 */
[----:B------:R-:W4:Y:S01]  /*a370*/  @!P4 LDS.128 R12, [R85+0x24400] ;  /* 0x02440000550cc984 */ /* 0x000f220000000c00 */
[----:B---3--:R-:W-:-:S04]  /*a380*/  @!P4 LEA R34, P5, R16, R32, 0x1 ;  /* 0x000000201022c211 */ /* 0x008fc800078a08ff */
[----:B--2---:R-:W-:Y:S02]  /*a390*/  @!P4 LEA.HI.X R35, R16, R33, R17, 0x1, P5 ;  /* 0x000000211023c211 */ /* 0x004fe400028f0c11 */
[----:B------:R-:W-:-:S04]  /*a3a0*/  @!P3 LEA R36, P5, R23, R32, 0x1 ;  /* 0x000000201724b211 */ /* 0x000fc800078a08ff */
[----:B------:R-:W-:Y:S01]  /*a3b0*/  @!P3 LEA.HI.X R37, R23, R33, R216, 0x1, P5 ;  /* 0x000000211725b211 */ /* 0x000fe200028f0cd8 */
[----:B----4-:R-:W-:Y:S01]  /*a3c0*/  @!P4 ST.E.128 desc[UR6][R34.64], R12 ;  /* 0x0000000c2200c985 */ /* 0x010fe2000c101d06 */
[----:B------:R-:W-:-:S03]  /*a3d0*/  ISETP.GE.AND P4, PT, R18, UR4, PT ;  /* 0x0000000412007c0c */ /* 0x000fc6000bf86270 */
[----:B------:R-:W2:Y:S10]  /*a3e0*/  @!P3 LDS.128 R12, [R85+0x26c00] ;  /* 0x026c0000550cb984 */ /* 0x000eb40000000c00 */
[----:B------:R-:W-:-:S04]  /*a3f0*/  @!P4 LEA R38, P5, R18, R32, 0x1 ;  /* 0x000000201226c211 */ /* 0x000fc800078a08ff */
[----:B------:R-:W-:Y:S01]  /*a400*/  @!P4 LEA.HI.X R39, R18, R33, R218, 0x1, P5 ;  /* 0x000000211227c211 */ /* 0x000fe200028f0cda */
[----:B--2---:R-:W-:Y:S01]  /*a410*/  @!P3 ST.E.128 desc[UR6][R36.64], R12 ;  /* 0x0000000c2400b985 */ /* 0x004fe2000c101d06 */
[----:B------:R-:W-:-:S03]  /*a420*/  ISETP.GE.AND P3, PT, R19, UR4, PT ;  /* 0x0000000413007c0c */ /* 0x000fc6000bf66270 */
[----:B------:R-:W2:Y:S04]  /*a430*/  @!P4 LDS.128 R12, [R85+0x29400] ;  /* 0x02940000550cc984 */ /* 0x000ea80000000c00 */
[----:B--2---:R-:W-:Y:S06]  /*a440*/  @!P4 ST.E.128 desc[UR6][R38.64], R12 ;  /* 0x0000000c2600c985 */ /* 0x004fec000c101d06 */
[C---:B------:R-:W-:Y:S01]  /*a450*/  @!P3 LEA R32, P4, R19.reuse, R32, 0x1 ;  /* 0x000000201320b211 */ /* 0x040fe200078808ff */
[----:B------:R-:W2:Y:S03]  /*a460*/  @!P3 LDS.128 R12, [R85+0x2bc00] ;  /* 0x02bc0000550cb984 */ /* 0x000ea60000000c00 */
[----:B------:R-:W-:-:S05]  /*a470*/  @!P3 LEA.HI.X R33, R19, R33, R217, 0x1, P4 ;  /* 0x000000211321b211 */ /* 0x000fca00020f0cd9 */
[----:B--2---:R4:W-:Y:S04]  /*a480*/  @!P3 ST.E.128 desc[UR6][R32.64], R12 ;  /* 0x0000000c2000b985 */ /* 0x0049e8000c101d06 */
.L_x_546:
[----:B------:R-:W-:Y:S05]  /*a490*/  BSYNC B1 ;  /* 0x0000000000017941 */ /* 0x000fea0003800000 */
.L_x_545:
[----:B------:R-:W-:-:S03]  /*a4a0*/  UMOV UR4, 0xffffffff ;  /* 0xffffffff00047882 */ /* 0x000fc60000000000 */
[----:B------:R-:W-:Y:S05]  /*a4b0*/  BRA.DIV UR4, `(.L_x_547) ;  /* 0x000001e604707947 */ /* 0x000fea000b800000 */
[----:B--2-4-:R2:W4:Y:S04]  /*a4c0*/  SHFL.IDX PT, R33, R41, 0x1, 0x181f ;  /* 0x00381f0029217f89 */ /* 0x01452800000e0000 */
[----:B---3--:R2:W3:Y:S02]  /*a4d0*/  SHFL.IDX PT, R32, R40, 0x1, 0x181f ;  /* 0x00381f0028207f89 */ /* 0x0084e400000e0000 */
.L_x_839:
[----:B------:R-:W-:Y:S01]  /*a4e0*/  ISETP.GE.AND P3, PT, R42, 0x21, PT ;  /* 0x000000212a00780c */ /* 0x000fe20003f66270 */
[----:B------:R-:W-:-:S12]  /*a4f0*/  BSSY B1, `(.L_x_548) ;  /* 0x0000018000017945 */ /* 0x000fd80003800000 */
[----:B------:R-:W-:Y:S05]  /*a500*/  @!P3 BRA `(.L_x_549) ;  /* 0x000000000058b947 */ /* 0x000fea0003800000 */
[----:B------:R-:W-:Y:S01]  /*a510*/  ULDC UR4, c[0x0][0x2f4] ;  /* 0x0000bd0000047ab9 */ /* 0x000fe20000000800 */
[----:B------:R-:W-:Y:S01]  /*a520*/  ULDC.64 UR6, c[0x0][0x208] ;  /* 0x0000820000067ab9 */ /* 0x000fe20000000a00 */
[----:B------:R-:W-:Y:S02]  /*a530*/  ISETP.GE.AND P5, PT, R16, UR4, PT ;  /* 0x0000000410007c0c */ /* 0x000fe4000bfa6270 */
[----:B------:R-:W-:-:S11]  /*a540*/  ISETP.GE.AND P4, PT, R213, UR4, PT ;  /* 0x00000004d5007c0c */ /* 0x000fd6000bf86270 */
[----:B------:R-:W5:Y:S01]  /*a550*/  @!P5 LDS.128 R12, [R85+0x25400] ;  /* 0x02540000550cd984 */ /* 0x000f620000000c00 */
[----:B---3--:R-:W-:-:S04]  /*a560*/  @!P5 LEA R34, P3, R16, R32, 0x1 ;  /* 0x000000201022d211 */ /* 0x008fc800078608ff */
[----:B----4-:R-:W-:Y:S02]  /*a570*/  @!P5 LEA.HI.X R35, R16, R33, R17, 0x1, P3 ;  /* 0x000000211023d211 */ /* 0x010fe400018f0c11 */
[----:B------:R-:W-:-:S03]  /*a580*/  ISETP.GE.AND P3, PT, R18, UR4, PT ;  /* 0x0000000412007c0c */ /* 0x000fc6000bf66270 */
[----:B-----5:R-:W-:Y:S01]  /*a590*/  @!P5 ST.E.128 desc[UR6][R34.64], R12 ;  /* 0x0000000c2200d985 */ /* 0x020fe2000c101d06 */
[----:B------:R-:W-:-:S03]  /*a5a0*/  @!P4 LEA R36, P5, R23, R32, 0x1 ;  /* 0x000000201724c211 */ /* 0x000fc600078a08ff */
[----:B------:R-:W3:Y:S01]  /*a5b0*/  @!P4 LDS.128 R12, [R85+0x27c00] ;  /* 0x027c0000550cc984 */ /* 0x000ee20000000c00 */
[----:B------:R-:W-:-:S05]  /*a5c0*/  @!P4 LEA.HI.X R37, R23, R33, R216, 0x1, P5 ;  /* 0x000000211725c211 */ /* 0x000fca00028f0cd8 */
[----:B------:R-:W-:-:S04]  /*a5d0*/  @!P3 LEA R38, P5, R18, R32, 0x1 ;  /* 0x000000201226b211 */ /* 0x000fc800078a08ff */
[----:B------:R-:W-:Y:S01]  /*a5e0*/  @!P3 LEA.HI.X R39, R18, R33, R218, 0x1, P5 ;  /* 0x000000211227b211 */ /* 0x000fe200028f0cda */
[----:B---3--:R-:W-:Y:S01]  /*a5f0*/  @!P4 ST.E.128 desc[UR6][R36.64], R12 ;  /* 0x0000000c2400c985 */ /* 0x008fe2000c101d06 */
[----:B------:R-:W-:-:S03]  /*a600*/  ISETP.GE.AND P4, PT, R19, UR4, PT ;  /* 0x0000000413007c0c */ /* 0x000fc6000bf86270 */
[----:B------:R-:W3:Y:S04]  /*a610*/  @!P3 LDS.128 R12, [R85+0x2a400] ;  /* 0x02a40000550cb984 */ /* 0x000ee80000000c00 */
[----:B---3--:R-:W-:Y:S06]  /*a620*/  @!P3 ST.E.128 desc[UR6][R38.64], R12 ;  /* 0x0000000c2600b985 */ /* 0x008fec000c101d06 */
[C---:B------:R-:W-:Y:S01]  /*a630*/  @!P4 LEA R32, P3, R19.reuse, R32, 0x1 ;  /* 0x000000201320c211 */ /* 0x040fe200078608ff */
[----:B------:R-:W3:Y:S03]  /*a640*/  @!P4 LDS.128 R12, [R85+0x2cc00] ;  /* 0x02cc0000550cc984 */ /* 0x000ee60000000c00 */
[----:B------:R-:W-:-:S05]  /*a650*/  @!P4 LEA.HI.X R33, R19, R33, R217, 0x1, P3 ;  /* 0x000000211321c211 */ /* 0x000fca00018f0cd9 */
[----:B---3--:R3:W-:Y:S04]  /*a660*/  @!P4 ST.E.128 desc[UR6][R32.64], R12 ;  /* 0x0000000c2000c985 */ /* 0x0087e8000c101d06 */
.L_x_549:
[----:B------:R-:W-:Y:S05]  /*a670*/  BSYNC B1 ;  /* 0x0000000000017941 */ /* 0x000fea0003800000 */
.L_x_548:
[----:B------:R-:W-:-:S03]  /*a680*/  UMOV UR4, 0xffffffff ;  /* 0xffffffff00047882 */ /* 0x000fc60000000000 */
[----:B------:R-:W-:Y:S05]  /*a690*/  BRA.DIV UR4, `(.L_x_550) ;  /* 0x000001e604447947 */ /* 0x000fea000b800000 */
[----:B---34-:R3:W4:Y:S04]  /*a6a0*/  SHFL.IDX PT, R33, R41, 0x2, 0x181f ;  /* 0x00581f0029217f89 */ /* 0x01872800000e0000 */
[----:B------:R3:W0:Y:S02]  /*a6b0*/  SHFL.IDX PT, R32, R40, 0x2, 0x181f ;  /* 0x00581f0028207f89 */ /* 0x00062400000e0000 */
.L_x_843:
[----:B------:R-:W-:-:S13]  /*a6c0*/  ISETP.GE.AND P3, PT, R42, 0x41, PT ;  /* 0x000000412a00780c */ /* 0x000fda0003f66270 */
[----:B------:R-:W-:Y:S05]  /*a6d0*/  @!P3 BRA `(.L_x_492) ;  /* 0x000000000058b947 */ /* 0x000fea0003800000 */
[----:B------:R-:W-:Y:S01]  /*a6e0*/  ULDC UR4, c[0x0][0x2f4] ;  /* 0x0000bd0000047ab9 */ /* 0x000fe20000000800 */
[----:B------:R-:W-:Y:S01]  /*a6f0*/  ULDC.64 UR6, c[0x0][0x208] ;  /* 0x0000820000067ab9 */ /* 0x000fe20000000a00 */
[----:B------:R-:W-:Y:S02]  /*a700*/  ISETP.GE.AND P5, PT, R16, UR4, PT ;  /* 0x0000000410007c0c */ /* 0x000fe4000bfa6270 */
[----:B------:R-:W-:-:S11]  /*a710*/  ISETP.GE.AND P4, PT, R213, UR4, PT ;  /* 0x00000004d5007c0c */ /* 0x000fd6000bf86270 */
[----:B------:R-:W5:Y:S01]  /*a720*/  @!P5 LDS.128 R12, [R85+0x26400] ;  /* 0x02640000550cd984 */ /* 0x000f620000000c00 */
[----:B0-----:R-:W-:-:S04]  /*a730*/  @!P5 LEA R34, P3, R16, R32, 0x1 ;  /* 0x000000201022d211 */ /* 0x001fc800078608ff */
[----:B----4-:R-:W-:Y:S02]  /*a740*/  @!P5 LEA.HI.X R35, R16, R33, R17, 0x1, P3 ;  /* 0x000000211023d211 */ /* 0x010fe400018f0c11 */
[----:B------:R-:W-:-:S03]  /*a750*/  ISETP.GE.AND P3, PT, R18, UR4, PT ;  /* 0x0000000412007c0c */ /* 0x000fc6000bf66270 */
[----:B-----5:R-:W-:Y:S01]  /*a760*/  @!P5 ST.E.128 desc[UR6][R34.64], R12 ;  /* 0x0000000c2200d985 */ /* 0x020fe2000c101d06 */
[----:B------:R-:W-:-:S03]  /*a770*/  @!P4 LEA R36, P5, R23, R32, 0x1 ;  /* 0x000000201724c211 */ /* 0x000fc600078a08ff */
[----:B------:R-:W0:Y:S01]  /*a780*/  @!P4 LDS.128 R12, [R85+0x28c00] ;  /* 0x028c0000550cc984 */ /* 0x000e220000000c00 */
[----:B------:R-:W-:-:S05]  /*a790*/  @!P4 LEA.HI.X R37, R23, R33, R216, 0x1, P5 ;  /* 0x000000211725c211 */ /* 0x000fca00028f0cd8 */
[----:B------:R-:W-:-:S04]  /*a7a0*/  @!P3 LEA R38, P5, R18, R32, 0x1 ;  /* 0x000000201226b211 */ /* 0x000fc800078a08ff */
[----:B------:R-:W-:Y:S01]  /*a7b0*/  @!P3 LEA.HI.X R39, R18, R33, R218, 0x1, P5 ;  /* 0x000000211227b211 */ /* 0x000fe200028f0cda */
[----:B0-----:R-:W-:Y:S01]  /*a7c0*/  @!P4 ST.E.128 desc[UR6][R36.64], R12 ;  /* 0x0000000c2400c985 */ /* 0x001fe2000c101d06 */
[----:B------:R-:W-:-:S03]  /*a7d0*/  ISETP.GE.AND P4, PT, R19, UR4, PT ;  /* 0x0000000413007c0c */ /* 0x000fc6000bf86270 */
[----:B------:R-:W0:Y:S04]  /*a7e0*/  @!P3 LDS.128 R12, [R85+0x2b400] ;  /* 0x02b40000550cb984 */ /* 0x000e280000000c00 */
[----:B0-----:R-:W-:Y:S06]  /*a7f0*/  @!P3 ST.E.128 desc[UR6][R38.64], R12 ;  /* 0x0000000c2600b985 */ /* 0x001fec000c101d06 */
[C---:B------:R-:W-:Y:S01]  /*a800*/  @!P4 LEA R32, P3, R19.reuse, R32, 0x1 ;  /* 0x000000201320c211 */ /* 0x040fe200078608ff */
[----:B------:R-:W0:Y:S03]  /*a810*/  @!P4 LDS.128 R12, [R85+0x2dc00] ;  /* 0x02dc0000550cc984 */ /* 0x000e260000000c00 */
[----:B------:R-:W-:-:S05]  /*a820*/  @!P4 LEA.HI.X R33, R19, R33, R217, 0x1, P3 ;  /* 0x000000211321c211 */ /* 0x000fca00018f0cd9 */
[----:B0-----:R0:W-:Y:S04]  /*a830*/  @!P4 ST.E.128 desc[UR6][R32.64], R12 ;  /* 0x0000000c2000c985 */ /* 0x0011e8000c101d06 */
.L_x_492:
[----:B------:R-:W-:Y:S05]  /*a840*/  BSYNC B0 ;  /* 0x0000000000007941 */ /* 0x000fea0003800000 */
.L_x_445:
[----:B0-----:R-:W0:Y:S01]  /*a850*/  S2R R11, SR_TID.X ;  /* 0x00000000000b7919 */ /* 0x001e220000002100 */
[----:B------:R-:W-:Y:S01]  /*a860*/  @!PT LDS RZ, [RZ] ;  /* 0x00000000fffff984 */ /* 0x000fe20000000800 */
[----:B------:R-:W-:Y:S01]  /*a870*/  @!PT LDS RZ, [RZ] ;  /* 0x00000000fffff984 */ /* 0x000fe20000000800 */
[----:B------:R-:W-:Y:S01]  /*a880*/  @!PT LDS RZ, [RZ] ;  /* 0x00000000fffff984 */ /* 0x000fe20000000800 */
[----:B------:R-:W-:Y:S01]  /*a890*/  @!PT LDS RZ, [RZ] ;  /* 0x00000000fffff984 */ /* 0x000fe20000000800 */
[----:B------:R5:W-:Y:S06]  /*a8a0*/  MEMBAR.ALL.CTA ;  /* 0x0000000000007992 */ /* 0x000bec0000008000 */
[----:B-----5:R-:W5:Y:S01]  /*a8b0*/  FENCE.VIEW.ASYNC.S ;  /* 0x00000000000073c6 */ /* 0x020f620000000000 */
[----:B------:R-:W-:Y:S05]  /*a8c0*/  WARPSYNC.ALL ;  /* 0x0000000000007948 */ /* 0x000fea0003800000 */
[----:B------:R-:W-:Y:S01]  /*a8d0*/  BSSY B0, `(.L_x_551) ;  /* 0x0000009000007945 */ /* 0x000fe20003800000 */
[----:B0-----:R-:W-:Y:S01]  /*a8e0*/  LOP3.LUT R11, R11, 0x7f, RZ, 0xc0, !PT ;  /* 0x0000007f0b0b7812 */ /* 0x001fe200078ec0ff */
[----:B-----5:R0:W-:Y:S03]  /*a8f0*/  BAR.SYNC.DEFER_BLOCKING R138, 0x80 ;  /* 0x0002008a0000751d */ /* 0x0201e60000010000 */
[----:B------:R-:W-:-:S13]  /*a900*/  ISETP.NE.AND P3, PT, R11, RZ, PT ;  /* 0x000000ff0b00720c */ /* 0x000fda0003f65270 */
[----:B------:R-:W-:-:S05]  /*a910*/  @!P3 VIADD R11, R89, 0x388a0 ;  /* 0x000388a0590bb836 */ /* 0x000fca0000000000 */
[----:B------:R-:W-:-:S04]  /*a920*/  @!P3 PRMT R11, RZ, 0x654, R11 ;  /* 0x00000654ff0bb816 */ /* 0x000fc8000000000b */
[----:B------:R0:W-:Y:S01]  /*a930*/  @!P3 SYNCS.ARRIVE.TRANS64.RED.A1T0 RZ, [R11+URZ], RZ ;  /* 0x000000ff0bffb9a7 */ /* 0x0001e2000810043f */
[----:B------:R-:W-:Y:S05]  /*a940*/  @!P0 BRA `(.L_x_552) ;  /* 0x0000000000048947 */ /* 0x000fea0003800000 */
[----:B------:R-:W-:Y:S01]  /*a950*/  BPT.TRAP 0x1 ;  /* 0x000000040000795c */ /* 0x000fe20000300000 */
.L_x_552:
[----:B------:R-:W-:Y:S05]  /*a960*/  BSYNC B0 ;  /* 0x0000000000007941 */ /* 0x000fea0003800000 */
.L_x_551:
[----:B------:R-:W5:Y:S01]  /*a970*/  SYNCS.PHASECHK.TRANS64.TRYWAIT P0, [R89+URZ+0x388b0], R90 ;  /* 0x0388b05a590075a7 */ /* 0x000f62000800017f */
[----:B------:R-:W-:Y:S01]  /*a980*/  ULDC UR61, c[0x0][0x2f4] ;  /* 0x0000bd00003d7ab9 */ /* 0x000fe20000000800 */
[----:B------:R-:W-:Y:S04]  /*a990*/  BSSY B0, `(.L_x_553) ;  /* 0x0000002000007945 */ /* 0x000fe80003800000 */
[----:B-----5:R-:W-:Y:S05]  /*a9a0*/  @!P0 BRA `(.L_x_554) ;  /* 0x000001e000cc8947 */ /* 0x020fea0003800000 */
.L_x_844:
[----:B------:R-:W-:Y:S05]  /*a9b0*/  BSYNC B0 ;  /* 0x0000000000007941 */ /* 0x000fea0003800000 */
.L_x_553:
[----:B------:R-:W-:Y:S01]  /*a9c0*/  ULDC.64 UR4, c[0x0][0x328] ;  /* 0x0000ca0000047ab9 */ /* 0x000fe20000000a00 */
[----:B------:R-:W-:Y:S01]  /*a9d0*/  IMAD.IADD R88, R88, 0x1, -R219 ;  /* 0x0000000158587824 */ /* 0x000fe200078e0adb */
[----:B------:R-:W-:Y:S01]  /*a9e0*/  BSSY B0, `(.L_x_555) ;  /* 0x000002c000007945 */ /* 0x000fe20003800000 */
[----:B0-----:R-:W-:Y:S02]  /*a9f0*/  IMAD R11, R86, UR4, RZ ;  /* 0x00000004560b7c24 */ /* 0x001fe4000f8e02ff */
[----:B--2-4-:R-:W-:Y:S01]  /*aa00*/  IMAD.WIDE.U32 R12, R84, UR4, RZ ;  /* 0x00000004540c7c25 */ /* 0x014fe2000f8e00ff */
[C---:B------:R-:W-:Y:S02]  /*aa10*/  ISETP.GE.AND P4, PT, R88.reuse, 0x1, PT ;  /* 0x000000015800780c */ /* 0x040fe40003f86270 */
[----:B------:R-:W-:Y:S01]  /*aa20*/  ISETP.GE.AND P0, PT, R88, 0x21, PT ;  /* 0x000000215800780c */ /* 0x000fe20003f06270 */
[----:B------:R-:W-:Y:S01]  /*aa30*/  IMAD R11, R84, UR5, R11 ;  /* 0x00000005540b7c24 */ /* 0x000fe2000f8e020b */
[----:B------:R-:W-:-:S02]  /*aa40*/  ULDC.64 UR4, c[0x0][0x338] ;  /* 0x0000ce0000047ab9 */ /* 0x000fc40000000a00 */
[----:B------:R-:W-:Y:S02]  /*aa50*/  IMAD R14, R87, UR4, RZ ;  /* 0x00000004570e7c24 */ /* 0x000fe4000f8e02ff */
[----:B------:R-:W-:Y:S02]  /*aa60*/  IADD3 R13, R13, R11, RZ ;  /* 0x0000000b0d0d7210 */ /* 0x000fe40007ffe0ff */
        /* <DEDUP_REMOVED lines=9> */
[----:B------:R-:W-:-:S04]  /*ab00*/  LEA R31, P5, R12, UR4, 0x1 ;  /* 0x000000040c1f7c11 */ /* 0x000fc8000f8a08ff */
[----:B------:R-:W-:Y:S01]  /*ab10*/  LEA.HI.X R11, R12, UR5, R11, 0x1, P5 ;  /* 0x000000050c0b7c11 */ /* 0x000fe2000a8f0c0b */
[----:B------:R0:W2:Y:S04]  /*ab20*/  SHFL.IDX PT, R38, R31, RZ, 0x181f ;  /* 0x00181fff1f267589 */ /* 0x0000a800000e0000 */
[----:B------:R0:W4:Y:S01]  /*ab30*/  SHFL.IDX PT, R39, R11, RZ, 0x181f ;  /* 0x00181fff0b277589 */ /* 0x00012200000e0000 */
[----:B------:R-:W-:Y:S05]  /*ab40*/  @!P4 BRA `(.L_x_556) ;  /* 0x000000000054c947 */ /* 0x000fea0003800000 */
[----:B------:R-:W-:Y:S01]  /*ab50*/  ISETP.GE.AND P5, PT, R16, UR61, PT ;  /* 0x0000003d10007c0c */ /* 0x000fe2000bfa6270 */
[----:B------:R-:W-:-:S12]  /*ab60*/  ULDC.64 UR4, c[0x0][0x208] ;  /* 0x0000820000047ab9 */ /* 0x000fd80000000a00 */
[----:B------:R-:W5:Y:S01]  /*ab70*/  @!P5 LDS.128 R12, [R85+0x400] ;  /* 0x00040000550cd984 */ /* 0x000f620000000c00 */
[----:B--2---:R-:W-:-:S04]  /*ab80*/  @!P5 LEA R32, P4, R16, R38, 0x1 ;  /* 0x000000261020d211 */ /* 0x004fc800078808ff */
[----:B----4-:R-:W-:Y:S02]  /*ab90*/  @!P5 LEA.HI.X R33, R16, R39, R17, 0x1, P4 ;  /* 0x000000271021d211 */ /* 0x010fe400020f0c11 */
[----:B------:R-:W-:-:S03]  /*aba0*/  ISETP.GE.AND P4, PT, R213, UR61, PT ;  /* 0x0000003dd5007c0c */ /* 0x000fc6000bf86270 */
[----:B-----5:R-:W-:Y:S10]  /*abb0*/  @!P5 ST.E.128 desc[UR4][R32.64], R12 ;  /* 0x0000000c2000d985 */ /* 0x020ff4000c101d04 */
[C---:B------:R-:W-:Y:S01]  /*abc0*/  @!P4 LEA R34, P5, R23.reuse, R38, 0x1 ;  /* 0x000000261722c211 */ /* 0x040fe200078a08ff */
[----:B------:R-:W2:Y:S03]  /*abd0*/  @!P4 LDS.128 R12, [R85+0x2c00] ;  /* 0x002c0000550cc984 */ /* 0x000ea60000000c00 */
[----:B------:R-:W-:-:S02]  /*abe0*/  @!P4 LEA.HI.X R35, R23, R39, R216, 0x1, P5 ;  /* 0x000000271723c211 */ /* 0x000fc400028f0cd8 */
[----:B------:R-:W-:-:S03]  /*abf0*/  ISETP.GE.AND P5, PT, R18, UR61, PT ;  /* 0x0000003d12007c0c */ /* 0x000fc6000bfa6270 */
[----:B--2---:R-:W-:Y:S10]  /*ac00*/  @!P4 ST.E.128 desc[UR4][R34.64], R12 ;  /* 0x0000000c2200c985 */ /* 0x004ff4000c101d04 */
[C---:B------:R-:W-:Y:S01]  /*ac10*/  @!P5 LEA R36, P4, R18.reuse, R38, 0x1 ;  /* 0x000000261224d211 */ /* 0x040fe200078808ff */
[----:B------:R-:W2:Y:S03]  /*ac20*/  @!P5 LDS.128 R12, [R85+0x5400] ;  /* 0x00540000550cd984 */ /* 0x000ea60000000c00 */
[----:B------:R-:W-:-:S02]  /*ac30*/  @!P5 LEA.HI.X R37, R18, R39, R218, 0x1, P4 ;  /* 0x000000271225d211 */ /* 0x000fc400020f0cda */
[----:B------:R-:W-:-:S03]  /*ac40*/  ISETP.GE.AND P4, PT, R19, UR61, PT ;  /* 0x0000003d13007c0c */ /* 0x000fc6000bf86270 */
[----:B--2---:R-:W-:Y:S10]  /*ac50*/  @!P5 ST.E.128 desc[UR4][R36.64], R12 ;  /* 0x0000000c2400d985 */ /* 0x004ff4000c101d04 */
[C---:B------:R-:W-:Y:S01]  /*ac60*/  @!P4 LEA R32, P5, R19.reuse, R38, 0x1 ;  /* 0x000000261320c211 */ /* 0x040fe200078a08ff */
[----:B------:R-:W2:Y:S03]  /*ac70*/  @!P4 LDS.128 R12, [R85+0x7c00] ;  /* 0x007c0000550cc984 */ /* 0x000ea60000000c00 */
[----:B------:R-:W-:-:S05]  /*ac80*/  @!P4 LEA.HI.X R33, R19, R39, R217, 0x1, P5 ;  /* 0x000000271321c211 */ /* 0x000fca00028f0cd9 */
[----:B--2---:R2:W-:Y:S04]  /*ac90*/  @!P4 ST.E.128 desc[UR4][R32.64], R12 ;  /* 0x0000000c2000c985 */ /* 0x0045e8000c101d04 */
.L_x_556:
[----:B------:R-:W-:Y:S05]  /*aca0*/  BSYNC B0 ;  /* 0x0000000000007941 */ /* 0x000fea0003800000 */
.L_x_555:
[----:B----4-:R4:W0:Y:S01]  /*acb0*/  SHFL.IDX PT, R39, R11, 0x1, 0x181f ;  /* 0x00381f000b277f89 */ /* 0x01082200000e0000 */
[----:B------:R-:W-:Y:S03]  /*acc0*/  BSSY B0, `(.L_x_557) ;  /* 0x0000018000007945 */ /* 0x000fe60003800000 */
[----:B--2---:R4:W2:Y:S01]  /*acd0*/  SHFL.IDX PT, R38, R31, 0x1, 0x181f ;  /* 0x00381f001f267f89 */ /* 0x0048a200000e0000 */
[----:B------:R-:W-:Y:S05]  /*ace0*/  @!P0 BRA `(.L_x_558) ;  /* 0x0000000000548947 */ /* 0x000fea0003800000 */
[----:B------:R-:W-:Y:S01]  /*acf0*/  ISETP.GE.AND P5, PT, R16, UR61, PT ;  /* 0x0000003d10007c0c */ /* 0x000fe2000bfa6270 */
[----:B------:R-:W-:Y:S01]  /*ad00*/  ULDC.64 UR4, c[0x0][0x208] ;  /* 0x0000820000047ab9 */ /* 0x000fe20000000a00 */
[----:B------:R-:W-:-:S11]  /*ad10*/  ISETP.GE.AND P4, PT, R213, UR61, PT ;  /* 0x0000003dd5007c0c */ /* 0x000fd6000bf86270 */
[----:B------:R-:W5:Y:S01]  /*ad20*/  @!P5 LDS.128 R12, [R85+0x1400] ;  /* 0x00140000550cd984 */ /* 0x000f620000000c00 */
[----:B--2---:R-:W-:-:S04]  /*ad30*/  @!P5 LEA R32, P0, R16, R38, 0x1 ;  /* 0x000000261020d211 */ /* 0x004fc800078008ff */
[----:B0-----:R-:W-:Y:S02]  /*ad40*/  @!P5 LEA.HI.X R33, R16, R39, R17, 0x1, P0 ;  /* 0x000000271021d211 */ /* 0x001fe400000f0c11 */
        /* <DEDUP_REMOVED lines=15> */
.L_x_558:
[----:B------:R-:W-:Y:S05]  /*ae40*/  BSYNC B0 ;  /* 0x0000000000007941 */ /* 0x000fea0003800000 */
.L_x_557:
[----:B------:R-:W-:Y:S01]  /*ae50*/  ISETP.GE.AND P0, PT, R88, 0x41, PT ;  /* 0x000000415800780c */ /* 0x000fe20003f06270 */
[----:B0---4-:R-:W0:Y:S01]  /*ae60*/  SHFL.IDX PT, R11, R11, 0x2, 0x181f ;  /* 0x00581f000b0b7f89 */ /* 0x011e2200000e0000 */
[----:B------:R-:W-:Y:S03]  /*ae70*/  BSSY B0, `(.L_x_559) ;  /* 0x0000018000007945 */ /* 0x000fe60003800000 */
[----:B------:R-:W4:Y:S08]  /*ae80*/  SHFL.IDX PT, R31, R31, 0x2, 0x181f ;  /* 0x00581f001f1f7f89 */ /* 0x000f3000000e0000 */
[----:B------:R-:W-:Y:S05]  /*ae90*/  @!P0 BRA `(.L_x_560) ;  /* 0x0000000000548947 */ /* 0x000fea0003800000 */
[----:B------:R-:W-:Y:S01]  /*aea0*/  ISETP.GE.AND P5, PT, R16, UR61, PT ;  /* 0x0000003d10007c0c */ /* 0x000fe2000bfa6270 */
[----:B------:R-:W-:Y:S01]  /*aeb0*/  ULDC.64 UR4, c[0x0][0x208] ;  /* 0x0000820000047ab9 */ /* 0x000fe20000000a00 */
[----:B------:R-:W-:-:S11]  /*aec0*/  ISETP.GE.AND P4, PT, R213, UR61, PT ;  /* 0x0000003dd5007c0c */ /* 0x000fd6000bf86270 */
[----:B------:R-:W5:Y:S01]  /*aed0*/  @!P5 LDS.128 R12, [R85+0x2400] ;  /* 0x00240000550cd984 */ /* 0x000f620000000c00 */
[----:B----4-:R-:W-:-:S04]  /*aee0*/  @!P5 LEA R32, P0, R16, R31, 0x1 ;  /* 0x0000001f1020d211 */ /* 0x010fc800078008ff */
        /* <DEDUP_REMOVED lines=16> */
.L_x_560:
[----:B------:R-:W-:Y:S05]  /*aff0*/  BSYNC B0 ;  /* 0x0000000000007941 */ /* 0x000fea0003800000 */
.L_x_559:
[----:B------:R-:W-:Y:S01]  /*b000*/  @!PT LDS RZ, [RZ] ;  /* 0x00000000fffff984 */ /* 0x000fe20000000800 */
[----:B------:R-:W-:Y:S01]  /*b010*/  @!PT LDS RZ, [RZ] ;  /* 0x00000000fffff984 */ /* 0x000fe20000000800 */
[----:B------:R-:W-:Y:S01]  /*b020*/  @!PT LDS RZ, [RZ] ;  /* 0x00000000fffff984 */ /* 0x000fe20000000800 */
[----:B------:R-:W-:Y:S01]  /*b030*/  @!PT LDS RZ, [RZ] ;  /* 0x00000000fffff984 */ /* 0x000fe20000000800 */
[----:B------:R5:W-:Y:S06]  /*b040*/  MEMBAR.ALL.CTA ;  /* 0x0000000000007992 */ /* 0x000bec0000008000 */
[----:B-----5:R-:W5:Y:S01]  /*b050*/  FENCE.VIEW.ASYNC.S ;  /* 0x00000000000073c6 */ /* 0x020f620000000000 */
[----:B-1----:R-:W-:Y:S01]  /*b060*/  @!P3 VIADD R89, R89, 0x388c0 ;  /* 0x000388c05959b836 */ /* 0x002fe20000000000 */
[----:B-----5:R1:W-:Y:S01]  /*b070*/  BAR.SYNC.DEFER_BLOCKING R138, 0x80 ;  /* 0x0002008a0000751d */ /* 0x0203e20000010000 */
[----:B------:R-:W-:Y:S01]  /*b080*/  ISETP.NE.AND P4, PT, R113, RZ, PT ;  /* 0x000000ff7100720c */ /* 0x000fe20003f85270 */
[----:B------:R-:W-:-:S02]  /*b090*/  VIADD R212, R212, 0x1 ;  /* 0x00000001d4d47836 */ /* 0x000fc40000000000 */
[----:B------:R-:W-:Y:S02]  /*b0a0*/  @!P3 PRMT R89, RZ, 0x654, R89 ;  /* 0x00000654ff59b816 */ /* 0x000fe40000000059 */
[----:B------:R-:W-:Y:S02]  /*b0b0*/  PLOP3.LUT P0, PT, PT, PT, PT, 0x8, 0x0 ;  /* 0x000000000000781c */ /* 0x000fe40003f0e170 */
[----:B------:R1:W-:Y:S01]  /*b0c0*/  @!P3 SYNCS.ARRIVE.TRANS64.RED.A1T0 RZ, [R89+URZ], RZ ;  /* 0x000000ff59ffb9a7 */ /* 0x0003e2000810043f */
[----:B------:R-:W-:-:S04]  /*b0d0*/  ISETP.NE.AND P3, PT, R212, 0x2, PT ;  /* 0x00000002d400780c */ /* 0x000fc80003f65270 */
[----:B0-----:R-:W-:Y:S02]  /*b0e0*/  SEL R12, RZ, 0x1, P3 ;  /* 0x00000001ff0c7807 */ /* 0x001fe40001800000 */
[----:B------:R-:W-:Y:S02]  /*b0f0*/  SEL R212, R212, RZ, P3 ;  /* 0x000000ffd4d47207 */ /* 0x000fe40001800000 */
[----:B------:R-:W-:Y:S01]  /*b100*/  LOP3.LUT R223, R223, R12, RZ, 0x3c, !PT ;  /* 0x0000000cdfdf7212 */ /* 0x000fe200078e3cff */
[----:B-1----:R-:W-:Y:S06]  /*b110*/  @P4 BRA `(.L_x_561) ;  /* 0xffffff6c00dc4947 */ /* 0x002fec000383ffff */
.L_x_440:
[----:B------:R-:W-:Y:S01]  /*b120*/  BSSY B0, `(.L_x_562) ;  /* 0x000004a000007945 */ /* 0x000fe20003800000 */
[----:B------:R-:W-:Y:S02]  /*b130*/  ISETP.GE.AND P2, PT, R180, 0x1, PT ;  /* 0x00000001b400780c */ /* 0x000fe40003f46270 */
[----:B------:R-:W-:Y:S02]  /*b140*/  CS2R R2, SRZ ;  /* 0x0000000000027805 */ /* 0x000fe4000001ff00 */
[----:B------:R-:W-:Y:S01]  /*b150*/  PLOP3.LUT P1, PT, PT, PT, PT, 0x80, 0x0 ;  /* 0x000000000000781c */ /* 0x000fe20003f2f070 */
[----:B------:R-:W-:Y:S01]  /*b160*/  IMAD.MOV.U32 R0, RZ, RZ, RZ ;  /* 0x000000ffff007224 */ /* 0x000fe200078e00ff */
[----:B------:R-:W-:Y:S02]  /*b170*/  CS2R R150, SRZ ;  /* 0x0000000000967805 */ /* 0x000fe4000001ff00 */
[----:B------:R-:W-:Y:S02]  /*b180*/  CS2R R148, SRZ ;  /* 0x0000000000947805 */ /* 0x000fe4000001ff00 */
[----:B------:R-:W-:-:S02]  /*b190*/  CS2R R146, SRZ ;  /* 0x0000000000927805 */ /* 0x000fc4000001ff00 */
[----:B------:R-:W-:Y:S02]  /*b1a0*/  CS2R R144, SRZ ;  /* 0x0000000000907805 */ /* 0x000fe4000001ff00 */
[----:B------:R-:W-:Y:S01]  /*b1b0*/  CS2R R142, SRZ ;  /* 0x00000000008e7805 */ /* 0x000fe2000001ff00 */
[----:B------:R-:W-:Y:S01]  /*b1c0*/  IMAD.MOV.U32 R141, RZ, RZ, RZ ;  /* 0x000000ffff8d7224 */ /* 0x000fe200078e00ff */
        /* <DEDUP_REMOVED lines=11> */
[----:B---3--:R-:W-:Y:S02]  /*b280*/  CS2R R118, SRZ ;  /* 0x0000000000767805 */ /* 0x008fe4000001ff00 */
        /* <DEDUP_REMOVED lines=42> */
[----:B--2---:R-:W-:Y:S02]  /*b530*/  CS2R R38, SRZ ;  /* 0x0000000000267805 */ /* 0x004fe4000001ff00 */
[----:B------:R-:W-:Y:S01]  /*b540*/  CS2R R34, SRZ ;  /* 0x0000000000227805 */ /* 0x000fe2000001ff00 */
[----:B------:R-:W-:Y:S01]  /*b550*/  IMAD.MOV.U32 R24, RZ, RZ, RZ ;  /* 0x000000ffff187224 */ /* 0x000fe200078e00ff */
[----:B------:R-:W-:Y:S01]  /*b560*/  MOV R5, RZ ;  /* 0x000000ff00057202 */ /* 0x000fe20000000f00 */
[----:B------:R-:W-:Y:S02]  /*b570*/  IMAD.MOV.U32 R7, RZ, RZ, RZ ;  /* 0x000000ffff077224 */ /* 0x000fe400078e00ff */
[----:B------:R-:W-:Y:S01]  /*b580*/  IMAD.MOV.U32 R27, RZ, RZ, RZ ;  /* 0x000000ffff1b7224 */ /* 0x000fe200078e00ff */
[----:B------:R-:W-:Y:S06]  /*b590*/  @P0 BRA `(.L_x_563) ;  /* 0x0000000000080947 */ /* 0x000fec0003800000 */
[----:B------:R-:W0:Y:S02]  /*b5a0*/  FENCE.VIEW.ASYNC.G ;  /* 0x00000000000073c6 */ /* 0x000e240000000100 */
[----:B0-----:R-:W-:Y:S06]  /*b5b0*/  BAR.ARV 0xc, 0x180 ;  /* 0x0306000000007b1d */ /* 0x001fec0000002000 */
.L_x_563:
[----:B------:R-:W-:Y:S05]  /*b5c0*/  BSYNC B0 ;  /* 0x0000000000007941 */ /* 0x000fea0003800000 */
.L_x_562:
[----:B------:R-:W-:Y:S02]  /*b5d0*/  IMAD.MOV.U32 R25, RZ, RZ, RZ ;  /* 0x000000ffff197224 */ /* 0x000fe400078e00ff */
[----:B------:R-:W-:Y:S01]  /*b5e0*/  IMAD.MOV.U32 R4, RZ, RZ, RZ ;  /* 0x000000ffff047224 */ /* 0x000fe200078e00ff */
[----:B------:R-:W-:Y:S06]  /*b5f0*/  @!P2 BRA `(.L_x_564) ;  /* 0x000001280080a947 */ /* 0x000fec0003800000 */
[----:B------:R-:W2:Y:S01]  /*b600*/  LDL R6, [R1+0x6c] ;  /* 0x00006c0001067983 */ /* 0x000ea20000100800 */
[----:B------:R-:W0:Y:S02]  /*b610*/  S2R R64, SR_TID.X ;  /* 0x0000000000407919 */ /* 0x000e240000002100 */
[----:B0-----:R-:W-:-:S05]  /*b620*/  VIADD R64, R64, 0xffffff80 ;  /* 0xffffff8040407836 */ /* 0x001fca0000000000 */
[----:B------:R-:W-:-:S04]  /*b630*/  SHF.R.S32.HI R65, RZ, 0x1f, R64 ;  /* 0x0000001fff417819 */ /* 0x000fc80000011440 */
[----:B------:R-:W-:-:S04]  /*b640*/  LEA.HI R65, R65, R64, RZ, 0x7 ;  /* 0x0000004041417211 */ /* 0x000fc800078f38ff */
[----:B------:R-:W-:-:S06]  /*b650*/  SHF.R.S32.HI R0, RZ, 0x7, R65 ;  /* 0x00000007ff007819 */ /* 0x000fcc0000011441 */
[----:B------:R-:W0:Y:S02]  /*b660*/  SHFL.IDX PT, R0, R0, RZ, 0x1f ;  /* 0x00001fff00007589 */ /* 0x000e2400000e0000 */
[----:B0-----:R-:W-:-:S04]  /*b670*/  LEA.HI R2, R0, R0, RZ, 0x1 ;  /* 0x0000000000027211 */ /* 0x001fc800078f08ff */
[----:B------:R-:W-:-:S05]  /*b680*/  LOP3.LUT R3, R2, 0x1e, RZ, 0xc0, !PT ;  /* 0x0000001e02037812 */ /* 0x000fca00078ec0ff */
[----:B------:R-:W-:Y:S01]  /*b690*/  IMAD.IADD R3, R0, 0x1, -R3 ;  /* 0x0000000100037824 */ /* 0x000fe200078e0a03 */
[----:B--2---:R-:W-:-:S13]  /*b6a0*/  R2UR UR4, R6 ;  /* 0x00000000060472ca */ /* 0x004fda00000e0000 */
[----:B------:R-:W-:Y:S02]  /*b6b0*/  ULOP3.LUT UP0, URZ, UR4, 0x9f, URZ, 0xc0, !UPT ;  /* 0x0000009f043f7892 */ /* 0x000fe4000f80c03f */
[----:B------:R-:W-:-:S04]  /*b6c0*/  LEA R3, R3, UR4, 0xd ;  /* 0x0000000403037c11 */ /* 0x000fc8000f8e68ff */
[----:B------:R-:W-:Y:S02]  /*b6d0*/  SHF.R.U32.HI R3, RZ, 0x4, R3 ;  /* 0x00000004ff037819 */ /* 0x000fe40000011603 */
[----:B------:R-:W-:Y:S02]  /*b6e0*/  PLOP3.LUT P0, PT, PT, PT, UP0, 0x80, 0x0 ;  /* 0x000000000000781c */ /* 0x000fe40003f0f008 */
[----:B------:R-:W-:-:S11]  /*b6f0*/  LOP3.LUT R28, R3, 0x3fff, RZ, 0xc0, !PT ;  /* 0x00003fff031c7812 */ /* 0x000fd600078ec0ff */
        /* <DEDUP_REMOVED lines=9> */
[----:B------:R-:W-:Y:S01]  /*b790*/  MOV R13, RZ ;  /* 0x000000ff000d7202 */ /* 0x000fe20000000f00 */
[----:B------:R-:W-:Y:S02]  /*b7a0*/  IMAD.U32 R7, RZ, RZ, UR7 ;  /* 0x00000007ff077e24 */ /* 0x000fe4000f8e00ff */
[----:B------:R-:W-:-:S02]  /*b7b0*/  IMAD.U32 R10, RZ, RZ, UR4 ;  /* 0x00000004ff0a7e24 */ /* 0x000fc4000f8e00ff */
[----:B------:R-:W-:Y:S02]  /*b7c0*/  IMAD.U32 R11, RZ, RZ, UR5 ;  /* 0x00000005ff0b7e24 */ /* 0x000fe4000f8e00ff */
[----:B------:R-:W-:Y:S02]  /*b7d0*/  IMAD.MOV.U32 R8, RZ, RZ, 0x70 ;  /* 0x00000070ff087424 */ /* 0x000fe400078e00ff */
[----:B0-----:R-:W-:-:S07]  /*b7e0*/  IMAD.MOV.U32 R12, RZ, RZ, 0x1 ;  /* 0x00000001ff0c7424 */ /* 0x001fce00078e00ff */
[----:B------:R-:W-:-:S07]  /*b7f0*/  LEPC R20, `(.L_x_565) ;  /* 0x000000001014794e */ /* 0x000fce0000000000 */
[----:B-1--45:R-:W-:Y:S05]  /*b800*/  CALL.ABS.NOINC R2 ;  /* 0x0000000002007343 */ /* 0x032fea0003c00000 */
.L_x_565:
[----:B------:R-:W-:Y:S02]  /*b810*/  ULDC UR4, c[0x0][0x3f4] ;  /* 0x0000fd0000047ab9 */ /* 0x000fe40000000800 */
[----:B------:R-:W-:-:S13]  /*b820*/  ISETP.LT.AND P0, PT, RZ, UR4, PT ;  /* 0x00000004ff007c0c */ /* 0x000fda000bf01270 */
[----:B------:R-:W-:Y:S05]  /*b830*/  @P0 BRA `(.L_x_566) ;  /* 0x0000000000400947 */ /* 0x000fea0003800000 */
[----:B------:R-:W2:Y:S02]  /*b840*/  LDL R2, [R1+0x70] ;  /* 0x0000700001027983 */ /* 0x000ea40000100800 */
[----:B--2---:R-:W-:-:S04]  /*b850*/  LEA.HI R0, R2, R2, RZ, 0x1 ;  /* 0x0000000202007211 */ /* 0x004fc800078f08ff */
[----:B------:R-:W-:-:S05]  /*b860*/  LOP3.LUT R0, R0, 0xfffffffe, RZ, 0xc0, !PT ;  /* 0xfffffffe00007812 */ /* 0x000fca00078ec0ff */
[----:B------:R-:W-:-:S05]  /*b870*/  IMAD.IADD R0, R2, 0x1, -R0 ;  /* 0x0000000102007824 */ /* 0x000fca00078e0a00 */
[----:B------:R-:W-:-:S04]  /*b880*/  SHF.L.U32 R3, R0, 0x1f, RZ ;  /* 0x0000001f00037819 */ /* 0x000fc800000006ff */
[----:B------:R0:W1:Y:S03]  /*b890*/  SYNCS.PHASECHK.TRANS64.TRYWAIT P0, [R22+URZ+0x38800], R3 ;  /* 0x03880003160075a7 */ /* 0x000066000800017f */
[----:B-1----:R-:W-:Y:S05]  /*b8a0*/  @!P0 NANOSLEEP.SYNCS 0x989680 ;  /* 0x009896800000895d */ /* 0x002fea0003900000 */
[----:B------:R-:W1:Y:S01]  /*b8b0*/  @!P0 SYNCS.PHASECHK.TRANS64 P0, [R22+URZ+0x38800], R3 ;  /* 0x03880003160085a7 */ /* 0x000e62000800007f */
[----:B------:R-:W-:Y:S04]  /*b8c0*/  BSSY B0, `(.L_x_567) ;  /* 0x0000006000007945 */ /* 0x000fe80003800000 */
[----:B-1----:R-:W-:Y:S05]  /*b8d0*/  @P0 BRA `(.L_x_568) ;  /* 0x0000000000100947 */ /* 0x002fea0003800000 */
.L_x_569:
[----:B-1----:R1:W2:Y:S02]  /*b8e0*/  SYNCS.PHASECHK.TRANS64.TRYWAIT P0, [R22+URZ+0x38800], R3 ;  /* 0x03880003160075a7 */ /* 0x0022a4000800017f */
[----:B--2---:R-:W-:Y:S05]  /*b8f0*/  @!P0 NANOSLEEP.SYNCS 0x989680 ;  /* 0x009896800000895d */ /* 0x004fea0003900000 */
[----:B------:R-:W2:Y:S02]  /*b900*/  @!P0 SYNCS.PHASECHK.TRANS64 P0, [R22+URZ+0x38800], R3 ;  /* 0x03880003160085a7 */ /* 0x000ea4000800007f */
[----:B--2---:R-:W-:Y:S05]  /*b910*/  @!P0 BRA `(.L_x_569) ;  /* 0xfffffffc00f08947 */ /* 0x004fea000383ffff */
.L_x_568:
[----:B------:R-:W-:Y:S05]  /*b920*/  BSYNC B0 ;  /* 0x0000000000007941 */ /* 0x000fea0003800000 */
.L_x_567:
[----:B------:R-:W-:Y:S05]  /*b930*/  BRA `(.L_x_570) ;  /* 0x0000006c00e47947 */ /* 0x000fea0003800000 */
.L_x_566:
[----:B------:R-:W2:Y:S01]  /*b940*/  LDL R30, [R1+0x6c] ;  /* 0x00006c00011e7983 */ /* 0x000ea20000100800 */
[----:B-----5:R-:W-:Y:S01]  /*b950*/  SHF.R.S32.HI R0, RZ, 0x1f, R136 ;  /* 0x0000001fff007819 */ /* 0x020fe20000011488 */
[----:B------:R-:W-:Y:S01]  /*b960*/  ULDC.64 UR4, c[0x0][0x3f8] ;  /* 0x0000fe0000047ab9 */ /* 0x000fe20000000a00 */
[----:B------:R-:W-:Y:S01]  /*b970*/  ULDC.64 UR6, c[0x0][0x408] ;  /* 0x0001020000067ab9 */ /* 0x000fe20000000a00 */
[----:B------:R-:W-:-:S04]  /*b980*/  IMAD.WIDE.U32 R4, R136, UR4, RZ ;  /* 0x0000000488047c25 */ /* 0x000fc8000f8e00ff */
[C---:B------:R-:W-:Y:S02]  /*b990*/  IMAD R3, R0.reuse, UR4, RZ ;  /* 0x0000000400037c24 */ /* 0x040fe4000f8e02ff */
[----:B------:R-:W-:Y:S02]  /*b9a0*/  IMAD R7, R0, UR6, RZ ;  /* 0x0000000600077c24 */ /* 0x000fe4000f8e02ff */
[C---:B------:R-:W-:Y:S01]  /*b9b0*/  IMAD R3, R136.reuse, UR5, R3 ;  /* 0x0000000588037c24 */ /* 0x040fe2000f8e0203 */
[----:B------:R-:W-:Y:S01]  /*b9c0*/  ULDC.64 UR4, c[0x0][0x3e8] ;  /* 0x0000fa0000047ab9 */ /* 0x000fe20000000a00 */
[----:B------:R-:W-:Y:S01]  /*b9d0*/  IMAD R7, R136, UR7, R7 ;  /* 0x0000000788077c24 */ /* 0x000fe2000f8e0207 */
[----:B------:R-:W-:Y:S01]  /*b9e0*/  LEA R2, P0, R4, UR4, 0x1 ;  /* 0x0000000404027c11 */ /* 0x000fe2000f8008ff */
[----:B------:R-:W-:Y:S01]  /*b9f0*/  IMAD.WIDE.U32 R26, R136, UR6, RZ ;  /* 0x00000006881a7c25 */ /* 0x000fe2000f8e00ff */
[----:B------:R-:W-:-:S03]  /*ba00*/  ULDC.64 UR6, c[0x0][0x400] ;  /* 0x0001000000067ab9 */ /* 0x000fc60000000a00 */
[----:B------:R-:W-:Y:S01]  /*ba10*/  IMAD.IADD R5, R3, 0x1, R5 ;  /* 0x0000000103057824 */ /* 0x000fe200078e0205 */
[----:B------:R-:W-:Y:S01]  /*ba20*/  LEA R25, P1, R26, UR6, 0x1 ;  /* 0x000000061a197c11 */ /* 0x000fe2000f8208ff */
[----:B------:R-:W-:-:S03]  /*ba30*/  IMAD.IADD R3, R7, 0x1, R27 ;  /* 0x0000000107037824 */ /* 0x000fc600078e021b */
[----:B------:R-:W-:Y:S02]  /*ba40*/  LEA.HI.X R24, R4, UR5, R5, 0x1, P0 ;  /* 0x0000000504187c11 */ /* 0x000fe400080f0c05 */
[----:B------:R-:W-:Y:S02]  /*ba50*/  LEA.HI.X R26, R26, UR7, R3, 0x1, P1 ;  /* 0x000000071a1a7c11 */ /* 0x000fe400088f0c03 */
[----:B--2---:R-:W-:-:S13]  /*ba60*/  R2UR UR8, R30 ;  /* 0x000000001e0872ca */ /* 0x004fda00000e0000 */
[----:B------:R-:W-:-:S06]  /*ba70*/  ULOP3.LUT UP0, URZ, UR8, 0x3ff, URZ, 0xc0, !UPT ;  /* 0x000003ff083f7892 */ /* 0x000fcc000f80c03f */
[----:B------:R-:W-:-:S13]  /*ba80*/  PLOP3.LUT P2, PT, PT, PT, UP0, 0x80, 0x0 ;  /* 0x000000000000781c */ /* 0x000fda0003f4f008 */
        /* <DEDUP_REMOVED lines=8> */
[----:B------:R-:W-:Y:S02]  /*bb10*/  IMAD.U32 R6, RZ, RZ, UR6 ;  /* 0x00000006ff067e24 */ /* 0x000fe4000f8e00ff */
[----:B------:R-:W-:Y:S02]  /*bb20*/  IMAD.U32 R7, RZ, RZ, UR7 ;  /* 0x00000007ff077e24 */ /* 0x000fe4000f8e00ff */
[----:B------:R-:W-:-:S02]  /*bb30*/  IMAD.U32 R10, RZ, RZ, UR4 ;  /* 0x00000004ff0a7e24 */ /* 0x000fc4000f8e00ff */
[----:B------:R-:W-:Y:S02]  /*bb40*/  IMAD.U32 R11, RZ, RZ, UR5 ;  /* 0x00000005ff0b7e24 */ /* 0x000fe4000f8e00ff */
[----:B------:R-:W-:Y:S02]  /*bb50*/  IMAD.MOV.U32 R8, RZ, RZ, 0x70 ;  /* 0x00000070ff087424 */ /* 0x000fe400078e00ff */
[----:B------:R-:W-:Y:S02]  /*bb60*/  IMAD.MOV.U32 R12, RZ, RZ, 0x1 ;  /* 0x00000001ff0c7424 */ /* 0x000fe400078e00ff */
[----:B0-----:R-:W-:-:S07]  /*bb70*/  IMAD.MOV.U32 R13, RZ, RZ, RZ ;  /* 0x000000ffff0d7224 */ /* 0x001fce00078e00ff */
[----:B------:R-:W-:-:S07]  /*bb80*/  LEPC R20, `(.L_x_571) ;  /* 0x000000001014794e */ /* 0x000fce0000000000 */
[----:B-1--4-:R-:W-:Y:S05]  /*bb90*/  CALL.ABS.NOINC R14 ;  /* 0x000000000e007343 */ /* 0x012fea0003c00000 */
.L_x_571:
[----:B------:R-:W-:Y:S01]  /*bba0*/  ULDC.U8 UR4, c[0x0][0x410] ;  /* 0x0001040000047ab9 */ /* 0x000fe20000000000 */
[----:B------:R-:W-:Y:S01]  /*bbb0*/  R2UR UR5, R30 ;  /* 0x000000001e0572ca */ /* 0x000fe200000e0000 */
[----:B------:R-:W-:Y:S01]  /*bbc0*/  BSSY B0, `(.L_x_572) ;  /* 0x00006c8000007945 */ /* 0x000fe20003800000 */
[----:B------:R-:W-:Y:S01]  /*bbd0*/  ISETP.NE.AND P0, PT, RZ, UR4, PT ;  /* 0x00000004ff007c0c */ /* 0x000fe2000bf05270 */
[----:B----4-:R-:W-:Y:S01]  /*bbe0*/  VIADD R31, R219, 0x20 ;  /* 0x00000020db1f7836 */ /* 0x010fe20000000000 */
[----:B------:R-:W-:Y:S01]  /*bbf0*/  SHF.R.U32.HI R20, RZ, 0x3, R224 ;  /* 0x00000003ff147819 */ /* 0x000fe200000116e0 */
[----:B------:R-:W-:Y:S01]  /*bc00*/  IMAD R4, R29, 0x80, R219 ;  /* 0x000000801d047824 */ /* 0x000fe200078e02db */
[----:B------:R-:W-:Y:S02]  /*bc10*/  LOP3.LUT R3, R224, 0x38, R16, 0xf8, !PT ;  /* 0x00000038e0037812 */ /* 0x000fe400078ef810 */
[----:B------:R-:W-:Y:S02]  /*bc20*/  IADD3 R21, R219, 0x60, RZ ;  /* 0x00000060db157810 */ /* 0x000fe40007ffe0ff */
[----:B------:R-:W-:-:S04]  /*bc30*/  LOP3.LUT R3, R228, R3, R20, 0xf6, !PT ;  /* 0x00000003e4037212 */ /* 0x000fc800078ef614 */
[----:B------:R-:W-:Y:S01]  /*bc40*/  LEA R30, R3, UR5, 0x1 ;  /* 0x00000005031e7c11 */ /* 0x000fe2000f8e08ff */
[----:B------:R-:W-:Y:S06]  /*bc50*/  @!P0 BRA `(.L_x_573) ;  /* 0x0000003000a48947 */ /* 0x000fec0003800000 */
[----:B------:R-:W-:-:S03]  /*bc60*/  UMOV UR4, 0xffffffff ;  /* 0xffffffff00047882 */ /* 0x000fc60000000000 */
[----:B------:R-:W-:Y:S05]  /*bc70*/  BRA.DIV UR4, `(.L_x_574) ;  /* 0x000001d2042c7947 */ /* 0x000fea000b800000 */
[----:B------:R0:W1:Y:S04]  /*bc80*/  SHFL.IDX PT, R3, R24, RZ, 0x181f ;  /* 0x00181fff18037589 */ /* 0x00006800000e0000 */
[----:B------:R-:W2:Y:S04]  /*bc90*/  SHFL.IDX PT, R2, R2, RZ, 0x181f ;  /* 0x00181fff02027589 */ /* 0x000ea800000e0000 */
[----:B------:R0:W3:Y:S04]  /*bca0*/  SHFL.IDX PT, R5, R26, RZ, 0x181f ;  /* 0x00181fff1a057589 */ /* 0x0000e800000e0000 */
[----:B------:R0:W4:Y:S02]  /*bcb0*/  SHFL.IDX PT, R14, R25, RZ, 0x181f ;  /* 0x00181fff190e7589 */ /* 0x00012400000e0000 */
.L_x_850:
[----:B------:R-:W5:Y:S01]  /*bcc0*/  LDL R20, [R1+0x70] ;  /* 0x0000700001147983 */ /* 0x000f620000100800 */
[----:B------:R-:W-:Y:S01]  /*bcd0*/  ULDC UR4, c[0x0][0x448] ;  /* 0x0001120000047ab9 */ /* 0x000fe20000000800 */
[----:B------:R-:W-:Y:S01]  /*bce0*/  BSSY B1, `(.L_x_575) ;  /* 0x000003e000017945 */ /* 0x000fe20003800000 */
[----:B------:R-:W-:Y:S01]  /*bcf0*/  IMAD R0, R140, UR4, RZ ;  /* 0x000000048c007c24 */ /* 0x000fe2000f8e02ff */
[----:B------:R-:W-:Y:S02]  /*bd00*/  CS2R R6, SRZ ;  /* 0x0000000000067805 */ /* 0x000fe4000001ff00 */
[----:B------:R-:W-:Y:S02]  /*bd10*/  CS2R R8, SRZ ;  /* 0x0000000000087805 */ /* 0x000fe4000001ff00 */
[----:B------:R-:W-:Y:S02]  /*bd20*/  CS2R R10, SRZ ;  /* 0x00000000000a7805 */ /* 0x000fe4000001ff00 */
[----:B------:R-:W-:-:S02]  /*bd30*/  CS2R R12, SRZ ;  /* 0x00000000000c7805 */ /* 0x000fc4000001ff00 */
[----:B------:R-:W-:Y:S01]  /*bd40*/  ISETP.GE.AND P0, PT, R4, R0, PT ;  /* 0x000000000400720c */ /* 0x000fe20003f06270 */
[----:B------:R-:W-:Y:S01]  /*bd50*/  IMAD R0, R29, -0x80, R0 ;  /* 0xffffff801d007824 */ /* 0x000fe200078e0200 */
[----:B0-----:R-:W-:Y:S02]  /*bd60*/  CS2R R24, SRZ ;  /* 0x0000000000187805 */ /* 0x001fe4000001ff00 */
[----:B------:R-:W-:Y:S02]  /*bd70*/  CS2R R26, SRZ ;  /* 0x00000000001a7805 */ /* 0x000fe4000001ff00 */
[----:B------:R-:W-:Y:S02]  /*bd80*/  CS2R R32, SRZ ;  /* 0x0000000000207805 */ /* 0x000fe4000001ff00 */
[----:B------:R-:W-:Y:S02]  /*bd90*/  CS2R R34, SRZ ;  /* 0x0000000000227805 */ /* 0x000fe4000001ff00 */
[----:B-----5:R-:W-:-:S04]  /*bda0*/  LEA.HI R15, R20, R20, RZ, 0x1 ;  /* 0x00000014140f7211 */ /* 0x020fc800078f08ff */
[----:B------:R-:W-:-:S05]  /*bdb0*/  LOP3.LUT R15, R15, 0xfffffffe, RZ, 0xc0, !PT ;  /* 0xfffffffe0f0f7812 */ /* 0x000fca00078ec0ff */
[----:B------:R-:W-:Y:S01]  /*bdc0*/  IMAD.IADD R29, R20, 0x1, -R15 ;  /* 0x00000001141d7824 */ /* 0x000fe200078e0a0f */
[----:B------:R-:W-:Y:S06]  /*bdd0*/  @P0 BRA `(.L_x_576) ;  /* 0x0000000000b80947 */ /* 0x000fec0003800000 */
[----:B------:R-:W-:Y:S01]  /*bde0*/  ULDC UR4, c[0x0][0x3f4] ;  /* 0x0000fd0000047ab9 */ /* 0x000fe20000000800 */
[C---:B------:R-:W-:Y:S01]  /*bdf0*/  IMAD.SHL.U32 R41, R221.reuse, 0x2, RZ ;  /* 0x00000002dd297824 */ /* 0x040fe200078e00ff */
[----:B------:R-:W-:Y:S01]  /*be00*/  ISETP.GE.AND P2, PT, R221, UR4, PT ;  /* 0x00000004dd007c0c */ /* 0x000fe2000bf46270 */
[C---:B------:R-:W-:Y:S01]  /*be10*/  IMAD.SHL.U32 R45, R220.reuse, 0x2, RZ ;  /* 0x00000002dc2d7824 */ /* 0x040fe200078e00ff */
[----:B------:R-:W-:Y:S01]  /*be20*/  ISETP.GE.AND P1, PT, R220, UR4, PT ;  /* 0x00000004dc007c0c */ /* 0x000fe2000bf26270 */
[C---:B------:R-:W-:Y:S01]  /*be30*/  IMAD.SHL.U32 R49, R222.reuse, 0x2, RZ ;  /* 0x00000002de317824 */ /* 0x040fe200078e00ff */
[----:B------:R-:W-:Y:S02]  /*be40*/  ISETP.GE.AND P0, PT, R222, UR4, PT ;  /* 0x00000004de007c0c */ /* 0x000fe4000bf06270 */
[----:B------:R-:W-:Y:S02]  /*be50*/  CS2R R12, SRZ ;  /* 0x00000000000c7805 */ /* 0x000fe4000001ff00 */
[----:B------:R-:W-:-:S02]  /*be60*/  SHF.R.S32.HI R4, RZ, 0x1f, R221 ;  /* 0x0000001fff047819 */ /* 0x000fc400000114dd */
[----:B------:R-:W-:Y:S02]  /*be70*/  CS2R R34, SRZ ;  /* 0x0000000000227805 */ /* 0x000fe4000001ff00 */
[----:B------:R-:W-:Y:S02]  /*be80*/  ISETP.GE.AND P3, PT, R214, UR4, PT ;  /* 0x00000004d6007c0c */ /* 0x000fe4000bf66270 */
[----:B------:R-:W-:Y:S02]  /*be90*/  CS2R R10, SRZ ;  /* 0x00000000000a7805 */ /* 0x000fe4000001ff00 */
[----:B------:R-:W-:Y:S01]  /*bea0*/  SHF.R.S32.HI R9, RZ, 0x1f, R220 ;  /* 0x0000001fff097819 */ /* 0x000fe200000114dc */
[----:B------:R-:W-:Y:S01]  /*beb0*/  ULDC.64 UR6, c[0x0][0x208] ;  /* 0x0000820000067ab9 */ /* 0x000fe20000000a00 */
[----:B------:R-:W-:Y:S02]  /*bec0*/  SHF.L.U64.HI R4, R221, 0x1, R4 ;  /* 0x00000001dd047819 */ /* 0x000fe40000010204 */
[----:B--2---:R-:W-:-:S02]  /*bed0*/  @!P2 IADD3 R38, P4, R2, R41, RZ ;  /* 0x000000290226a210 */ /* 0x004fc40007f9e0ff */
[----:B----4-:R-:W-:Y:S02]  /*bee0*/  @!P2 IADD3 R40, P6, R14, R41, RZ ;  /* 0x000000290e28a210 */ /* 0x010fe40007fde0ff */
[----:B------:R-:W-:Y:S01]  /*bef0*/  SHF.L.U64.HI R8, R220, 0x1, R9 ;  /* 0x00000001dc087819 */ /* 0x000fe20000010209 */
[--C-:B-1----:R-:W-:Y:S01]  /*bf00*/  @!P2 IMAD.X R39, R3, 0x1, R4.reuse, P4 ;  /* 0x000000010327a824 */ /* 0x102fe200020e0604 */
[-C--:B------:R-:W-:Y:S01]  /*bf10*/  @!P1 IADD3 R42, P5, R2, R45.reuse, RZ ;  /* 0x0000002d022a9210 */ /* 0x080fe20007fbe0ff */
[----:B---3--:R-:W-:Y:S01]  /*bf20*/  @!P2 IMAD.X R41, R5, 0x1, R4, P6 ;  /* 0x000000010529a824 */ /* 0x008fe200030e0604 */
[----:B------:R-:W-:Y:S01]  /*bf30*/  SHF.R.S32.HI R7, RZ, 0x1f, R222 ;  /* 0x0000001fff077819 */ /* 0x000fe200000114de */
[----:B------:R-:W-:Y:S01]  /*bf40*/  @!P3 IMAD.MOV.U32 R4, RZ, RZ, R14 ;  /* 0x000000ffff04b224 */ /* 0x000fe200078e000e */
[----:B------:R-:W-:Y:S01]  /*bf50*/  @!P1 IADD3 R44, P4, R14, R45, RZ ;  /* 0x0000002d0e2c9210 */ /* 0x000fe20007f9e0ff */
[----:B------:R-:W-:Y:S01]  /*bf60*/  @!P1 IMAD.X R43, R3, 0x1, R8, P5 ;  /* 0x00000001032b9824 */ /* 0x000fe200028e0608 */
[----:B------:R-:W-:-:S02]  /*bf70*/  SHF.L.U64.HI R6, R222, 0x1, R7 ;  /* 0x00000001de067819 */ /* 0x000fc40000010207 */
[----:B------:R-:W-:Y:S02]  /*bf80*/  CS2R R32, SRZ ;  /* 0x0000000000207805 */ /* 0x000fe4000001ff00 */
[-C--:B------:R-:W-:Y:S01]  /*bf90*/  @!P0 IADD3 R46, P6, R2, R49.reuse, RZ ;  /* 0x00000031022e8210 */ /* 0x080fe20007fde0ff */
[----:B------:R-:W-:Y:S01]  /*bfa0*/  @!P1 IMAD.X R45, R5, 0x1, R8, P4 ;  /* 0x00000001052d9824 */ /* 0x000fe200020e0608 */
[----:B------:R-:W-:Y:S02]  /*bfb0*/  @!P0 IADD3 R48, P5, R14, R49, RZ ;  /* 0x000000310e308210 */ /* 0x000fe40007fbe0ff */
[----:B------:R-:W-:Y:S02]  /*bfc0*/  CS2R R8, SRZ ;  /* 0x0000000000087805 */ /* 0x000fe4000001ff00 */
[----:B------:R-:W-:Y:S01]  /*bfd0*/  CS2R R26, SRZ ;  /* 0x00000000001a7805 */ /* 0x000fe2000001ff00 */
[----:B------:R-:W-:Y:S01]  /*bfe0*/  @!P0 IMAD.X R47, R3, 0x1, R6, P6 ;  /* 0x00000001032f8824 */ /* 0x000fe200030e0606 */
[----:B------:R-:W-:-:S02]  /*bff0*/  @!P0 IADD3.X R49, R5, R6, RZ, P5, !PT ;  /* 0x0000000605318210 */ /* 0x000fc40002ffe4ff */
[----:B------:R-:W-:Y:S02]  /*c000*/  CS2R R6, SRZ ;  /* 0x0000000000067805 */ /* 0x000fe4000001ff00 */
[----:B------:R-:W-:Y:S01]  /*c010*/  CS2R R24, SRZ ;  /* 0x0000000000187805 */ /* 0x000fe2000001ff00 */
[C---:B------:R-:W-:Y:S01]  /*c020*/  @!P3 IMAD.WIDE R14, R214.reuse, 0x2, R2 ;  /* 0x00000002d60eb825 */ /* 0x040fe200078e0202 */
[----:B------:R0:W5:Y:S03]  /*c030*/  @!P2 LD.E.64 R10, desc[UR6][R38.64] ;  /* 0x00000006260aa980 */ /* 0x000166000c101b00 */
[----:B------:R-:W-:Y:S01]  /*c040*/  @!P3 IMAD.WIDE R36, R214, 0x2, R4 ;  /* 0x00000002d624b825 */ /* 0x000fe200078e0204 */
[----:B------:R0:W5:Y:S04]  /*c050*/  @!P3 LD.E.64 R12, desc[UR6][R14.64] ;  /* 0x000000060e0cb980 */ /* 0x000168000c101b00 */
[----:B------:R0:W5:Y:S04]  /*c060*/  @!P3 LD.E.64 R34, desc[UR6][R36.64] ;  /* 0x000000062422b980 */ /* 0x000168000c101b00 */
[----:B------:R0:W5:Y:S04]  /*c070*/  @!P2 LD.E.64 R32, desc[UR6][R40.64] ;  /* 0x000000062820a980 */ /* 0x000168000c101b00 */
[----:B------:R0:W5:Y:S04]  /*c080*/  @!P1 LD.E.64 R8, desc[UR6][R42.64] ;  /* 0x000000062a089980 */ /* 0x000168000c101b00 */
[----:B------:R0:W5:Y:S04]  /*c090*/  @!P1 LD.E.64 R26, desc[UR6][R44.64] ;  /* 0x000000062c1a9980 */ /* 0x000168000c101b00 */
[----:B------:R0:W5:Y:S04]  /*c0a0*/  @!P0 LD.E.64 R6, desc[UR6][R46.64] ;  /* 0x000000062e068980 */ /* 0x000168000c101b00 */
[----:B------:R0:W5:Y:S02]  /*c0b0*/  @!P0 LD.E.64 R24, desc[UR6][R48.64] ;  /* 0x0000000630188980 */ /* 0x000164000c101b00 */
.L_x_576:
[----:B------:R-:W-:Y:S05]  /*c0c0*/  BSYNC B1 ;  /* 0x0000000000017941 */ /* 0x000fea0003800000 */
.L_x_575:
[----:B-1----:R-:W-:Y:S01]  /*c0d0*/  SHF.L.U32 R3, R29, 0x1f, RZ ;  /* 0x0000001f1d037819 */ /* 0x002fe200000006ff */
[--C-:B-----5:R-:W-:Y:S01]  /*c0e0*/  IMAD.MOV.U32 R20, RZ, RZ, R13.reuse ;  /* 0x000000ffff147224 */ /* 0x120fe200078e000d */
[--C-:B0-----:R-:W-:Y:S01]  /*c0f0*/  SHF.R.U64 R48, R12, 0x10, R13.reuse ;  /* 0x000000100c307819 */ /* 0x101fe2000000120d */
[----:B------:R-:W-:Y:S01]  /*c100*/  IMAD.MOV.U32 R15, RZ, RZ, R12 ;  /* 0x000000ffff0f7224 */ /* 0x000fe200078e000c */
[----:B------:R-:W0:Y:S01]  /*c110*/  SYNCS.PHASECHK.TRANS64.TRYWAIT P0, [R22+URZ+0x38800], R3 ;  /* 0x03880003160075a7 */ /* 0x000e22000800017f */
[----:B------:R-:W-:Y:S01]  /*c120*/  SHF.R.U32.HI R51, RZ, 0x10, R13 ;  /* 0x00000010ff337819 */ /* 0x000fe2000001160d */
[----:B------:R-:W-:Y:S01]  /*c130*/  IMAD.MOV.U32 R13, RZ, RZ, R10 ;  /* 0x000000ffff0d7224 */ /* 0x000fe200078e000a */
[----:B------:R-:W-:Y:S01]  /*c140*/  SHF.R.U64 R46, R10, 0x10, R11 ;  /* 0x000000100a2e7819 */ /* 0x000fe2000000120b */
[----:B--2---:R-:W-:Y:S01]  /*c150*/  IMAD.MOV.U32 R2, RZ, RZ, R6 ;  /* 0x000000ffff027224 */ /* 0x004fe200078e0006 */
[--C-:B------:R-:W-:Y:S01]  /*c160*/  SHF.R.U64 R45, R6, 0x10, R7.reuse ;  /* 0x00000010062d7819 */ /* 0x100fe20000001207 */
[--C-:B------:R-:W-:Y:S01]  /*c170*/  IMAD.MOV.U32 R4, RZ, RZ, R7.reuse ;  /* 0x000000ffff047224 */ /* 0x100fe200078e0007 */
[----:B------:R-:W-:Y:S01]  /*c180*/  SHF.R.U32.HI R43, RZ, 0x10, R7 ;  /* 0x00000010ff2b7819 */ /* 0x000fe20000011607 */
[----:B----4-:R-:W-:Y:S01]  /*c190*/  IMAD.MOV.U32 R14, RZ, RZ, R11 ;  /* 0x000000ffff0e7224 */ /* 0x010fe200078e000b */
[----:B------:R-:W-:Y:S01]  /*c1a0*/  SHF.R.U64 R40, R32, 0x10, R33 ;  /* 0x0000001020287819 */ /* 0x000fe20000001221 */
[----:B---3--:R-:W-:Y:S01]  /*c1b0*/  IMAD.MOV.U32 R5, RZ, RZ, R8 ;  /* 0x000000ffff057224 */ /* 0x008fe200078e0008 */
[----:B------:R-:W-:Y:S01]  /*c1c0*/  SHF.R.U32.HI R49, RZ, 0x10, R11 ;  /* 0x00000010ff317819 */ /* 0x000fe2000001160b */
[--C-:B------:R-:W-:Y:S01]  /*c1d0*/  IMAD.MOV.U32 R10, RZ, RZ, R9.reuse ;  /* 0x000000ffff0a7224 */ /* 0x100fe200078e0009 */
[--C-:B------:R-:W-:Y:S01]  /*c1e0*/  SHF.R.U64 R44, R8, 0x10, R9.reuse ;  /* 0x00000010082c7819 */ /* 0x100fe20000001209 */
[----:B------:R-:W-:Y:S01]  /*c1f0*/  IMAD.MOV.U32 R36, RZ, RZ, R34 ;  /* 0x000000ffff247224 */ /* 0x000fe200078e0022 */
[----:B------:R-:W-:Y:S01]  /*c200*/  SHF.R.U32.HI R47, RZ, 0x10, R9 ;  /* 0x00000010ff2f7819 */ /* 0x000fe20000011609 */
[--C-:B------:R-:W-:Y:S01]  /*c210*/  IMAD.MOV.U32 R37, RZ, RZ, R35.reuse ;  /* 0x000000ffff257224 */ /* 0x100fe200078e0023 */
[--C-:B------:R-:W-:Y:S01]  /*c220*/  SHF.R.U64 R41, R34, 0x10, R35.reuse ;  /* 0x0000001022297819 */ /* 0x100fe20000001223 */
[----:B------:R-:W-:Y:S01]  /*c230*/  IMAD.MOV.U32 R7, RZ, RZ, R32 ;  /* 0x000000ffff077224 */ /* 0x000fe200078e0020 */
[----:B------:R-:W-:Y:S01]  /*c240*/  SHF.R.U32.HI R42, RZ, 0x10, R35 ;  /* 0x00000010ff2a7819 */ /* 0x000fe20000011623 */
[--C-:B------:R-:W-:Y:S01]  /*c250*/  IMAD.MOV.U32 R29, RZ, RZ, R33.reuse ;  /* 0x000000ffff1d7224 */ /* 0x100fe200078e0021 */
[----:B------:R-:W-:Y:S01]  /*c260*/  SHF.R.U32.HI R38, RZ, 0x10, R33 ;  /* 0x00000010ff267819 */ /* 0x000fe20000011621 */
[----:B------:R-:W-:Y:S01]  /*c270*/  BSSY B1, `(.L_x_577) ;  /* 0x0000018000017945 */ /* 0x000fe20003800000 */
[----:B------:R-:W-:Y:S01]  /*c280*/  VIMNMX R32, R0, 0x80, PT ;  /* 0x0000008000207848 */ /* 0x000fe20003fe0100 */
[----:B------:R-:W-:Y:S01]  /*c290*/  IMAD.MOV.U32 R6, RZ, RZ, R24 ;  /* 0x000000ffff067224 */ /* 0x000fe200078e0018 */
[--C-:B------:R-:W-:Y:S01]  /*c2a0*/  SHF.R.U64 R35, R24, 0x10, R25.reuse ;  /* 0x0000001018237819 */ /* 0x100fe20000001219 */
[--C-:B------:R-:W-:Y:S01]  /*c2b0*/  IMAD.MOV.U32 R8, RZ, RZ, R25.reuse ;  /* 0x000000ffff087224 */ /* 0x100fe200078e0019 */
[----:B------:R-:W-:Y:S01]  /*c2c0*/  SHF.R.U32.HI R33, RZ, 0x10, R25 ;  /* 0x00000010ff217819 */ /* 0x000fe20000011619 */
[----:B------:R-:W-:Y:S01]  /*c2d0*/  IMAD.MOV.U32 R12, RZ, RZ, R27 ;  /* 0x000000ffff0c7224 */ /* 0x000fe200078e001b */
[----:B------:R-:W-:-:S02]  /*c2e0*/  MOV R11, R26 ;  /* 0x0000001a000b7202 */ /* 0x000fc40000000f00 */
[--C-:B------:R-:W-:Y:S02]  /*c2f0*/  SHF.R.U64 R34, R26, 0x10, R27.reuse ;  /* 0x000000101a227819 */ /* 0x100fe4000000121b */
[----:B------:R-:W-:Y:S02]  /*c300*/  SHF.R.U32.HI R39, RZ, 0x10, R27 ;  /* 0x00000010ff277819 */ /* 0x000fe4000001161b */
[----:B------:R-:W-:Y:S02]  /*c310*/  PRMT R24, R15, 0x5410, R48 ;  /* 0x000054100f187816 */ /* 0x000fe40000000030 */
[----:B------:R-:W-:Y:S02]  /*c320*/  PRMT R25, R20, 0x5410, R51 ;  /* 0x0000541014197816 */ /* 0x000fe40000000033 */
[----:B------:R-:W-:Y:S02]  /*c330*/  PRMT R0, R2, 0x5410, R45 ;  /* 0x0000541002007816 */ /* 0x000fe4000000002d */
[----:B------:R-:W-:-:S02]  /*c340*/  PRMT R13, R13, 0x5410, R46 ;  /* 0x000054100d0d7816 */ /* 0x000fc4000000002e */
[----:B------:R-:W-:Y:S02]  /*c350*/  PRMT R14, R14, 0x5410, R49 ;  /* 0x000054100e0e7816 */ /* 0x000fe40000000031 */
[----:B------:R-:W-:Y:S02]  /*c360*/  PRMT R9, R5, 0x5410, R44 ;  /* 0x0000541005097816 */ /* 0x000fe4000000002c */
[----:B------:R-:W-:Y:S02]  /*c370*/  ISETP.GE.AND P1, PT, R219, R32, PT ;  /* 0x00000020db00720c */ /* 0x000fe40003f26270 */
[----:B------:R-:W-:Y:S02]  /*c380*/  PRMT R10, R10, 0x5410, R47 ;  /* 0x000054100a0a7816 */ /* 0x000fe4000000002f */
[----:B------:R-:W-:Y:S02]  /*c390*/  PRMT R2, R4, 0x5410, R43 ;  /* 0x0000541004027816 */ /* 0x000fe4000000002b */
[----:B------:R-:W-:-:S02]  /*c3a0*/  PRMT R26, R36, 0x5410, R41 ;  /* 0x00005410241a7816 */ /* 0x000fc40000000029 */
[----:B------:R-:W-:Y:S02]  /*c3b0*/  PRMT R27, R37, 0x5410, R42 ;  /* 0x00005410251b7816 */ /* 0x000fe4000000002a */
[----:B------:R-:W-:Y:S02]  /*c3c0*/  PRMT R15, R7, 0x5410, R40 ;  /* 0x00005410070f7816 */ /* 0x000fe40000000028 */
[----:B------:R-:W-:Y:S01]  /*c3d0*/  PRMT R20, R29, 0x5410, R38 ;  /* 0x000054101d147816 */ /* 0x000fe20000000026 */
[----:B0-----:R-:W-:Y:S06]  /*c3e0*/  @!P0 BRA `(.L_x_578) ;  /* 0x000001c800c08947 */ /* 0x001fec0003800000 */
.L_x_851:
[----:B------:R-:W-:Y:S05]  /*c3f0*/  BSYNC B1 ;  /* 0x0000000000017941 */ /* 0x000fea0003800000 */
.L_x_577:
[----:B------:R-:W-:Y:S01]  /*c400*/  BSSY B1, `(.L_x_579) ;  /* 0x00000ad000017945 */ /* 0x000fe20003800000 */
[----:B------:R-:W-:Y:S02]  /*c410*/  PRMT R11, R11, 0x5410, R34 ;  /* 0x000054100b0b7816 */ /* 0x000fe40000000022 */
[----:B------:R-:W-:Y:S02]  /*c420*/  PRMT R12, R12, 0x5410, R39 ;  /* 0x000054100c0c7816 */ /* 0x000fe40000000027 */
[----:B0-----:R-:W-:Y:S02]  /*c430*/  PRMT R3, R6, 0x5410, R35 ;  /* 0x0000541006037816 */ /* 0x001fe40000000023 */
[----:B------:R-:W-:Y:S01]  /*c440*/  PRMT R8, R8, 0x5410, R33 ;  /* 0x0000541008087816 */ /* 0x000fe20000000021 */
[----:B------:R-:W-:Y:S06]  /*c450*/  @P1 BRA `(.L_x_580) ;  /* 0x00000008009c1947 */ /* 0x000fec0003800000 */
[----:B------:R-:W0:Y:S01]  /*c460*/  LDC R5, c[0x0][0x3f4] ;  /* 0x0000fd00ff057b82 */ /* 0x000e220000000800 */
[----:B------:R-:W-:Y:S01]  /*c470*/  BSSY B2, `(.L_x_581) ;  /* 0x000002c000027945 */ /* 0x000fe20003800000 */
[-C--:B0-----:R-:W-:Y:S02]  /*c480*/  ISETP.GE.AND P0, PT, R214, R5.reuse, PT ;  /* 0x00000005d600720c */ /* 0x081fe40003f06270 */
[-C--:B------:R-:W-:Y:S02]  /*c490*/  ISETP.GE.AND P1, PT, R221, R5.reuse, PT ;  /* 0x00000005dd00720c */ /* 0x080fe40003f26270 */
[-C--:B------:R-:W-:Y:S02]  /*c4a0*/  ISETP.GE.AND P2, PT, R220, R5.reuse, PT ;  /* 0x00000005dc00720c */ /* 0x080fe40003f46270 */
[----:B------:R-:W-:-:S07]  /*c4b0*/  ISETP.GE.AND P3, PT, R222, R5, PT ;  /* 0x00000005de00720c */ /* 0x000fce0003f66270 */
[----:B------:R-:W-:Y:S06]  /*c4c0*/  @P0 BRA `(.L_x_582) ;  /* 0x0000000000980947 */ /* 0x000fec0003800000 */
[----:B------:R-:W0:Y:S01]  /*c4d0*/  LDS.128 R4, [R30] ;  /* 0x000000001e047984 */ /* 0x000e220000000c00 */
[C---:B------:R-:W-:Y:S01]  /*c4e0*/  IMAD.U32 R37, R26.reuse, 0x10000, RZ ;  /* 0x000100001a257824 */ /* 0x040fe200078e00ff */
[----:B------:R-:W-:Y:S01]  /*c4f0*/  LOP3.LUT R40, R26, 0xffff0000, RZ, 0xc0, !PT ;  /* 0xffff00001a287812 */ /* 0x000fe200078ec0ff */
[C---:B------:R-:W-:Y:S01]  /*c500*/  IMAD.U32 R36, R24.reuse, 0x10000, RZ ;  /* 0x0001000018247824 */ /* 0x040fe200078e00ff */
[----:B------:R-:W-:Y:S01]  /*c510*/  LOP3.LUT R38, R24, 0xffff0000, RZ, 0xc0, !PT ;  /* 0xffff000018267812 */ /* 0x000fe200078ec0ff */
[C---:B0-----:R-:W-:Y:S01]  /*c520*/  IMAD.U32 R29, R4.reuse, 0x10000, RZ ;  /* 0x00010000041d7824 */ /* 0x041fe200078e00ff */
[----:B------:R-:W-:Y:S01]  /*c530*/  LOP3.LUT R4, R4, 0xffff0000, RZ, 0xc0, !PT ;  /* 0xffff000004047812 */ /* 0x000fe200078ec0ff */
[C---:B------:R-:W-:Y:S01]  /*c540*/  IMAD.U32 R33, R5.reuse, 0x10000, RZ ;  /* 0x0001000005217824 */ /* 0x040fe200078e00ff */
[----:B------:R-:W-:Y:S01]  /*c550*/  LOP3.LUT R5, R5, 0xffff0000, RZ, 0xc0, !PT ;  /* 0xffff000005057812 */ /* 0x000fe200078ec0ff */
[C---:B------:R-:W-:Y:S01]  /*c560*/  IMAD.U32 R34, R6.reuse, 0x10000, RZ ;  /* 0x0001000006227824 */ /* 0x040fe200078e00ff */
[----:B------:R-:W-:Y:S01]  /*c570*/  LOP3.LUT R6, R6, 0xffff0000, RZ, 0xc0, !PT ;  /* 0xffff000006067812 */ /* 0x000fe200078ec0ff */
[C---:B------:R-:W-:Y:S01]  /*c580*/  FMUL.FTZ R42, R4.reuse, R37 ;  /* 0x00000025042a7220 */ /* 0x040fe20000410000 */
[----:B------:R-:W-:Y:S01]  /*c590*/  FMUL.FTZ R4, R4, R36 ;  /* 0x0000002404047220 */ /* 0x000fe20000410000 */
[----:B------:R-:W-:-:S02]  /*c5a0*/  IMAD.U32 R35, R7, 0x10000, RZ ;  /* 0x0001000007237824 */ /* 0x000fc400078e00ff */
[----:B------:R-:W-:Y:S01]  /*c5b0*/  FMUL.FTZ R44, R5, R40 ;  /* 0x00000028052c7220 */ /* 0x000fe20000410000 */
[C---:B------:R-:W-:Y:S01]  /*c5c0*/  FFMA.FTZ R42, R29.reuse, R36, -R42 ;  /* 0x000000241d2a7223 */ /* 0x040fe2000001082a */
[----:B------:R-:W-:Y:S01]  /*c5d0*/  FFMA.FTZ R37, R29, R37, R4 ;  /* 0x000000251d257223 */ /* 0x000fe20000010004 */
[----:B------:R-:W-:Y:S01]  /*c5e0*/  LOP3.LUT R7, R7, 0xffff0000, RZ, 0xc0, !PT ;  /* 0xffff000007077812 */ /* 0x000fe200078ec0ff */
[-C--:B------:R-:W-:Y:S01]  /*c5f0*/  FMUL.FTZ R46, R5, R38.reuse ;  /* 0x00000026052e7220 */ /* 0x080fe20000410000 */
[C---:B------:R-:W-:Y:S01]  /*c600*/  LOP3.LUT R36, R27.reuse, 0xffff0000, RZ, 0xc0, !PT ;  /* 0xffff00001b247812 */ /* 0x040fe200078ec0ff */
[----:B------:R-:W-:Y:S01]  /*c610*/  IMAD.U32 R29, R27, 0x10000, RZ ;  /* 0x000100001b1d7824 */ /* 0x000fe200078e00ff */
[C---:B------:R-:W-:Y:S01]  /*c620*/  LOP3.LUT R4, R25.reuse, 0xffff0000, RZ, 0xc0, !PT ;  /* 0xffff000019047812 */ /* 0x040fe200078ec0ff */
[----:B------:R-:W-:Y:S02]  /*c630*/  IMAD.U32 R5, R25, 0x10000, RZ ;  /* 0x0001000019057824 */ /* 0x000fe400078e00ff */
[C---:B------:R-:W-:Y:S01]  /*c640*/  FFMA.FTZ R44, R33.reuse, R38, -R44 ;  /* 0x00000026212c7223 */ /* 0x040fe2000001082c */
[----:B------:R-:W-:Y:S01]  /*c650*/  FFMA.FTZ R33, R33, R40, R46 ;  /* 0x0000002821217223 */ /* 0x000fe2000001002e */
[C---:B------:R-:W-:Y:S01]  /*c660*/  FMUL.FTZ R39, R6.reuse, R29 ;  /* 0x0000001d06277220 */ /* 0x040fe20000410000 */
[-C--:B------:R-:W-:Y:S01]  /*c670*/  FMUL.FTZ R38, R6, R5.reuse ;  /* 0x0000000506267220 */ /* 0x080fe20000410000 */
[C---:B------:R-:W-:Y:S01]  /*c680*/  FMUL.FTZ R40, R7.reuse, R36 ;  /* 0x0000002407287220 */ /* 0x040fe20000410000 */
[-C--:B------:R-:W-:Y:S01]  /*c690*/  FMUL.FTZ R41, R7, R4.reuse ;  /* 0x0000000407297220 */ /* 0x080fe20000410000 */
[C---:B------:R-:W-:Y:S01]  /*c6a0*/  FFMA.FTZ R6, R34.reuse, R5, -R39 ;  /* 0x0000000522067223 */ /* 0x040fe20000010827 */
[----:B------:R-:W-:Y:S01]  /*c6b0*/  FFMA.FTZ R29, R34, R29, R38 ;  /* 0x0000001d221d7223 */ /* 0x000fe20000010026 */
[C---:B------:R-:W-:Y:S01]  /*c6c0*/  FFMA.FTZ R7, R35.reuse, R4, -R40 ;  /* 0x0000000423077223 */ /* 0x040fe20000010828 */
[----:B------:R-:W-:Y:S01]  /*c6d0*/  FFMA.FTZ R36, R35, R36, R41 ;  /* 0x0000002423247223 */ /* 0x000fe20000010029 */
[----:B------:R-:W-:-:S02]  /*c6e0*/  F2FP.BF16.F32.PACK_AB R4, R37, R42 ;  /* 0x0000002a2504723e */ /* 0x000fc400000010ff */
[----:B------:R-:W-:Y:S02]  /*c6f0*/  F2FP.BF16.F32.PACK_AB R5, R33, R44 ;  /* 0x0000002c2105723e */ /* 0x000fe400000010ff */
[----:B------:R-:W-:Y:S02]  /*c700*/  F2FP.BF16.F32.PACK_AB R6, R29, R6 ;  /* 0x000000061d06723e */ /* 0x000fe400000010ff */
[----:B------:R-:W-:-:S05]  /*c710*/  F2FP.BF16.F32.PACK_AB R7, R36, R7 ;  /* 0x000000072407723e */ /* 0x000fca00000010ff */
[----:B------:R0:W-:Y:S02]  /*c720*/  STS.128 [R30], R4 ;  /* 0x000000041e007388 */ /* 0x0001e40000000c00 */
.L_x_582:
[----:B------:R-:W-:Y:S05]  /*c730*/  BSYNC B2 ;  /* 0x0000000000027941 */ /* 0x000fea0003800000 */
.L_x_581:
[----:B------:R-:W-:Y:S04]  /*c740*/  BSSY B2, `(.L_x_583) ;  /* 0x0000028000027945 */ /* 0x000fe80003800000 */
[----:B------:R-:W-:Y:S05]  /*c750*/  @P1 BRA `(.L_x_584) ;  /* 0x0000000000981947 */ /* 0x000fea0003800000 */
[----:B0-----:R-:W0:Y:S01]  /*c760*/  LDS.128 R4, [R30+0x4000] ;  /* 0x004000001e047984 */ /* 0x001e220000000c00 */
[C---:B------:R-:W-:Y:S01]  /*c770*/  IMAD.U32 R37, R15.reuse, 0x10000, RZ ;  /* 0x000100000f257824 */ /* 0x040fe200078e00ff */
[----:B------:R-:W-:Y:S01]  /*c780*/  LOP3.LUT R40, R15, 0xffff0000, RZ, 0xc0, !PT ;  /* 0xffff00000f287812 */ /* 0x000fe200078ec0ff */
[C---:B------:R-:W-:Y:S01]  /*c790*/  IMAD.U32 R36, R13.reuse, 0x10000, RZ ;  /* 0x000100000d247824 */ /* 0x040fe200078e00ff */
[----:B------:R-:W-:Y:S01]  /*c7a0*/  LOP3.LUT R38, R13, 0xffff0000, RZ, 0xc0, !PT ;  /* 0xffff00000d267812 */ /* 0x000fe200078ec0ff */
[C---:B0-----:R-:W-:Y:S01]  /*c7b0*/  IMAD.U32 R29, R4.reuse, 0x10000, RZ ;  /* 0x00010000041d7824 */ /* 0x041fe200078e00ff */
[----:B------:R-:W-:Y:S01]  /*c7c0*/  LOP3.LUT R4, R4, 0xffff0000, RZ, 0xc0, !PT ;  /* 0xffff000004047812 */ /* 0x000fe200078ec0ff */
[----:B------:R-:W-:Y:S01]  /*c7d0*/  IMAD.U32 R34, R6, 0x10000, RZ ;  /* 0x0001000006227824 */ /* 0x000fe200078e00ff */
[----:B------:R-:W-:Y:S01]  /*c7e0*/  SHF.L.U32 R33, R5, 0x10, RZ ;  /* 0x0000001005217819 */ /* 0x000fe200000006ff */
[----:B------:R-:W-:Y:S01]  /*c7f0*/  IMAD.U32 R35, R7, 0x10000, RZ ;  /* 0x0001000007237824 */ /* 0x000fe200078e00ff */
[----:B------:R-:W-:Y:S01]  /*c800*/  LOP3.LUT R5, R5, 0xffff0000, RZ, 0xc0, !PT ;  /* 0xffff000005057812 */ /* 0x000fe200078ec0ff */
[C---:B------:R-:W-:Y:S01]  /*c810*/  FMUL.FTZ R42, R4.reuse, R37 ;  /* 0x00000025042a7220 */ /* 0x040fe20000410000 */
[----:B------:R-:W-:Y:S01]  /*c820*/  FMUL.FTZ R4, R4, R36 ;  /* 0x0000002404047220 */ /* 0x000fe20000410000 */
[----:B------:R-:W-:-:S02]  /*c830*/  LOP3.LUT R6, R6, 0xffff0000, RZ, 0xc0, !PT ;  /* 0xffff000006067812 */ /* 0x000fc400078ec0ff */
        /* <DEDUP_REMOVED lines=23> */
[----:B------:R1:W-:Y:S02]  /*c9b0*/  STS.128 [R30+0x4000], R4 ;  /* 0x004000041e007388 */ /* 0x0003e40000000c00 */
.L_x_584:
[----:B------:R-:W-:Y:S05]  /*c9c0*/  BSYNC B2 ;  /* 0x0000000000027941 */ /* 0x000fea0003800000 */
.L_x_583:
[----:B------:R-:W-:Y:S04]  /*c9d0*/  BSSY B2, `(.L_x_585) ;  /* 0x0000028000027945 */ /* 0x000fe80003800000 */
[----:B------:R-:W-:Y:S05]  /*c9e0*/  @P2 BRA `(.L_x_586) ;  /* 0x0000000000982947 */ /* 0x000fea0003800000 */
[----:B01----:R-:W0:Y:S01]  /*c9f0*/  LDS.128 R4, [R30+0x8000] ;  /* 0x008000001e047984 */ /* 0x003e220000000c00 */
        /* <DEDUP_REMOVED lines=18> */
[----:B------:R-:W-:Y:S01]  /*cb20*/  SHF.L.U32 R29, R12, 0x10, RZ ;  /* 0x000000100c1d7819 */ /* 0x000fe200000006ff */
[----:B------:R-:W-:Y:S01]  /*cb30*/  IMAD.U32 R5, R10, 0x10000, RZ ;  /* 0x000100000a057824 */ /* 0x000fe200078e00ff */
[----:B------:R-:W-:Y:S01]  /*cb40*/  LOP3.LUT R36, R12, 0xffff0000, RZ, 0xc0, !PT ;  /* 0xffff00000c247812 */ /* 0x000fe200078ec0ff */
[C---:B------:R-:W-:Y:S01]  /*cb50*/  FFMA.FTZ R44, R33.reuse, R38, -R44 ;  /* 0x00000026212c7223 */ /* 0x040fe2000001082c */
[----:B------:R-:W-:Y:S01]  /*cb60*/  LOP3.LUT R4, R10, 0xffff0000, RZ, 0xc0, !PT ;  /* 0xffff00000a047812 */ /* 0x000fe200078ec0ff */
        /* <DEDUP_REMOVED lines=14> */
.L_x_586:
[----:B------:R-:W-:Y:S05]  /*cc50*/  BSYNC B2 ;  /* 0x0000000000027941 */ /* 0x000fea0003800000 */
.L_x_585:
[----:B------:R-:W-:Y:S05]  /*cc60*/  @P3 BRA `(.L_x_580) ;  /* 0x0000000000983947 */ /* 0x000fea0003800000 */
[----:B012---:R-:W0:Y:S01]  /*cc70*/  LDS.128 R4, [R30+0xc000] ;  /* 0x00c000001e047984 */ /* 0x007e220000000c00 */
        /* <DEDUP_REMOVED lines=37> */
.L_x_580:
[----:B------:R-:W-:Y:S05]  /*ced0*/  BSYNC B1 ;  /* 0x0000000000017941 */ /* 0x000fea0003800000 */
.L_x_579:
[----:B------:R-:W-:Y:S01]  /*cee0*/  ISETP.GE.AND P0, PT, R31, R32, PT ;  /* 0x000000201f00720c */ /* 0x000fe20003f06270 */
[----:B------:R-:W-:-:S12]  /*cef0*/  BSSY B1, `(.L_x_587) ;  /* 0x00000a9000017945 */ /* 0x000fd80003800000 */
[----:B------:R-:W-:Y:S05]  /*cf00*/  @P0 BRA `(.L_x_588) ;  /* 0x00000008009c0947 */ /* 0x000fea0003800000 */
[----:B0123--:R-:W0:Y:S01]  /*cf10*/  LDC R5, c[0x0][0x3f4] ;  /* 0x0000fd00ff057b82 */ /* 0x00fe220000000800 */
[----:B------:R-:W-:Y:S01]  /*cf20*/  BSSY B2, `(.L_x_589) ;  /* 0x000002c000027945 */ /* 0x000fe20003800000 */
[-C--:B0-----:R-:W-:Y:S02]  /*cf30*/  ISETP.GE.AND P0, PT, R214, R5.reuse, PT ;  /* 0x00000005d600720c */ /* 0x081fe40003f06270 */
[-C--:B------:R-:W-:Y:S02]  /*cf40*/  ISETP.GE.AND P1, PT, R221, R5.reuse, PT ;  /* 0x00000005dd00720c */ /* 0x080fe40003f26270 */
[-C--:B------:R-:W-:Y:S02]  /*cf50*/  ISETP.GE.AND P2, PT, R220, R5.reuse, PT ;  /* 0x00000005dc00720c */ /* 0x080fe40003f46270 */
[----:B------:R-:W-:-:S07]  /*cf60*/  ISETP.GE.AND P3, PT, R222, R5, PT ;  /* 0x00000005de00720c */ /* 0x000fce0003f66270 */
[----:B------:R-:W-:Y:S06]  /*cf70*/  @P0 BRA `(.L_x_590) ;  /* 0x0000000000980947 */ /* 0x000fec0003800000 */
[----:B------:R-:W0:Y:S01]  /*cf80*/  LDS.128 R4, [R30+0x1000] ;  /* 0x001000001e047984 */ /* 0x000e220000000c00 */
[----:B------:R-:W-:Y:S01]  /*cf90*/  SHF.L.U32 R39, R26, 0x10, RZ ;  /* 0x000000101a277819 */ /* 0x000fe200000006ff */
[----:B------:R-:W-:Y:S01]  /*cfa0*/  IMAD.U32 R35, R24, 0x10000, RZ ;  /* 0x0001000018237824 */ /* 0x000fe200078e00ff */
[----:B------:R-:W-:Y:S02]  /*cfb0*/  LOP3.LUT R41, R26, 0xffff0000, RZ, 0xc0, !PT ;  /* 0xffff00001a297812 */ /* 0x000fe400078ec0ff */
[----:B------:R-:W-:Y:S02]  /*cfc0*/  LOP3.LUT R37, R24, 0xffff0000, RZ, 0xc0, !PT ;  /* 0xffff000018257812 */ /* 0x000fe400078ec0ff */
[----:B------:R-:W-:Y:S02]  /*cfd0*/  LOP3.LUT R44, R27, 0xffff0000, RZ, 0xc0, !PT ;  /* 0xffff00001b2c7812 */ /* 0x000fe400078ec0ff */
[----:B------:R-:W-:Y:S01]  /*cfe0*/  LOP3.LUT R42, R25, 0xffff0000, RZ, 0xc0, !PT ;  /* 0xffff0000192a7812 */ /* 0x000fe200078ec0ff */
[C---:B0-----:R-:W-:Y:S01]  /*cff0*/  IMAD.U32 R29, R4.reuse, 0x10000, RZ ;  /* 0x00010000041d7824 */ /* 0x041fe200078e00ff */
[----:B------:R-:W-:Y:S01]  /*d000*/  LOP3.LUT R4, R4, 0xffff0000, RZ, 0xc0, !PT ;  /* 0xffff000004047812 */ /* 0x000fe200078ec0ff */
[C---:B------:R-:W-:Y:S01]  /*d010*/  IMAD.U32 R31, R5.reuse, 0x10000, RZ ;  /* 0x00010000051f7824 */ /* 0x040fe200078e00ff */
[----:B------:R-:W-:Y:S01]  /*d020*/  LOP3.LUT R5, R5, 0xffff0000, RZ, 0xc0, !PT ;  /* 0xffff000005057812 */ /* 0x000fe200078ec0ff */
[C---:B------:R-:W-:Y:S01]  /*d030*/  IMAD.U32 R33, R6.reuse, 0x10000, RZ ;  /* 0x0001000006217824 */ /* 0x040fe200078e00ff */
[----:B------:R-:W-:Y:S01]  /*d040*/  LOP3.LUT R6, R6, 0xffff0000, RZ, 0xc0, !PT ;  /* 0xffff000006067812 */ /* 0x000fe200078ec0ff */
[-C--:B------:R-:W-:Y:S01]  /*d050*/  FMUL.FTZ R36, R39, R4.reuse ;  /* 0x0000000427247220 */ /* 0x080fe20000410000 */
[----:B------:R-:W-:Y:S01]  /*d060*/  FMUL.FTZ R38, R35, R4 ;  /* 0x0000000423267220 */ /* 0x000fe20000410000 */
[----:B------:R-:W-:Y:S01]  /*d070*/  FMUL.FTZ R40, R41, R5 ;  /* 0x0000000529287220 */ /* 0x000fe20000410000 */
[----:B------:R-:W-:-:S02]  /*d080*/  IMAD.U32 R34, R7, 0x10000, RZ ;  /* 0x0001000007227824 */ /* 0x000fc400078e00ff */
[-C--:B------:R-:W-:Y:S01]  /*d090*/  FFMA.FTZ R4, R35, R29.reuse, -R36 ;  /* 0x0000001d23047223 */ /* 0x080fe20000010824 */
[----:B------:R-:W-:Y:S01]  /*d0a0*/  LOP3.LUT R7, R7, 0xffff0000, RZ, 0xc0, !PT ;  /* 0xffff000007077812 */ /* 0x000fe200078ec0ff */
[----:B------:R-:W-:Y:S01]  /*d0b0*/  FFMA.FTZ R29, R39, R29, R38 ;  /* 0x0000001d271d7223 */ /* 0x000fe20000010026 */
[C---:B------:R-:W-:Y:S01]  /*d0c0*/  FMUL.FTZ R36, R37.reuse, R5 ;  /* 0x0000000525247220 */ /* 0x040fe20000410000 */
[----:B------:R-:W-:Y:S01]  /*d0d0*/  FFMA.FTZ R5, R37, R31, -R40 ;  /* 0x0000001f25057223 */ /* 0x000fe20000010828 */
[----:B------:R-:W-:Y:S02]  /*d0e0*/  IMAD.U32 R39, R27, 0x10000, RZ ;  /* 0x000100001b277824 */ /* 0x000fe400078e00ff */
[----:B------:R-:W-:Y:S01]  /*d0f0*/  FMUL.FTZ R35, R42, R7 ;  /* 0x000000072a237220 */ /* 0x000fe20000410000 */
[----:B------:R-:W-:Y:S02]  /*d100*/  IMAD.U32 R37, R25, 0x10000, RZ ;  /* 0x0001000019257824 */ /* 0x000fe400078e00ff */
[----:B------:R-:W-:Y:S01]  /*d110*/  FFMA.FTZ R36, R41, R31, R36 ;  /* 0x0000001f29247223 */ /* 0x000fe20000010024 */
[-C--:B------:R-:W-:Y:S01]  /*d120*/  FMUL.FTZ R38, R39, R6.reuse ;  /* 0x0000000627267220 */ /* 0x080fe20000410000 */
[----:B------:R-:W-:Y:S01]  /*d130*/  FMUL.FTZ R31, R44, R7 ;  /* 0x000000072c1f7220 */ /* 0x000fe20000410000 */
[----:B------:R-:W-:Y:S01]  /*d140*/  FMUL.FTZ R40, R37, R6 ;  /* 0x0000000625287220 */ /* 0x000fe20000410000 */
[----:B------:R-:W-:Y:S01]  /*d150*/  F2FP.BF16.F32.PACK_AB R4, R29, R4 ;  /* 0x000000041d04723e */ /* 0x000fe200000010ff */
[-C--:B------:R-:W-:Y:S01]  /*d160*/  FFMA.FTZ R6, R37, R33.reuse, -R38 ;  /* 0x0000002125067223 */ /* 0x080fe20000010826 */
[-C--:B------:R-:W-:Y:S01]  /*d170*/  FFMA.FTZ R7, R42, R34.reuse, -R31 ;  /* 0x000000222a077223 */ /* 0x080fe2000001081f */
[----:B------:R-:W-:Y:S01]  /*d180*/  FFMA.FTZ R33, R39, R33, R40 ;  /* 0x0000002127217223 */ /* 0x000fe20000010028 */
[----:B------:R-:W-:Y:S01]  /*d190*/  FFMA.FTZ R34, R44, R34, R35 ;  /* 0x000000222c227223 */ /* 0x000fe20000010023 */
[----:B------:R-:W-:-:S03]  /*d1a0*/  F2FP.BF16.F32.PACK_AB R5, R36, R5 ;  /* 0x000000052405723e */ /* 0x000fc600000010ff */
[----:B------:R-:W-:Y:S02]  /*d1b0*/  F2FP.BF16.F32.PACK_AB R6, R33, R6 ;  /* 0x000000062106723e */ /* 0x000fe400000010ff */
[----:B------:R-:W-:-:S05]  /*d1c0*/  F2FP.BF16.F32.PACK_AB R7, R34, R7 ;  /* 0x000000072207723e */ /* 0x000fca00000010ff */
[----:B------:R0:W-:Y:S02]  /*d1d0*/  STS.128 [R30+0x1000], R4 ;  /* 0x001000041e007388 */ /* 0x0001e40000000c00 */
.L_x_590:
[----:B------:R-:W-:Y:S05]  /*d1e0*/  BSYNC B2 ;  /* 0x0000000000027941 */ /* 0x000fea0003800000 */
.L_x_589:
[----:B------:R-:W-:Y:S04]  /*d1f0*/  BSSY B2, `(.L_x_591) ;  /* 0x0000028000027945 */ /* 0x000fe80003800000 */
[----:B------:R-:W-:Y:S05]  /*d200*/  @P1 BRA `(.L_x_592) ;  /* 0x0000000000981947 */ /* 0x000fea0003800000 */
[----:B0-----:R-:W0:Y:S01]  /*d210*/  LDS.128 R4, [R30+0x5000] ;  /* 0x005000001e047984 */ /* 0x001e220000000c00 */
[C---:B------:R-:W-:Y:S01]  /*d220*/  IMAD.U32 R39, R15.reuse, 0x10000, RZ ;  /* 0x000100000f277824 */ /* 0x040fe200078e00ff */
[----:B------:R-:W-:Y:S01]  /*d230*/  LOP3.LUT R41, R15, 0xffff0000, RZ, 0xc0, !PT ;  /* 0xffff00000f297812 */ /* 0x000fe200078ec0ff */
[C---:B------:R-:W-:Y:S01]  /*d240*/  IMAD.U32 R35, R13.reuse, 0x10000, RZ ;  /* 0x000100000d237824 */ /* 0x040fe200078e00ff */
        /* <DEDUP_REMOVED lines=34> */
.L_x_592:
[----:B------:R-:W-:Y:S05]  /*d470*/  BSYNC B2 ;  /* 0x0000000000027941 */ /* 0x000fea0003800000 */
.L_x_591:
[----:B------:R-:W-:Y:S04]  /*d480*/  BSSY B2, `(.L_x_593) ;  /* 0x0000028000027945 */ /* 0x000fe80003800000 */
[----:B------:R-:W-:Y:S05]  /*d490*/  @P2 BRA `(.L_x_594) ;  /* 0x0000000000982947 */ /* 0x000fea0003800000 */
[----:B01----:R-:W0:Y:S01]  /*d4a0*/  LDS.128 R4, [R30+0x9000] ;  /* 0x009000001e047984 */ /* 0x003e220000000c00 */
[C---:B------:R-:W-:Y:S01]  /*d4b0*/  IMAD.U32 R39, R11.reuse, 0x10000, RZ ;  /* 0x000100000b277824 */ /* 0x040fe200078e00ff */
[----:B------:R-:W-:Y:S01]  /*d4c0*/  LOP3.LUT R41, R11, 0xffff0000, RZ, 0xc0, !PT ;  /* 0xffff00000b297812 */ /* 0x000fe200078ec0ff */
[C---:B------:R-:W-:Y:S01]  /*d4d0*/  IMAD.U32 R35, R9.reuse, 0x10000, RZ ;  /* 0x0001000009237824 */ /* 0x040fe200078e00ff */
[----:B------:R-:W-:Y:S02]  /*d4e0*/  LOP3.LUT R37, R9, 0xffff0000, RZ, 0xc0, !PT ;  /* 0xffff000009257812 */ /* 0x000fe400078ec0ff */
[----:B------:R-:W-:Y:S02]  /*d4f0*/  LOP3.LUT R44, R12, 0xffff0000, RZ, 0xc0, !PT ;  /* 0xffff00000c2c7812 */ /* 0x000fe400078ec0ff */
[----:B------:R-:W-:Y:S02]  /*d500*/  LOP3.LUT R42, R10, 0xffff0000, RZ, 0xc0, !PT ;  /* 0xffff00000a2a7812 */ /* 0x000fe400078ec0ff */
[C---:B0-----:R-:W-:Y:S01]  /*d510*/  SHF.L.U32 R29, R4.reuse, 0x10, RZ ;  /* 0x00000010041d7819 */ /* 0x041fe200000006ff */
[C---:B------:R-:W-:Y:S01]  /*d520*/  IMAD.U32 R31, R5.reuse, 0x10000, RZ ;  /* 0x00010000051f7824 */ /* 0x040fe200078e00ff */
[----:B------:R-:W-:Y:S01]  /*d530*/  LOP3.LUT R4, R4, 0xffff0000, RZ, 0xc0, !PT ;  /* 0xffff000004047812 */ /* 0x000fe200078ec0ff */
[C---:B------:R-:W-:Y:S01]  /*d540*/  IMAD.U32 R33, R6.reuse, 0x10000, RZ ;  /* 0x0001000006217824 */ /* 0x040fe200078e00ff */
[----:B------:R-:W-:Y:S01]  /*d550*/  LOP3.LUT R5, R5, 0xffff0000, RZ, 0xc0, !PT ;  /* 0xffff000005057812 */ /* 0x000fe200078ec0ff */
[----:B------:R-:W-:Y:S01]  /*d560*/  IMAD.U32 R34, R7, 0x10000, RZ ;  /* 0x0001000007227824 */ /* 0x000fe200078e00ff */
[----:B------:R-:W-:Y:S01]  /*d570*/  LOP3.LUT R6, R6, 0xffff0000, RZ, 0xc0, !PT ;  /* 0xffff000006067812 */ /* 0x000fe200078ec0ff */
[-C--:B------:R-:W-:Y:S01]  /*d580*/  FMUL.FTZ R36, R39, R4.reuse ;  /* 0x0000000427247220 */ /* 0x080fe20000410000 */
[----:B------:R-:W-:Y:S01]  /*d590*/  FMUL.FTZ R38, R35, R4 ;  /* 0x0000000423267220 */ /* 0x000fe20000410000 */
[----:B------:R-:W-:Y:S01]  /*d5a0*/  FMUL.FTZ R40, R41, R5 ;  /* 0x0000000529287220 */ /* 0x000fe20000410000 */
[----:B------:R-:W-:Y:S01]  /*d5b0*/  LOP3.LUT R7, R7, 0xffff0000, RZ, 0xc0, !PT ;  /* 0xffff000007077812 */ /* 0x000fe200078ec0ff */
[-C--:B------:R-:W-:Y:S01]  /*d5c0*/  FFMA.FTZ R4, R35, R29.reuse, -R36 ;  /* 0x0000001d23047223 */ /* 0x080fe20000010824 */
[----:B------:R-:W-:Y:S01]  /*d5d0*/  FFMA.FTZ R29, R39, R29, R38 ;  /* 0x0000001d271d7223 */ /* 0x000fe20000010026 */
[C---:B------:R-:W-:Y:S01]  /*d5e0*/  FMUL.FTZ R36, R37.reuse, R5 ;  /* 0x0000000525247220 */ /* 0x040fe20000410000 */
[----:B------:R-:W-:Y:S01]  /*d5f0*/  FFMA.FTZ R5, R37, R31, -R40 ;  /* 0x0000001f25057223 */ /* 0x000fe20000010828 */
[----:B------:R-:W-:-:S02]  /*d600*/  IMAD.U32 R39, R12, 0x10000, RZ ;  /* 0x000100000c277824 */ /* 0x000fc400078e00ff */
        /* <DEDUP_REMOVED lines=15> */
.L_x_594:
[----:B------:R-:W-:Y:S05]  /*d700*/  BSYNC B2 ;  /* 0x0000000000027941 */ /* 0x000fea0003800000 */
.L_x_593:
[----:B------:R-:W-:Y:S05]  /*d710*/  @P3 BRA `(.L_x_588) ;  /* 0x0000000000983947 */ /* 0x000fea0003800000 */
[----:B012---:R-:W0:Y:S01]  /*d720*/  LDS.128 R4, [R30+0xd000] ;  /* 0x00d000001e047984 */ /* 0x007e220000000c00 */
        /* <DEDUP_REMOVED lines=11> */
[----:B------:R-:W-:Y:S01]  /*d7e0*/  SHF.L.U32 R34, R7, 0x10, RZ ;  /* 0x0000001007227819 */ /* 0x000fe200000006ff */
[-C--:B------:R-:W-:Y:S01]  /*d7f0*/  FMUL.FTZ R36, R39, R4.reuse ;  /* 0x0000000427247220 */ /* 0x080fe20000410000 */
[----:B------:R-:W-:Y:S01]  /*d800*/  FMUL.FTZ R38, R35, R4 ;  /* 0x0000000423267220 */ /* 0x000fe20000410000 */
[----:B------:R-:W-:Y:S01]  /*d810*/  FMUL.FTZ R40, R41, R5 ;  /* 0x0000000529287220 */ /* 0x000fe20000410000 */
[----:B------:R-:W-:Y:S01]  /*d820*/  LOP3.LUT R6, R6, 0xffff0000, RZ, 0xc0, !PT ;  /* 0xffff000006067812 */ /* 0x000fe200078ec0ff */
[-C--:B------:R-:W-:Y:S01]  /*d830*/  FFMA.FTZ R4, R35, R29.reuse, -R36 ;  /* 0x0000001d23047223 */ /* 0x080fe20000010824 */
[----:B------:R-:W-:Y:S01]  /*d840*/  LOP3.LUT R7, R7, 0xffff0000, RZ, 0xc0, !PT ;  /* 0xffff000007077812 */ /* 0x000fe200078ec0ff */
        /* <DEDUP_REMOVED lines=19> */
.L_x_588:
[----:B------:R-:W-:Y:S05]  /*d980*/  BSYNC B1 ;  /* 0x0000000000017941 */ /* 0x000fea0003800000 */
.L_x_587:
[----:B01234-:R-:W-:Y:S01]  /*d990*/  VIADD R4, R219, 0x40 ;  /* 0x00000040db047836 */ /* 0x01ffe20000000000 */
[----:B------:R-:W-:Y:S04]  /*d9a0*/  BSSY B1, `(.L_x_595) ;  /* 0x00000aa000017945 */ /* 0x000fe80003800000 */
[----:B------:R-:W-:-:S13]  /*d9b0*/  ISETP.GE.AND P0, PT, R4, R32, PT ;  /* 0x000000200400720c */ /* 0x000fda0003f06270 */
[----:B------:R-:W-:Y:S05]  /*d9c0*/  @P0 BRA `(.L_x_596) ;  /* 0x00000008009c0947 */ /* 0x000fea0003800000 */
[----:B------:R-:W0:Y:S01]  /*d9d0*/  LDC R5, c[0x0][0x3f4] ;  /* 0x0000fd00ff057b82 */ /* 0x000e220000000800 */
[----:B------:R-:W-:Y:S01]  /*d9e0*/  BSSY B2, `(.L_x_597) ;  /* 0x000002c000027945 */ /* 0x000fe20003800000 */
[-C--:B0-----:R-:W-:Y:S02]  /*d9f0*/  ISETP.GE.AND P0, PT, R214, R5.reuse, PT ;  /* 0x00000005d600720c */ /* 0x081fe40003f06270 */
[-C--:B------:R-:W-:Y:S02]  /*da00*/  ISETP.GE.AND P1, PT, R221, R5.reuse, PT ;  /* 0x00000005dd00720c */ /* 0x080fe40003f26270 */
[-C--:B------:R-:W-:Y:S02]  /*da10*/  ISETP.GE.AND P2, PT, R220, R5.reuse, PT ;  /* 0x00000005dc00720c */ /* 0x080fe40003f46270 */
[----:B------:R-:W-:-:S07]  /*da20*/  ISETP.GE.AND P3, PT, R222, R5, PT ;  /* 0x00000005de00720c */ /* 0x000fce0003f66270 */
[----:B------:R-:W-:Y:S06]  /*da30*/  @P0 BRA `(.L_x_598) ;  /* 0x0000000000980947 */ /* 0x000fec0003800000 */
[----:B------:R-:W0:Y:S01]  /*da40*/  LDS.128 R4, [R30+0x2000] ;  /* 0x002000001e047984 */ /* 0x000e220000000c00 */
        /* <DEDUP_REMOVED lines=37> */
.L_x_598:
[----:B------:R-:W-:Y:S05]  /*dca0*/  BSYNC B2 ;  /* 0x0000000000027941 */ /* 0x000fea0003800000 */
.L_x_597:
        /* <DEDUP_REMOVED lines=12> */
[----:B------:R-:W-:Y:S01]  /*dd70*/  SHF.L.U32 R31, R5, 0x10, RZ ;  /* 0x00000010051f7819 */ /* 0x000fe200000006ff */
[----:B------:R-:W-:Y:S01]  /*dd80*/  IMAD.U32 R34, R7, 0x10000, RZ ;  /* 0x0001000007227824 */ /* 0x000fe200078e00ff */
[----:B------:R-:W-:Y:S01]  /*dd90*/  LOP3.LUT R5, R5, 0xffff0000, RZ, 0xc0, !PT ;  /* 0xffff000005057812 */ /* 0x000fe200078ec0ff */
[-C--:B------:R-:W-:Y:S01]  /*dda0*/  FMUL.FTZ R36, R39, R4.reuse ;  /* 0x0000000427247220 */ /* 0x080fe20000410000 */
[----:B------:R-:W-:Y:S01]  /*ddb0*/  FMUL.FTZ R38, R35, R4 ;  /* 0x0000000423267220 */ /* 0x000fe20000410000 */
[----:B------:R-:W-:-:S02]  /*ddc0*/  LOP3.LUT R6, R6, 0xffff0000, RZ, 0xc0, !PT ;  /* 0xffff000006067812 */ /* 0x000fc400078ec0ff */
[----:B------:R-:W-:Y:S01]  /*ddd0*/  FMUL.FTZ R40, R41, R5 ;  /* 0x0000000529287220 */ /* 0x000fe20000410000 */
        /* <DEDUP_REMOVED lines=21> */
.L_x_600:
[----:B------:R-:W-:Y:S05]  /*df30*/  BSYNC B2 ;  /* 0x0000000000027941 */ /* 0x000fea0003800000 */
.L_x_599:
        /* <DEDUP_REMOVED lines=20> */
[----:B------:R-:W-:Y:S01]  /*e080*/  FFMA.FTZ R29, R39, R29, R38 ;  /* 0x0000001d271d7223 */ /* 0x000fe20000010026 */
[----:B------:R-:W-:Y:S01]  /*e090*/  LOP3.LUT R7, R7, 0xffff0000, RZ, 0xc0, !PT ;  /* 0xffff000007077812 */ /* 0x000fe200078ec0ff */
[C---:B------:R-:W-:Y:S01]  /*e0a0*/  FMUL.FTZ R36, R37.reuse, R5 ;  /* 0x0000000525247220 */ /* 0x040fe20000410000 */
[----:B------:R-:W-:Y:S01]  /*e0b0*/  SHF.L.U32 R39, R12, 0x10, RZ ;  /* 0x000000100c277819 */ /* 0x000fe200000006ff */
[-C--:B------:R-:W-:Y:S01]  /*e0c0*/  FFMA.FTZ R5, R37, R31.reuse, -R40 ;  /* 0x0000001f25057223 */ /* 0x080fe20000010828 */
[----:B------:R-:W-:Y:S02]  /*e0d0*/  IMAD.U32 R37, R10, 0x10000, RZ ;  /* 0x000100000a257824 */ /* 0x000fe400078e00ff */
[----:B------:R-:W-:Y:S01]  /*e0e0*/  FFMA.FTZ R36, R41, R31, R36 ;  /* 0x0000001f29247223 */ /* 0x000fe20000010024 */
[-C--:B------:R-:W-:Y:S01]  /*e0f0*/  FMUL.FTZ R31, R44, R7.reuse ;  /* 0x000000072c1f7220 */ /* 0x080fe20000410000 */
[-C--:B------:R-:W-:Y:S01]  /*e100*/  FMUL.FTZ R38, R39, R6.reuse ;  /* 0x0000000627267220 */ /* 0x080fe20000410000 */
[C---:B------:R-:W-:Y:S01]  /*e110*/  FMUL.FTZ R40, R37.reuse, R6 ;  /* 0x0000000625287220 */ /* 0x040fe20000410000 */
[C---:B------:R-:W-:Y:S01]  /*e120*/  FMUL.FTZ R35, R42.reuse, R7 ;  /* 0x000000072a237220 */ /* 0x040fe20000410000 */
[-C--:B------:R-:W-:Y:S01]  /*e130*/  FFMA.FTZ R7, R42, R34.reuse, -R31 ;  /* 0x000000222a077223 */ /* 0x080fe2000001081f */
[-C--:B------:R-:W-:Y:S01]  /*e140*/  FFMA.FTZ R6, R37, R33.reuse, -R38 ;  /* 0x0000002125067223 */ /* 0x080fe20000010826 */
[----:B------:R-:W-:Y:S01]  /*e150*/  FFMA.FTZ R33, R39, R33, R40 ;  /* 0x0000002127217223 */ /* 0x000fe20000010028 */
[----:B------:R-:W-:Y:S01]  /*e160*/  FFMA.FTZ R34, R44, R34, R35 ;  /* 0x000000222c227223 */ /* 0x000fe20000010023 */
[----:B------:R-:W-:-:S02]  /*e170*/  F2FP.BF16.F32.PACK_AB R4, R29, R4 ;  /* 0x000000041d04723e */ /* 0x000fc400000010ff */
[----:B------:R-:W-:Y:S02]  /*e180*/  F2FP.BF16.F32.PACK_AB R5, R36, R5 ;  /* 0x000000052405723e */ /* 0x000fe400000010ff */
[----:B------:R-:W-:Y:S02]  /*e190*/  F2FP.BF16.F32.PACK_AB R6, R33, R6 ;  /* 0x000000062106723e */ /* 0x000fe400000010ff */
[----:B------:R-:W-:-:S05]  /*e1a0*/  F2FP.BF16.F32.PACK_AB R7, R34, R7 ;  /* 0x000000072207723e */ /* 0x000fca00000010ff */
[----:B------:R2:W-:Y:S02]  /*e1b0*/  STS.128 [R30+0xa000], R4 ;  /* 0x00a000041e007388 */ /* 0x0005e40000000c00 */
.L_x_602:
[----:B------:R-:W-:Y:S05]  /*e1c0*/  BSYNC B2 ;  /* 0x0000000000027941 */ /* 0x000fea0003800000 */
.L_x_601:
        /* <DEDUP_REMOVED lines=39> */
.L_x_596:
[----:B------:R-:W-:Y:S05]  /*e440*/  BSYNC B1 ;  /* 0x0000000000017941 */ /* 0x000fea0003800000 */
.L_x_595:
[----:B------:R-:W-:-:S13]  /*e450*/  ISETP.GE.AND P0, PT, R21, R32, PT ;  /* 0x000000201500720c */ /* 0x000fda0003f06270 */
        /* <DEDUP_REMOVED lines=11> */
[----:B------:R-:W-:Y:S01]  /*e510*/  LOP3.LUT R37, R26, 0xffff0000, RZ, 0xc0, !PT ;  /* 0xffff00001a257812 */ /* 0x000fe200078ec0ff */
[C---:B------:R-:W-:Y:S01]  /*e520*/  IMAD.U32 R38, R27.reuse, 0x10000, RZ ;  /* 0x000100001b267824 */ /* 0x040fe200078e00ff */
        /* <DEDUP_REMOVED lines=12> */
[----:B------:R-:W-:Y:S01]  /*e5f0*/  FFMA.FTZ R4, R31, R21, -R32 ;  /* 0x000000151f047223 */ /* 0x000fe20000010820 */
[C---:B------:R-:W-:Y:S01]  /*e600*/  FMUL.FTZ R32, R33.reuse, R5 ;  /* 0x0000000521207220 */ /* 0x040fe20000410000 */
[----:B------:R-:W-:Y:S01]  /*e610*/  FFMA.FTZ R5, R33, R29, -R36 ;  /* 0x0000001d21057223 */ /* 0x000fe20000010824 */
[----:B------:R-:W-:Y:S01]  /*e620*/  LOP3.LUT R6, R6, 0xffff0000, RZ, 0xc0, !PT ;  /* 0xffff000006067812 */ /* 0x000fe200078ec0ff */
[----:B------:R-:W-:Y:S01]  /*e630*/  FFMA.FTZ R21, R35, R21, R34 ;  /* 0x0000001523157223 */ /* 0x000fe20000010022 */
[C---:B------:R-:W-:Y:S01]  /*e640*/  LOP3.LUT R36, R25.reuse, 0xffff0000, RZ, 0xc0, !PT ;  /* 0xffff000019247812 */ /* 0x040fe200078ec0ff */
[----:B------:R-:W-:Y:S02]  /*e650*/  IMAD.U32 R34, R25, 0x10000, RZ ;  /* 0x0001000019227824 */ /* 0x000fe400078e00ff */
[----:B------:R-:W-:Y:S01]  /*e660*/  FFMA.FTZ R32, R37, R29, R32 ;  /* 0x0000001d25207223 */ /* 0x000fe20000010020 */
[-C--:B------:R-:W-:Y:S01]  /*e670*/  FMUL.FTZ R29, R40, R7.reuse ;  /* 0x00000007281d7220 */ /* 0x080fe20000410000 */
[-C--:B------:R-:W-:Y:S01]  /*e680*/  FMUL.FTZ R25, R38, R6.reuse ;  /* 0x0000000626197220 */ /* 0x080fe20000410000 */
[----:B------:R-:W-:Y:S01]  /*e690*/  FMUL.FTZ R27, R34, R6 ;  /* 0x00000006221b7220 */ /* 0x000fe20000410000 */
[C---:B------:R-:W-:Y:S01]  /*e6a0*/  FMUL.FTZ R31, R36.reuse, R7 ;  /* 0x00000007241f7220 */ /* 0x040fe20000410000 */
[----:B------:R-:W-:Y:S01]  /*e6b0*/  FFMA.FTZ R7, R36, R26, -R29 ;  /* 0x0000001a24077223 */ /* 0x000fe2000001081d */
        /* <DEDUP_REMOVED lines=8> */
.L_x_605:
[----:B------:R-:W-:Y:S05]  /*e740*/  BSYNC B1 ;  /* 0x0000000000017941 */ /* 0x000fea0003800000 */
.L_x_604:
[----:B------:R-:W-:Y:S04]  /*e750*/  BSSY B1, `(.L_x_606) ;  /* 0x0000028000017945 */ /* 0x000fe80003800000 */
[----:B------:R-:W-:Y:S05]  /*e760*/  @P1 BRA `(.L_x_607) ;  /* 0x0000000000981947 */ /* 0x000fea0003800000 */
[----:B0-----:R-:W0:Y:S01]  /*e770*/  LDS.128 R4, [R30+0x7000] ;  /* 0x007000001e047984 */ /* 0x001e220000000c00 */
[C---:B------:R-:W-:Y:S01]  /*e780*/  IMAD.U32 R29, R15.reuse, 0x10000, RZ ;  /* 0x000100000f1d7824 */ /* 0x040fe200078e00ff */
[----:B------:R-:W-:Y:S01]  /*e790*/  LOP3.LUT R36, R15, 0xffff0000, RZ, 0xc0, !PT ;  /* 0xffff00000f247812 */ /* 0x000fe200078ec0ff */
        /* <DEDUP_REMOVED lines=16> */
[C---:B------:R-:W-:Y:S01]  /*e8a0*/  FMUL.FTZ R27, R34.reuse, R5 ;  /* 0x00000005221b7220 */ /* 0x040fe20000410000 */
[----:B------:R-:W-:Y:S01]  /*e8b0*/  LOP3.LUT R7, R7, 0xffff0000, RZ, 0xc0, !PT ;  /* 0xffff000007077812 */ /* 0x000fe200078ec0ff */
[----:B------:R-:W-:Y:S01]  /*e8c0*/  FFMA.FTZ R5, R34, R24, -R25 ;  /* 0x0000001822057223 */ /* 0x000fe20000010819 */
[C---:B------:R-:W-:Y:S01]  /*e8d0*/  LOP3.LUT R29, R14.reuse, 0xffff0000, RZ, 0xc0, !PT ;  /* 0xffff00000e1d7812 */ /* 0x040fe200078ec0ff */
[----:B------:R-:W-:Y:S02]  /*e8e0*/  IMAD.U32 R25, R14, 0x10000, RZ ;  /* 0x000100000e197824 */ /* 0x000fe400078e00ff */
[----:B------:R-:W-:Y:S01]  /*e8f0*/  FMUL.FTZ R14, R31, R6 ;  /* 0x000000061f0e7220 */ /* 0x000fe20000410000 */
[-C--:B------:R-:W-:Y:S01]  /*e900*/  FMUL.FTZ R26, R33, R7.reuse ;  /* 0x00000007211a7220 */ /* 0x080fe20000410000 */
[----:B------:R-:W-:Y:S01]  /*e910*/  FFMA.FTZ R24, R36, R24, R27 ;  /* 0x0000001824187223 */ /* 0x000fe2000001001b */
        /* <DEDUP_REMOVED lines=9> */
[----:B------:R-:W-:-:S05]  /*e9b0*/  F2FP.BF16.F32.PACK_AB R7, R32, R7 ;  /* 0x000000072007723e */ /* 0x000fca00000010ff */
[----:B------:R1:W-:Y:S02]  /*e9c0*/  STS.128 [R30+0x7000], R4 ;  /* 0x007000041e007388 */ /* 0x0003e40000000c00 */
.L_x_607:
[----:B------:R-:W-:Y:S05]  /*e9d0*/  BSYNC B1 ;  /* 0x0000000000017941 */ /* 0x000fea0003800000 */
.L_x_606:
[----:B------:R-:W-:Y:S04]  /*e9e0*/  BSSY B1, `(.L_x_608) ;  /* 0x0000028000017945 */ /* 0x000fe80003800000 */
[----:B------:R-:W-:Y:S05]  /*e9f0*/  @P2 BRA `(.L_x_609) ;  /* 0x0000000000982947 */ /* 0x000fea0003800000 */
[----:B01----:R-:W0:Y:S01]  /*ea00*/  LDS.128 R4, [R30+0xb000] ;  /* 0x00b000001e047984 */ /* 0x003e220000000c00 */
[C---:B------:R-:W-:Y:S01]  /*ea10*/  IMAD.U32 R25, R11.reuse, 0x10000, RZ ;  /* 0x000100000b197824 */ /* 0x040fe200078e00ff */
[----:B------:R-:W-:Y:S01]  /*ea20*/  LOP3.LUT R32, R11, 0xffff0000, RZ, 0xc0, !PT ;  /* 0xffff00000b207812 */ /* 0x000fe200078ec0ff */
[C---:B------:R-:W-:Y:S01]  /*ea30*/  IMAD.U32 R21, R9.reuse, 0x10000, RZ ;  /* 0x0001000009157824 */ /* 0x040fe200078e00ff */
[----:B------:R-:W-:Y:S01]  /*ea40*/  LOP3.LUT R26, R9, 0xffff0000, RZ, 0xc0, !PT ;  /* 0xffff0000091a7812 */ /* 0x000fe200078ec0ff */
[C---:B------:R-:W-:Y:S01]  /*ea50*/  IMAD.U32 R27, R12.reuse, 0x10000, RZ ;  /* 0x000100000c1b7824 */ /* 0x040fe200078e00ff */
        /* <DEDUP_REMOVED lines=16> */
[C---:B------:R-:W-:Y:S01]  /*eb60*/  LOP3.LUT R25, R10.reuse, 0xffff0000, RZ, 0xc0, !PT ;  /* 0xffff00000a197812 */ /* 0x040fe200078ec0ff */
[----:B------:R-:W-:-:S02]  /*eb70*/  IMAD.U32 R15, R10, 0x10000, RZ ;  /* 0x000100000a0f7824 */ /* 0x000fc400078e00ff */
        /* <DEDUP_REMOVED lines=9> */
[----:B------:R-:W-:Y:S02]  /*ec10*/  F2FP.BF16.F32.PACK_AB R4, R13, R4 ;  /* 0x000000040d04723e */ /* 0x000fe400000010ff */
[----:B------:R-:W-:-:S02]  /*ec20*/  F2FP.BF16.F32.PACK_AB R5, R14, R5 ;  /* 0x000000050e05723e */ /* 0x000fc400000010ff */
[----:B------:R-:W-:Y:S02]  /*ec30*/  F2FP.BF16.F32.PACK_AB R6, R9, R6 ;  /* 0x000000060906723e */ /* 0x000fe400000010ff */
[----:B------:R-:W-:-:S05]  /*ec40*/  F2FP.BF16.F32.PACK_AB R7, R24, R7 ;  /* 0x000000071807723e */ /* 0x000fca00000010ff */
[----:B------:R2:W-:Y:S02]  /*ec50*/  STS.128 [R30+0xb000], R4 ;  /* 0x00b000041e007388 */ /* 0x0005e40000000c00 */
.L_x_609:
[----:B------:R-:W-:Y:S05]  /*ec60*/  BSYNC B1 ;  /* 0x0000000000017941 */ /* 0x000fea0003800000 */
.L_x_608:
        /* <DEDUP_REMOVED lines=14> */
[----:B------:R-:W-:Y:S01]  /*ed50*/  SHF.L.U32 R6, R7, 0x10, RZ ;  /* 0x0000001007067819 */ /* 0x000fe200000006ff */
[----:B------:R-:W-:Y:S01]  /*ed60*/  FMUL.FTZ R11, R24, R5 ;  /* 0x00000005180b7220 */ /* 0x000fe20000410000 */
[-C--:B------:R-:W-:Y:S01]  /*ed70*/  FFMA.FTZ R4, R13, R9.reuse, -R12 ;  /* 0x000000090d047223 */ /* 0x080fe2000001080c */
[----:B------:R-:W-:Y:S01]  /*ed80*/  FFMA.FTZ R9, R15, R9, R14 ;  /* 0x000000090f097223 */ /* 0x000fe2000001000e */
[----:B------:R-:W-:Y:S01]  /*ed90*/  IMAD.U32 R14, R8, 0x10000, RZ ;  /* 0x00010000080e7824 */ /* 0x000fe200078e00ff */
[----:B------:R-:W-:Y:S01]  /*eda0*/  LOP3.LUT R7, R7, 0xffff0000, RZ, 0xc0, !PT ;  /* 0xffff000007077812 */ /* 0x000fe200078ec0ff */
[----:B------:R-:W-:Y:S01]  /*edb0*/  FMUL.FTZ R13, R20, R5 ;  /* 0x00000005140d7220 */ /* 0x000fe20000410000 */
[----:B------:R-:W-:Y:S01]  /*edc0*/  IMAD.U32 R12, R2, 0x10000, RZ ;  /* 0x00010000020c7824 */ /* 0x000fe200078e00ff */
[----:B------:R-:W-:Y:S01]  /*edd0*/  LOP3.LUT R8, R8, 0xffff0000, RZ, 0xc0, !PT ;  /* 0xffff000008087812 */ /* 0x000fe200078ec0ff */
[-C--:B------:R-:W-:Y:S01]  /*ede0*/  FFMA.FTZ R5, R20, R10.reuse, -R11 ;  /* 0x0000000a14057223 */ /* 0x080fe2000001080b */
        /* <DEDUP_REMOVED lines=14> */
[----:B------:R4:W-:Y:S01]  /*eed0*/  STS.128 [R30+0xf000], R4 ;  /* 0x00f000041e007388 */ /* 0x0009e20000000c00 */
[----:B------:R-:W-:Y:S05]  /*eee0*/  BRA `(.L_x_603) ;  /* 0x0000003800547947 */ /* 0x000fea0003800000 */
.L_x_573:
[----:B------:R-:W-:-:S03]  /*eef0*/  UMOV UR4, 0xffffffff ;  /* 0xffffffff00047882 */ /* 0x000fc60000000000 */
[----:B------:R-:W-:Y:S05]  /*ef00*/  BRA.DIV UR4, `(.L_x_610) ;  /* 0x000001a2040c7947 */ /* 0x000fea000b800000 */
[----:B------:R0:W1:Y:S04]  /*ef10*/  SHFL.IDX PT, R0, R24, RZ, 0x181f ;  /* 0x00181fff18007589 */ /* 0x00006800000e0000 */
[----:B------:R-:W2:Y:S04]  /*ef20*/  SHFL.IDX PT, R2, R2, RZ, 0x181f ;  /* 0x00181fff02027589 */ /* 0x000ea800000e0000 */
[----:B------:R0:W3:Y:S04]  /*ef30*/  SHFL.IDX PT, R3, R26, RZ, 0x181f ;  /* 0x00181fff1a037589 */ /* 0x0000e800000e0000 */
[----:B------:R0:W4:Y:S02]  /*ef40*/  SHFL.IDX PT, R20, R25, RZ, 0x181f ;  /* 0x00181fff19147589 */ /* 0x00012400000e0000 */
.L_x_857:
        /* <DEDUP_REMOVED lines=10> */
[----:B------:R-:W-:Y:S02]  /*eff0*/  CS2R R4, SRZ ;  /* 0x0000000000047805 */ /* 0x000fe4000001ff00 */
[----:B------:R-:W-:Y:S02]  /*f000*/  CS2R R14, SRZ ;  /* 0x00000000000e7805 */ /* 0x000fe4000001ff00 */
[----:B0-----:R-:W-:Y:S02]  /*f010*/  CS2R R24, SRZ ;  /* 0x0000000000187805 */ /* 0x001fe4000001ff00 */
[----:B-----5:R-:W-:-:S04]  /*f020*/  LEA.HI R26, R40, R40, RZ, 0x1 ;  /* 0x00000028281a7211 */ /* 0x020fc800078f08ff */
[----:B------:R-:W-:Y:S02]  /*f030*/  LOP3.LUT R39, R26, 0xfffffffe, RZ, 0xc0, !PT ;  /* 0xfffffffe1a277812 */ /* 0x000fe400078ec0ff */
[----:B------:R-:W-:Y:S01]  /*f040*/  CS2R R26, SRZ ;  /* 0x00000000001a7805 */ /* 0x000fe2000001ff00 */
[----:B------:R-:W-:Y:S06]  /*f050*/  @P0 BRA `(.L_x_612) ;  /* 0x0000000000700947 */ /* 0x000fec0003800000 */
[----:B------:R-:W-:Y:S01]  /*f060*/  ULDC UR4, c[0x0][0x3f4] ;  /* 0x0000fd0000047ab9 */ /* 0x000fe20000000800 */
[----:B------:R-:W-:Y:S02]  /*f070*/  CS2R R12, SRZ ;  /* 0x00000000000c7805 */ /* 0x000fe4000001ff00 */
[----:B------:R-:W-:Y:S02]  /*f080*/  ISETP.GE.AND P4, PT, R16, UR4, PT ;  /* 0x0000000410007c0c */ /* 0x000fe4000bf86270 */
[----:B------:R-:W-:Y:S02]  /*f090*/  CS2R R14, SRZ ;  /* 0x00000000000e7805 */ /* 0x000fe4000001ff00 */
[----:B------:R-:W-:Y:S01]  /*f0a0*/  ISETP.GE.AND P5, PT, R213, UR4, PT ;  /* 0x00000004d5007c0c */ /* 0x000fe2000bfa6270 */
[----:B------:R-:W-:-:S08]  /*f0b0*/  ULDC.64 UR6, c[0x0][0x208] ;  /* 0x0000820000067ab9 */ /* 0x000fd00000000a00 */
[C---:B------:R-:W-:Y:S01]  /*f0c0*/  @!P4 IMAD.SHL.U32 R35, R16.reuse, 0x2, RZ ;  /* 0x000000021023c824 */ /* 0x040fe200078e00ff */
[----:B------:R-:W-:-:S03]  /*f0d0*/  @!P4 SHF.L.U64.HI R6, R16, 0x1, R17 ;  /* 0x000000011006c819 */ /* 0x000fc60000010211 */
[C---:B------:R-:W-:Y:S01]  /*f0e0*/  @!P5 IMAD.SHL.U32 R5, R23.reuse, 0x2, RZ ;  /* 0x000000021705d824 */ /* 0x040fe200078e00ff */
[----:B------:R-:W-:Y:S02]  /*f0f0*/  @!P5 SHF.L.U64.HI R4, R23, 0x1, R216 ;  /* 0x000000011704d819 */ /* 0x000fe400000102d8 */
[-C--:B--2---:R-:W-:Y:S02]  /*f100*/  @!P4 IADD3 R32, P0, R2, R35.reuse, RZ ;  /* 0x000000230220c210 */ /* 0x084fe40007f1e0ff */
[----:B----4-:R-:W-:Y:S02]  /*f110*/  @!P4 IADD3 R34, P1, R20, R35, RZ ;  /* 0x000000231422c210 */ /* 0x010fe40007f3e0ff */
[-C--:B------:R-:W-:Y:S01]  /*f120*/  @!P5 IADD3 R36, P2, R2, R5.reuse, RZ ;  /* 0x000000050224d210 */ /* 0x080fe20007f5e0ff */
[--C-:B-1----:R-:W-:Y:S01]  /*f130*/  @!P4 IMAD.X R33, R0, 0x1, R6.reuse, P0 ;  /* 0x000000010021c824 */ /* 0x102fe200000e0606 */
[----:B------:R-:W-:Y:S01]  /*f140*/  @!P5 IADD3 R2, P3, R20, R5, RZ ;  /* 0x000000051402d210 */ /* 0x000fe20007f7e0ff */
[C---:B---3--:R-:W-:Y:S01]  /*f150*/  @!P4 IMAD.X R35, R3.reuse, 0x1, R6, P1 ;  /* 0x000000010323c824 */ /* 0x048fe200008e0606 */
[----:B------:R-:W-:Y:S01]  /*f160*/  CS2R R6, SRZ ;  /* 0x0000000000067805 */ /* 0x000fe2000001ff00 */
[--C-:B------:R-:W-:Y:S01]  /*f170*/  @!P5 IMAD.X R37, R0, 0x1, R4.reuse, P2 ;  /* 0x000000010025d824 */ /* 0x100fe200010e0604 */
[----:B------:R-:W-:Y:S01]  /*f180*/  CS2R R24, SRZ ;  /* 0x0000000000187805 */ /* 0x000fe2000001ff00 */
[----:B------:R-:W-:Y:S01]  /*f190*/  @!P5 IMAD.X R3, R3, 0x1, R4, P3 ;  /* 0x000000010303d824 */ /* 0x000fe200018e0604 */
[----:B------:R-:W-:-:S02]  /*f1a0*/  CS2R R4, SRZ ;  /* 0x0000000000047805 */ /* 0x000fc4000001ff00 */
[----:B------:R-:W-:Y:S02]  /*f1b0*/  CS2R R26, SRZ ;  /* 0x00000000001a7805 */ /* 0x000fe4000001ff00 */
[----:B------:R-:W-:Y:S02]  /*f1c0*/  CS2R R8, SRZ ;  /* 0x0000000000087805 */ /* 0x000fe4000001ff00 */
[----:B------:R-:W-:Y:S01]  /*f1d0*/  CS2R R10, SRZ ;  /* 0x00000000000a7805 */ /* 0x000fe2000001ff00 */
[----:B------:R0:W5:Y:S04]  /*f1e0*/  @!P4 LD.E.128 R12, desc[UR6][R32.64] ;  /* 0x00000006200cc980 */ /* 0x000168000c101d00 */
[----:B------:R0:W5:Y:S04]  /*f1f0*/  @!P4 LD.E.128 R4, desc[UR6][R34.64] ;  /* 0x000000062204c980 */ /* 0x000168000c101d00 */
[----:B------:R0:W5:Y:S04]  /*f200*/  @!P5 LD.E.128 R24, desc[UR6][R36.64] ;  /* 0x000000062418d980 */ /* 0x000168000c101d00 */
[----:B------:R0:W5:Y:S02]  /*f210*/  @!P5 LD.E.128 R8, desc[UR6][R2.64] ;  /* 0x000000060208d980 */ /* 0x000164000c101d00 */
.L_x_612:
[----:B------:R-:W-:Y:S05]  /*f220*/  BSYNC B1 ;  /* 0x0000000000017941 */ /* 0x000fea0003800000 */
.L_x_611:
[----:B------:R-:W-:Y:S01]  /*f230*/  IMAD.IADD R39, R40, 0x1, -R39 ;  /* 0x0000000128277824 */ /* 0x000fe200078e0a27 */
[--C-:B-----5:R-:W-:Y:S01]  /*f240*/  SHF.R.U64 R47, R14, 0x10, R15.reuse ;  /* 0x000000100e2f7819 */ /* 0x120fe2000000120f */
[----:B-1----:R-:W-:Y:S01]  /*f250*/  IMAD.MOV.U32 R0, RZ, RZ, R12 ;  /* 0x000000ffff007224 */ /* 0x002fe200078e000c */
[----:B0-----:R-:W-:Y:S01]  /*f260*/  MOV R33, R15 ;  /* 0x0000000f00217202 */ /* 0x001fe20000000f00 */
[----:B--2---:R-:W-:Y:S01]  /*f270*/  IMAD.MOV.U32 R2, RZ, RZ, R24 ;  /* 0x000000ffff027224 */ /* 0x004fe200078e0018 */
[----:B------:R-:W-:Y:S01]  /*f280*/  SHF.R.U32.HI R44, RZ, 0x10, R15 ;  /* 0x00000010ff2c7819 */ /* 0x000fe2000001160f */
[----:B---3--:R-:W-:Y:S01]  /*f290*/  IMAD.MOV.U32 R3, RZ, RZ, R25 ;  /* 0x000000ffff037224 */ /* 0x008fe200078e0019 */
[----:B------:R-:W-:Y:S01]  /*f2a0*/  SHF.L.U32 R15, R39, 0x1f, RZ ;  /* 0x0000001f270f7819 */ /* 0x000fe200000006ff */
[--C-:B------:R-:W-:Y:S01]  /*f2b0*/  IMAD.MOV.U32 R29, RZ, RZ, R13.reuse ;  /* 0x000000ffff1d7224 */ /* 0x100fe200078e000d */
[----:B------:R-:W-:Y:S01]  /*f2c0*/  SHF.R.U64 R49, R12, 0x10, R13 ;  /* 0x000000100c317819 */ /* 0x000fe2000000120d */
[----:B------:R-:W-:Y:S01]  /*f2d0*/  IMAD.MOV.U32 R12, RZ, RZ, R26 ;  /* 0x000000ffff0c7224 */ /* 0x000fe200078e001a */
[----:B------:R-:W0:Y:S01]  /*f2e0*/  SYNCS.PHASECHK.TRANS64.TRYWAIT P0, [R22+URZ+0x38800], R15 ;  /* 0x0388000f160075a7 */ /* 0x000e22000800017f */
[----:B------:R-:W-:Y:S01]  /*f2f0*/  SHF.R.U64 R45, R24, 0x10, R25 ;  /* 0x00000010182d7819 */ /* 0x000fe20000001219 */
[----:B------:R-:W-:Y:S01]  /*f300*/  IMAD.MOV.U32 R24, RZ, RZ, R27 ;  /* 0x000000ffff187224 */ /* 0x000fe200078e001b */
[----:B------:R-:W-:Y:S01]  /*f310*/  SHF.R.U32.HI R42, RZ, 0x10, R25 ;  /* 0x00000010ff2a7819 */ /* 0x000fe20000011619 */
[----:B------:R-:W-:Y:S01]  /*f320*/  IMAD.MOV.U32 R36, RZ, RZ, R6 ;  /* 0x000000ffff247224 */ /* 0x000fe200078e0006 */
[--C-:B------:R-:W-:Y:S01]  /*f330*/  SHF.R.U64 R43, R26, 0x10, R27.reuse ;  /* 0x000000101a2b7819 */ /* 0x100fe2000000121b */
[----:B------:R-:W-:Y:S01]  /*f340*/  IMAD.MOV.U32 R32, RZ, RZ, R14 ;  /* 0x000000ffff207224 */ /* 0x000fe200078e000e */
[----:B------:R-:W-:Y:S01]  /*f350*/  SHF.R.U32.HI R41, RZ, 0x10, R27 ;  /* 0x00000010ff297819 */ /* 0x000fe2000001161b */
[----:B------:R-:W-:Y:S01]  /*f360*/  IMAD.MOV.U32 R34, RZ, RZ, R4 ;  /* 0x000000ffff227224 */ /* 0x000fe200078e0004 */
[----:B------:R-:W-:Y:S01]  /*f370*/  PRMT R27, R0, 0x5410, R49 ;  /* 0x00005410001b7816 */ /* 0x000fe20000000031 */
[----:B------:R-:W-:Y:S01]  /*f380*/  IMAD.MOV.U32 R35, RZ, RZ, R5 ;  /* 0x000000ffff237224 */ /* 0x000fe200078e0005 */
[----:B------:R-:W-:Y:S01]  /*f390*/  PRMT R0, R2, 0x5410, R45 ;  /* 0x0000541002007816 */ /* 0x000fe2000000002d */
[----:B------:R-:W-:Y:S01]  /*f3a0*/  IMAD.MOV.U32 R37, RZ, RZ, R7 ;  /* 0x000000ffff257224 */ /* 0x000fe200078e0007 */
[----:B------:R-:W-:Y:S01]  /*f3b0*/  PRMT R2, R3, 0x5410, R42 ;  /* 0x0000541003027816 */ /* 0x000fe2000000002a */
[----:B------:R-:W-:Y:S01]  /*f3c0*/  BSSY B1, `(.L_x_613) ;  /* 0x000001d000017945 */ /* 0x000fe20003800000 */
[----:B------:R-:W-:Y:S01]  /*f3d0*/  SHF.R.U32.HI R46, RZ, 0x10, R13 ;  /* 0x00000010ff2e7819 */ /* 0x000fe2000001160d */
[----:B------:R-:W-:Y:S01]  /*f3e0*/  IMAD.MOV.U32 R13, RZ, RZ, R8 ;  /* 0x000000ffff0d7224 */ /* 0x000fe200078e0008 */
[----:B------:R-:W-:Y:S01]  /*f3f0*/  PRMT R3, R12, 0x5410, R43 ;  /* 0x000054100c037816 */ /* 0x000fe2000000002b */
[----:B------:R-:W-:Y:S01]  /*f400*/  IMAD.MOV.U32 R14, RZ, RZ, R9 ;  /* 0x000000ffff0e7224 */ /* 0x000fe200078e0009 */
[----:B------:R-:W-:Y:S01]  /*f410*/  SHF.R.U64 R25, R6, 0x10, R7 ;  /* 0x0000001006197819 */ /* 0x000fe20000001207 */
[----:B----4-:R-:W-:Y:S01]  /*f420*/  IMAD.MOV.U32 R20, RZ, RZ, R11 ;  /* 0x000000ffff147224 */ /* 0x010fe200078e000b */
[----:B------:R-:W-:-:S02]  /*f430*/  PRMT R12, R24, 0x5410, R41 ;  /* 0x00005410180c7816 */ /* 0x000fc40000000029 */
[--C-:B------:R-:W-:Y:S01]  /*f440*/  SHF.R.U64 R39, R4, 0x10, R5.reuse ;  /* 0x0000001004277819 */ /* 0x100fe20000001205 */
[----:B------:R-:W-:Y:S01]  /*f450*/  IMAD.MOV.U32 R4, RZ, RZ, R10 ;  /* 0x000000ffff047224 */ /* 0x000fe200078e000a */
[----:B------:R-:W-:Y:S02]  /*f460*/  SHF.R.U32.HI R40, RZ, 0x10, R5 ;  /* 0x00000010ff287819 */ /* 0x000fe40000011605 */
[----:B------:R-:W-:Y:S02]  /*f470*/  SHF.R.U32.HI R26, RZ, 0x10, R7 ;  /* 0x00000010ff1a7819 */ /* 0x000fe40000011607 */
[----:B------:R-:W-:Y:S02]  /*f480*/  SHF.R.U64 R6, R8, 0x10, R9 ;  /* 0x0000001008067819 */ /* 0x000fe40000001209 */
[----:B------:R-:W-:Y:S02]  /*f490*/  VIMNMX R38, R38, 0x80, PT ;  /* 0x0000008026267848 */ /* 0x000fe40003fe0100 */
[----:B------:R-:W-:-:S02]  /*f4a0*/  SHF.R.S32.HI R24, RZ, 0x1f, R213 ;  /* 0x0000001fff187819 */ /* 0x000fc400000114d5 */
[----:B------:R-:W-:Y:S02]  /*f4b0*/  PRMT R36, R36, 0x5410, R25 ;  /* 0x0000541024247816 */ /* 0x000fe40000000019 */
[----:B------:R-:W-:Y:S02]  /*f4c0*/  SHF.R.U32.HI R9, RZ, 0x10, R9 ;  /* 0x00000010ff097819 */ /* 0x000fe40000011609 */
[--C-:B------:R-:W-:Y:S02]  /*f4d0*/  SHF.R.U64 R7, R10, 0x10, R11.reuse ;  /* 0x000000100a077819 */ /* 0x100fe4000000120b */
[----:B------:R-:W-:Y:S02]  /*f4e0*/  SHF.R.U32.HI R5, RZ, 0x10, R11 ;  /* 0x00000010ff057819 */ /* 0x000fe4000001160b */
[----:B------:R-:W-:Y:S02]  /*f4f0*/  PRMT R29, R29, 0x5410, R46 ;  /* 0x000054101d1d7816 */ /* 0x000fe4000000002e */
[----:B------:R-:W-:-:S02]  /*f500*/  PRMT R32, R32, 0x5410, R47 ;  /* 0x0000541020207816 */ /* 0x000fc4000000002f */
[----:B------:R-:W-:Y:S02]  /*f510*/  PRMT R33, R33, 0x5410, R44 ;  /* 0x0000541021217816 */ /* 0x000fe4000000002c */
[----:B------:R-:W-:Y:S02]  /*f520*/  ISETP.GE.AND P1, PT, R219, R38, PT ;  /* 0x00000026db00720c */ /* 0x000fe40003f26270 */
[----:B------:R-:W-:Y:S02]  /*f530*/  PRMT R34, R34, 0x5410, R39 ;  /* 0x0000541022227816 */ /* 0x000fe40000000027 */
[----:B------:R-:W-:Y:S02]  /*f540*/  PRMT R35, R35, 0x5410, R40 ;  /* 0x0000541023237816 */ /* 0x000fe40000000028 */
[----:B------:R-:W-:Y:S02]  /*f550*/  PRMT R37, R37, 0x5410, R26 ;  /* 0x0000541025257816 */ /* 0x000fe4000000001a */
[----:B------:R-:W-:-:S02]  /*f560*/  LEA.HI R25, R24, R213, RZ, 0x3 ;  /* 0x000000d518197211 */ /* 0x000fc400078f18ff */
[----:B------:R-:W-:Y:S01]  /*f570*/  PRMT R13, R13, 0x5410, R6 ;  /* 0x000054100d0d7816 */ /* 0x000fe20000000006 */
[----:B0-----:R-:W-:Y:S06]  /*f580*/  @!P0 BRA `(.L_x_614) ;  /* 0x0000019800e08947 */ /* 0x001fec0003800000 */
.L_x_858:
[----:B------:R-:W-:Y:S05]  /*f590*/  BSYNC B1 ;  /* 0x0000000000017941 */ /* 0x000fea0003800000 */
.L_x_613:
[----:B------:R-:W-:Y:S01]  /*f5a0*/  BSSY B1, `(.L_x_615) ;  /* 0x00000c4000017945 */ /* 0x000fe20003800000 */
[----:B------:R-:W-:Y:S02]  /*f5b0*/  PRMT R14, R14, 0x5410, R9 ;  /* 0x000054100e0e7816 */ /* 0x000fe40000000009 */
[----:B------:R-:W-:Y:S02]  /*f5c0*/  SHF.R.S32.HI R26, RZ, 0x3, R25 ;  /* 0x00000003ff1a7819 */ /* 0x000fe40000011419 */
[----:B0-----:R-:W-:Y:S02]  /*f5d0*/  PRMT R15, R4, 0x5410, R7 ;  /* 0x00005410040f7816 */ /* 0x001fe40000000007 */
[----:B------:R-:W-:Y:S01]  /*f5e0*/  PRMT R20, R20, 0x5410, R5 ;  /* 0x0000541014147816 */ /* 0x000fe20000000005 */
[----:B------:R-:W-:Y:S06]  /*f5f0*/  @P1 BRA `(.L_x_616) ;  /* 0x0000000800f81947 */ /* 0x000fec0003800000 */
[----:B------:R-:W0:Y:S01]  /*f600*/  LDC R63, c[0x0][0x3f4] ;  /* 0x0000fd00ff3f7b82 */ /* 0x000e220000000800 */
[----:B------:R-:W-:Y:S01]  /*f610*/  BSSY B2, `(.L_x_617) ;  /* 0x000005c000027945 */ /* 0x000fe20003800000 */
[----:B------:R-:W-:Y:S02]  /*f620*/  SHF.R.U32.HI R56, RZ, 0x3, R224 ;  /* 0x00000003ff387819 */ /* 0x000fe400000116e0 */
[-C--:B0-----:R-:W-:Y:S02]  /*f630*/  ISETP.GE.AND P0, PT, R16, R63.reuse, PT ;  /* 0x0000003f1000720c */ /* 0x081fe40003f06270 */
[----:B------:R-:W-:-:S11]  /*f640*/  ISETP.GE.AND P1, PT, R213, R63, PT ;  /* 0x0000003fd500720c */ /* 0x000fd60003f26270 */
[----:B------:R-:W-:Y:S05]  /*f650*/  @P0 BRA `(.L_x_618) ;  /* 0x00000004005c0947 */ /* 0x000fea0003800000 */
[----:B------:R-:W2:Y:S01]  /*f660*/  LDL R6, [R1+0x64] ;  /* 0x0000640001067983 */ /* 0x000ea20000100800 */
[C---:B------:R-:W-:Y:S01]  /*f670*/  IMAD.U32 R51, R34.reuse, 0x10000, RZ ;  /* 0x0001000022337824 */ /* 0x040fe200078e00ff */
[----:B------:R-:W-:Y:S01]  /*f680*/  LOP3.LUT R53, R34, 0xffff0000, RZ, 0xc0, !PT ;  /* 0xffff000022357812 */ /* 0x000fe200078ec0ff */
[----:B------:R-:W-:Y:S01]  /*f690*/  IMAD.U32 R49, R27, 0x10000, RZ ;  /* 0x000100001b317824 */ /* 0x000fe200078e00ff */
[----:B--2---:R-:W-:-:S04]  /*f6a0*/  LEA.HI R4, R63, R6, RZ, 0x1d ;  /* 0x000000063f047211 */ /* 0x004fc800078fe8ff */
[----:B------:R-:W-:Y:S02]  /*f6b0*/  SHF.R.S32.HI R7, RZ, 0x1f, R4 ;  /* 0x0000001fff077819 */ /* 0x000fe40000011404 */
[----:B------:R-:W-:Y:S02]  /*f6c0*/  SHF.L.U32 R5, R4, 0x3, RZ ;  /* 0x0000000304057819 */ /* 0x000fe400000006ff */
[----:B------:R-:W-:Y:S02]  /*f6d0*/  LEA.HI R7, R7, R4, RZ, 0x3 ;  /* 0x0000000407077211 */ /* 0x000fe400078f18ff */
[----:B------:R-:W-:-:S03]  /*f6e0*/  LOP3.LUT R5, R224, 0x38, R5, 0xf8, !PT ;  /* 0x00000038e0057812 */ /* 0x000fc600078ef805 */
[----:B------:R-:W-:Y:S01]  /*f6f0*/  IMAD.SHL.U32 R7, R7, 0x400, RZ ;  /* 0x0000040007077824 */ /* 0x000fe200078e00ff */
[----:B------:R-:W-:-:S04]  /*f700*/  LOP3.LUT R5, R5, R56, RZ, 0x3c, !PT ;  /* 0x0000003805057212 */ /* 0x000fc800078e3cff */
[----:B------:R-:W-:-:S04]  /*f710*/  LOP3.LUT R7, R7, 0x7fffe000, RZ, 0xc0, !PT ;  /* 0x7fffe00007077812 */ /* 0x000fc800078ec0ff */
[----:B------:R-:W-:Y:S02]  /*f720*/  IADD3 R9, R5, R7, R228 ;  /* 0x0000000705097210 */ /* 0x000fe40007ffe0e4 */
[----:B------:R-:W0:Y:S03]  /*f730*/  LDS.128 R4, [R30] ;  /* 0x000000001e047984 */ /* 0x000e260000000c00 */
[----:B------:R-:W-:-:S05]  /*f740*/  IMAD R39, R9, 0x2, R22 ;  /* 0x0000000209277824 */ /* 0x000fca00078e0216 */
[----:B------:R-:W1:Y:S01]  /*f750*/  LDS.128 R8, [R39+0x14400] ;  /* 0x0144000027087984 */ /* 0x000e620000000c00 */
[C---:B0-----:R-:W-:Y:S01]  /*f760*/  IMAD.U32 R40, R4.reuse, 0x10000, RZ ;  /* 0x0001000004287824 */ /* 0x041fe200078e00ff */
[----:B------:R-:W-:Y:S01]  /*f770*/  LOP3.LUT R4, R4, 0xffff0000, RZ, 0xc0, !PT ;  /* 0xffff000004047812 */ /* 0x000fe200078ec0ff */
[C---:B------:R-:W-:Y:S01]  /*f780*/  IMAD.U32 R41, R5.reuse, 0x10000, RZ ;  /* 0x0001000005297824 */ /* 0x040fe200078e00ff */
[----:B------:R-:W-:Y:S01]  /*f790*/  LOP3.LUT R5, R5, 0xffff0000, RZ, 0xc0, !PT ;  /* 0xffff000005057812 */ /* 0x000fe200078ec0ff */
[C---:B------:R-:W-:Y:S01]  /*f7a0*/  IMAD.U32 R42, R6.reuse, 0x10000, RZ ;  /* 0x00010000062a7824 */ /* 0x040fe200078e00ff */
[----:B------:R-:W-:Y:S01]  /*f7b0*/  LOP3.LUT R6, R6, 0xffff0000, RZ, 0xc0, !PT ;  /* 0xffff000006067812 */ /* 0x000fe200078ec0ff */
[C---:B------:R-:W-:Y:S01]  /*f7c0*/  IMAD.U32 R43, R7.reuse, 0x10000, RZ ;  /* 0x00010000072b7824 */ /* 0x040fe200078e00ff */
[----:B------:R-:W-:Y:S01]  /*f7d0*/  LOP3.LUT R7, R7, 0xffff0000, RZ, 0xc0, !PT ;  /* 0xffff000007077812 */ /* 0x000fe200078ec0ff */
[C---:B-1----:R-:W-:Y:S01]  /*f7e0*/  IMAD.U32 R44, R8.reuse, 0x10000, RZ ;  /* 0x00010000082c7824 */ /* 0x042fe200078e00ff */
[----:B------:R-:W-:Y:S01]  /*f7f0*/  LOP3.LUT R8, R8, 0xffff0000, RZ, 0xc0, !PT ;  /* 0xffff000008087812 */ /* 0x000fe200078ec0ff */
[C---:B------:R-:W-:Y:S01]  /*f800*/  IMAD.U32 R45, R9.reuse, 0x10000, RZ ;  /* 0x00010000092d7824 */ /* 0x040fe200078e00ff */
[----:B------:R-:W-:Y:S01]  /*f810*/  LOP3.LUT R9, R9, 0xffff0000, RZ, 0xc0, !PT ;  /* 0xffff000009097812 */ /* 0x000fe200078ec0ff */
[C---:B------:R-:W-:Y:S01]  /*f820*/  FMUL.FTZ R55, R44.reuse, R51 ;  /* 0x000000332c377220 */ /* 0x040fe20000410000 */
[----:B------:R-:W-:Y:S01]  /*f830*/  FMUL.FTZ R57, R44, R49 ;  /* 0x000000312c397220 */ /* 0x000fe20000410000 */
[----:B------:R-:W-:Y:S01]  /*f840*/  SHF.L.U32 R44, R35, 0x10, RZ ;  /* 0x00000010232c7819 */ /* 0x000fe200000006ff */
[----:B------:R-:W-:Y:S01]  /*f850*/  FMUL.FTZ R59, R8, R53 ;  /* 0x00000035083b7220 */ /* 0x000fe20000410000 */
[C---:B------:R-:W-:Y:S01]  /*f860*/  FFMA.FTZ R55, R40.reuse, R49, -R55 ;  /* 0x0000003128377223 */ /* 0x040fe20000010837 */
[----:B------:R-:W-:Y:S01]  /*f870*/  LOP3.LUT R49, R27, 0xffff0000, RZ, 0xc0, !PT ;  /* 0xffff00001b317812 */ /* 0x000fe200078ec0ff */
[----:B------:R-:W-:Y:S01]  /*f880*/  FFMA.FTZ R57, R40, R51, R57 ;  /* 0x0000003328397223 */ /* 0x000fe20000010039 */
[----:B------:R-:W-:-:S02]  /*f890*/  IMAD.U32 R40, R29, 0x10000, RZ ;  /* 0x000100001d287824 */ /* 0x000fc400078e00ff */
[----:B------:R-:W-:Y:S02]  /*f8a0*/  IMAD.U32 R46, R10, 0x10000, RZ ;  /* 0x000100000a2e7824 */ /* 0x000fe400078e00ff */
[-C--:B------:R-:W-:Y:S01]  /*f8b0*/  FMUL.FTZ R51, R8, R49.reuse ;  /* 0x0000003108337220 */ /* 0x080fe20000410000 */
[----:B------:R-:W-:Y:S01]  /*f8c0*/  FFMA.FTZ R48, R4, R49, -R59 ;  /* 0x0000003104307223 */ /* 0x000fe2000001083b */
[C---:B------:R-:W-:Y:S01]  /*f8d0*/  FMUL.FTZ R8, R45.reuse, R44 ;  /* 0x0000002c2d087220 */ /* 0x040fe20000410000 */
[----:B------:R-:W-:Y:S02]  /*f8e0*/  IMAD.U32 R49, R36, 0x10000, RZ ;  /* 0x0001000024317824 */ /* 0x000fe400078e00ff */
[-C--:B------:R-:W-:Y:S01]  /*f8f0*/  FMUL.FTZ R59, R45, R40.reuse ;  /* 0x000000282d3b7220 */ /* 0x080fe20000410000 */
[----:B------:R-:W-:Y:S01]  /*f900*/  FFMA.FTZ R50, R4, R53, R51 ;  /* 0x0000003504327223 */ /* 0x000fe20000010033 */
[----:B------:R-:W-:Y:S01]  /*f910*/  LOP3.LUT R10, R10, 0xffff0000, RZ, 0xc0, !PT ;  /* 0xffff00000a0a7812 */ /* 0x000fe200078ec0ff */
[----:B------:R-:W-:Y:S01]  /*f920*/  FFMA.FTZ R52, R41, R40, -R8 ;  /* 0x0000002829347223 */ /* 0x000fe20000010808 */
[----:B------:R-:W-:-:S02]  /*f930*/  IMAD.U32 R45, R32, 0x10000, RZ ;  /* 0x00010000202d7824 */ /* 0x000fc400078e00ff */
[----:B------:R-:W-:Y:S01]  /*f940*/  FFMA.FTZ R59, R41, R44, R59 ;  /* 0x0000002c293b7223 */ /* 0x000fe2000001003b */
[----:B------:R-:W-:Y:S01]  /*f950*/  FMUL.FTZ R53, R46, R49 ;  /* 0x000000312e357220 */ /* 0x000fe20000410000 */
[----:B------:R-:W-:Y:S01]  /*f960*/  LOP3.LUT R51, R36, 0xffff0000, RZ, 0xc0, !PT ;  /* 0xffff000024337812 */ /* 0x000fe200078ec0ff */
[----:B------:R-:W-:Y:S01]  /*f970*/  IMAD.U32 R47, R11, 0x10000, RZ ;  /* 0x000100000b2f7824 */ /* 0x000fe200078e00ff */
[----:B------:R-:W-:Y:S01]  /*f980*/  LOP3.LUT R41, R32, 0xffff0000, RZ, 0xc0, !PT ;  /* 0xffff000020297812 */ /* 0x000fe200078ec0ff */
[----:B------:R-:W-:Y:S02]  /*f990*/  IMAD.U32 R40, R37, 0x10000, RZ ;  /* 0x0001000025287824 */ /* 0x000fe400078e00ff */
[-C--:B------:R-:W-:Y:S01]  /*f9a0*/  FMUL.FTZ R61, R46, R45.reuse ;  /* 0x0000002d2e3d7220 */ /* 0x080fe20000410000 */
[----:B------:R-:W-:Y:S01]  /*f9b0*/  FFMA.FTZ R53, R42, R45, -R53 ;  /* 0x0000002d2a357223 */ /* 0x000fe20000010835 */
[----:B------:R-:W-:Y:S01]  /*f9c0*/  FMUL.FTZ R45, R10, R51 ;  /* 0x000000330a2d7220 */ /* 0x000fe20000410000 */
[----:B------:R-:W-:-:S02]  /*f9d0*/  IMAD.U32 R4, R33, 0x10000, RZ ;  /* 0x0001000021047824 */ /* 0x000fc400078e00ff */
[----:B------:R-:W-:Y:S01]  /*f9e0*/  FMUL.FTZ R10, R10, R41 ;  /* 0x000000290a0a7220 */ /* 0x000fe20000410000 */
[----:B------:R-:W-:Y:S01]  /*f9f0*/  FMUL.FTZ R8, R47, R40 ;  /* 0x000000282f087220 */ /* 0x000fe20000410000 */
[----:B------:R-:W-:Y:S01]  /*fa00*/  FFMA.FTZ R61, R42, R49, R61 ;  /* 0x000000312a3d7223 */ /* 0x000fe2000001003d */
[C---:B------:R-:W-:Y:S01]  /*fa10*/  FFMA.FTZ R42, R6.reuse, R41, -R45 ;  /* 0x00000029062a7223 */ /* 0x040fe2000001082d */
[----:B------:R-:W-:Y:S01]  /*fa20*/  FFMA.FTZ R44, R6, R51, R10 ;  /* 0x00000033062c7223 */ /* 0x000fe2000001000a */
[-C--:B------:R-:W-:Y:S01]  /*fa30*/  FFMA.FTZ R45, R43, R4.reuse, -R8 ;  /* 0x000000042b2d7223 */ /* 0x080fe20000010808 */
[----:B------:R-:W-:Y:S01]  /*fa40*/  LOP3.LUT R11, R11, 0xffff0000, RZ, 0xc0, !PT ;  /* 0xffff00000b0b7812 */ /* 0x000fe200078ec0ff */
[----:B------:R-:W-:Y:S01]  /*fa50*/  FMUL.FTZ R46, R47, R4 ;  /* 0x000000042f2e7220 */ /* 0x000fe20000410000 */
[----:B------:R-:W-:Y:S02]  /*fa60*/  LOP3.LUT R8, R35, 0xffff0000, RZ, 0xc0, !PT ;  /* 0xffff000023087812 */ /* 0x000fe400078ec0ff */
[----:B------:R-:W-:Y:S01]  /*fa70*/  LOP3.LUT R10, R37, 0xffff0000, RZ, 0xc0, !PT ;  /* 0xffff0000250a7812 */ /* 0x000fe200078ec0ff */
[----:B------:R-:W-:Y:S01]  /*fa80*/  FFMA.FTZ R46, R43, R40, R46 ;  /* 0x000000282b2e7223 */ /* 0x000fe2000001002e */
[----:B------:R-:W-:Y:S01]  /*fa90*/  LOP3.LUT R4, R29, 0xffff0000, RZ, 0xc0, !PT ;  /* 0xffff00001d047812 */ /* 0x000fe200078ec0ff */
[----:B------:R-:W-:Y:S01]  /*faa0*/  FMUL.FTZ R40, R9, R8 ;  /* 0x0000000809287220 */ /* 0x000fe20000410000 */
[----:B------:R-:W-:Y:S01]  /*fab0*/  LOP3.LUT R6, R33, 0xffff0000, RZ, 0xc0, !PT ;  /* 0xffff000021067812 */ /* 0x000fe200078ec0ff */
[----:B------:R-:W-:-:S02]  /*fac0*/  FMUL.FTZ R54, R11, R10 ;  /* 0x0000000a0b367220 */ /* 0x000fc40000410000 */
[-C--:B------:R-:W-:Y:S01]  /*fad0*/  FMUL.FTZ R41, R9, R4.reuse ;  /* 0x0000000409297220 */ /* 0x080fe20000410000 */
[----:B------:R-:W-:Y:S01]  /*fae0*/  FFMA.FTZ R9, R5, R4, -R40 ;  /* 0x0000000405097223 */ /* 0x000fe20000010828 */
[-C--:B------:R-:W-:Y:S01]  /*faf0*/  FMUL.FTZ R11, R11, R6.reuse ;  /* 0x000000060b0b7220 */ /* 0x080fe20000410000 */
[----:B------:R-:W-:Y:S01]  /*fb00*/  FFMA.FTZ R54, R7, R6, -R54 ;  /* 0x0000000607367223 */ /* 0x000fe20000010836 */
[----:B------:R-:W-:Y:S01]  /*fb10*/  FFMA.FTZ R40, R5, R8, R41 ;  /* 0x0000000805287223 */ /* 0x000fe20000010029 */
[----:B------:R-:W-:Y:S01]  /*fb20*/  F2FP.BF16.F32.PACK_AB R6, R42, R53 ;  /* 0x000000352a06723e */ /* 0x000fe200000010ff */
[----:B------:R-:W-:Y:S01]  /*fb30*/  FFMA.FTZ R11, R7, R10, R11 ;  /* 0x0000000a070b7223 */ /* 0x000fe2000001000b */
[----:B------:R-:W-:Y:S02]  /*fb40*/  F2FP.BF16.F32.PACK_AB R4, R48, R55 ;  /* 0x000000373004723e */ /* 0x000fe400000010ff */
[----:B------:R-:W-:Y:S02]  /*fb50*/  F2FP.BF16.F32.PACK_AB R5, R9, R52 ;  /* 0x000000340905723e */ /* 0x000fe400000010ff */
[----:B------:R-:W-:-:S02]  /*fb60*/  F2FP.BF16.F32.PACK_AB R7, R54, R45 ;  /* 0x0000002d3607723e */ /* 0x000fc400000010ff */
[----:B------:R-:W-:Y:S02]  /*fb70*/  F2FP.BF16.F32.PACK_AB R10, R44, R61 ;  /* 0x0000003d2c0a723e */ /* 0x000fe400000010ff */
[----:B------:R-:W-:Y:S01]  /*fb80*/  F2FP.BF16.F32.PACK_AB R8, R50, R57 ;  /* 0x000000393208723e */ /* 0x000fe200000010ff */
[----:B------:R0:W-:Y:S01]  /*fb90*/  STS.128 [R30], R4 ;  /* 0x000000041e007388 */ /* 0x0001e20000000c00 */
[----:B------:R-:W-:Y:S02]  /*fba0*/  F2FP.BF16.F32.PACK_AB R9, R40, R59 ;  /* 0x0000003b2809723e */ /* 0x000fe400000010ff */
[----:B------:R-:W-:-:S05]  /*fbb0*/  F2FP.BF16.F32.PACK_AB R11, R11, R46 ;  /* 0x0000002e0b0b723e */ /* 0x000fca00000010ff */
[----:B------:R0:W-:Y:S02]  /*fbc0*/  STS.128 [R39+0x14400], R8 ;  /* 0x0144000827007388 */ /* 0x0001e40000000c00 */
.L_x_618:
[----:B------:R-:W-:Y:S05]  /*fbd0*/  BSYNC B2 ;  /* 0x0000000000027941 */ /* 0x000fea0003800000 */
.L_x_617:
[----:B------:R-:W-:Y:S05]  /*fbe0*/  @P1 BRA `(.L_x_616) ;  /* 0x00000004007c1947 */ /* 0x000fea0003800000 */
[----:B0-----:R-:W2:Y:S01]  /*fbf0*/  LDL R4, [R1+0x6c] ;  /* 0x00006c0001047983 */ /* 0x001ea20000100800 */
[----:B------:R-:W-:Y:S01]  /*fc00*/  LEA.HI R6, R24, R213, RZ, 0x6 ;  /* 0x000000d518067211 */ /* 0x000fe200078f30ff */
[C---:B------:R-:W-:Y:S01]  /*fc10*/  IMAD.U32 R50, R13.reuse, 0x10000, RZ ;  /* 0x000100000d327824 */ /* 0x040fe200078e00ff */
[----:B------:R-:W-:Y:S01]  /*fc20*/  LOP3.LUT R7, R224, 0x38, R25, 0xf8, !PT ;  /* 0x00000038e0077812 */ /* 0x000fe200078ef819 */
[----:B------:R-:W-:Y:S01]  /*fc30*/  IMAD.U32 R48, R0, 0x10000, RZ ;  /* 0x0001000000307824 */ /* 0x000fe200078e00ff */
[----:B------:R-:W-:Y:S01]  /*fc40*/  LOP3.LUT R47, R13, 0xffff0000, RZ, 0xc0, !PT ;  /* 0xffff00000d2f7812 */ /* 0x000fe200078ec0ff */
[----:B------:R-:W-:Y:S02]  /*fc50*/  IMAD.SHL.U32 R8, R6, 0x80, RZ ;  /* 0x0000008006087824 */ /* 0x000fe400078e00ff */
[----:B------:R-:W-:Y:S01]  /*fc60*/  IMAD.U32 R49, R14, 0x10000, RZ ;  /* 0x000100000e317824 */ /* 0x000fe200078e00ff */
[----:B--2---:R-:W-:Y:S02]  /*fc70*/  R2UR UR4, R4 ;  /* 0x00000000040472ca */ /* 0x004fe400000e0000 */
[----:B------:R-:W-:-:S04]  /*fc80*/  LEA.HI R4, R63, R26, RZ, 0x1d ;  /* 0x0000001a3f047211 */ /* 0x000fc800078fe8ff */
[----:B------:R-:W-:-:S04]  /*fc90*/  SHF.R.S32.HI R5, RZ, 0x1f, R4 ;  /* 0x0000001fff057819 */ /* 0x000fc80000011404 */
[----:B------:R-:W-:Y:S01]  /*fca0*/  LEA.HI R6, R5, R4, RZ, 0x3 ;  /* 0x0000000405067211 */ /* 0x000fe200078f18ff */
[----:B------:R-:W-:Y:S01]  /*fcb0*/  IMAD.SHL.U32 R5, R4, 0x8, RZ ;  /* 0x0000000804057824 */ /* 0x000fe200078e00ff */
[-C--:B------:R-:W-:Y:S02]  /*fcc0*/  LOP3.LUT R4, R7, R56.reuse, RZ, 0x3c, !PT ;  /* 0x0000003807047212 */ /* 0x080fe400078e3cff */
[----:B------:R-:W-:Y:S01]  /*fcd0*/  LOP3.LUT R7, R8, 0xffffe000, RZ, 0xc0, !PT ;  /* 0xffffe00008077812 */ /* 0x000fe200078ec0ff */
[----:B------:R-:W-:Y:S01]  /*fce0*/  IMAD.SHL.U32 R6, R6, 0x400, RZ ;  /* 0x0000040006067824 */ /* 0x000fe200078e00ff */
[----:B------:R-:W-:Y:S02]  /*fcf0*/  LOP3.LUT R5, R224, 0x38, R5, 0xf8, !PT ;  /* 0x00000038e0057812 */ /* 0x000fe400078ef805 */
[----:B------:R-:W-:Y:S02]  /*fd00*/  IADD3 R7, R4, R7, R228 ;  /* 0x0000000704077210 */ /* 0x000fe40007ffe0e4 */
[----:B------:R-:W-:-:S02]  /*fd10*/  LOP3.LUT R4, R5, R56, RZ, 0x3c, !PT ;  /* 0x0000003805047212 */ /* 0x000fc400078e3cff */
[----:B------:R-:W-:Y:S02]  /*fd20*/  LOP3.LUT R5, R6, 0x7fffe000, RZ, 0xc0, !PT ;  /* 0x7fffe00006057812 */ /* 0x000fe400078ec0ff */
[----:B------:R-:W-:Y:S02]  /*fd30*/  LEA R57, R7, UR4, 0x1 ;  /* 0x0000000407397c11 */ /* 0x000fe4000f8e08ff */
[----:B------:R-:W-:-:S03]  /*fd40*/  IADD3 R9, R4, R5, R228 ;  /* 0x0000000504097210 */ /* 0x000fc60007ffe0e4 */
[----:B------:R-:W0:Y:S02]  /*fd50*/  LDS.128 R4, [R57] ;  /* 0x0000000039047984 */ /* 0x000e240000000c00 */
[----:B------:R-:W-:-:S05]  /*fd60*/  IMAD R30, R9, 0x2, R22 ;  /* 0x00000002091e7824 */ /* 0x000fca00078e0216 */
[----:B------:R-:W1:Y:S01]  /*fd70*/  LDS.128 R8, [R30+0x14400] ;  /* 0x014400001e087984 */ /* 0x000e620000000c00 */
[C---:B0-----:R-:W-:Y:S01]  /*fd80*/  IMAD.U32 R39, R4.reuse, 0x10000, RZ ;  /* 0x0001000004277824 */ /* 0x041fe200078e00ff */
[----:B------:R-:W-:Y:S01]  /*fd90*/  LOP3.LUT R4, R4, 0xffff0000, RZ, 0xc0, !PT ;  /* 0xffff000004047812 */ /* 0x000fe200078ec0ff */
[----:B------:R-:W-:Y:S01]  /*fda0*/  IMAD.U32 R40, R5, 0x10000, RZ ;  /* 0x0001000005287824 */ /* 0x000fe200078e00ff */
[----:B------:R-:W-:Y:S01]  /*fdb0*/  SHF.L.U32 R42, R7, 0x10, RZ ;  /* 0x00000010072a7819 */ /* 0x000fe200000006ff */
[C---:B------:R-:W-:Y:S01]  /*fdc0*/  IMAD.U32 R41, R6.reuse, 0x10000, RZ ;  /* 0x0001000006297824 */ /* 0x040fe200078e00ff */
[----:B------:R-:W-:Y:S01]  /*fdd0*/  LOP3.LUT R6, R6, 0xffff0000, RZ, 0xc0, !PT ;  /* 0xffff000006067812 */ /* 0x000fe200078ec0ff */
[C---:B-1----:R-:W-:Y:S01]  /*fde0*/  IMAD.U32 R43, R8.reuse, 0x10000, RZ ;  /* 0x00010000082b7824 */ /* 0x042fe200078e00ff */
[----:B------:R-:W-:Y:S01]  /*fdf0*/  LOP3.LUT R8, R8, 0xffff0000, RZ, 0xc0, !PT ;  /* 0xffff000008087812 */ /* 0x000fe200078ec0ff */
[C---:B------:R-:W-:Y:S01]  /*fe00*/  IMAD.U32 R44, R9.reuse, 0x10000, RZ ;  /* 0x00010000092c7824 */ /* 0x040fe200078e00ff */
[----:B------:R-:W-:Y:S01]  /*fe10*/  LOP3.LUT R9, R9, 0xffff0000, RZ, 0xc0, !PT ;  /* 0xffff000009097812 */ /* 0x000fe200078ec0ff */
[C---:B------:R-:W-:Y:S01]  /*fe20*/  FMUL.FTZ R52, R43.reuse, R50 ;  /* 0x000000322b347220 */ /* 0x040fe20000410000 */
[-C--:B------:R-:W-:Y:S01]  /*fe30*/  FMUL.FTZ R54, R43, R48.reuse ;  /* 0x000000302b367220 */ /* 0x080fe20000410000 */
[----:B------:R-:W-:Y:S01]  /*fe40*/  LOP3.LUT R43, R0, 0xffff0000, RZ, 0xc0, !PT ;  /* 0xffff0000002b7812 */ /* 0x000fe200078ec0ff */
[----:B------:R-:W-:Y:S01]  /*fe50*/  FMUL.FTZ R51, R8, R47 ;  /* 0x0000002f08337220 */ /* 0x000fe20000410000 */
[C---:B------:R-:W-:Y:S01]  /*fe60*/  FFMA.FTZ R52, R39.reuse, R48, -R52 ;  /* 0x0000003027347223 */ /* 0x040fe20000010834 */
[----:B------:R-:W-:Y:S01]  /*fe70*/  FFMA.FTZ R54, R39, R50, R54 ;  /* 0x0000003227367223 */ /* 0x000fe20000010036 */
[----:B------:R-:W-:-:S02]  /*fe80*/  IMAD.U32 R39, R2, 0x10000, RZ ;  /* 0x0001000002277824 */ /* 0x000fc400078e00ff */
[-C--:B------:R-:W-:Y:S01]  /*fe90*/  FMUL.FTZ R53, R8, R43.reuse ;  /* 0x0000002b08357220 */ /* 0x080fe20000410000 */
[----:B------:R-:W-:Y:S01]  /*fea0*/  FFMA.FTZ R51, R4, R43, -R51 ;  /* 0x0000002b04337223 */ /* 0x000fe20000010833 */
[----:B------:R-:W-:Y:S01]  /*feb0*/  FMUL.FTZ R43, R44, R49 ;  /* 0x000000312c2b7220 */ /* 0x000fe20000410000 */
[----:B------:R-:W-:Y:S02]  /*fec0*/  IMAD.U32 R45, R10, 0x10000, RZ ;  /* 0x000100000a2d7824 */ /* 0x000fe400078e00ff */
[----:B------:R-:W-:Y:S01]  /*fed0*/  FMUL.FTZ R48, R44, R39 ;  /* 0x000000272c307220 */ /* 0x000fe20000410000 */
[----:B------:R-:W-:Y:S01]  /*fee0*/  FFMA.FTZ R53, R4, R47, R53 ;  /* 0x0000002f04357223 */ /* 0x000fe20000010035 */
[----:B------:R-:W-:Y:S01]  /*fef0*/  LOP3.LUT R10, R10, 0xffff0000, RZ, 0xc0, !PT ;  /* 0xffff00000a0a7812 */ /* 0x000fe200078ec0ff */
[----:B------:R-:W-:Y:S01]  /*ff00*/  FFMA.FTZ R44, R40, R39, -R43 ;  /* 0x00000027282c7223 */ /* 0x000fe2000001082b */
[C---:B------:R-:W-:Y:S01]  /*ff10*/  LOP3.LUT R47, R15.reuse, 0xffff0000, RZ, 0xc0, !PT ;  /* 0xffff00000f2f7812 */ /* 0x040fe200078ec0ff */
[----:B------:R-:W-:Y:S01]  /*ff20*/  IMAD.U32 R8, R15, 0x10000, RZ ;  /* 0x000100000f087824 */ /* 0x000fe200078e00ff */
[C---:B------:R-:W-:Y:S01]  /*ff30*/  LOP3.LUT R39, R3.reuse, 0xffff0000, RZ, 0xc0, !PT ;  /* 0xffff000003277812 */ /* 0x040fe200078ec0ff */
[----:B------:R-:W-:-:S02]  /*ff40*/  IMAD.U32 R4, R3, 0x10000, RZ ;  /* 0x0001000003047824 */ /* 0x000fc400078e00ff */
[----:B------:R-:W-:Y:S01]  /*ff50*/  FFMA.FTZ R48, R40, R49, R48 ;  /* 0x0000003128307223 */ /* 0x000fe20000010030 */
[C---:B------:R-:W-:Y:S01]  /*ff60*/  FMUL.FTZ R55, R10.reuse, R47 ;  /* 0x0000002f0a377220 */ /* 0x040fe20000410000 */
[C---:B------:R-:W-:Y:S01]  /*ff70*/  FMUL.FTZ R40, R45.reuse, R8 ;  /* 0x000000082d287220 */ /* 0x040fe20000410000 */
[-C--:B------:R-:W-:Y:S01]  /*ff80*/  FMUL.FTZ R50, R45, R4.reuse ;  /* 0x000000042d327220 */ /* 0x080fe20000410000 */
[----:B------:R-:W-:Y:S01]  /*ff90*/  FMUL.FTZ R10, R10, R39 ;  /* 0x000000270a0a7220 */ /* 0x000fe20000410000 */
[----:B------:R-:W-:Y:S02]  /*ffa0*/  IMAD.U32 R46, R11, 0x10000, RZ ;  /* 0x000100000b2e7824 */ /* 0x000fe400078e00ff */
[C---:B------:R-:W-:Y:S01]  /*ffb0*/  FFMA.FTZ R49, R41.reuse, R4, -R40 ;  /* 0x0000000429317223 */ /* 0x040fe20000010828 */
[----:B------:R-:W-:Y:S02]  /*ffc0*/  IMAD.U32 R45, R20, 0x10000, RZ ;  /* 0x00010000142d7824 */ /* 0x000fe400078e00ff */
[----:B------:R-:W-:Y:S01]  /*ffd0*/  FFMA.FTZ R50, R41, R8, R50 ;  /* 0x0000000829327223 */ /* 0x000fe20000010032 */
[----:B------:R-:W-:-:S02]  /*ffe0*/  IMAD.U32 R43, R12, 0x10000, RZ ;  /* 0x000100000c2b7824 */ /* 0x000fc400078e00ff */
[----:B------:R-:W-:Y:S01]  /*fff0*/  FFMA.FTZ R47, R6, R47, R10 ;  /* 0x0000002f062f7223 */ /* 0x000fe2000001000a */
[----:B------:R-:W-:Y:S01]  /*10000*/  LOP3.LUT R11, R11, 0xffff0000, RZ, 0xc0, !PT ;  /* 0xffff00000b0b7812 */ /* 0x000fe200078ec0ff */
[----:B------:R-:W-:Y:S01]  /*10010*/  FMUL.FTZ R41, R46, R45 ;  /* 0x0000002d2e297220 */ /* 0x000fe20000410000 */
[----:B------:R-:W-:Y:S01]  /*10020*/  FFMA.FTZ R56, R6, R39, -R55 ;  /* 0x0000002706387223 */ /* 0x000fe20000010837 */
[----:B------:R-:W-:Y:S01]  /*10030*/  LOP3.LUT R8, R14, 0xffff0000, RZ, 0xc0, !PT ;  /* 0xffff00000e087812 */ /* 0x000fe200078ec0ff */
[-C--:B------:R-:W-:Y:S01]  /*10040*/  FMUL.FTZ R39, R46, R43.reuse ;  /* 0x0000002b2e277220 */ /* 0x080fe20000410000 */
[----:B------:R-:W-:Y:S01]  /*10050*/  LOP3.LUT R10, R20, 0xffff0000, RZ, 0xc0, !PT ;  /* 0xffff0000140a7812 */ /* 0x000fe200078ec0ff */
[----:B------:R-:W-:Y:S01]  /*10060*/  FFMA.FTZ R41, R42, R43, -R41 ;  /* 0x0000002b2a297223 */ /* 0x000fe20000010829 */
[----:B------:R-:W-:Y:S01]  /*10070*/  LOP3.LUT R4, R2, 0xffff0000, RZ, 0xc0, !PT ;  /* 0xffff000002047812 */ /* 0x000fe200078ec0ff */
[----:B------:R-:W-:Y:S01]  /*10080*/  FFMA.FTZ R42, R42, R45, R39 ;  /* 0x0000002d2a2a7223 */ /* 0x000fe20000010027 */
[----:B------:R-:W-:Y:S01]  /*10090*/  LOP3.LUT R6, R12, 0xffff0000, RZ, 0xc0, !PT ;  /* 0xffff00000c067812 */ /* 0x000fe200078ec0ff */
[----:B------:R-:W-:Y:S01]  /*100a0*/  FMUL.FTZ R40, R9, R8 ;  /* 0x0000000809287220 */ /* 0x000fe20000410000 */
[----:B------:R-:W-:Y:S01]  /*100b0*/  LOP3.LUT R5, R5, 0xffff0000, RZ, 0xc0, !PT ;  /* 0xffff000005057812 */ /* 0x000fe200078ec0ff */
[----:B------:R-:W-:Y:S01]  /*100c0*/  FMUL.FTZ R46, R11, R10 ;  /* 0x0000000a0b2e7220 */ /* 0x000fe20000410000 */
[----:B------:R-:W-:Y:S01]  /*100d0*/  LOP3.LUT R7, R7, 0xffff0000, RZ, 0xc0, !PT ;  /* 0xffff000007077812 */ /* 0x000fe200078ec0ff */
[----:B------:R-:W-:Y:S01]  /*100e0*/  FMUL.FTZ R39, R9, R4 ;  /* 0x0000000409277220 */ /* 0x000fe20000410000 */
[----:B------:R-:W-:Y:S01]  /*100f0*/  FMUL.FTZ R11, R11, R6 ;  /* 0x000000060b0b7220 */ /* 0x000fe20000410000 */
[----:B------:R-:W-:Y:S01]  /*10100*/  FFMA.FTZ R9, R5, R4, -R40 ;  /* 0x0000000405097223 */ /* 0x000fe20000010828 */
[----:B------:R-:W-:Y:S01]  /*10110*/  F2FP.BF16.F32.PACK_AB R4, R51, R52 ;  /* 0x000000343304723e */ /* 0x000fe200000010ff */
[----:B------:R-:W-:Y:S01]  /*10120*/  FFMA.FTZ R46, R7, R6, -R46 ;  /* 0x00000006072e7223 */ /* 0x000fe2000001082e */
[----:B------:R-:W-:Y:S01]  /*10130*/  FFMA.FTZ R39, R5, R8, R39 ;  /* 0x0000000805277223 */ /* 0x000fe20000010027 */
[----:B------:R-:W-:Y:S01]  /*10140*/  FFMA.FTZ R11, R7, R10, R11 ;  /* 0x0000000a070b7223 */ /* 0x000fe2000001000b */
[----:B------:R-:W-:-:S02]  /*10150*/  F2FP.BF16.F32.PACK_AB R6, R56, R49 ;  /* 0x000000313806723e */ /* 0x000fc400000010ff */
[----:B------:R-:W-:Y:S02]  /*10160*/  F2FP.BF16.F32.PACK_AB R5, R9, R44 ;  /* 0x0000002c0905723e */ /* 0x000fe400000010ff */
[----:B------:R-:W-:Y:S02]  /*10170*/  F2FP.BF16.F32.PACK_AB R7, R46, R41 ;  /* 0x000000292e07723e */ /* 0x000fe400000010ff */
[----:B------:R-:W-:Y:S02]  /*10180*/  F2FP.BF16.F32.PACK_AB R10, R47, R50 ;  /* 0x000000322f0a723e */ /* 0x000fe400000010ff */
[----:B------:R-:W-:Y:S01]  /*10190*/  F2FP.BF16.F32.PACK_AB R8, R53, R54 ;  /* 0x000000363508723e */ /* 0x000fe200000010ff */
[----:B------:R1:W-:Y:S01]  /*101a0*/  STS.128 [R57], R4 ;  /* 0x0000000439007388 */ /* 0x0003e20000000c00 */
[----:B------:R-:W-:Y:S02]  /*101b0*/  F2FP.BF16.F32.PACK_AB R9, R39, R48 ;  /* 0x000000302709723e */ /* 0x000fe400000010ff */
[----:B------:R-:W-:-:S05]  /*101c0*/  F2FP.BF16.F32.PACK_AB R11, R11, R42 ;  /* 0x0000002a0b0b723e */ /* 0x000fca00000010ff */
[----:B------:R1:W-:Y:S02]  /*101d0*/  STS.128 [R30+0x14400], R8 ;  /* 0x014400081e007388 */ /* 0x0003e40000000c00 */
.L_x_616:
[----:B------:R-:W-:Y:S05]  /*101e0*/  BSYNC B1 ;  /* 0x0000000000017941 */ /* 0x000fea0003800000 */
.L_x_615:
[----:B------:R-:W-:Y:S01]  /*101f0*/  ISETP.GE.AND P0, PT, R31, R38, PT ;  /* 0x000000261f00720c */ /* 0x000fe20003f06270 */
[----:B------:R-:W-:-:S12]  /*10200*/  BSSY B1, `(.L_x_619) ;  /* 0x00000cb000017945 */ /* 0x000fd80003800000 */
[----:B------:R-:W-:Y:S05]  /*10210*/  @P0 BRA `(.L_x_620) ;  /* 0x0000000c00240947 */ /* 0x000fea0003800000 */
[----:B------:R2:W5:Y:S01]  /*10220*/  LDL R61, [R1+0x6c] ;  /* 0x00006c00013d7983 */ /* 0x0005620000100800 */
[----:B------:R-:W3:Y:S03]  /*10230*/  LDC R55, c[0x0][0x3f4] ;  /* 0x0000fd00ff377b82 */ /* 0x000ee60000000800 */
[----:B------:R2:W5:Y:S01]  /*10240*/  LDL R56, [R1+0x54] ;  /* 0x0000540001387983 */ /* 0x0005620000100800 */
[C---:B------:R-:W-:Y:S01]  /*10250*/  IADD3 R58, R219.reuse, 0x20, RZ ;  /* 0x00000020db3a7810 */ /* 0x040fe20007ffe0ff */
[----:B------:R-:W-:Y:S01]  /*10260*/  VIADD R60, R219, 0x20 ;  /* 0x00000020db3c7836 */ /* 0x000fe20000000000 */
[----:B------:R-:W-:Y:S03]  /*10270*/  BSSY B2, `(.L_x_621) ;  /* 0x0000064000027945 */ /* 0x000fe60003800000 */
[----:B------:R-:W-:-:S02]  /*10280*/  IMAD.SHL.U32 R58, R58, 0x40, RZ ;  /* 0x000000403a3a7824 */ /* 0x000fc400078e00ff */
[----:B------:R-:W-:-:S03]  /*10290*/  IMAD.SHL.U32 R60, R60, 0x40, RZ ;  /* 0x000000403c3c7824 */ /* 0x000fc600078e00ff */
[----:B------:R-:W-:Y:S02]  /*102a0*/  LOP3.LUT R58, R58, 0x1c0, RZ, 0xc0, !PT ;  /* 0x000001c03a3a7812 */ /* 0x000fe400078ec0ff */
[----:B------:R-:W-:Y:S02]  /*102b0*/  LOP3.LUT R60, R60, 0x1c0, RZ, 0xc0, !PT ;  /* 0x000001c03c3c7812 */ /* 0x000fe400078ec0ff */
[----:B------:R-:W-:Y:S02]  /*102c0*/  SHF.R.U32.HI R58, RZ, 0x3, R58 ;  /* 0x00000003ff3a7819 */ /* 0x000fe4000001163a */
[-C--:B---3--:R-:W-:Y:S02]  /*102d0*/  ISETP.GE.AND P0, PT, R16, R55.reuse, PT ;  /* 0x000000371000720c */ /* 0x088fe40003f06270 */
[----:B------:R-:W-:-:S11]  /*102e0*/  ISETP.GE.AND P1, PT, R213, R55, PT ;  /* 0x00000037d500720c */ /* 0x000fd60003f26270 */
[----:B--2---:R-:W-:Y:S05]  /*102f0*/  @P0 BRA `(.L_x_622) ;  /* 0x00000004006c0947 */ /* 0x004fea0003800000 */
[----:B01----:R-:W2:Y:S01]  /*10300*/  LDL R4, [R1+0x64] ;  /* 0x0000640001047983 */ /* 0x003ea20000100800 */
[----:B-----5:R-:W-:Y:S01]  /*10310*/  R2UR UR4, R61 ;  /* 0x000000003d0472ca */ /* 0x020fe200000e0000 */
[----:B------:R-:W-:Y:S01]  /*10320*/  IMAD.U32 R47, R27, 0x10000, RZ ;  /* 0x000100001b2f7824 */ /* 0x000fe200078e00ff */
[----:B------:R-:W-:Y:S01]  /*10330*/  LOP3.LUT R6, R60, 0x38, R16, 0xf8, !PT ;  /* 0x000000383c067812 */ /* 0x000fe200078ef810 */
[----:B------:R-:W-:Y:S01]  /*10340*/  IMAD.U32 R51, R35, 0x10000, RZ ;  /* 0x0001000023337824 */ /* 0x000fe200078e00ff */
[----:B------:R-:W-:Y:S01]  /*10350*/  SHF.L.U32 R49, R34, 0x10, RZ ;  /* 0x0000001022317819 */ /* 0x000fe200000006ff */
[----:B------:R-:W-:Y:S01]  /*10360*/  IMAD.U32 R52, R36, 0x10000, RZ ;  /* 0x0001000024347824 */ /* 0x000fe200078e00ff */
[----:B------:R-:W-:Y:S01]  /*10370*/  LOP3.LUT R6, R56, R6, R58, 0xf6, !PT ;  /* 0x0000000638067212 */ /* 0x000fe200078ef63a */
[----:B------:R-:W-:Y:S01]  /*10380*/  IMAD.U32 R59, R37, 0x10000, RZ ;  /* 0x00010000253b7824 */ /* 0x000fe200078e00ff */
[----:B------:R-:W-:Y:S01]  /*10390*/  LOP3.LUT R50, R34, 0xffff0000, RZ, 0xc0, !PT ;  /* 0xffff000022327812 */ /* 0x000fe200078ec0ff */
[----:B------:R-:W-:Y:S01]  /*103a0*/  IMAD.U32 R57, R33, 0x10000, RZ ;  /* 0x0001000021397824 */ /* 0x000fe200078e00ff */
[----:B------:R-:W-:-:S03]  /*103b0*/  LOP3.LUT R48, R27, 0xffff0000, RZ, 0xc0, !PT ;  /* 0xffff00001b307812 */ /* 0x000fc600078ec0ff */
[----:B------:R-:W-:Y:S02]  /*103c0*/  LEA R54, R6, UR4, 0x1 ;  /* 0x0000000406367c11 */ /* 0x000fe4000f8e08ff */
[----:B--2---:R-:W-:-:S04]  /*103d0*/  LEA.HI R4, R55, R4, RZ, 0x1d ;  /* 0x0000000437047211 */ /* 0x004fc800078fe8ff */
[----:B------:R-:W-:Y:S01]  /*103e0*/  SHF.R.S32.HI R7, RZ, 0x1f, R4 ;  /* 0x0000001fff077819 */ /* 0x000fe20000011404 */
[----:B------:R-:W-:-:S03]  /*103f0*/  IMAD.SHL.U32 R5, R4, 0x8, RZ ;  /* 0x0000000804057824 */ /* 0x000fc600078e00ff */
        /* <DEDUP_REMOVED lines=21> */
[-C--:B------:R-:W-:Y:S01]  /*10550*/  FMUL.FTZ R46, R49, R42.reuse ;  /* 0x0000002a312e7220 */ /* 0x080fe20000410000 */
[C---:B------:R-:W-:Y:S01]  /*10560*/  FMUL.FTZ R42, R47.reuse, R42 ;  /* 0x0000002a2f2a7220 */ /* 0x040fe20000410000 */
[C---:B------:R-:W-:Y:S01]  /*10570*/  IMAD.U32 R44, R10.reuse, 0x10000, RZ ;  /* 0x000100000a2c7824 */ /* 0x040fe200078e00ff */
[----:B------:R-:W-:Y:S01]  /*10580*/  LOP3.LUT R10, R10, 0xffff0000, RZ, 0xc0, !PT ;  /* 0xffff00000a0a7812 */ /* 0x000fe200078ec0ff */
[-C--:B------:R-:W-:Y:S01]  /*10590*/  FFMA.FTZ R46, R47, R31.reuse, -R46 ;  /* 0x0000001f2f2e7223 */ /* 0x080fe2000001082e */
[----:B------:R-:W-:Y:S01]  /*105a0*/  FMUL.FTZ R47, R50, R8 ;  /* 0x00000008322f7220 */ /* 0x000fe20000410000 */
[----:B------:R-:W-:Y:S01]  /*105b0*/  FFMA.FTZ R42, R49, R31, R42 ;  /* 0x0000001f312a7223 */ /* 0x000fe2000001002a */
[----:B------:R-:W-:-:S02]  /*105c0*/  IMAD.U32 R49, R29, 0x10000, RZ ;  /* 0x000100001d317824 */ /* 0x000fc400078e00ff */
[C---:B------:R-:W-:Y:S01]  /*105d0*/  FMUL.FTZ R31, R48.reuse, R8 ;  /* 0x00000008301f7220 */ /* 0x040fe20000410000 */
[-C--:B------:R-:W-:Y:S01]  /*105e0*/  FFMA.FTZ R47, R48, R4.reuse, -R47 ;  /* 0x00000004302f7223 */ /* 0x080fe2000001082f */
[-C--:B------:R-:W-:Y:S01]  /*105f0*/  FMUL.FTZ R8, R51, R43.reuse ;  /* 0x0000002b33087220 */ /* 0x080fe20000410000 */
[C---:B------:R-:W-:Y:S01]  /*10600*/  FMUL.FTZ R48, R49.reuse, R43 ;  /* 0x0000002b31307220 */ /* 0x040fe20000410000 */
[----:B------:R-:W-:Y:S01]  /*10610*/  FFMA.FTZ R31, R50, R4, R31 ;  /* 0x00000004321f7223 */ /* 0x000fe2000001001f */
[----:B------:R-:W-:Y:S01]  /*10620*/  LOP3.LUT R50, R36, 0xffff0000, RZ, 0xc0, !PT ;  /* 0xffff000024327812 */ /* 0x000fe200078ec0ff */
[-C--:B------:R-:W-:Y:S01]  /*10630*/  FFMA.FTZ R43, R49, R39.reuse, -R8 ;  /* 0x00000027312b7223 */ /* 0x080fe20000010808 */
[----:B------:R-:W-:Y:S01]  /*10640*/  FFMA.FTZ R48, R51, R39, R48 ;  /* 0x0000002733307223 */ /* 0x000fe20000010030 */
[C---:B------:R-:W-:Y:S01]  /*10650*/  LOP3.LUT R8, R32.reuse, 0xffff0000, RZ, 0xc0, !PT ;  /* 0xffff000020087812 */ /* 0x040fe200078ec0ff */
[----:B------:R-:W-:Y:S02]  /*10660*/  IMAD.U32 R4, R32, 0x10000, RZ ;  /* 0x0001000020047824 */ /* 0x000fe400078e00ff */
[----:B------:R-:W-:Y:S01]  /*10670*/  FMUL.FTZ R39, R52, R44 ;  /* 0x0000002c34277220 */ /* 0x000fe20000410000 */
[----:B------:R-:W-:-:S02]  /*10680*/  IMAD.U32 R45, R11, 0x10000, RZ ;  /* 0x000100000b2d7824 */ /* 0x000fc400078e00ff */
[----:B------:R-:W-:Y:S01]  /*10690*/  FMUL.FTZ R51, R50, R10 ;  /* 0x0000000a32337220 */ /* 0x000fe20000410000 */
[C---:B------:R-:W-:Y:S01]  /*106a0*/  FMUL.FTZ R49, R4.reuse, R44 ;  /* 0x0000002c04317220 */ /* 0x040fe20000410000 */
[----:B------:R-:W-:Y:S01]  /*106b0*/  FFMA.FTZ R39, R4, R40, -R39 ;  /* 0x0000002804277223 */ /* 0x000fe20000010827 */
[C---:B------:R-:W-:Y:S01]  /*106c0*/  FMUL.FTZ R53, R8.reuse, R10 ;  /* 0x0000000a08357220 */ /* 0x040fe20000410000 */
[-C--:B------:R-:W-:Y:S01]  /*106d0*/  FMUL.FTZ R4, R59, R45.reuse ;  /* 0x0000002d3b047220 */ /* 0x080fe20000410000 */
[-C--:B------:R-:W-:Y:S01]  /*106e0*/  FFMA.FTZ R8, R8, R6.reuse, -R51 ;  /* 0x0000000608087223 */ /* 0x080fe20000010833 */
[----:B------:R-:W-:Y:S01]  /*106f0*/  LOP3.LUT R11, R11, 0xffff0000, RZ, 0xc0, !PT ;  /* 0xffff00000b0b7812 */ /* 0x000fe200078ec0ff */
[----:B------:R-:W-:Y:S01]  /*10700*/  FFMA.FTZ R53, R50, R6, R53 ;  /* 0x0000000632357223 */ /* 0x000fe20000010035 */
[C---:B------:R-:W-:Y:S01]  /*10710*/  FMUL.FTZ R6, R57.reuse, R45 ;  /* 0x0000002d39067220 */ /* 0x040fe20000410000 */
[-C--:B------:R-:W-:Y:S01]  /*10720*/  FFMA.FTZ R44, R57, R41.reuse, -R4 ;  /* 0x00000029392c7223 */ /* 0x080fe20000010804 */
[----:B------:R-:W-:Y:S01]  /*10730*/  FFMA.FTZ R10, R52, R40, R49 ;  /* 0x00000028340a7223 */ /* 0x000fe20000010031 */
[----:B------:R-:W-:Y:S01]  /*10740*/  LOP3.LUT R51, R35, 0xffff0000, RZ, 0xc0, !PT ;  /* 0xffff000023337812 */ /* 0x000fe200078ec0ff */
[----:B------:R-:W-:Y:S01]  /*10750*/  FFMA.FTZ R41, R59, R41, R6 ;  /* 0x000000293b297223 */ /* 0x000fe20000010006 */
[----:B------:R-:W-:-:S02]  /*10760*/  LOP3.LUT R57, R37, 0xffff0000, RZ, 0xc0, !PT ;  /* 0xffff000025397812 */ /* 0x000fc400078ec0ff */
[----:B------:R-:W-:Y:S01]  /*10770*/  LOP3.LUT R45, R29, 0xffff0000, RZ, 0xc0, !PT ;  /* 0xffff00001d2d7812 */ /* 0x000fe200078ec0ff */
[----:B------:R-:W-:Y:S01]  /*10780*/  FMUL.FTZ R4, R51, R9 ;  /* 0x0000000933047220 */ /* 0x000fe20000410000 */
[----:B------:R-:W-:Y:S01]  /*10790*/  LOP3.LUT R49, R33, 0xffff0000, RZ, 0xc0, !PT ;  /* 0xffff000021317812 */ /* 0x000fe200078ec0ff */
[----:B------:R-:W-:Y:S01]  /*107a0*/  FMUL.FTZ R50, R57, R11 ;  /* 0x0000000b39327220 */ /* 0x000fe20000410000 */
[----:B------:R-:W-:Y:S01]  /*107b0*/  F2FP.BF16.F32.PACK_AB R10, R53, R10 ;  /* 0x0000000a350a723e */ /* 0x000fe200000010ff */
[C---:B------:R-:W-:Y:S01]  /*107c0*/  FMUL.FTZ R6, R45.reuse, R9 ;  /* 0x000000092d067220 */ /* 0x040fe20000410000 */
[----:B------:R-:W-:Y:S01]  /*107d0*/  FFMA.FTZ R40, R45, R5, -R4 ;  /* 0x000000052d287223 */ /* 0x000fe20000010804 */
[C---:B------:R-:W-:Y:S01]  /*107e0*/  FMUL.FTZ R52, R49.reuse, R11 ;  /* 0x0000000b31347220 */ /* 0x040fe20000410000 */
[----:B------:R-:W-:Y:S01]  /*107f0*/  FFMA.FTZ R11, R49, R7, -R50 ;  /* 0x00000007310b7223 */ /* 0x000fe20000010832 */
[----:B------:R-:W-:Y:S01]  /*10800*/  FFMA.FTZ R9, R51, R5, R6 ;  /* 0x0000000533097223 */ /* 0x000fe20000010006 */
[----:B------:R-:W-:Y:S01]  /*10810*/  F2FP.BF16.F32.PACK_AB R6, R8, R39 ;  /* 0x000000270806723e */ /* 0x000fe200000010ff */
[----:B------:R-:W-:Y:S01]  /*10820*/  FFMA.FTZ R52, R57, R7, R52 ;  /* 0x0000000739347223 */ /* 0x000fe20000010034 */
[----:B------:R-:W-:-:S02]  /*10830*/  F2FP.BF16.F32.PACK_AB R4, R47, R46 ;  /* 0x0000002e2f04723e */ /* 0x000fc400000010ff */
[----:B------:R-:W-:Y:S02]  /*10840*/  F2FP.BF16.F32.PACK_AB R5, R40, R43 ;  /* 0x0000002b2805723e */ /* 0x000fe400000010ff */
[----:B------:R-:W-:Y:S02]  /*10850*/  F2FP.BF16.F32.PACK_AB R7, R11, R44 ;  /* 0x0000002c0b07723e */ /* 0x000fe400000010ff */
[----:B------:R-:W-:Y:S02]  /*10860*/  F2FP.BF16.F32.PACK_AB R8, R31, R42 ;  /* 0x0000002a1f08723e */ /* 0x000fe400000010ff */
[----:B------:R-:W-:Y:S01]  /*10870*/  F2FP.BF16.F32.PACK_AB R9, R9, R48 ;  /* 0x000000300909723e */ /* 0x000fe200000010ff */
[----:B------:R2:W-:Y:S01]  /*10880*/  STS.128 [R54], R4 ;  /* 0x0000000436007388 */ /* 0x0005e20000000c00 */
[----:B------:R-:W-:-:S05]  /*10890*/  F2FP.BF16.F32.PACK_AB R11, R52, R41 ;  /* 0x00000029340b723e */ /* 0x000fca00000010ff */
[----:B------:R2:W-:Y:S02]  /*108a0*/  STS.128 [R30+0x14400], R8 ;  /* 0x014400081e007388 */ /* 0x0005e40000000c00 */
.L_x_622:
[----:B------:R-:W-:Y:S05]  /*108b0*/  BSYNC B2 ;  /* 0x0000000000027941 */ /* 0x000fea0003800000 */
.L_x_621:
[----:B------:R-:W-:Y:S05]  /*108c0*/  @P1 BRA `(.L_x_620) ;  /* 0x0000000400781947 */ /* 0x000fea0003800000 */
[----:B------:R-:W-:Y:S01]  /*108d0*/  LEA.HI R55, R55, R26, RZ, 0x1d ;  /* 0x0000001a37377211 */ /* 0x000fe200078fe8ff */
[----:B------:R-:W-:Y:S01]  /*108e0*/  IMAD.U32 R49, R13, 0x10000, RZ ;  /* 0x000100000d317824 */ /* 0x000fe200078e00ff */
[----:B012---:R-:W-:Y:S01]  /*108f0*/  LEA.HI R5, R24, R213, RZ, 0x6 ;  /* 0x000000d518057211 */ /* 0x007fe200078f30ff */
[----:B------:R-:W-:Y:S01]  /*10900*/  IMAD.U32 R47, R0, 0x10000, RZ ;  /* 0x00010000002f7824 */ /* 0x000fe200078e00ff */
[----:B------:R-:W-:Y:S01]  /*10910*/  SHF.R.S32.HI R4, RZ, 0x1f, R55 ;  /* 0x0000001fff047819 */ /* 0x000fe20000011437 */
[----:B------:R-:W-:Y:S01]  /*10920*/  IMAD.U32 R51, R14, 0x10000, RZ ;  /* 0x000100000e337824 */ /* 0x000fe200078e00ff */
[----:B-----5:R-:W-:Y:S01]  /*10930*/  R2UR UR4, R61 ;  /* 0x000000003d0472ca */ /* 0x020fe200000e0000 */
[----:B------:R-:W-:Y:S01]  /*10940*/  IMAD.SHL.U32 R6, R5, 0x80, RZ ;  /* 0x0000008005067824 */ /* 0x000fe200078e00ff */
[----:B------:R-:W-:Y:S01]  /*10950*/  LEA.HI R5, R4, R55, RZ, 0x3 ;  /* 0x0000003704057211 */ /* 0x000fe200078f18ff */
[----:B------:R-:W-:Y:S01]  /*10960*/  IMAD.SHL.U32 R4, R55, 0x8, RZ ;  /* 0x0000000837047824 */ /* 0x000fe200078e00ff */
[----:B------:R-:W-:Y:S01]  /*10970*/  LOP3.LUT R7, R60, 0x38, R25, 0xf8, !PT ;  /* 0x000000383c077812 */ /* 0x000fe200078ef819 */
[----:B------:R-:W-:Y:S01]  /*10980*/  IMAD.U32 R57, R20, 0x10000, RZ ;  /* 0x0001000014397824 */ /* 0x000fe200078e00ff */
[----:B------:R-:W-:Y:S01]  /*10990*/  LOP3.LUT R6, R6, 0xffffe000, RZ, 0xc0, !PT ;  /* 0xffffe00006067812 */ /* 0x000fe200078ec0ff */
[----:B------:R-:W-:Y:S01]  /*109a0*/  IMAD.SHL.U32 R5, R5, 0x400, RZ ;  /* 0x0000040005057824 */ /* 0x000fe200078e00ff */
[----:B------:R-:W-:Y:S01]  /*109b0*/  LOP3.LUT R4, R60, 0x38, R4, 0xf8, !PT ;  /* 0x000000383c047812 */ /* 0x000fe200078ef804 */
[----:B------:R-:W-:Y:S01]  /*109c0*/  IMAD.U32 R55, R12, 0x10000, RZ ;  /* 0x000100000c377824 */ /* 0x000fe200078e00ff */
[----:B------:R-:W-:-:S02]  /*109d0*/  LOP3.LUT R7, R7, R58, RZ, 0x3c, !PT ;  /* 0x0000003a07077212 */ /* 0x000fc400078e3cff */
[----:B------:R-:W-:Y:S02]  /*109e0*/  LOP3.LUT R4, R4, R58, RZ, 0x3c, !PT ;  /* 0x0000003a04047212 */ /* 0x000fe400078e3cff */
[----:B------:R-:W-:Y:S02]  /*109f0*/  LOP3.LUT R5, R5, 0x7fffe000, RZ, 0xc0, !PT ;  /* 0x7fffe00005057812 */ /* 0x000fe400078ec0ff */
[--C-:B------:R-:W-:Y:S02]  /*10a00*/  IADD3 R6, R7, R6, R56.reuse ;  /* 0x0000000607067210 */ /* 0x100fe40007ffe038 */
[----:B------:R-:W-:Y:S02]  /*10a10*/  IADD3 R9, R4, R5, R56 ;  /* 0x0000000504097210 */ /* 0x000fe40007ffe038 */
[----:B------:R-:W-:Y:S02]  /*10a20*/  LEA R54, R6, UR4, 0x1 ;  /* 0x0000000406367c11 */ /* 0x000fe4000f8e08ff */
[----:B------:R-:W-:-:S02]  /*10a30*/  LEA R30, R9, R22, 0x1 ;  /* 0x00000016091e7211 */ /* 0x000fc400078e08ff */
[----:B------:R-:W-:Y:S01]  /*10a40*/  LOP3.LUT R50, R13, 0xffff0000, RZ, 0xc0, !PT ;  /* 0xffff00000d327812 */ /* 0x000fe200078ec0ff */
[----:B------:R-:W0:Y:S01]  /*10a50*/  LDS.128 R4, [R54] ;  /* 0x0000000036047984 */ /* 0x000e220000000c00 */
[----:B------:R-:W-:Y:S02]  /*10a60*/  LOP3.LUT R48, R0, 0xffff0000, RZ, 0xc0, !PT ;  /* 0xffff000000307812 */ /* 0x000fe400078ec0ff */
[----:B------:R-:W-:Y:S01]  /*10a70*/  SHF.L.U32 R52, R15, 0x10, RZ ;  /* 0x000000100f347819 */ /* 0x000fe200000006ff */
[----:B------:R-:W1:Y:S01]  /*10a80*/  LDS.128 R8, [R30+0x14400] ;  /* 0x014400001e087984 */ /* 0x000e620000000c00 */
[C---:B0-----:R-:W-:Y:S01]  /*10a90*/  IMAD.U32 R31, R4.reuse, 0x10000, RZ ;  /* 0x00010000041f7824 */ /* 0x041fe200078e00ff */
        /* <DEDUP_REMOVED lines=18> */
[----:B------:R-:W-:Y:S01]  /*10bc0*/  FMUL.FTZ R48, R49, R43 ;  /* 0x0000002b31307220 */ /* 0x000fe20000410000 */
[----:B------:R-:W-:Y:S01]  /*10bd0*/  FFMA.FTZ R31, R50, R4, R31 ;  /* 0x00000004321f7223 */ /* 0x000fe2000001001f */
[----:B------:R-:W-:Y:S01]  /*10be0*/  LOP3.LUT R50, R15, 0xffff0000, RZ, 0xc0, !PT ;  /* 0xffff00000f327812 */ /* 0x000fe200078ec0ff */
[-C--:B------:R-:W-:Y:S01]  /*10bf0*/  FFMA.FTZ R43, R49, R39.reuse, -R8 ;  /* 0x00000027312b7223 */ /* 0x080fe20000010808 */
[----:B------:R-:W-:Y:S01]  /*10c00*/  FFMA.FTZ R48, R51, R39, R48 ;  /* 0x0000002733307223 */ /* 0x000fe20000010030 */
[C---:B------:R-:W-:Y:S01]  /*10c10*/  LOP3.LUT R8, R3.reuse, 0xffff0000, RZ, 0xc0, !PT ;  /* 0xffff000003087812 */ /* 0x040fe200078ec0ff */
[----:B------:R-:W-:Y:S02]  /*10c20*/  IMAD.U32 R40, R6, 0x10000, RZ ;  /* 0x0001000006287824 */ /* 0x000fe400078e00ff */
[----:B------:R-:W-:Y:S01]  /*10c30*/  FMUL.FTZ R39, R52, R44 ;  /* 0x0000002c34277220 */ /* 0x000fe20000410000 */
[----:B------:R-:W-:Y:S01]  /*10c40*/  IMAD.U32 R4, R3, 0x10000, RZ ;  /* 0x0001000003047824 */ /* 0x000fe200078e00ff */
[----:B------:R-:W-:Y:S01]  /*10c50*/  LOP3.LUT R6, R6, 0xffff0000, RZ, 0xc0, !PT ;  /* 0xffff000006067812 */ /* 0x000fe200078ec0ff */
[----:B------:R-:W-:-:S02]  /*10c60*/  IMAD.U32 R45, R11, 0x10000, RZ ;  /* 0x000100000b2d7824 */ /* 0x000fc400078e00ff */
[----:B------:R-:W-:Y:S01]  /*10c70*/  FMUL.FTZ R51, R50, R10 ;  /* 0x0000000a32337220 */ /* 0x000fe20000410000 */
[C---:B------:R-:W-:Y:S01]  /*10c80*/  FMUL.FTZ R49, R4.reuse, R44 ;  /* 0x0000002c04317220 */ /* 0x040fe20000410000 */
[----:B------:R-:W-:Y:S01]  /*10c90*/  FFMA.FTZ R39, R4, R40, -R39 ;  /* 0x0000002804277223 */ /* 0x000fe20000010827 */
[C---:B------:R-:W-:Y:S01]  /*10ca0*/  FMUL.FTZ R53, R8.reuse, R10 ;  /* 0x0000000a08357220 */ /* 0x040fe20000410000 */
[----:B------:R-:W-:Y:S02]  /*10cb0*/  IMAD.U32 R41, R7, 0x10000, RZ ;  /* 0x0001000007297824 */ /* 0x000fe400078e00ff */
[-C--:B------:R-:W-:Y:S01]  /*10cc0*/  FMUL.FTZ R4, R57, R45.reuse ;  /* 0x0000002d39047220 */ /* 0x080fe20000410000 */
[-C--:B------:R-:W-:Y:S01]  /*10cd0*/  FFMA.FTZ R8, R8, R6.reuse, -R51 ;  /* 0x0000000608087223 */ /* 0x080fe20000010833 */
[----:B------:R-:W-:Y:S01]  /*10ce0*/  FFMA.FTZ R53, R50, R6, R53 ;  /* 0x0000000632357223 */ /* 0x000fe20000010035 */
[C---:B------:R-:W-:Y:S01]  /*10cf0*/  FMUL.FTZ R6, R55.reuse, R45 ;  /* 0x0000002d37067220 */ /* 0x040fe20000410000 */
[-C--:B------:R-:W-:Y:S01]  /*10d00*/  FFMA.FTZ R44, R55, R41.reuse, -R4 ;  /* 0x00000029372c7223 */ /* 0x080fe20000010804 */
[----:B------:R-:W-:Y:S01]  /*10d10*/  LOP3.LUT R11, R11, 0xffff0000, RZ, 0xc0, !PT ;  /* 0xffff00000b0b7812 */ /* 0x000fe200078ec0ff */
        /* <DEDUP_REMOVED lines=8> */
[----:B------:R-:W-:Y:S01]  /*10da0*/  LOP3.LUT R7, R7, 0xffff0000, RZ, 0xc0, !PT ;  /* 0xffff000007077812 */ /* 0x000fe200078ec0ff */
[C---:B------:R-:W-:Y:S01]  /*10db0*/  FMUL.FTZ R6, R45.reuse, R9 ;  /* 0x000000092d067220 */ /* 0x040fe20000410000 */
[----:B------:R-:W-:Y:S01]  /*10dc0*/  FFMA.FTZ R40, R45, R5, -R4 ;  /* 0x000000052d287223 */ /* 0x000fe20000010804 */
[----:B------:R-:W-:Y:S01]  /*10dd0*/  FMUL.FTZ R52, R49, R11 ;  /* 0x0000000b31347220 */ /* 0x000fe20000410000 */
        /* <DEDUP_REMOVED lines=13> */
.L_x_620:
[----:B------:R-:W-:Y:S05]  /*10eb0*/  BSYNC B1 ;  /* 0x0000000000017941 */ /* 0x000fea0003800000 */
.L_x_619:
[----:B0123--:R-:W-:Y:S01]  /*10ec0*/  VIADD R4, R219, 0x40 ;  /* 0x00000040db047836 */ /* 0x00ffe20000000000 */
[----:B------:R-:W-:Y:S04]  /*10ed0*/  BSSY B1, `(.L_x_623) ;  /* 0x00000cc000017945 */ /* 0x000fe80003800000 */
[----:B------:R-:W-:-:S13]  /*10ee0*/  ISETP.GE.AND P0, PT, R4, R38, PT ;  /* 0x000000260400720c */ /* 0x000fda0003f06270 */
[----:B------:R-:W-:Y:S05]  /*10ef0*/  @P0 BRA `(.L_x_624) ;  /* 0x0000000c00240947 */ /* 0x000fea0003800000 */
[----:B-----5:R0:W5:Y:S01]  /*10f00*/  LDL R61, [R1+0x6c] ;  /* 0x00006c00013d7983 */ /* 0x0201620000100800 */
[----:B------:R-:W1:Y:S03]  /*10f10*/  LDC R55, c[0x0][0x3f4] ;  /* 0x0000fd00ff377b82 */ /* 0x000e660000000800 */
[----:B------:R0:W5:Y:S01]  /*10f20*/  LDL R56, [R1+0x50] ;  /* 0x0000500001387983 */ /* 0x0001620000100800 */
[C---:B------:R-:W-:Y:S01]  /*10f30*/  VIADD R58, R219.reuse, 0x40 ;  /* 0x00000040db3a7836 */ /* 0x040fe20000000000 */
[----:B------:R-:W-:Y:S01]  /*10f40*/  BSSY B2, `(.L_x_625) ;  /* 0x0000065000027945 */ /* 0x000fe20003800000 */
[----:B------:R-:W-:Y:S02]  /*10f50*/  VIADD R60, R219, 0x40 ;  /* 0x00000040db3c7836 */ /* 0x000fe40000000000 */
[----:B------:R-:W-:Y:S02]  /*10f60*/  IMAD.SHL.U32 R58, R58, 0x40, RZ ;  /* 0x000000403a3a7824 */ /* 0x000fe400078e00ff */
[----:B------:R-:W-:-:S03]  /*10f70*/  IMAD.SHL.U32 R60, R60, 0x40, RZ ;  /* 0x000000403c3c7824 */ /* 0x000fc600078e00ff */
[----:B------:R-:W-:Y:S02]  /*10f80*/  LOP3.LUT R58, R58, 0x1c0, RZ, 0xc0, !PT ;  /* 0x000001c03a3a7812 */ /* 0x000fe400078ec0ff */
[----:B------:R-:W-:Y:S02]  /*10f90*/  LOP3.LUT R60, R60, 0x1c0, RZ, 0xc0, !PT ;  /* 0x000001c03c3c7812 */ /* 0x000fe400078ec0ff */
[----:B------:R-:W-:Y:S02]  /*10fa0*/  SHF.R.U32.HI R58, RZ, 0x3, R58 ;  /* 0x00000003ff3a7819 */ /* 0x000fe4000001163a */
[-C--:B-1----:R-:W-:Y:S02]  /*10fb0*/  ISETP.GE.AND P0, PT, R16, R55.reuse, PT ;  /* 0x000000371000720c */ /* 0x082fe40003f06270 */
[----:B------:R-:W-:-:S11]  /*10fc0*/  ISETP.GE.AND P1, PT, R213, R55, PT ;  /* 0x00000037d500720c */ /* 0x000fd60003f26270 */
[----:B0-----:R-:W-:Y:S05]  /*10fd0*/  @P0 BRA `(.L_x_626) ;  /* 0x00000004006c0947 */ /* 0x001fea0003800000 */
[----:B------:R-:W2:Y:S01]  /*10fe0*/  LDL R4, [R1+0x64] ;  /* 0x0000640001047983 */ /* 0x000ea20000100800 */
[----:B-----5:R-:W-:Y:S01]  /*10ff0*/  R2UR UR4, R61 ;  /* 0x000000003d0472ca */ /* 0x020fe200000e0000 */
[----:B------:R-:W-:Y:S01]  /*11000*/  IMAD.U32 R49, R34, 0x10000, RZ ;  /* 0x0001000022317824 */ /* 0x000fe200078e00ff */
[----:B------:R-:W-:Y:S01]  /*11010*/  LOP3.LUT R6, R60, 0x38, R16, 0xf8, !PT ;  /* 0x000000383c067812 */ /* 0x000fe200078ef810 */
[----:B------:R-:W-:Y:S01]  /*11020*/  IMAD.U32 R47, R27, 0x10000, RZ ;  /* 0x000100001b2f7824 */ /* 0x000fe200078e00ff */
[----:B------:R-:W-:Y:S01]  /*11030*/  LOP3.LUT R50, R34, 0xffff0000, RZ, 0xc0, !PT ;  /* 0xffff000022327812 */ /* 0x000fe200078ec0ff */
[----:B------:R-:W-:Y:S01]  /*11040*/  IMAD.U32 R51, R35, 0x10000, RZ ;  /* 0x0001000023337824 */ /* 0x000fe200078e00ff */
[----:B------:R-:W-:Y:S01]  /*11050*/  LOP3.LUT R6, R56, R6, R58, 0xf6, !PT ;  /* 0x0000000638067212 */ /* 0x000fe200078ef63a */
[----:B------:R-:W-:Y:S01]  /*11060*/  IMAD.U32 R52, R36, 0x10000, RZ ;  /* 0x0001000024347824 */ /* 0x000fe200078e00ff */
[----:B------:R-:W-:Y:S01]  /*11070*/  LOP3.LUT R48, R27, 0xffff0000, RZ, 0xc0, !PT ;  /* 0xffff00001b307812 */ /* 0x000fe200078ec0ff */
[----:B------:R-:W-:Y:S01]  /*11080*/  IMAD.U32 R57, R33, 0x10000, RZ ;  /* 0x0001000021397824 */ /* 0x000fe200078e00ff */
[----:B------:R-:W-:-:S03]  /*11090*/  SHF.L.U32 R59, R37, 0x10, RZ ;  /* 0x00000010253b7819 */ /* 0x000fc600000006ff */
        /* <DEDUP_REMOVED lines=16> */
[----:B------:R-:W-:Y:S01]  /*111a0*/  SHF.L.U32 R39, R5, 0x10, RZ ;  /* 0x0000001005277819 */ /* 0x000fe200000006ff */
[----:B------:R-:W-:Y:S01]  /*111b0*/  IMAD.U32 R41, R7, 0x10000, RZ ;  /* 0x0001000007297824 */ /* 0x000fe200078e00ff */
[----:B------:R-:W-:Y:S02]  /*111c0*/  LOP3.LUT R6, R6, 0xffff0000, RZ, 0xc0, !PT ;  /* 0xffff000006067812 */ /* 0x000fe400078ec0ff */
        /* <DEDUP_REMOVED lines=60> */
.L_x_626:
[----:B------:R-:W-:Y:S05]  /*11590*/  BSYNC B2 ;  /* 0x0000000000027941 */ /* 0x000fea0003800000 */
.L_x_625:
[----:B------:R-:W-:Y:S05]  /*115a0*/  @P1 BRA `(.L_x_624) ;  /* 0x0000000400781947 */ /* 0x000fea0003800000 */
[----:B------:R-:W-:Y:S01]  /*115b0*/  LEA.HI R55, R55, R26, RZ, 0x1d ;  /* 0x0000001a37377211 */ /* 0x000fe200078fe8ff */
[----:B------:R-:W-:Y:S01]  /*115c0*/  IMAD.U32 R49, R13, 0x10000, RZ ;  /* 0x000100000d317824 */ /* 0x000fe200078e00ff */
[----:B0-----:R-:W-:Y:S01]  /*115d0*/  LEA.HI R5, R24, R213, RZ, 0x6 ;  /* 0x000000d518057211 */ /* 0x001fe200078f30ff */
        /* <DEDUP_REMOVED lines=19> */
[C---:B------:R-:W-:Y:S01]  /*11710*/  SHF.L.U32 R47, R0.reuse, 0x10, RZ ;  /* 0x00000010002f7819 */ /* 0x040fe200000006ff */
[----:B------:R-:W-:Y:S01]  /*11720*/  IMAD R30, R9, 0x2, R22 ;  /* 0x00000002091e7824 */ /* 0x000fe200078e0216 */
[----:B------:R-:W-:Y:S01]  /*11730*/  LOP3.LUT R50, R13, 0xffff0000, RZ, 0xc0, !PT ;  /* 0xffff00000d327812 */ /* 0x000fe200078ec0ff */
[----:B------:R-:W0:Y:S01]  /*11740*/  LDS.128 R4, [R54] ;  /* 0x0000000036047984 */ /* 0x000e220000000c00 */
[----:B------:R-:W-:-:S03]  /*11750*/  LOP3.LUT R48, R0, 0xffff0000, RZ, 0xc0, !PT ;  /* 0xffff000000307812 */ /* 0x000fc600078ec0ff */
        /* <DEDUP_REMOVED lines=67> */
.L_x_624:
[----:B------:R-:W-:Y:S05]  /*11b90*/  BSYNC B1 ;  /* 0x0000000000017941 */ /* 0x000fea0003800000 */
.L_x_623:
[----:B------:R-:W-:-:S13]  /*11ba0*/  ISETP.GE.AND P0, PT, R21, R38, PT ;  /* 0x000000261500720c */ /* 0x000fda0003f06270 */
[----:B------:R-:W-:Y:S05]  /*11bb0*/  @P0 BRA `(.L_x_603) ;  /* 0x0000000c00200947 */ /* 0x000fea0003800000 */
[----:B-----5:R2:W5:Y:S01]  /*11bc0*/  LDL R56, [R1+0x6c] ;  /* 0x00006c0001387983 */ /* 0x0205620000100800 */
[----:B------:R-:W3:Y:S01]  /*11bd0*/  LDC R51, c[0x0][0x3f4] ;  /* 0x0000fd00ff337b82 */ /* 0x000ee20000000800 */
[----:B01----:R-:W-:Y:S01]  /*11be0*/  SHF.R.S32.HI R6, RZ, 0x1f, R21 ;  /* 0x0000001fff067819 */ /* 0x003fe20000011415 */
[----:B------:R-:W-:Y:S01]  /*11bf0*/  IMAD.SHL.U32 R4, R21, 0x40, RZ ;  /* 0x0000004015047824 */ /* 0x000fe200078e00ff */
[----:B------:R-:W-:Y:S02]  /*11c00*/  BSSY B1, `(.L_x_627) ;  /* 0x0000064000017945 */ /* 0x000fe40003800000 */
[----:B------:R-:W-:Y:S02]  /*11c10*/  LEA.HI R6, R6, R21, RZ, 0x3 ;  /* 0x0000001506067211 */ /* 0x000fe400078f18ff */
[----:B------:R-:W-:-:S03]  /*11c20*/  LOP3.LUT R50, R4, 0x1c0, RZ, 0xc0, !PT ;  /* 0x000001c004327812 */ /* 0x000fc600078ec0ff */
[----:B------:R-:W-:Y:S01]  /*11c30*/  IMAD.SHL.U32 R6, R6, 0x40, RZ ;  /* 0x0000004006067824 */ /* 0x000fe200078e00ff */
[----:B------:R-:W-:-:S04]  /*11c40*/  SHF.R.U32.HI R57, RZ, 0x3, R50 ;  /* 0x00000003ff397819 */ /* 0x000fc80000011632 */
[----:B------:R-:W-:Y:S02]  /*11c50*/  LOP3.LUT R52, R6, 0xfffffe00, RZ, 0xc0, !PT ;  /* 0xfffffe0006347812 */ /* 0x000fe400078ec0ff */
[-C--:B---3--:R-:W-:Y:S02]  /*11c60*/  ISETP.GE.AND P0, PT, R16, R51.reuse, PT ;  /* 0x000000331000720c */ /* 0x088fe40003f06270 */
[----:B------:R-:W-:-:S11]  /*11c70*/  ISETP.GE.AND P1, PT, R213, R51, PT ;  /* 0x00000033d500720c */ /* 0x000fd60003f26270 */
[----:B--2---:R-:W-:Y:S05]  /*11c80*/  @P0 BRA `(.L_x_628) ;  /* 0x00000004006c0947 */ /* 0x004fea0003800000 */
        /* <DEDUP_REMOVED lines=9> */
[----:B------:R-:W-:Y:S02]  /*11d20*/  LOP3.LUT R34, R27, 0xffff0000, RZ, 0xc0, !PT ;  /* 0xffff00001b227812 */ /* 0x000fe400078ec0ff */
[----:B------:R-:W-:-:S02]  /*11d30*/  LOP3.LUT R35, R35, 0xffff0000, RZ, 0xc0, !PT ;  /* 0xffff000023237812 */ /* 0x000fc400078ec0ff */
[----:B------:R-:W-:Y:S02]  /*11d40*/  LOP3.LUT R29, R29, 0xffff0000, RZ, 0xc0, !PT ;  /* 0xffff00001d1d7812 */ /* 0x000fe400078ec0ff */
        /* <DEDUP_REMOVED lines=10> */
[----:B------:R-:W0:Y:S02]  /*11df0*/  LDS.128 R4, [R54] ;  /* 0x0000000036047984 */ /* 0x000e240000000c00 */
[----:B------:R-:W-:-:S05]  /*11e00*/  LEA R21, R9, R22, 0x1 ;  /* 0x0000001609157211 */ /* 0x000fca00078e08ff */
        /* <DEDUP_REMOVED lines=14> */
[----:B------:R-:W-:Y:S01]  /*11ef0*/  FMUL.FTZ R47, R44, R40 ;  /* 0x000000282c2f7220 */ /* 0x000fe20000410000 */
[-C--:B------:R-:W-:Y:S01]  /*11f00*/  FMUL.FTZ R27, R48, R8.reuse ;  /* 0x00000008301b7220 */ /* 0x080fe20000410000 */
[----:B------:R-:W-:Y:S01]  /*11f10*/  FMUL.FTZ R49, R34, R8 ;  /* 0x0000000822317220 */ /* 0x000fe20000410000 */
[-C--:B------:R-:W-:Y:S01]  /*11f20*/  FFMA.FTZ R45, R44, R30.reuse, -R45 ;  /* 0x0000001e2c2d7223 */ /* 0x080fe2000001082d */
[----:B------:R-:W-:Y:S01]  /*11f30*/  FFMA.FTZ R47, R46, R30, R47 ;  /* 0x0000001e2e2f7223 */ /* 0x000fe2000001002f */
[-C--:B------:R-:W-:Y:S01]  /*11f40*/  FFMA.FTZ R8, R34, R4.reuse, -R27 ;  /* 0x0000000422087223 */ /* 0x080fe2000001081b */
[----:B------:R-:W-:Y:S01]  /*11f50*/  FFMA.FTZ R30, R48, R4, R49 ;  /* 0x00000004301e7223 */ /* 0x000fe20000010031 */
[----:B------:R-:W-:Y:S01]  /*11f60*/  IMAD.U32 R42, R10, 0x10000, RZ ;  /* 0x000100000a2a7824 */ /* 0x000fe200078e00ff */
[----:B------:R-:W-:Y:S01]  /*11f70*/  SHF.L.U32 R44, R36, 0x10, RZ ;  /* 0x00000010242c7819 */ /* 0x000fe200000006ff */
[----:B------:R-:W-:Y:S01]  /*11f80*/  IMAD.U32 R4, R32, 0x10000, RZ ;  /* 0x0001000020047824 */ /* 0x000fe200078e00ff */
[----:B------:R-:W-:Y:S01]  /*11f90*/  LOP3.LUT R10, R10, 0xffff0000, RZ, 0xc0, !PT ;  /* 0xffff00000a0a7812 */ /* 0x000fe200078ec0ff */
[-C--:B------:R-:W-:Y:S01]  /*11fa0*/  FMUL.FTZ R40, R53, R41.reuse ;  /* 0x0000002935287220 */ /* 0x080fe20000410000 */
[----:B------:R-:W-:Y:S01]  /*11fb0*/  LOP3.LUT R32, R32, 0xffff0000, RZ, 0xc0, !PT ;  /* 0xffff000020207812 */ /* 0x000fe200078ec0ff */
[C---:B------:R-:W-:Y:S01]  /*11fc0*/  FMUL.FTZ R34, R55.reuse, R41 ;  /* 0x0000002937227220 */ /* 0x040fe20000410000 */
[----:B------:R-:W-:Y:S01]  /*11fd0*/  LOP3.LUT R36, R36, 0xffff0000, RZ, 0xc0, !PT ;  /* 0xffff000024247812 */ /* 0x000fe200078ec0ff */
[----:B------:R-:W-:Y:S01]  /*11fe0*/  FFMA.FTZ R40, R55, R31, R40 ;  /* 0x0000001f37287223 */ /* 0x000fe20000010028 */
[----:B------:R-:W-:Y:S01]  /*11ff0*/  FMUL.FTZ R27, R44, R42 ;  /* 0x0000002a2c1b7220 */ /* 0x000fe20000410000 */
[----:B------:R-:W-:-:S02]  /*12000*/  IMAD.U32 R43, R11, 0x10000, RZ ;  /* 0x000100000b2b7824 */ /* 0x000fc400078e00ff */
[----:B------:R-:W-:Y:S01]  /*12010*/  FFMA.FTZ R34, R53, R31, -R34 ;  /* 0x0000001f35227223 */ /* 0x000fe20000010822 */
[----:B------:R-:W-:Y:S02]  /*12020*/  IMAD.U32 R55, R37, 0x10000, RZ ;  /* 0x0001000025377824 */ /* 0x000fe400078e00ff */
[-C--:B------:R-:W-:Y:S01]  /*12030*/  FMUL.FTZ R41, R36, R10.reuse ;  /* 0x0000000a24297220 */ /* 0x080fe20000410000 */
[----:B------:R-:W-:Y:S01]  /*12040*/  FMUL.FTZ R49, R32, R10 ;  /* 0x0000000a20317220 */ /* 0x000fe20000410000 */
[----:B------:R-:W-:Y:S02]  /*12050*/  IMAD.U32 R53, R33, 0x10000, RZ ;  /* 0x0001000021357824 */ /* 0x000fe400078e00ff */
[C---:B------:R-:W-:Y:S01]  /*12060*/  FMUL.FTZ R31, R4.reuse, R42 ;  /* 0x0000002a041f7220 */ /* 0x040fe20000410000 */
[----:B------:R-:W-:Y:S01]  /*12070*/  FFMA.FTZ R27, R4, R38, -R27 ;  /* 0x00000026041b7223 */ /* 0x000fe2000001081b */
[-C--:B------:R-:W-:Y:S01]  /*12080*/  FMUL.FTZ R4, R55, R43.reuse ;  /* 0x0000002b37047220 */ /* 0x080fe20000410000 */
[-C--:B------:R-:W-:Y:S01]  /*12090*/  FFMA.FTZ R32, R32, R6.reuse, -R41 ;  /* 0x0000000620207223 */ /* 0x080fe20000010829 */
[----:B------:R-:W-:Y:S01]  /*120a0*/  FFMA.FTZ R49, R36, R6, R49 ;  /* 0x0000000624317223 */ /* 0x000fe20000010031 */
[----:B------:R-:W-:Y:S01]  /*120b0*/  LOP3.LUT R11, R11, 0xffff0000, RZ, 0xc0, !PT ;  /* 0xffff00000b0b7812 */ /* 0x000fe200078ec0ff */
[----:B------:R-:W-:Y:S01]  /*120c0*/  FMUL.FTZ R6, R53, R43 ;  /* 0x0000002b35067220 */ /* 0x000fe20000410000 */
[----:B------:R-:W-:Y:S01]  /*120d0*/  LOP3.LUT R37, R37, 0xffff0000, RZ, 0xc0, !PT ;  /* 0xffff000025257812 */ /* 0x000fe200078ec0ff */
[----:B------:R-:W-:Y:S01]  /*120e0*/  FFMA.FTZ R10, R44, R38, R31 ;  /* 0x000000262c0a7223 */ /* 0x000fe2000001001f */
[----:B------:R-:W-:Y:S01]  /*120f0*/  LOP3.LUT R33, R33, 0xffff0000, RZ, 0xc0, !PT ;  /* 0xffff000021217812 */ /* 0x000fe200078ec0ff */
[-C--:B------:R-:W-:Y:S01]  /*12100*/  FFMA.FTZ R31, R53, R39.reuse, -R4 ;  /* 0x00000027351f7223 */ /* 0x080fe20000010804 */
[----:B------:R-:W-:Y:S01]  /*12110*/  FFMA.FTZ R39, R55, R39, R6 ;  /* 0x0000002737277223 */ /* 0x000fe20000010006 */
        /* <DEDUP_REMOVED lines=8> */
[----:B------:R-:W-:-:S02]  /*121a0*/  F2FP.BF16.F32.PACK_AB R6, R32, R27 ;  /* 0x0000001b2006723e */ /* 0x000fc400000010ff */
[----:B------:R-:W-:Y:S02]  /*121b0*/  F2FP.BF16.F32.PACK_AB R5, R9, R34 ;  /* 0x000000220905723e */ /* 0x000fe400000010ff */
[----:B------:R-:W-:Y:S02]  /*121c0*/  F2FP.BF16.F32.PACK_AB R4, R8, R45 ;  /* 0x0000002d0804723e */ /* 0x000fe400000010ff */
[----:B------:R-:W-:Y:S02]  /*121d0*/  F2FP.BF16.F32.PACK_AB R9, R11, R40 ;  /* 0x000000280b09723e */ /* 0x000fe400000010ff */
[----:B------:R-:W-:Y:S02]  /*121e0*/  F2FP.BF16.F32.PACK_AB R7, R36, R31 ;  /* 0x0000001f2407723e */ /* 0x000fe400000010ff */
[----:B------:R-:W-:Y:S02]  /*121f0*/  F2FP.BF16.F32.PACK_AB R10, R49, R10 ;  /* 0x0000000a310a723e */ /* 0x000fe400000010ff */
[----:B------:R-:W-:Y:S01]  /*12200*/  F2FP.BF16.F32.PACK_AB R8, R30, R47 ;  /* 0x0000002f1e08723e */ /* 0x000fe200000010ff */
[----:B------:R0:W-:Y:S01]  /*12210*/  STS.128 [R54], R4 ;  /* 0x0000000436007388 */ /* 0x0001e20000000c00 */
[----:B------:R-:W-:-:S05]  /*12220*/  F2FP.BF16.F32.PACK_AB R11, R38, R39 ;  /* 0x00000027260b723e */ /* 0x000fca00000010ff */
[----:B------:R0:W-:Y:S02]  /*12230*/  STS.128 [R21+0x14400], R8 ;  /* 0x0144000815007388 */ /* 0x0001e40000000c00 */
.L_x_628:
[----:B------:R-:W-:Y:S05]  /*12240*/  BSYNC B1 ;  /* 0x0000000000017941 */ /* 0x000fea0003800000 */
.L_x_627:
[----:B------:R-:W-:Y:S05]  /*12250*/  @P1 BRA `(.L_x_603) ;  /* 0x0000000400781947 */ /* 0x000fea0003800000 */
[----:B------:R-:W-:Y:S01]  /*12260*/  LEA.HI R26, R51, R26, RZ, 0x1d ;  /* 0x0000001a331a7211 */ /* 0x000fe200078fe8ff */
[----:B------:R-:W-:Y:S01]  /*12270*/  IMAD.U32 R36, R13, 0x10000, RZ ;  /* 0x000100000d247824 */ /* 0x000fe200078e00ff */
[----:B0-----:R-:W-:Y:S01]  /*12280*/  LOP3.LUT R4, R50, 0x38, R25, 0xf8, !PT ;  /* 0x0000003832047812 */ /* 0x001fe200078ef819 */
[----:B------:R-:W-:Y:S01]  /*12290*/  IMAD.U32 R34, R0, 0x10000, RZ ;  /* 0x0001000000227824 */ /* 0x000fe200078e00ff */
[----:B------:R-:W-:Y:S01]  /*122a0*/  SHF.R.S32.HI R5, RZ, 0x1f, R26 ;  /* 0x0000001fff057819 */ /* 0x000fe2000001141a */
[----:B------:R-:W-:Y:S01]  /*122b0*/  IMAD.U32 R39, R14, 0x10000, RZ ;  /* 0x000100000e277824 */ /* 0x000fe200078e00ff */
[----:B------:R-:W-:Y:S01]  /*122c0*/  LOP3.LUT R6, R4, R57, RZ, 0x3c, !PT ;  /* 0x0000003904067212 */ /* 0x000fe200078e3cff */
[----:B------:R-:W-:Y:S01]  /*122d0*/  IMAD.SHL.U32 R4, R26, 0x8, RZ ;  /* 0x000000081a047824 */ /* 0x000fe200078e00ff */
[----:B------:R-:W-:Y:S01]  /*122e0*/  LEA.HI R5, R5, R26, RZ, 0x3 ;  /* 0x0000001a05057211 */ /* 0x000fe200078f18ff */
[----:B------:R-:W-:Y:S01]  /*122f0*/  IMAD.U32 R37, R2, 0x10000, RZ ;  /* 0x0001000002257824 */ /* 0x000fe200078e00ff */
[----:B------:R-:W-:-:S02]  /*12300*/  LEA.HI R24, R24, R213, RZ, 0x6 ;  /* 0x000000d518187211 */ /* 0x000fc400078f30ff */
[----:B------:R-:W-:Y:S01]  /*12310*/  LOP3.LUT R4, R50, 0x38, R4, 0xf8, !PT ;  /* 0x0000003832047812 */ /* 0x000fe200078ef804 */
[----:B------:R-:W-:Y:S01]  /*12320*/  IMAD.SHL.U32 R5, R5, 0x400, RZ ;  /* 0x0000040005057824 */ /* 0x000fe200078e00ff */
[----:B-----5:R-:W-:Y:S01]  /*12330*/  R2UR UR4, R56 ;  /* 0x00000000380472ca */ /* 0x020fe200000e0000 */
[----:B------:R-:W-:Y:S01]  /*12340*/  IMAD.SHL.U32 R24, R24, 0x80, RZ ;  /* 0x0000008018187824 */ /* 0x000fe200078e00ff */
[----:B------:R-:W-:Y:S02]  /*12350*/  LOP3.LUT R4, R4, R57, RZ, 0x3c, !PT ;  /* 0x0000003904047212 */ /* 0x000fe400078e3cff */
[----:B------:R-:W-:Y:S02]  /*12360*/  LOP3.LUT R5, R5, 0x7fffe000, RZ, 0xc0, !PT ;  /* 0x7fffe00005057812 */ /* 0x000fe400078ec0ff */
[----:B------:R-:W-:Y:S02]  /*12370*/  LOP3.LUT R7, R24, 0xffffe000, RZ, 0xc0, !PT ;  /* 0xffffe00018077812 */ /* 0x000fe400078ec0ff */
[----:B------:R-:W-:-:S02]  /*12380*/  IADD3 R9, R4, R5, R52 ;  /* 0x0000000504097210 */ /* 0x000fc40007ffe034 */
[----:B------:R-:W-:Y:S02]  /*12390*/  IADD3 R6, R6, R7, R52 ;  /* 0x0000000706067210 */ /* 0x000fe40007ffe034 */
[----:B------:R-:W-:Y:S01]  /*123a0*/  LOP3.LUT R38, R13, 0xffff0000, RZ, 0xc0, !PT ;  /* 0xffff00000d267812 */ /* 0x000fe200078ec0ff */
[----:B------:R-:W-:Y:S01]  /*123b0*/  IMAD R21, R9, 0x2, R22 ;  /* 0x0000000209157824 */ /* 0x000fe200078e0216 */
[----:B------:R-:W-:Y:S02]  /*123c0*/  LEA R40, R6, UR4, 0x1 ;  /* 0x0000000406287c11 */ /* 0x000fe4000f8e08ff */
[----:B------:R-:W-:Y:S02]  /*123d0*/  LOP3.LUT R0, R0, 0xffff0000, RZ, 0xc0, !PT ;  /* 0xffff000000007812 */ /* 0x000fe400078ec0ff */
[----:B------:R-:W0:Y:S04]  /*123e0*/  LDS.128 R8, [R21+0x14400] ;  /* 0x0144000015087984 */ /* 0x000e280000000c00 */
[----:B------:R-:W1:Y:S01]  /*123f0*/  LDS.128 R4, [R40] ;  /* 0x0000000028047984 */ /* 0x000e620000000c00 */
[C---:B0-----:R-:W-:Y:S01]  /*12400*/  IMAD.U32 R29, R8.reuse, 0x10000, RZ ;  /* 0x00010000081d7824 */ /* 0x041fe200078e00ff */
[----:B------:R-:W-:Y:S01]  /*12410*/  LOP3.LUT R8, R8, 0xffff0000, RZ, 0xc0, !PT ;  /* 0xffff000008087812 */ /* 0x000fe200078ec0ff */
[----:B------:R-:W-:Y:S01]  /*12420*/  IMAD.U32 R31, R10, 0x10000, RZ ;  /* 0x000100000a1f7824 */ /* 0x000fe200078e00ff */
[----:B------:R-:W-:Y:S01]  /*12430*/  SHF.L.U32 R30, R9, 0x10, RZ ;  /* 0x00000010091e7819 */ /* 0x000fe200000006ff */
[----:B-1----:R-:W-:-:S02]  /*12440*/  IMAD.U32 R24, R4, 0x10000, RZ ;  /* 0x0001000004187824 */ /* 0x002fc400078e00ff */
[-C--:B------:R-:W-:Y:S01]  /*12450*/  FMUL.FTZ R33, R36, R29.reuse ;  /* 0x0000001d24217220 */ /* 0x080fe20000410000 */
[----:B------:R-:W-:Y:S01]  /*12460*/  LOP3.LUT R4, R4, 0xffff0000, RZ, 0xc0, !PT ;  /* 0xffff000004047812 */ /* 0x000fe200078ec0ff */
[----:B------:R-:W-:Y:S01]  /*12470*/  FMUL.FTZ R29, R34, R29 ;  /* 0x0000001d221d7220 */ /* 0x000fe20000410000 */
[-C--:B------:R-:W-:Y:S01]  /*12480*/  FMUL.FTZ R13, R38, R8.reuse ;  /* 0x00000008260d7220 */ /* 0x080fe20000410000 */
[----:B------:R-:W-:Y:S01]  /*12490*/  FMUL.FTZ R35, R0, R8 ;  /* 0x0000000800237220 */ /* 0x000fe20000410000 */
[----:B------:R-:W-:Y:S01]  /*124a0*/  LOP3.LUT R10, R10, 0xffff0000, RZ, 0xc0, !PT ;  /* 0xffff00000a0a7812 */ /* 0x000fe200078ec0ff */
[----:B------:R-:W-:Y:S01]  /*124b0*/  FFMA.FTZ R29, R36, R24, R29 ;  /* 0x00000018241d7223 */ /* 0x000fe2000001001d */
[-C--:B------:R-:W-:Y:S01]  /*124c0*/  FFMA.FTZ R0, R0, R4.reuse, -R13 ;  /* 0x0000000400007223 */ /* 0x080fe2000001080d */
[----:B------:R-:W-:Y:S02]  /*124d0*/  IMAD.U32 R36, R15, 0x10000, RZ ;  /* 0x000100000f247824 */ /* 0x000fe400078e00ff */
[----:B------:R-:W-:Y:S01]  /*124e0*/  FFMA.FTZ R8, R38, R4, R35 ;  /* 0x0000000426087223 */ /* 0x000fe20000010023 */
[----:B------:R-:W-:Y:S01]  /*124f0*/  FFMA.FTZ R33, R34, R24, -R33 ;  /* 0x0000001822217223 */ /* 0x000fe20000010821 */
[----:B------:R-:W-:Y:S01]  /*12500*/  IMAD.U32 R4, R3, 0x10000, RZ ;  /* 0x0001000003047824 */ /* 0x000fe200078e00ff */
[----:B------:R-:W-:Y:S01]  /*12510*/  LOP3.LUT R38, R15, 0xffff0000, RZ, 0xc0, !PT ;  /* 0xffff00000f267812 */ /* 0x000fe200078ec0ff */
[----:B------:R-:W-:-:S02]  /*12520*/  IMAD.U32 R25, R5, 0x10000, RZ ;  /* 0x0001000005197824 */ /* 0x000fc400078e00ff */
[-C--:B------:R-:W-:Y:S01]  /*12530*/  FMUL.FTZ R24, R39, R30.reuse ;  /* 0x0000001e27187220 */ /* 0x080fe20000410000 */
[----:B------:R-:W-:Y:S01]  /*12540*/  LOP3.LUT R34, R3, 0xffff0000, RZ, 0xc0, !PT ;  /* 0xffff000003227812 */ /* 0x000fe200078ec0ff */
[----:B------:R-:W-:Y:S02]  /*12550*/  IMAD.U32 R26, R6, 0x10000, RZ ;  /* 0x00010000061a7824 */ /* 0x000fe400078e00ff */
[-C--:B------:R-:W-:Y:S01]  /*12560*/  FMUL.FTZ R13, R36, R31.reuse ;  /* 0x0000001f240d7220 */ /* 0x080fe20000410000 */
[----:B------:R-:W-:Y:S01]  /*12570*/  LOP3.LUT R6, R6, 0xffff0000, RZ, 0xc0, !PT ;  /* 0xffff000006067812 */ /* 0x000fe200078ec0ff */
[C---:B------:R-:W-:Y:S01]  /*12580*/  FMUL.FTZ R30, R37.reuse, R30 ;  /* 0x0000001e251e7220 */ /* 0x040fe20000410000 */
[----:B------:R-:W-:Y:S01]  /*12590*/  FMUL.FTZ R31, R4, R31 ;  /* 0x0000001f041f7220 */ /* 0x000fe20000410000 */
[----:B------:R-:W-:Y:S01]  /*125a0*/  FFMA.FTZ R24, R37, R25, -R24 ;  /* 0x0000001925187223 */ /* 0x000fe20000010818 */
[----:B------:R-:W-:Y:S01]  /*125b0*/  FMUL.FTZ R3, R38, R10 ;  /* 0x0000000a26037220 */ /* 0x000fe20000410000 */
[----:B------:R-:W-:-:S02]  /*125c0*/  IMAD.U32 R32, R11, 0x10000, RZ ;  /* 0x000100000b207824 */ /* 0x000fc400078e00ff */
[----:B------:R-:W-:Y:S01]  /*125d0*/  FMUL.FTZ R15, R34, R10 ;  /* 0x0000000a220f7220 */ /* 0x000fe20000410000 */
[----:B------:R-:W-:Y:S01]  /*125e0*/  IMAD.U32 R37, R20, 0x10000, RZ ;  /* 0x0001000014257824 */ /* 0x000fe200078e00ff */
[----:B------:R-:W-:Y:S01]  /*125f0*/  LOP3.LUT R9, R9, 0xffff0000, RZ, 0xc0, !PT ;  /* 0xffff000009097812 */ /* 0x000fe200078ec0ff */
[----:B------:R-:W-:Y:S01]  /*12600*/  FFMA.FTZ R30, R39, R25, R30 ;  /* 0x00000019271e7223 */ /* 0x000fe2000001001e */
[-C--:B------:R-:W-:Y:S01]  /*12610*/  FFMA.FTZ R13, R4, R26.reuse, -R13 ;  /* 0x0000001a040d7223 */ /* 0x080fe2000001080d */
[----:B------:R-:W-:Y:S01]  /*12620*/  FFMA.FTZ R10, R36, R26, R31 ;  /* 0x0000001a240a7223 */ /* 0x000fe2000001001f */
[----:B------:R-:W-:Y:S01]  /*12630*/  LOP3.LUT R35, R14, 0xffff0000, RZ, 0xc0, !PT ;  /* 0xffff00000e237812 */ /* 0x000fe200078ec0ff */
[----:B------:R-:W-:Y:S01]  /*12640*/  IMAD.U32 R25, R12, 0x10000, RZ ;  /* 0x000100000c197824 */ /* 0x000fe200078e00ff */
[----:B------:R-:W-:Y:S01]  /*12650*/  LOP3.LUT R11, R11, 0xffff0000, RZ, 0xc0, !PT ;  /* 0xffff00000b0b7812 */ /* 0x000fe200078ec0ff */
[----:B------:R-:W-:Y:S01]  /*12660*/  FFMA.FTZ R26, R34, R6, -R3 ;  /* 0x00000006221a7223 */ /* 0x000fe20000010803 */
[----:B------:R-:W-:Y:S01]  /*12670*/  LOP3.LUT R39, R20, 0xffff0000, RZ, 0xc0, !PT ;  /* 0xffff000014277812 */ /* 0x000fe200078ec0ff */
[----:B------:R-:W-:-:S02]  /*12680*/  IMAD.U32 R27, R7, 0x10000, RZ ;  /* 0x00010000071b7824 */ /* 0x000fc400078e00ff */
[----:B------:R-:W-:Y:S01]  /*12690*/  FMUL.FTZ R4, R37, R32 ;  /* 0x0000002025047220 */ /* 0x000fe20000410000 */
[----:B------:R-:W-:Y:S01]  /*126a0*/  LOP3.LUT R3, R2, 0xffff0000, RZ, 0xc0, !PT ;  /* 0xffff000002037812 */ /* 0x000fe200078ec0ff */
[----:B------:R-:W-:Y:S01]  /*126b0*/  FFMA.FTZ R15, R38, R6, R15 ;  /* 0x00000006260f7223 */ /* 0x000fe2000001000f */
[----:B------:R-:W-:Y:S01]  /*126c0*/  LOP3.LUT R31, R12, 0xffff0000, RZ, 0xc0, !PT ;  /* 0xffff00000c1f7812 */ /* 0x000fe200078ec0ff */
[----:B------:R-:W-:Y:S01]  /*126d0*/  FMUL.FTZ R32, R25, R32 ;  /* 0x0000002019207220 */ /* 0x000fe20000410000 */
[----:B------:R-:W-:Y:S01]  /*126e0*/  LOP3.LUT R5, R5, 0xffff0000, RZ, 0xc0, !PT ;  /* 0xffff000005057812 */ /* 0x000fe200078ec0ff */
[----:B------:R-:W-:Y:S01]  /*126f0*/  FMUL.FTZ R2, R35, R9 ;  /* 0x0000000923027220 */ /* 0x000fe20000410000 */
[----:B------:R-:W-:Y:S01]  /*12700*/  LOP3.LUT R7, R7, 0xffff0000, RZ, 0xc0, !PT ;  /* 0xffff000007077812 */ /* 0x000fe200078ec0ff */
[----:B------:R-:W-:Y:S01]  /*12710*/  FFMA.FTZ R25, R25, R27, -R4 ;  /* 0x0000001b19197223 */ /* 0x000fe20000010804 */
[----:B------:R-:W-:Y:S01]  /*12720*/  FMUL.FTZ R6, R39, R11 ;  /* 0x0000000b27067220 */ /* 0x000fe20000410000 */
[----:B------:R-:W-:Y:S01]  /*12730*/  FMUL.FTZ R4, R3, R9 ;  /* 0x0000000903047220 */ /* 0x000fe20000410000 */
[----:B------:R-:W-:Y:S01]  /*12740*/  FMUL.FTZ R12, R31, R11 ;  /* 0x0000000b1f0c7220 */ /* 0x000fe20000410000 */
[----:B------:R-:W-:Y:S01]  /*12750*/  FFMA.FTZ R3, R3, R5, -R2 ;  /* 0x0000000503037223 */ /* 0x000fe20000010802 */
[----:B------:R-:W-:Y:S01]  /*12760*/  FFMA.FTZ R2, R31, R7, -R6 ;  /* 0x000000071f027223 */ /* 0x000fe20000010806 */
[----:B------:R-:W-:Y:S01]  /*12770*/  FFMA.FTZ R32, R37, R27, R32 ;  /* 0x0000001b25207223 */ /* 0x000fe20000010020 */
[----:B------:R-:W-:Y:S01]  /*12780*/  FFMA.FTZ R9, R35, R5, R4 ;  /* 0x0000000523097223 */ /* 0x000fe20000010004 */
[----:B------:R-:W-:Y:S01]  /*12790*/  FFMA.FTZ R11, R39, R7, R12 ;  /* 0x00000007270b7223 */ /* 0x000fe2000001000c */
[----:B------:R-:W-:-:S02]  /*127a0*/  F2FP.BF16.F32.PACK_AB R6, R26, R13 ;  /* 0x0000000d1a06723e */ /* 0x000fc400000010ff */
[----:B------:R-:W-:Y:S02]  /*127b0*/  F2FP.BF16.F32.PACK_AB R4, R0, R33 ;  /* 0x000000210004723e */ /* 0x000fe400000010ff */
[----:B------:R-:W-:Y:S02]  /*127c0*/  F2FP.BF16.F32.PACK_AB R5, R3, R24 ;  /* 0x000000180305723e */ /* 0x000fe400000010ff */
[----:B------:R-:W-:Y:S02]  /*127d0*/  F2FP.BF16.F32.PACK_AB R7, R2, R25 ;  /* 0x000000190207723e */ /* 0x000fe400000010ff */
[----:B------:R-:W-:Y:S02]  /*127e0*/  F2FP.BF16.F32.PACK_AB R10, R15, R10 ;  /* 0x0000000a0f0a723e */ /* 0x000fe400000010ff */
[----:B------:R-:W-:Y:S01]  /*127f0*/  F2FP.BF16.F32.PACK_AB R8, R8, R29 ;  /* 0x0000001d0808723e */ /* 0x000fe200000010ff */
[----:B------:R0:W-:Y:S01]  /*12800*/  STS.128 [R40], R4 ;  /* 0x0000000428007388 */ /* 0x0001e20000000c00 */
[----:B------:R-:W-:-:S02]  /*12810*/  F2FP.BF16.F32.PACK_AB R9, R9, R30 ;  /* 0x0000001e0909723e */ /* 0x000fc400000010ff */
[----:B------:R-:W-:-:S05]  /*12820*/  F2FP.BF16.F32.PACK_AB R11, R11, R32 ;  /* 0x000000200b0b723e */ /* 0x000fca00000010ff */
[----:B------:R0:W-:Y:S02]  /*12830*/  STS.128 [R21+0x14400], R8 ;  /* 0x0144000815007388 */ /* 0x0001e40000000c00 */
.L_x_603:
[----:B------:R-:W-:Y:S05]  /*12840*/  BSYNC B0 ;  /* 0x0000000000007941 */ /* 0x000fea0003800000 */
.L_x_572:
[----:B------:R-:W-:Y:S01]  /*12850*/  @!PT LDS RZ, [RZ] ;  /* 0x00000000fffff984 */ /* 0x000fe20000000800 */
[----:B------:R-:W-:Y:S01]  /*12860*/  @!PT LDS RZ, [RZ] ;  /* 0x00000000fffff984 */ /* 0x000fe20000000800 */
[----:B------:R-:W-:Y:S01]  /*12870*/  @!PT LDS RZ, [RZ] ;  /* 0x00000000fffff984 */ /* 0x000fe20000000800 */
[----:B------:R-:W-:Y:S01]  /*12880*/  @!PT LDS RZ, [RZ] ;  /* 0x00000000fffff984 */ /* 0x000fe20000000800 */
[----:B------:R1:W-:Y:S06]  /*12890*/  MEMBAR.ALL.CTA ;  /* 0x0000000000007992 */ /* 0x0003ec0000008000 */
[----:B-1----:R-:W1:Y:S01]  /*128a0*/  FENCE.VIEW.ASYNC.S ;  /* 0x00000000000073c6 */ /* 0x002e620000000000 */
[----:B------:R-:W-:Y:S05]  /*128b0*/  WARPSYNC.ALL ;  /* 0x0000000000007948 */ /* 0x000fea0003800000 */
[----:B-1----:R-:W-:Y:S06]  /*128c0*/  BAR.SYNC.DEFER_BLOCKING 0xd, 0x100 ;  /* 0x0344000000007b1d */ /* 0x002fec0000010000 */
.L_x_570:
[----:B------:R-:W-:-:S06]  /*128d0*/  ULOP3.LUT UR4, UR60, 0x1, URZ, 0xfc, !UPT ;  /* 0x000000013c047892 */ /* 0x000fcc000f8efc3f */
[----:B------:R-:W-:-:S05]  /*128e0*/  IMAD.U32 R0, RZ, RZ, UR4 ;  /* 0x00000004ff007e24 */ /* 0x000fca000f8e00ff */
[----:B------:R-:W-:-:S13]  /*128f0*/  ISETP.NE.AND P0, PT, R0, 0x3, PT ;  /* 0x000000030000780c */ /* 0x000fda0003f05270 */
[----:B------:R-:W-:Y:S05]  /*12900*/  @!P0 BRA `(.L_x_629) ;  /* 0x0000000000048947 */ /* 0x000fea0003800000 */
[----:B------:R-:W-:Y:S01]  /*12910*/  BPT.TRAP 0x1 ;  /* 0x000000040000795c */ /* 0x000fe20000300000 */
.L_x_629:
[----:B------:R-:W-:Y:S01]  /*12920*/  IMAD R0, R225, 0x8, R22 ;  /* 0x00000008e1007824 */ /* 0x000fe200078e0216 */
[----:B01----:R-:W-:-:S04]  /*12930*/  SHF.L.U32 R3, R229, 0x1f, RZ ;  /* 0x0000001fe5037819 */ /* 0x003fc800000006ff */
[----:B------:R0:W1:Y:S01]  /*12940*/  SYNCS.PHASECHK.TRANS64.TRYWAIT P1, [R0+URZ+0x38830], R3 ;  /* 0x03883003000075a7 */ /* 0x000062000802017f */
[----:B------:R-:W-:Y:S05]  /*12950*/  @!P0 BRA `(.L_x_630) ;  /* 0x0000000000048947 */ /* 0x000fea0003800000 */
[----:B------:R-:W-:Y:S01]  /*12960*/  BPT.TRAP 0x1 ;  /* 0x000000040000795c */ /* 0x000fe20000300000 */
.L_x_630:
[----:B------:R-:W-:Y:S01]  /*12970*/  MOV R151, RZ ;  /* 0x000000ff00977202 */ /* 0x000fe20000000f00 */
[----:B-1----:R-:W-:Y:S06]  /*12980*/  @P1 BRA `(.L_x_631) ;  /* 0x0000000000081947 */ /* 0x002fec0003800000 */
[----:B------:R-:W1:Y:S02]  /*12990*/  SYNCS.PHASECHK.TRANS64.TRYWAIT P1, [R0+URZ+0x38830], R3 ;  /* 0x03883003000075a7 */ /* 0x000e64000802017f */
[----:B-1----:R-:W-:Y:S05]  /*129a0*/  @!P1 BRA `(.L_x_632) ;  /* 0x0000016400ec9947 */ /* 0x002fea0003800000 */
.L_x_631:
[----:B------:R-:W-:Y:S05]  /*129b0*/  WARPSYNC.ALL ;  /* 0x0000000000007948 */ /* 0x000fea0003800000 */
[----:B------:R-:W-:Y:S01]  /*129c0*/  VIADD R2, R22, 0x24400 ;  /* 0x0002440016027836 */ /* 0x000fe20000000000 */
[----:B------:R-:W-:Y:S01]  /*129d0*/  R2UR UR20, R28 ;  /* 0x000000001c1472ca */ /* 0x000fe200000e0000 */
[----:B01----:R-:W-:Y:S01]  /*129e0*/  IMAD.MOV.U32 R3, RZ, RZ, 0x40000040 ;  /* 0x40000040ff037424 */ /* 0x003fe200078e00ff */
[----:B-----5:R-:W-:Y:S01]  /*129f0*/  WARPGROUP.ARRIVE ;  /* 0x00000000000079c5 */ /* 0x020fe20000000000 */
[----:B------:R-:W-:Y:S01]  /*12a00*/  UMOV UR25, 0x40000040 ;  /* 0x4000004000197882 */ /* 0x000fe20000000000 */
[----:B------:R-:W-:Y:S01]  /*12a10*/  SHF.R.U32.HI R2, RZ, 0x4, R2 ;  /* 0x00000004ff027819 */ /* 0x000fe20000011602 */
[----:B--234-:R-:W-:Y:S01]  /*12a20*/  IMAD.MOV.U32 R5, RZ, RZ, 0x40000040 ;  /* 0x40000040ff057424 */ /* 0x01cfe200078e00ff */
[----:B------:R-:W-:Y:S01]  /*12a30*/  R2UR UR27, R3 ;  /* 0x00000000031b72ca */ /* 0x000fe200000e0000 */
[----:B------:R-:W-:Y:S01]  /*12a40*/  UMOV UR17, UR25 ;  /* 0x0000001900117c82 */ /* 0x000fe20008000000 */
[----:B------:R-:W-:Y:S01]  /*12a50*/  LOP3.LUT R2, R2, 0x3fff, RZ, 0xc0, !PT ;  /* 0x00003fff02027812 */ /* 0x000fe200078ec0ff */
[----:B------:R-:W-:Y:S01]  /*12a60*/  UMOV UR5, UR17 ;  /* 0x0000001100057c82 */ /* 0x000fe20008000000 */
[C---:B------:R-:W-:Y:S01]  /*12a70*/  R2UR UR7, R5.reuse ;  /* 0x00000000050772ca */ /* 0x040fe200000e0000 */
[----:B------:R-:W-:Y:S01]  /*12a80*/  IMAD.MOV.U32 R7, RZ, RZ, 0x40000040 ;  /* 0x40000040ff077424 */ /* 0x000fe200078e00ff */
[----:B------:R-:W-:Y:S01]  /*12a90*/  LOP3.LUT R4, R2, 0x10000, RZ, 0xfc, !PT ;  /* 0x0001000002047812 */ /* 0x000fe200078efcff */
[----:B------:R-:W-:Y:S01]  /*12aa0*/  ULOP3.LUT UR20, UR20, 0x10000, URZ, 0xfc, !UPT ;  /* 0x0001000014147892 */ /* 0x000fe2000f8efc3f */
[----:B------:R-:W-:Y:S01]  /*12ab0*/  R2UR UR15, R5 ;  /* 0x00000000050f72ca */ /* 0x000fe200000e0000 */
[----:B------:R-:W-:Y:S01]  /*12ac0*/  UMOV UR9, UR17 ;  /* 0x0000001100097c82 */ /* 0x000fe20008000000 */
[----:B------:R-:W-:Y:S01]  /*12ad0*/  R2UR UR11, R7 ;  /* 0x00000000070b72ca */ /* 0x000fe200000e0000 */
[----:B------:R-:W-:Y:S01]  /*12ae0*/  IMAD R2, R225, 0xa00, R4 ;  /* 0x00000a00e1027824 */ /* 0x000fe200078e0204 */
[----:B------:R0:W-:Y:S01]  /*12af0*/  STL [R1+0x5c], R4 ;  /* 0x00005c0401007387 */ /* 0x0001e20000100800 */
[----:B------:R-:W-:Y:S01]  /*12b00*/  UMOV UR13, UR17 ;  /* 0x00000011000d7c82 */ /* 0x000fe20008000000 */
[----:B------:R-:W-:Y:S01]  /*12b10*/  UMOV UR24, UR20 ;  /* 0x0000001400187c82 */ /* 0x000fe20008000000 */
[C---:B------:R-:W-:Y:S01]  /*12b20*/  VIADD R6, R2.reuse, 0x100 ;  /* 0x0000010002067836 */ /* 0x040fe20000000000 */
[----:B------:R-:W-:Y:S01]  /*12b30*/  R2UR UR26, R2 ;  /* 0x00000000021a72ca */ /* 0x000fe200000e0000 */
[----:B------:R-:W-:Y:S01]  /*12b40*/  UMOV UR16, UR24 ;  /* 0x0000001800107c82 */ /* 0x000fe20008000000 */
[----:B------:R-:W-:Y:S01]  /*12b50*/  R2UR UR19, R7 ;  /* 0x00000000071372ca */ /* 0x000fe200000e0000 */
[----:B------:R-:W-:Y:S01]  /*12b60*/  UMOV UR4, UR16 ;  /* 0x0000001000047c82 */ /* 0x000fe20008000000 */
[----:B------:R-:W-:Y:S01]  /*12b70*/  R2UR UR10, R6 ;  /* 0x00000000060a72ca */ /* 0x000fe200000e0000 */
[----:B------:R-:W-:Y:S01]  /*12b80*/  UMOV UR8, UR16 ;  /* 0x0000001000087c82 */ /* 0x000fe20008000000 */
[C---:B0-----:R-:W-:Y:S01]  /*12b90*/  VIADD R4, R2.reuse, 0x80 ;  /* 0x0000008002047836 */ /* 0x041fe20000000000 */
[----:B------:R-:W-:Y:S01]  /*12ba0*/  UMOV UR12, UR16 ;  /* 0x00000010000c7c82 */ /* 0x000fe20008000000 */
[C---:B------:R-:W-:Y:S01]  /*12bb0*/  VIADD R6, R2.reuse, 0x200 ;  /* 0x0000020002067836 */ /* 0x040fe20000000000 */
[----:B------:R-:W-:Y:S01]  /*12bc0*/  IADD3 R8, R2, 0x102, RZ ;  /* 0x0000010202087810 */ /* 0x000fe20007ffe0ff */
[----:B------:R-:W-:Y:S01]  /*12bd0*/  IMAD.MOV.U32 R5, RZ, RZ, 0x40000040 ;  /* 0x40000040ff057424 */ /* 0x000fe200078e00ff */
[----:B------:R-:W-:Y:S01]  /*12be0*/  R2UR UR6, R4 ;  /* 0x00000000040672ca */ /* 0x000fe200000e0000 */
[----:B------:R-:W-:Y:S01]  /*12bf0*/  VIADD R4, R2, 0x180 ;  /* 0x0000018002047836 */ /* 0x000fe20000000000 */
[----:B------:R-:W-:Y:S01]  /*12c00*/  HGMMA.64x16x16.F32.BF16 R56, gdesc[UR24], RZ, !UPT, gsb0 ;  /* 0x00200000183879f0 */ /* 0x000fe2000c0018ff */
[----:B------:R-:W-:Y:S01]  /*12c10*/  R2UR UR18, R6 ;  /* 0x00000000061272ca */ /* 0x000fe200000e0000 */
[----:B------:R-:W-:Y:S01]  /*12c20*/  IMAD.U32 R10, RZ, RZ, UR24 ;  /* 0x00000018ff0a7e24 */ /* 0x000fe2000f8e00ff */
[----:B------:R-:W-:Y:S01]  /*12c30*/  R2UR UR27, R5 ;  /* 0x00000000051b72ca */ /* 0x000fe200000e0000 */
[----:B------:R-:W-:Y:S01]  /*12c40*/  IMAD.U32 R11, RZ, RZ, UR25 ;  /* 0x00000019ff0b7e24 */ /* 0x000fe2000f8e00ff */
[----:B------:R-:W-:Y:S01]  /*12c50*/  R2UR UR14, R4 ;  /* 0x00000000040e72ca */ /* 0x000fe200000e0000 */
[C---:B------:R-:W-:Y:S01]  /*12c60*/  VIADD R4, R2.reuse, 0x2 ;  /* 0x0000000202047836 */ /* 0x040fe20000000000 */
[----:B------:R-:W-:Y:S01]  /*12c70*/  UMOV UR25, 0x40000040 ;  /* 0x4000004000197882 */ /* 0x000fe20000000000 */
[----:B------:R-:W-:Y:S01]  /*12c80*/  VIADD R6, R2, 0x82 ;  /* 0x0000008202067836 */ /* 0x000fe20000000000 */
[----:B------:R0:W-:Y:S01]  /*12c90*/  STL.64 [R1+0x8], R10 ;  /* 0x0000080a01007387 */ /* 0x0001e20000100a00 */
[----:B------:R-:W-:Y:S01]  /*12ca0*/  IMAD.MOV.U32 R7, RZ, RZ, 0x40000040 ;  /* 0x40000040ff077424 */ /* 0x000fe200078e00ff */
[----:B------:R-:W-:Y:S01]  /*12cb0*/  R2UR UR26, R4 ;  /* 0x00000000041a72ca */ /* 0x000fe200000e0000 */
[----:B------:R-:W-:Y:S01]  /*12cc0*/  IMAD.MOV.U32 R9, RZ, RZ, 0x40000040 ;  /* 0x40000040ff097424 */ /* 0x000fe200078e00ff */
[----:B------:R-:W-:Y:S01]  /*12cd0*/  UIADD3 UR56, UR20, 0x804, URZ ;  /* 0x0000080414387890 */ /* 0x000fe2000fffe03f */
[----:B------:R-:W-:Y:S01]  /*12ce0*/  VIADD R4, R2, 0x182 ;  /* 0x0000018202047836 */ /* 0x000fe20000000000 */
[----:B------:R-:W-:Y:S01]  /*12cf0*/  UMOV UR57, 0x40000040 ;  /* 0x4000004000397882 */ /* 0x000fe20000000000 */
[----:B------:R-:W-:Y:S01]  /*12d00*/  IMAD.MOV.U32 R5, RZ, RZ, 0x40000040 ;  /* 0x40000040ff057424 */ /* 0x000fe200078e00ff */
[----:B------:R-:W-:Y:S01]  /*12d10*/  UIADD3 UR52, UR20, 0x806, URZ ;  /* 0x0000080614347890 */ /* 0x000fe2000fffe03f */
[----:B------:R-:W-:Y:S01]  /*12d20*/  IMAD.MOV.U32 R3, RZ, RZ, 0x40000040 ;  /* 0x40000040ff037424 */ /* 0x000fe200078e00ff */
[----:B------:R-:W-:Y:S01]  /*12d30*/  UMOV UR53, 0x40000040 ;  /* 0x4000004000357882 */ /* 0x000fe20000000000 */
[----:B------:R-:W-:Y:S01]  /*12d40*/  UIADD3 UR48, UR20, 0xc00, URZ ;  /* 0x00000c0014307890 */ /* 0x000fe2000fffe03f */
[----:B0-----:R-:W-:Y:S01]  /*12d50*/  IMAD.U32 R11, RZ, RZ, UR25 ;  /* 0x00000019ff0b7e24 */ /* 0x001fe2000f8e00ff */
[----:B------:R-:W-:Y:S01]  /*12d60*/  UMOV UR49, 0x40000040 ;  /* 0x4000004000317882 */ /* 0x000fe20000000000 */
[----:B------:R-:W-:Y:S01]  /*12d70*/  UIADD3 UR44, UR20, 0xc02, URZ ;  /* 0x00000c02142c7890 */ /* 0x000fe2000fffe03f */
[----:B------:R-:W-:Y:S01]  /*12d80*/  UMOV UR45, 0x40000040 ;  /* 0x40000040002d7882 */ /* 0x000fe20000000000 */
[----:B------:R-:W-:Y:S01]  /*12d90*/  UIADD3 UR40, UR20, 0xc04, URZ ;  /* 0x00000c0414287890 */ /* 0x000fe2000fffe03f */
[----:B------:R-:W-:Y:S01]  /*12da0*/  UMOV UR41, 0x40000040 ;  /* 0x4000004000297882 */ /* 0x000fe20000000000 */
[----:B------:R-:W-:Y:S01]  /*12db0*/  UIADD3 UR36, UR20, 0xc06, URZ ;  /* 0x00000c0614247890 */ /* 0x000fe2000fffe03f */
[----:B------:R-:W-:Y:S01]  /*12dc0*/  UMOV UR37, 0x40000040 ;  /* 0x4000004000257882 */ /* 0x000fe20000000000 */
[----:B------:R-:W-:-:S02]  /*12dd0*/  WARPGROUP.DEPBAR.LE gsb0, 0x0 ;  /* 0x00008000000079c5 */ /* 0x000fc40000010000 */
[----:B------:R-:W-:-:S06]  /*12de0*/  WARPGROUP.ARRIVE ;  /* 0x00000000000079c5 */ /* 0x000fcc0000000000 */
[----:B------:R-:W-:Y:S01]  /*12df0*/  HGMMA.64x16x16.F32.BF16 R48, gdesc[UR4], RZ, !UPT, gsb0 ;  /* 0x00200000043079f0 */ /* 0x000fe2000c0018ff */
[----:B------:R-:W-:Y:S01]  /*12e00*/  UIADD3 UR4, UR20, 0x2, URZ ;  /* 0x0000000214047890 */ /* 0x000fe2000fffe03f */
[----:B------:R-:W-:Y:S01]  /*12e10*/  R2UR UR6, R6 ;  /* 0x00000000060672ca */ /* 0x000fe200000e0000 */
[----:B------:R-:W-:Y:S01]  /*12e20*/  VIADD R6, R2, 0x202 ;  /* 0x0000020202067836 */ /* 0x000fe20000000000 */
[----:B------:R-:W-:Y:S01]  /*12e30*/  R2UR UR7, R7 ;  /* 0x00000000070772ca */ /* 0x000fe200000e0000 */
[----:B------:R-:W-:-:S03]  /*12e40*/  IMAD.MOV.U32 R7, RZ, RZ, 0x40000040 ;  /* 0x40000040ff077424 */ /* 0x000fc600078e00ff */
[----:B------:R-:W-:Y:S02]  /*12e50*/  UMOV UR24, UR4 ;  /* 0x0000000400187c82 */ /* 0x000fe40008000000 */
[----:B------:R-:W-:-:S05]  /*12e60*/  IMAD.U32 R10, RZ, RZ, UR24 ;  /* 0x00000018ff0a7e24 */ /* 0x000fca000f8e00ff */
[----:B------:R0:W-:Y:S01]  /*12e70*/  STL.64 [R1], R10 ;  /* 0x0000000a01007387 */ /* 0x0001e20000100a00 */
[----:B------:R-:W-:Y:S02]  /*12e80*/  WARPGROUP.DEPBAR.LE gsb0, 0x0 ;  /* 0x00008000000079c5 */ /* 0x000fe40000010000 */
[----:B------:R-:W-:-:S06]  /*12e90*/  WARPGROUP.ARRIVE ;  /* 0x00000000000079c5 */ /* 0x000fcc0000000000 */
[----:B------:R-:W-:Y:S01]  /*12ea0*/  HGMMA.64x16x16.F32.BF16 R40, gdesc[UR8], RZ, !UPT, gsb0 ;  /* 0x00200000082879f0 */ /* 0x000fe2000c0018ff */
[----:B------:R-:W-:Y:S01]  /*12eb0*/  R2UR UR10, R8 ;  /* 0x00000000080a72ca */ /* 0x000fe200000e0000 */
[----:B------:R-:W-:Y:S01]  /*12ec0*/  VIADD R8, R2, 0x104 ;  /* 0x0000010402087836 */ /* 0x000fe20000000000 */
[----:B------:R-:W-:Y:S01]  /*12ed0*/  R2UR UR11, R9 ;  /* 0x00000000090b72ca */ /* 0x000fe200000e0000 */
[----:B------:R-:W-:Y:S01]  /*12ee0*/  IMAD.MOV.U32 R9, RZ, RZ, 0x40000040 ;  /* 0x40000040ff097424 */ /* 0x000fe200078e00ff */
[----:B------:R-:W-:Y:S02]  /*12ef0*/  WARPGROUP.DEPBAR.LE gsb0, 0x0 ;  /* 0x00008000000079c5 */ /* 0x000fe40000010000 */
[----:B------:R-:W-:-:S06]  /*12f00*/  WARPGROUP.ARRIVE ;  /* 0x00000000000079c5 */ /* 0x000fcc0000000000 */
[----:B------:R-:W-:Y:S01]  /*12f10*/  HGMMA.64x16x16.F32.BF16 R32, gdesc[UR12], RZ, !UPT, gsb0 ;  /* 0x002000000c2079f0 */ /* 0x000fe2000c0018ff */
[----:B------:R-:W-:Y:S01]  /*12f20*/  R2UR UR14, R4 ;  /* 0x00000000040e72ca */ /* 0x000fe200000e0000 */
[----:B------:R-:W-:Y:S01]  /*12f30*/  VIADD R4, R2, 0x4 ;  /* 0x0000000402047836 */ /* 0x000fe20000000000 */
[----:B------:R-:W-:Y:S02]  /*12f40*/  R2UR UR15, R5 ;  /* 0x00000000050f72ca */ /* 0x000fe400000e0000 */
[----:B------:R-:W-:Y:S01]  /*12f50*/  MOV R5, 0x40000040 ;  /* 0x4000004000057802 */ /* 0x000fe20000000f00 */
[----:B------:R-:W-:Y:S02]  /*12f60*/  WARPGROUP.DEPBAR.LE gsb0, 0x0 ;  /* 0x00008000000079c5 */ /* 0x000fe40000010000 */
[----:B------:R-:W-:-:S06]  /*12f70*/  WARPGROUP.ARRIVE ;  /* 0x00000000000079c5 */ /* 0x000fcc0000000000 */
[----:B------:R-:W-:Y:S01]  /*12f80*/  HGMMA.64x16x16.F32.BF16 R24, gdesc[UR16], RZ, !UPT, gsb0 ;  /* 0x00200000101879f0 */ /* 0x000fe2000c0018ff */
[----:B------:R-:W-:Y:S01]  /*12f90*/  UMOV UR16, UR24 ;  /* 0x0000001800107c82 */ /* 0x000fe20008000000 */
[----:B------:R-:W-:Y:S01]  /*12fa0*/  UMOV UR17, UR25 ;  /* 0x0000001900117c82 */ /* 0x000fe20008000000 */
[----:B------:R-:W-:Y:S01]  /*12fb0*/  UMOV UR4, UR16 ;  /* 0x0000001000047c82 */ /* 0x000fe20008000000 */
[----:B------:R-:W-:Y:S01]  /*12fc0*/  UMOV UR5, UR17 ;  /* 0x0000001100057c82 */ /* 0x000fe20008000000 */
[----:B------:R-:W-:Y:S01]  /*12fd0*/  UMOV UR8, UR16 ;  /* 0x0000001000087c82 */ /* 0x000fe20008000000 */
[----:B------:R-:W-:Y:S01]  /*12fe0*/  UMOV UR9, UR17 ;  /* 0x0000001100097c82 */ /* 0x000fe20008000000 */
[----:B------:R-:W-:Y:S01]  /*12ff0*/  UMOV UR12, UR16 ;  /* 0x00000010000c7c82 */ /* 0x000fe20008000000 */
[----:B------:R-:W-:Y:S01]  /*13000*/  UMOV UR13, UR17 ;  /* 0x00000011000d7c82 */ /* 0x000fe20008000000 */
[----:B------:R-:W-:Y:S01]  /*13010*/  R2UR UR18, R6 ;  /* 0x00000000061272ca */ /* 0x000fe200000e0000 */
[----:B------:R-:W-:Y:S01]  /*13020*/  VIADD R6, R2, 0x84 ;  /* 0x0000008402067836 */ /* 0x000fe20000000000 */
[----:B------:R-:W-:Y:S01]  /*13030*/  R2UR UR19, R7 ;  /* 0x00000000071372ca */ /* 0x000fe200000e0000 */
[----:B------:R-:W-:Y:S01]  /*13040*/  IMAD.MOV.U32 R7, RZ, RZ, 0x40000040 ;  /* 0x40000040ff077424 */ /* 0x000fe200078e00ff */
[----:B------:R-:W-:-:S02]  /*13050*/  WARPGROUP.DEPBAR.LE gsb0, 0x0 ;  /* 0x00008000000079c5 */ /* 0x000fc40000010000 */
[----:B------:R-:W-:-:S06]  /*13060*/  WARPGROUP.ARRIVE ;  /* 0x00000000000079c5 */ /* 0x000fcc0000000000 */
[----:B------:R-:W-:Y:S01]  /*13070*/  HGMMA.64x16x16.F32.BF16 R56, gdesc[UR24], R56, gsb0 ;  /* 0x00200000183879f0 */ /* 0x000fe20008001838 */
[----:B------:R-:W-:Y:S01]  /*13080*/  R2UR UR26, R4 ;  /* 0x00000000041a72ca */ /* 0x000fe200000e0000 */
[----:B------:R-:W-:Y:S01]  /*13090*/  UMOV UR25, 0x40000040 ;  /* 0x4000004000197882 */ /* 0x000fe20000000000 */
[----:B------:R-:W-:Y:S01]  /*130a0*/  R2UR UR27, R5 ;  /* 0x00000000051b72ca */ /* 0x000fe200000e0000 */
[----:B------:R-:W-:Y:S02]  /*130b0*/  VIADD R4, R2, 0x184 ;  /* 0x0000018402047836 */ /* 0x000fe40000000000 */
[----:B------:R-:W-:Y:S02]  /*130c0*/  IMAD.MOV.U32 R5, RZ, RZ, 0x40000040 ;  /* 0x40000040ff057424 */ /* 0x000fe400078e00ff */
[----:B0-----:R-:W-:Y:S01]  /*130d0*/  IMAD.U32 R11, RZ, RZ, UR25 ;  /* 0x00000019ff0b7e24 */ /* 0x001fe2000f8e00ff */
[----:B------:R-:W-:Y:S02]  /*130e0*/  WARPGROUP.DEPBAR.LE gsb0, 0x0 ;  /* 0x00008000000079c5 */ /* 0x000fe40000010000 */
[----:B------:R-:W-:-:S06]  /*130f0*/  WARPGROUP.ARRIVE ;  /* 0x00000000000079c5 */ /* 0x000fcc0000000000 */
[----:B------:R-:W-:Y:S01]  /*13100*/  HGMMA.64x16x16.F32.BF16 R48, gdesc[UR4], R48, gsb0 ;  /* 0x00200000043079f0 */ /* 0x000fe20008001830 */
[----:B------:R-:W-:Y:S01]  /*13110*/  UIADD3 UR4, UR20, 0x4, URZ ;  /* 0x0000000414047890 */ /* 0x000fe2000fffe03f */
[----:B------:R-:W-:Y:S01]  /*13120*/  R2UR UR6, R6 ;  /* 0x00000000060672ca */ /* 0x000fe200000e0000 */
[----:B------:R-:W-:Y:S01]  /*13130*/  VIADD R6, R2, 0x204 ;  /* 0x0000020402067836 */ /* 0x000fe20000000000 */
[----:B------:R-:W-:Y:S01]  /*13140*/  R2UR UR7, R7 ;  /* 0x00000000070772ca */ /* 0x000fe200000e0000 */
[----:B------:R-:W-:-:S03]  /*13150*/  IMAD.MOV.U32 R7, RZ, RZ, 0x40000040 ;  /* 0x40000040ff077424 */ /* 0x000fc600078e00ff */
[----:B------:R-:W-:Y:S02]  /*13160*/  UMOV UR24, UR4 ;  /* 0x0000000400187c82 */ /* 0x000fe40008000000 */
[----:B------:R-:W-:-:S05]  /*13170*/  IMAD.U32 R10, RZ, RZ, UR24 ;  /* 0x00000018ff0a7e24 */ /* 0x000fca000f8e00ff */
[----:B------:R0:W-:Y:S01]  /*13180*/  STL.64 [R1+0x48], R10 ;  /* 0x0000480a01007387 */ /* 0x0001e20000100a00 */
[----:B------:R-:W-:Y:S02]  /*13190*/  WARPGROUP.DEPBAR.LE gsb0, 0x0 ;  /* 0x00008000000079c5 */ /* 0x000fe40000010000 */
[----:B------:R-:W-:-:S06]  /*131a0*/  WARPGROUP.ARRIVE ;  /* 0x00000000000079c5 */ /* 0x000fcc0000000000 */
[----:B------:R-:W-:Y:S01]  /*131b0*/  HGMMA.64x16x16.F32.BF16 R40, gdesc[UR8], R40, gsb0 ;  /* 0x00200000082879f0 */ /* 0x000fe20008001828 */
[----:B------:R-:W-:Y:S01]  /*131c0*/  R2UR UR10, R8 ;  /* 0x00000000080a72ca */ /* 0x000fe200000e0000 */
[----:B------:R-:W-:Y:S01]  /*131d0*/  VIADD R8, R2, 0x106 ;  /* 0x0000010602087836 */ /* 0x000fe20000000000 */
[----:B------:R-:W-:Y:S01]  /*131e0*/  R2UR UR11, R9 ;  /* 0x00000000090b72ca */ /* 0x000fe200000e0000 */
[----:B------:R-:W-:Y:S01]  /*131f0*/  IMAD.MOV.U32 R9, RZ, RZ, 0x40000040 ;  /* 0x40000040ff097424 */ /* 0x000fe200078e00ff */
        /* <DEDUP_REMOVED lines=20> */
[----:B------:R-:W-:-:S02]  /*13340*/  R2UR UR19, R7 ;  /* 0x00000000071372ca */ /* 0x000fc400000e0000 */
[----:B------:R-:W-:Y:S01]  /*13350*/  MOV R7, 0x40000040 ;  /* 0x4000004000077802 */ /* 0x000fe20000000f00 */
[----:B------:R-:W-:Y:S02]  /*13360*/  WARPGROUP.DEPBAR.LE gsb0, 0x0 ;  /* 0x00008000000079c5 */ /* 0x000fe40000010000 */
        /* <DEDUP_REMOVED lines=54> */
[----:B------:R-:W-:Y:S01]  /*136d0*/  IMAD.MOV.U32 R5, RZ, RZ, 0x40000040 ;  /* 0x40000040ff057424 */ /* 0x000fe200078e00ff */
[----:B------:R-:W-:Y:S01]  /*136e0*/  IADD3 R4, R2, 0x400, RZ ;  /* 0x0000040002047810 */ /* 0x000fe20007ffe0ff */
        /* <DEDUP_REMOVED lines=17> */
[----:B------:R-:W-:Y:S02]  /*13800*/  R2UR UR11, R9 ;  /* 0x00000000090b72ca */ /* 0x000fe400000e0000 */
[----:B------:R-:W-:Y:S01]  /*13810*/  MOV R9, 0x40000040 ;  /* 0x4000004000097802 */ /* 0x000fe20000000f00 */
        /* <DEDUP_REMOVED lines=84> */
[----:B------:R-:W-:Y:S02]  /*13d60*/  R2UR UR6, R6 ;  /* 0x00000000060672ca */ /* 0x000fe400000e0000 */
[----:B------:R-:W-:Y:S01]  /*13d70*/  R2UR UR7, R7 ;  /* 0x00000000070772ca */ /* 0x000fe200000e0000 */
[----:B------:R-:W-:Y:S01]  /*13d80*/  IMAD.MOV.U32 R7, RZ, RZ, 0x40000040 ;  /* 0x40000040ff077424 */ /* 0x000fe200078e00ff */
[----:B------:R-:W-:Y:S02]  /*13d90*/  IADD3 R6, R2, 0x484, RZ ;  /* 0x0000048402067810 */ /* 0x000fe40007ffe0ff */
        /* <DEDUP_REMOVED lines=38> */
[----:B------:R-:W-:Y:S01]  /*14000*/  VIADD R4, R2, 0x406 ;  /* 0x0000040602047836 */ /* 0x000fe20000000000 */
[----:B------:R-:W-:Y:S01]  /*14010*/  MOV R5, 0x40000040 ;  /* 0x4000004000057802 */ /* 0x000fe20000000f00 */
        /* <DEDUP_REMOVED lines=56> */
[----:B------:R-:W-:Y:S02]  /*143a0*/  R2UR UR7, R7 ;  /* 0x00000000070772ca */ /* 0x000fe400000e0000 */
[----:B------:R-:W-:Y:S02]  /*143b0*/  MOV R7, 0x40000040 ;  /* 0x4000004000077802 */ /* 0x000fe40000000f00 */
        /* <DEDUP_REMOVED lines=50> */
[----:B------:R-:W-:-:S05]  /*146e0*/  MOV R10, UR24 ;  /* 0x00000018000a7c02 */ /* 0x000fca0008000f00 */
        /* <DEDUP_REMOVED lines=14> */
[----:B------:R-:W-:-:S03]  /*147d0*/  IMAD.MOV.U32 R5, RZ, RZ, 0x40000040 ;  /* 0x40000040ff057424 */ /* 0x000fc600078e00ff */
        /* <DEDUP_REMOVED lines=21> */
[----:B------:R-:W-:Y:S03]  /*14930*/  HGMMA.64x16x16.F32.BF16 R56, gdesc[UR24], R56, gsb0 ;  /* 0x00200000183879f0 */ /* 0x000fe60008001838 */
[----:B------:R-:W-:Y:S02]  /*14940*/  WARPGROUP.DEPBAR.LE gsb0, 0x0 ;  /* 0x00008000000079c5 */ /* 0x000fe40000010000 */
[----:B------:R-:W-:-:S06]  /*14950*/  WARPGROUP.ARRIVE ;  /* 0x00000000000079c5 */ /* 0x000fcc0000000000 */
[----:B------:R-:W-:Y:S01]  /*14960*/  HGMMA.64x16x16.F32.BF16 R48, gdesc[UR4], R48, gsb0 ;  /* 0x00200000043079f0 */ /* 0x000fe20008001830 */
[----:B------:R-:W-:Y:S01]  /*14970*/  R2UR UR6, R8 ;  /* 0x00000000080672ca */ /* 0x000fe200000e0000 */
[----:B------:R-:W-:Y:S01]  /*14980*/  UMOV UR4, UR56 ;  /* 0x0000003800047c82 */ /* 0x000fe20008000000 */
[----:B------:R-:W-:Y:S01]  /*14990*/  R2UR UR7, R9 ;  /* 0x00000000090772ca */ /* 0x000fe200000e0000 */
[----:B------:R-:W-:Y:S01]  /*149a0*/  UMOV UR5, UR57 ;  /* 0x0000003900057c82 */ /* 0x000fe20008000000 */
[----:B------:R-:W-:Y:S02]  /*149b0*/  VIADD R8, R2, 0x606 ;  /* 0x0000060602087836 */ /* 0x000fe40000000000 */
[----:B------:R-:W-:Y:S01]  /*149c0*/  IMAD.MOV.U32 R9, RZ, RZ, 0x40000040 ;  /* 0x40000040ff097424 */ /* 0x000fe200078e00ff */
        /* <DEDUP_REMOVED lines=27> */
[----:B------:R-:W-:Y:S02]  /*14b80*/  R2UR UR14, R6 ;  /* 0x00000000060e72ca */ /* 0x000fe400000e0000 */
[----:B------:R-:W-:Y:S01]  /*14b90*/  R2UR UR15, R7 ;  /* 0x00000000070f72ca */ /* 0x000fe200000e0000 */
[----:B------:R-:W-:Y:S01]  /*14ba0*/  IMAD.MOV.U32 R7, RZ, RZ, 0x40000040 ;  /* 0x40000040ff077424 */ /* 0x000fe200078e00ff */
[----:B------:R-:W-:Y:S01]  /*14bb0*/  IADD3 R6, R2, 0x586, RZ ;  /* 0x0000058602067810 */ /* 0x000fe20007ffe0ff */
[----:B------:R-:W-:Y:S02]  /*14bc0*/  WARPGROUP.DEPBAR.LE gsb0, 0x0 ;  /* 0x00008000000079c5 */ /* 0x000fe40000010000 */
        /* <DEDUP_REMOVED lines=31> */
[----:B------:R-:W-:Y:S01]  /*14dc0*/  VIADD R6, R2, 0x800 ;  /* 0x0000080002067836 */ /* 0x000fe20000000000 */
[----:B------:R-:W-:Y:S01]  /*14dd0*/  MOV R7, 0x40000040 ;  /* 0x4000004000077802 */ /* 0x000fe20000000f00 */
        /* <DEDUP_REMOVED lines=62> */
[----:B------:R-:W-:Y:S01]  /*151c0*/  IMAD.MOV.U32 R7, RZ, RZ, 0x40000040 ;  /* 0x40000040ff077424 */ /* 0x000fe200078e00ff */
[----:B------:R-:W-:Y:S01]  /*151d0*/  IADD3 R6, R2, 0x982, RZ ;  /* 0x0000098202067810 */ /* 0x000fe20007ffe0ff */
        /* <DEDUP_REMOVED lines=60> */
[----:B------:R-:W-:-:S04]  /*155a0*/  IADD3 R4, R2, 0x786, RZ ;  /* 0x0000078602047810 */ /* 0x000fc80007ffe0ff */
        /* <DEDUP_REMOVED lines=11> */
[C---:B------:R-:W-:Y:S02]  /*15660*/  VIADD R6, R2.reuse, 0x806 ;  /* 0x0000080602067836 */ /* 0x040fe40000000000 */
[----:B------:R-:W-:Y:S02]  /*15670*/  IMAD.MOV.U32 R7, RZ, RZ, 0x40000040 ;  /* 0x40000040ff077424 */ /* 0x000fe400078e00ff */
[----:B------:R-:W-:Y:S01]  /*15680*/  VIADD R2, R2, 0x986 ;  /* 0x0000098602027836 */ /* 0x000fe20000000000 */
        /* <DEDUP_REMOVED lines=33> */
[----:B------:R-:W-:Y:S03]  /*158a0*/  HGMMA.64x16x16.F32.BF16 R56, gdesc[UR36], R56, gsb0 ;  /* 0x00200000243879f0 */ /* 0x000fe60008001838 */
        /* <DEDUP_REMOVED lines=13> */
[----:B0-----:R-:W-:Y:S05]  /*15980*/  @!P0 BRA `(.L_x_633) ;  /* 0x0000000000048947 */ /* 0x001fea0003800000 */
[----:B------:R-:W-:Y:S01]  /*15990*/  BPT.TRAP 0x1 ;  /* 0x000000040000795c */ /* 0x000fe20000300000 */
.L_x_633:
[----:B------:R-:W-:Y:S01]  /*159a0*/  LOP3.LUT R65, R65, 0xffffff80, RZ, 0xc0, !PT ;  /* 0xffffff8041417812 */ /* 0x000fe200078ec0ff */
[----:B------:R-:W-:Y:S01]  /*159b0*/  ULDC UR4, c[0x0][0x9d8] ;  /* 0x0002760000047ab9 */ /* 0x000fe20000000800 */
[----:B------:R-:W-:Y:S01]  /*159c0*/  IMAD.MOV.U32 R5, RZ, RZ, -0x2 ;  /* 0xfffffffeff057424 */ /* 0x000fe200078e00ff */
[----:B------:R-:W2:Y:S01]  /*159d0*/  LDL R67, [R1+0x58] ;  /* 0x0000580001437983 */ /* 0x000ea20000100800 */
[----:B------:R-:W-:Y:S01]  /*159e0*/  FMUL.FTZ R56, R56, UR4 ;  /* 0x0000000438387c20 */ /* 0x000fe20008410000 */
[----:B------:R-:W-:Y:S02]  /*159f0*/  IMAD.IADD R65, R64, 0x1, -R65 ;  /* 0x0000000140417824 */ /* 0x000fe400078e0a41 */
[----:B------:R-:W-:Y:S01]  /*15a00*/  FMUL.FTZ R57, R57, UR4 ;  /* 0x0000000439397c20 */ /* 0x000fe20008410000 */
[----:B------:R-:W-:Y:S01]  /*15a10*/  FMUL.FTZ R60, R60, UR4 ;  /* 0x000000043c3c7c20 */ /* 0x000fe20008410000 */
[----:B------:R-:W-:Y:S01]  /*15a20*/  FMUL.FTZ R34, R34, UR4 ;  /* 0x0000000422227c20 */ /* 0x000fe20008410000 */
[----:B------:R-:W-:Y:S01]  /*15a30*/  FMUL.FTZ R61, R61, UR4 ;  /* 0x000000043d3d7c20 */ /* 0x000fe20008410000 */
[----:B------:R-:W-:Y:S01]  /*15a40*/  SHF.R.S32.HI R4, RZ, 0x1f, R65 ;  /* 0x0000001fff047819 */ /* 0x000fe20000011441 */
[----:B------:R-:W0:Y:S01]  /*15a50*/  MUFU.TANH R56, R56 ;  /* 0x0000003800387308 */ /* 0x000e220000002400 */
[----:B------:R-:W-:Y:S01]  /*15a60*/  FMUL.FTZ R48, R48, UR4 ;  /* 0x0000000430307c20 */ /* 0x000fe20008410000 */
[----:B------:R-:W-:Y:S01]  /*15a70*/  FMUL.FTZ R49, R49, UR4 ;  /* 0x0000000431317c20 */ /* 0x000fe20008410000 */
[----:B------:R-:W-:Y:S01]  /*15a80*/  LEA.HI R4, R4, R65, RZ, 0x2 ;  /* 0x0000004104047211 */ /* 0x000fe200078f10ff */
[----:B------:R-:W-:Y:S01]  /*15a90*/  FMUL.FTZ R58, R58, UR4 ;  /* 0x000000043a3a7c20 */ /* 0x000fe20008410000 */
[----:B------:R-:W-:Y:S01]  /*15aa0*/  FMUL.FTZ R52, R52, UR4 ;  /* 0x0000000434347c20 */ /* 0x000fe20008410000 */
[----:B------:R-:W-:Y:S01]  /*15ab0*/  FMUL.FTZ R59, R59, UR4 ;  /* 0x000000043b3b7c20 */ /* 0x000fe20008410000 */
[----:B------:R-:W-:Y:S01]  /*15ac0*/  LOP3.LUT R4, R4, 0x7ffffffc, RZ, 0xc0, !PT ;  /* 0x7ffffffc04047812 */ /* 0x000fe200078ec0ff */
[----:B------:R-:W1:Y:S01]  /*15ad0*/  MUFU.TANH R57, R57 ;  /* 0x0000003900397308 */ /* 0x000e620000002400 */
[----:B------:R-:W-:Y:S01]  /*15ae0*/  FMUL.FTZ R53, R53, UR4 ;  /* 0x0000000435357c20 */ /* 0x000fe20008410000 */
[----:B------:R-:W-:Y:S01]  /*15af0*/  FMUL.FTZ R62, R62, UR4 ;  /* 0x000000043e3e7c20 */ /* 0x000fe20008410000 */
[----:B------:R-:W-:Y:S01]  /*15b00*/  FMUL.FTZ R50, R50, UR4 ;  /* 0x0000000432327c20 */ /* 0x000fe20008410000 */
[----:B------:R-:W-:-:S02]  /*15b10*/  IMAD.IADD R4, R65, 0x1, -R4 ;  /* 0x0000000141047824 */ /* 0x000fc400078e0a04 */
[----:B------:R-:W-:Y:S01]  /*15b20*/  FMUL.FTZ R40, R40, UR4 ;  /* 0x0000000428287c20 */ /* 0x000fe20008410000 */
[----:B------:R-:W-:Y:S01]  /*15b30*/  FMUL.FTZ R63, R63, UR4 ;  /* 0x000000043f3f7c20 */ /* 0x000fe20008410000 */
[----:B------:R-:W-:Y:S01]  /*15b40*/  FMUL.FTZ R41, R41, UR4 ;  /* 0x0000000429297c20 */ /* 0x000fe20008410000 */
[----:B------:R-:W-:Y:S01]  /*15b50*/  IMAD R5, R4, R5, 0x50 ;  /* 0x0000005004057424 */ /* 0x000fe200078e0205 */
[----:B------:R3:W-:Y:S01]  /*15b60*/  MUFU.TANH R3, R34 ;  /* 0x0000002200037308 */ /* 0x0007e20000002400 */
        /* <DEDUP_REMOVED lines=8> */
[----:B---3--:R-:W-:Y:S01]  /*15bf0*/  IADD3 R34, R5, R180, RZ ;  /* 0x000000b405227210 */ /* 0x008fe20007ffe0ff */
[----:B------:R-:W-:Y:S01]  /*15c00*/  FMUL.FTZ R33, R33, UR4 ;  /* 0x0000000421217c20 */ /* 0x000fe20008410000 */
[----:B------:R-:W-:Y:S01]  /*15c10*/  FMUL.FTZ R43, R43, UR4 ;  /* 0x000000042b2b7c20 */ /* 0x000fe20008410000 */
[----:B------:R-:W-:Y:S01]  /*15c20*/  FMUL.FTZ R36, R36, UR4 ;  /* 0x0000000424247c20 */ /* 0x000fe20008410000 */
[----:B------:R-:W-:Y:S01]  /*15c30*/  FMUL.FTZ R46, R46, UR4 ;  /* 0x000000042e2e7c20 */ /* 0x000fe20008410000 */
[----:B------:R-:W-:-:S02]  /*15c40*/  IMAD R7, R181, -0x50, R34 ;  /* 0xffffffb0b5077824 */ /* 0x000fc400078e0222 */
[----:B------:R-:W-:Y:S01]  /*15c50*/  FMUL.FTZ R37, R37, UR4 ;  /* 0x0000000425257c20 */ /* 0x000fe20008410000 */
[----:B------:R-:W-:Y:S01]  /*15c60*/  MUFU.TANH R61, R61 ;  /* 0x0000003d003d7308 */ /* 0x000fe20000002400 */
[----:B------:R-:W-:Y:S01]  /*15c70*/  FMUL.FTZ R47, R47, UR4 ;  /* 0x000000042f2f7c20 */ /* 0x000fe20008410000 */
[----:B------:R-:W-:Y:S01]  /*15c80*/  FMUL.FTZ R24, R24, UR4 ;  /* 0x0000000418187c20 */ /* 0x000fe20008410000 */
[----:B------:R-:W-:Y:S01]  /*15c90*/  ISETP.GT.AND P2, PT, R7, RZ, PT ;  /* 0x000000ff0700720c */ /* 0x000fe20003f44270 */
[----:B------:R-:W-:Y:S01]  /*15ca0*/  FMUL.FTZ R25, R25, UR4 ;  /* 0x0000000419197c20 */ /* 0x000fe20008410000 */
[C---:B------:R-:W-:Y:S01]  /*15cb0*/  ISETP.GT.AND P1, PT, R7.reuse, 0x1, PT ;  /* 0x000000010700780c */ /* 0x040fe20003f24270 */
[----:B------:R-:W-:Y:S01]  /*15cc0*/  FMUL.FTZ R28, R28, UR4 ;  /* 0x000000041c1c7c20 */ /* 0x000fe20008410000 */
[----:B------:R-:W-:Y:S01]  /*15cd0*/  ISETP.GT.AND P6, PT, R7, 0x8, PT ;  /* 0x000000080700780c */ /* 0x000fe20003fc4270 */
[----:B------:R-:W3:Y:S01]  /*15ce0*/  MUFU.TANH R48, R48 ;  /* 0x0000003000307308 */ /* 0x000ee20000002400 */
[----:B0-----:R-:W-:Y:S01]  /*15cf0*/  FSEL R56, R56, -INF , P2 ;  /* 0xff80000038387808 */ /* 0x001fe20001000000 */
[----:B------:R-:W-:Y:S01]  /*15d00*/  FMUL.FTZ R35, R35, UR4 ;  /* 0x0000000423237c20 */ /* 0x000fe20008410000 */
[----:B-1----:R-:W-:Y:S01]  /*15d10*/  FSEL R57, R57, -INF , P1 ;  /* 0xff80000039397808 */ /* 0x002fe20000800000 */
[----:B------:R-:W-:Y:S01]  /*15d20*/  FMUL.FTZ R29, R29, UR4 ;  /* 0x000000041d1d7c20 */ /* 0x000fe20008410000 */
[C---:B------:R-:W-:Y:S01]  /*15d30*/  ISETP.GT.AND P5, PT, R7.reuse, 0x9, PT ;  /* 0x000000090700780c */ /* 0x040fe20003fa4270 */
[----:B------:R-:W-:Y:S01]  /*15d40*/  ULDC UR5, c[0x0][0x988] ;  /* 0x0002620000057ab9 */ /* 0x000fe20000000800 */
[----:B----4-:R-:W-:Y:S01]  /*15d50*/  FSEL R60, R60, -INF , P6 ;  /* 0xff8000003c3c7808 */ /* 0x010fe20003000000 */
[----:B------:R-:W0:Y:S01]  /*15d60*/  MUFU.TANH R2, R58 ;  /* 0x0000003a00027308 */ /* 0x000e220000002400 */
[----:B------:R-:W-:Y:S01]  /*15d70*/  FMNMX.FTZ R9, R56, R57, !PT ;  /* 0x0000003938097209 */ /* 0x000fe20007810000 */
[----:B------:R-:W-:Y:S01]  /*15d80*/  FMUL.FTZ R38, R38, UR4 ;  /* 0x0000000426267c20 */ /* 0x000fe20008410000 */
[----:B------:R-:W-:Y:S01]  /*15d90*/  ISETP.GT.AND P4, PT, R7, 0x10, PT ;  /* 0x000000100700780c */ /* 0x000fe20003f84270 */
[----:B------:R-:W-:Y:S01]  /*15da0*/  FMUL.FTZ R39, R39, UR4 ;  /* 0x0000000427277c20 */ /* 0x000fe20008410000 */
[----:B------:R-:W-:Y:S01]  /*15db0*/  FMNMX.FTZ R9, R60, R9, !PT ;  /* 0x000000093c097209 */ /* 0x000fe20007810000 */
[----:B------:R-:W-:Y:S01]  /*15dc0*/  FMUL.FTZ R26, R26, UR4 ;  /* 0x000000041a1a7c20 */ /* 0x000fe20008410000 */
[----:B------:R-:W-:Y:S01]  /*15dd0*/  ISETP.GT.AND P3, PT, R7, 0x11, PT ;  /* 0x000000110700780c */ /* 0x000fe20003f64270 */
[----:B------:R-:W-:Y:S01]  /*15de0*/  MUFU.TANH R49, R49 ;  /* 0x0000003100317308 */ /* 0x000fe20000002400 */
[----:B---3--:R-:W-:Y:S01]  /*15df0*/  FSEL R48, R48, -INF , P4 ;  /* 0xff80000030307808 */ /* 0x008fe20002000000 */
[----:B------:R-:W-:Y:S01]  /*15e00*/  FMUL.FTZ R27, R27, UR4 ;  /* 0x000000041b1b7c20 */ /* 0x000fe20008410000 */
[----:B------:R-:W-:Y:S01]  /*15e10*/  P2R R11, PR, RZ, 0x1 ;  /* 0x00000001ff0b7803 */ /* 0x000fe20000000000 */
[----:B------:R-:W-:Y:S01]  /*15e20*/  FMUL.FTZ R30, R30, UR4 ;  /* 0x000000041e1e7c20 */ /* 0x000fe20008410000 */
[----:B------:R-:W-:Y:S01]  /*15e30*/  FMUL.FTZ R31, R31, UR4 ;  /* 0x000000041f1f7c20 */ /* 0x000fe20008410000 */
[----:B------:R-:W-:Y:S01]  /*15e40*/  VIADD R0, R0, 0x38840 ;  /* 0x0003884000007836 */ /* 0x000fe20000000000 */
[----:B------:R-:W-:Y:S01]  /*15e50*/  ULDC UR39, c[0x0][0x9d8] ;  /* 0x0002760000277ab9 */ /* 0x000fe20000000800 */
[----:B------:R-:W1:Y:S01]  /*15e60*/  MUFU.TANH R6, R59 ;  /* 0x0000003b00067308 */ /* 0x000e620000002400 */
[----:B0-----:R-:W-:Y:S01]  /*15e70*/  FSEL R2, R2, -INF , P2 ;  /* 0xff80000002027808 */ /* 0x001fe20001000000 */
[----:B------:R-:W-:Y:S01]  /*15e80*/  ULDC UR38, c[0x0][0x988] ;  /* 0x0002620000267ab9 */ /* 0x000fe20000000800 */
[C---:B------:R-:W-:Y:S01]  /*15e90*/  ISETP.GT.AND P2, PT, R7.reuse, 0x18, PT ;  /* 0x000000180700780c */ /* 0x040fe20003f44270 */
[----:B------:R-:W-:Y:S01]  /*15ea0*/  BSSY B0, `(.L_x_634) ;  /* 0x00006b7000007945 */ /* 0x000fe20003800000 */
[--C-:B------:R-:W-:Y:S01]  /*15eb0*/  IMAD.MOV.U32 R150, RZ, RZ, R151.reuse ;  /* 0x000000ffff967224 */ /* 0x100fe200078e0097 */
[-C--:B------:R-:W-:Y:S01]  /*15ec0*/  MOV R142, R151.reuse ;  /* 0x00000097008e7202 */ /* 0x080fe20000000f00 */
[--C-:B------:R-:W-:Y:S01]  /*15ed0*/  IMAD.MOV.U32 R149, RZ, RZ, R151.reuse ;  /* 0x000000ffff957224 */ /* 0x100fe200078e0097 */
[----:B------:R-:W0:Y:S01]  /*15ee0*/  MUFU.TANH R52, R52 ;  /* 0x0000003400347308 */ /* 0x000e220000002400 */
[--C-:B------:R-:W-:Y:S01]  /*15ef0*/  IMAD.MOV.U32 R148, RZ, RZ, R151.reuse ;  /* 0x000000ffff947224 */ /* 0x100fe200078e0097 */
[-C--:B------:R-:W-:Y:S01]  /*15f00*/  MOV R129, R151.reuse ;  /* 0x0000009700817202 */ /* 0x080fe20000000f00 */
[--C-:B------:R-:W-:Y:S01]  /*15f10*/  IMAD.MOV.U32 R147, RZ, RZ, R151.reuse ;  /* 0x000000ffff937224 */ /* 0x100fe200078e0097 */
[-C--:B------:R-:W-:Y:S01]  /*15f20*/  MOV R116, R151.reuse ;  /* 0x0000009700747202 */ /* 0x080fe20000000f00 */
[--C-:B------:R-:W-:Y:S01]  /*15f30*/  IMAD.MOV.U32 R146, RZ, RZ, R151.reuse ;  /* 0x000000ffff927224 */ /* 0x100fe200078e0097 */
[-C--:B------:R-:W-:Y:S01]  /*15f40*/  MOV R103, R151.reuse ;  /* 0x0000009700677202 */ /* 0x080fe20000000f00 */
[--C-:B------:R-:W-:Y:S01]  /*15f50*/  IMAD.MOV.U32 R145, RZ, RZ, R151.reuse ;  /* 0x000000ffff917224 */ /* 0x100fe200078e0097 */
[----:B------:R-:W3:Y:S01]  /*15f60*/  MUFU.TANH R8, R62 ;  /* 0x0000003e00087308 */ /* 0x000ee20000002400 */
[----:B-1----:R-:W-:Y:S01]  /*15f70*/  FSEL R6, R6, -INF , P1 ;  /* 0xff80000006067808 */ /* 0x002fe20000800000 */
[--C-:B------:R-:W-:Y:S01]  /*15f80*/  IMAD.MOV.U32 R144, RZ, RZ, R151.reuse ;  /* 0x000000ffff907224 */ /* 0x100fe200078e0097 */
[----:B------:R-:W-:Y:S01]  /*15f90*/  ISETP.GT.AND P1, PT, R7, 0x19, PT ;  /* 0x000000190700780c */ /* 0x000fe20003f24270 */
[--C-:B------:R-:W-:Y:S01]  /*15fa0*/  IMAD.MOV.U32 R143, RZ, RZ, R151.reuse ;  /* 0x000000ffff8f7224 */ /* 0x100fe200078e0097 */
[-C--:B------:R-:W-:Y:S01]  /*15fb0*/  MOV R90, R151.reuse ;  /* 0x00000097005a7202 */ /* 0x080fe20000000f00 */
[--C-:B------:R-:W-:Y:S01]  /*15fc0*/  IMAD.MOV.U32 R141, RZ, RZ, R151.reuse ;  /* 0x000000ffff8d7224 */ /* 0x100fe200078e0097 */
[----:B------:R-:W-:Y:S01]  /*15fd0*/  MOV R77, R151 ;  /* 0x00000097004d7202 */ /* 0x000fe20000000f00 */
[----:B------:R1:W4:Y:S01]  /*15fe0*/  MUFU.TANH R12, R50 ;  /* 0x00000032000c7308 */ /* 0x0003220000002400 */
[----:B0-----:R-:W-:Y:S01]  /*15ff0*/  FSEL R52, R52, -INF , P2 ;  /* 0xff80000034347808 */ /* 0x001fe20001000000 */
[----:B------:R-:W-:-:S02]  /*16000*/  IMAD.MOV.U32 R140, RZ, RZ, R151 ;  /* 0x000000ffff8c7224 */ /* 0x000fc400078e0097 */
[--C-:B------:R-:W-:Y:S02]  /*16010*/  IMAD.MOV.U32 R139, RZ, RZ, R151.reuse ;  /* 0x000000ffff8b7224 */ /* 0x100fe400078e0097 */
[--C-:B------:R-:W-:Y:S02]  /*16020*/  IMAD.MOV.U32 R138, RZ, RZ, R151.reuse ;  /* 0x000000ffff8a7224 */ /* 0x100fe400078e0097 */
[----:B------:R-:W0:Y:S01]  /*16030*/  MUFU.TANH R53, R53 ;  /* 0x0000003500357308 */ /* 0x000e220000002400 */
[----:B-1----:R-:W-:Y:S01]  /*16040*/  FSEL R50, R61, -INF , P5 ;  /* 0xff8000003d327808 */ /* 0x002fe20002800000 */
[--C-:B------:R-:W-:Y:S01]  /*16050*/  IMAD.MOV.U32 R137, RZ, RZ, R151.reuse ;  /* 0x000000ffff897224 */ /* 0x100fe200078e0097 */
[----:B---3--:R-:W-:Y:S01]  /*16060*/  FSEL R8, R8, -INF , P6 ;  /* 0xff80000008087808 */ /* 0x008fe20003000000 */
[--C-:B------:R-:W-:Y:S01]  /*16070*/  IMAD.MOV.U32 R136, RZ, RZ, R151.reuse ;  /* 0x000000ffff887224 */ /* 0x100fe200078e0097 */
[----:B------:R-:W-:Y:S01]  /*16080*/  FMNMX.FTZ R9, R50, R9, !PT ;  /* 0x0000000932097209 */ /* 0x000fe20007810000 */
[--C-:B------:R-:W-:Y:S01]  /*16090*/  IMAD.MOV.U32 R135, RZ, RZ, R151.reuse ;  /* 0x000000ffff877224 */ /* 0x100fe200078e0097 */
[C---:B------:R-:W-:Y:S01]  /*160a0*/  ISETP.GT.AND P6, PT, R7.reuse, 0x20, PT ;  /* 0x000000200700780c */ /* 0x040fe20003fc4270 */
[----:B------:R-:W1:Y:S01]  /*160b0*/  MUFU.TANH R10, R63 ;  /* 0x0000003f000a7308 */ /* 0x000e620000002400 */
[----:B------:R-:W-:Y:S01]  /*160c0*/  FMNMX.FTZ R9, R48, R9, !PT ;  /* 0x0000000930097209 */ /* 0x000fe20007810000 */
[--C-:B------:R-:W-:Y:S01]  /*160d0*/  IMAD.MOV.U32 R134, RZ, RZ, R151.reuse ;  /* 0x000000ffff867224 */ /* 0x100fe200078e0097 */
[----:B----4-:R-:W-:Y:S01]  /*160e0*/  FSEL R12, R12, -INF , P4 ;  /* 0xff8000000c0c7808 */ /* 0x010fe20002000000 */
[--C-:B------:R-:W-:Y:S01]  /*160f0*/  IMAD.MOV.U32 R133, RZ, RZ, R151.reuse ;  /* 0x000000ffff857224 */ /* 0x100fe200078e0097 */
[----:B------:R-:W-:Y:S01]  /*16100*/  ISETP.GT.AND P4, PT, R7, 0x28, PT ;  /* 0x000000280700780c */ /* 0x000fe20003f84270 */
[----:B------:R-:W-:-:S02]  /*16110*/  IMAD.MOV.U32 R132, RZ, RZ, R151 ;  /* 0x000000ffff847224 */ /* 0x000fc400078e0097 */
[----:B------:R-:W3:Y:S01]  /*16120*/  MUFU.TANH R40, R40 ;  /* 0x0000002800287308 */ /* 0x000ee20000002400 */
[----:B0-----:R-:W-:Y:S01]  /*16130*/  FSEL R58, R53, -INF , P1 ;  /* 0xff800000353a7808 */ /* 0x001fe20000800000 */
[--C-:B------:R-:W-:Y:S02]  /*16140*/  IMAD.MOV.U32 R131, RZ, RZ, R151.reuse ;  /* 0x000000ffff837224 */ /* 0x100fe400078e0097 */
[--C-:B------:R-:W-:Y:S02]  /*16150*/  IMAD.MOV.U32 R130, RZ, RZ, R151.reuse ;  /* 0x000000ffff827224 */ /* 0x100fe400078e0097 */
[--C-:B------:R-:W-:Y:S02]  /*16160*/  IMAD.MOV.U32 R128, RZ, RZ, R151.reuse ;  /* 0x000000ffff807224 */ /* 0x100fe400078e0097 */
[----:B------:R0:W4:Y:S01]  /*16170*/  MUFU.TANH R20, R54 ;  /* 0x0000003600147308 */ /* 0x0001220000002400 */
[----:B-1----:R-:W-:Y:S01]  /*16180*/  FSEL R10, R10, -INF , P5 ;  /* 0xff8000000a0a7808 */ /* 0x002fe20002800000 */
[--C-:B------:R-:W-:Y:S01]  /*16190*/  IMAD.MOV.U32 R127, RZ, RZ, R151.reuse ;  /* 0x000000ffff7f7224 */ /* 0x100fe200078e0097 */
[----:B------:R-:W-:Y:S01]  /*161a0*/  ISETP.GT.AND P5, PT, R7, 0x21, PT ;  /* 0x000000210700780c */ /* 0x000fe20003fa4270 */
[----:B------:R-:W-:-:S02]  /*161b0*/  IMAD.MOV.U32 R126, RZ, RZ, R151 ;  /* 0x000000ffff7e7224 */ /* 0x000fc400078e0097 */
[--C-:B------:R-:W-:Y:S02]  /*161c0*/  IMAD.MOV.U32 R125, RZ, RZ, R151.reuse ;  /* 0x000000ffff7d7224 */ /* 0x100fe400078e0097 */
[----:B------:R-:W1:Y:S01]  /*161d0*/  MUFU.TANH R41, R41 ;  /* 0x0000002900297308 */ /* 0x000e620000002400 */
[----:B0-----:R-:W-:Y:S01]  /*161e0*/  FSEL R54, R49, -INF , P3 ;  /* 0xff80000031367808 */ /* 0x001fe20001800000 */
[--C-:B------:R-:W-:Y:S01]  /*161f0*/  IMAD.MOV.U32 R124, RZ, RZ, R151.reuse ;  /* 0x000000ffff7c7224 */ /* 0x100fe200078e0097 */
[----:B---3--:R-:W-:Y:S01]  /*16200*/  FSEL R62, R40, -INF , P6 ;  /* 0xff800000283e7808 */ /* 0x008fe20003000000 */
[--C-:B------:R-:W-:Y:S01]  /*16210*/  IMAD.MOV.U32 R123, RZ, RZ, R151.reuse ;  /* 0x000000ffff7b7224 */ /* 0x100fe200078e0097 */
[----:B------:R-:W-:Y:S01]  /*16220*/  FMNMX.FTZ R9, R54, R9, !PT ;  /* 0x0000000936097209 */ /* 0x000fe20007810000 */
[--C-:B------:R-:W-:Y:S02]  /*16230*/  IMAD.MOV.U32 R122, RZ, RZ, R151.reuse ;  /* 0x000000ffff7a7224 */ /* 0x100fe400078e0097 */
[----:B------:R-:W0:Y:S01]  /*16240*/  MUFU.TANH R14, R51 ;  /* 0x00000033000e7308 */ /* 0x000e220000002400 */
[----:B------:R-:W-:Y:S01]  /*16250*/  FMNMX.FTZ R9, R52, R9, !PT ;  /* 0x0000000934097209 */ /* 0x000fe20007810000 */
[--C-:B------:R-:W-:Y:S01]  /*16260*/  IMAD.MOV.U32 R121, RZ, RZ, R151.reuse ;  /* 0x000000ffff797224 */ /* 0x100fe200078e0097 */
[----:B----4-:R-:W-:Y:S01]  /*16270*/  FSEL R20, R20, -INF , P2 ;  /* 0xff80000014147808 */ /* 0x010fe20001000000 */
[--C-:B------:R-:W-:Y:S01]  /*16280*/  IMAD.MOV.U32 R120, RZ, RZ, R151.reuse ;  /* 0x000000ffff787224 */ /* 0x100fe200078e0097 */
[----:B------:R-:W-:Y:S01]  /*16290*/  FMNMX.FTZ R9, R58, R9, !PT ;  /* 0x000000093a097209 */ /* 0x000fe20007810000 */
[--C-:B------:R-:W-:Y:S01]  /*162a0*/  IMAD.MOV.U32 R119, RZ, RZ, R151.reuse ;  /* 0x000000ffff777224 */ /* 0x100fe200078e0097 */
[----:B------:R-:W-:Y:S01]  /*162b0*/  ISETP.GT.AND P2, PT, R7, 0x30, PT ;  /* 0x000000300700780c */ /* 0x000fe20003f44270 */
[----:B------:R-:W3:Y:S01]  /*162c0*/  MUFU.TANH R44, R44 ;  /* 0x0000002c002c7308 */ /* 0x000ee20000002400 */
[----:B-1----:R-:W-:Y:S01]  /*162d0*/  FSEL R64, R41, -INF , P5 ;  /* 0xff80000029407808 */ /* 0x002fe20002800000 */
[--C-:B------:R-:W-:Y:S01]  /*162e0*/  IMAD.MOV.U32 R118, RZ, RZ, R151.reuse ;  /* 0x000000ffff767224 */ /* 0x100fe200078e0097 */
[----:B------:R-:W-:Y:S01]  /*162f0*/  FMNMX.FTZ R9, R62, R9, !PT ;  /* 0x000000093e097209 */ /* 0x000fe20007810000 */
[--C-:B------:R-:W-:Y:S01]  /*16300*/  IMAD.MOV.U32 R117, RZ, RZ, R151.reuse ;  /* 0x000000ffff757224 */ /* 0x100fe200078e0097 */
[----:B------:R-:W-:Y:S01]  /*16310*/  FSEL R40, R3, -INF , P2 ;  /* 0xff80000003287808 */ /* 0x000fe20001000000 */
[----:B------:R-:W-:Y:S01]  /*16320*/  IMAD.U32 R3, RZ, RZ, UR5 ;  /* 0x00000005ff037e24 */ /* 0x000fe2000f8e00ff */
[----:B------:R-:W-:Y:S01]  /*16330*/  FMNMX.FTZ R9, R64, R9, !PT ;  /* 0x0000000940097209 */ /* 0x000fe20007810000 */
[----:B------:R-:W1:Y:S01]  /*16340*/  MUFU.TANH R45, R45 ;  /* 0x0000002d002d7308 */ /* 0x000e620000002400 */
[----:B0-----:R-:W-:Y:S01]  /*16350*/  FSEL R14, R14, -INF , P3 ;  /* 0xff8000000e0e7808 */ /* 0x001fe20001800000 */
[--C-:B------:R-:W-:Y:S01]  /*16360*/  IMAD.MOV.U32 R115, RZ, RZ, R151.reuse ;  /* 0x000000ffff737224 */ /* 0x100fe200078e0097 */
[----:B------:R-:W-:Y:S01]  /*16370*/  ISETP.GT.AND P3, PT, R7, 0x29, PT ;  /* 0x000000290700780c */ /* 0x000fe20003f64270 */
[--C-:B------:R-:W-:Y:S01]  /*16380*/  IMAD.MOV.U32 R114, RZ, RZ, R151.reuse ;  /* 0x000000ffff727224 */ /* 0x100fe200078e0097 */
[----:B------:R-:W-:Y:S01]  /*16390*/  MOV R51, R151 ;  /* 0x0000009700337202 */ /* 0x000fe20000000f00 */
[----:B------:R-:W-:-:S02]  /*163a0*/  IMAD.MOV.U32 R113, RZ, RZ, R151 ;  /* 0x000000ffff717224 */ /* 0x000fc400078e0097 */
[----:B------:R-:W-:Y:S01]  /*163b0*/  MUFU.TANH R55, R55 ;  /* 0x0000003700377308 */ /* 0x000fe20000002400 */
[----:B---3--:R-:W-:Y:S01]  /*163c0*/  FSEL R44, R44, -INF , P4 ;  /* 0xff8000002c2c7808 */ /* 0x008fe20002000000 */
[--C-:B------:R-:W-:Y:S02]  /*163d0*/  IMAD.MOV.U32 R112, RZ, RZ, R151.reuse ;  /* 0x000000ffff707224 */ /* 0x100fe400078e0097 */
[--C-:B------:R-:W-:Y:S01]  /*163e0*/  IMAD.MOV.U32 R111, RZ, RZ, R151.reuse ;  /* 0x000000ffff6f7224 */ /* 0x100fe200078e0097 */
[----:B------:R-:W-:Y:S01]  /*163f0*/  FMNMX.FTZ R9, R44, R9, !PT ;  /* 0x000000092c097209 */ /* 0x000fe20007810000 */
[--C-:B------:R-:W-:Y:S02]  /*16400*/  IMAD.MOV.U32 R110, RZ, RZ, R151.reuse ;  /* 0x000000ffff6e7224 */ /* 0x100fe400078e0097 */
[----:B------:R-:W0:Y:S01]  /*16410*/  MUFU.TANH R32, R32 ;  /* 0x0000002000207308 */ /* 0x000e220000002400 */
[----:B-1----:R-:W-:Y:S01]  /*16420*/  FSEL R66, R45, -INF , P3 ;  /* 0xff8000002d427808 */ /* 0x002fe20001800000 */
[----:B------:R-:W-:-:S02]  /*16430*/  IMAD.MOV.U32 R109, RZ, RZ, R151 ;  /* 0x000000ffff6d7224 */ /* 0x000fc400078e0097 */
[--C-:B------:R-:W-:Y:S01]  /*16440*/  IMAD.MOV.U32 R108, RZ, RZ, R151.reuse ;  /* 0x000000ffff6c7224 */ /* 0x100fe200078e0097 */
[----:B------:R-:W-:Y:S01]  /*16450*/  FMNMX.FTZ R9, R66, R9, !PT ;  /* 0x0000000942097209 */ /* 0x000fe20007810000 */
[--C-:B------:R-:W-:Y:S02]  /*16460*/  IMAD.MOV.U32 R107, RZ, RZ, R151.reuse ;  /* 0x000000ffff6b7224 */ /* 0x100fe400078e0097 */
[----:B------:R-:W-:Y:S01]  /*16470*/  MUFU.TANH R42, R42 ;  /* 0x0000002a002a7308 */ /* 0x000fe20000002400 */
[--C-:B------:R-:W-:Y:S02]  /*16480*/  IMAD.MOV.U32 R106, RZ, RZ, R151.reuse ;  /* 0x000000ffff6a7224 */ /* 0x100fe400078e0097 */
[--C-:B------:R-:W-:Y:S02]  /*16490*/  IMAD.MOV.U32 R105, RZ, RZ, R151.reuse ;  /* 0x000000ffff697224 */ /* 0x100fe400078e0097 */
[--C-:B------:R-:W-:Y:S02]  /*164a0*/  IMAD.MOV.U32 R104, RZ, RZ, R151.reuse ;  /* 0x000000ffff687224 */ /* 0x100fe400078e0097 */
[--C-:B------:R-:W-:Y:S01]  /*164b0*/  IMAD.MOV.U32 R102, RZ, RZ, R151.reuse ;  /* 0x000000ffff667224 */ /* 0x100fe200078e0097 */
[----:B------:R-:W-:Y:S01]  /*164c0*/  MUFU.TANH R33, R33 ;  /* 0x0000002100217308 */ /* 0x000fe20000002400 */
[----:B0-----:R-:W-:Y:S01]  /*164d0*/  FSEL R68, R32, -INF , P2 ;  /* 0xff80000020447808 */ /* 0x001fe20001000000 */
[--C-:B------:R-:W-:Y:S01]  /*164e0*/  IMAD.MOV.U32 R101, RZ, RZ, R151.reuse ;  /* 0x000000ffff657224 */ /* 0x100fe200078e0097 */
[----:B------:R-:W-:Y:S01]  /*164f0*/  ISETP.GT.AND P2, PT, R7, 0x48, PT ;  /* 0x000000480700780c */ /* 0x000fe20003f44270 */
[--C-:B------:R-:W-:Y:S01]  /*16500*/  IMAD.MOV.U32 R100, RZ, RZ, R151.reuse ;  /* 0x000000ffff647224 */ /* 0x100fe200078e0097 */
[----:B------:R-:W-:Y:S01]  /*16510*/  FMNMX.FTZ R9, R68, R9, !PT ;  /* 0x0000000944097209 */ /* 0x000fe20007810000 */
[----:B------:R-:W-:-:S02]  /*16520*/  IMAD.MOV.U32 R99, RZ, RZ, R151 ;  /* 0x000000ffff637224 */ /* 0x000fc400078e0097 */
[----:B------:R-:W0:Y:S01]  /*16530*/  MUFU.TANH R43, R43 ;  /* 0x0000002b002b7308 */ /* 0x000e220000002400 */
[--C-:B------:R-:W-:Y:S02]  /*16540*/  IMAD.MOV.U32 R98, RZ, RZ, R151.reuse ;  /* 0x000000ffff627224 */ /* 0x100fe400078e0097 */
[--C-:B------:R-:W-:Y:S02]  /*16550*/  IMAD.MOV.U32 R97, RZ, RZ, R151.reuse ;  /* 0x000000ffff617224 */ /* 0x100fe400078e0097 */
[--C-:B------:R-:W-:Y:S02]  /*16560*/  IMAD.MOV.U32 R96, RZ, RZ, R151.reuse ;  /* 0x000000ffff607224 */ /* 0x100fe400078e0097 */
[--C-:B------:R-:W-:Y:S01]  /*16570*/  IMAD.MOV.U32 R95, RZ, RZ, R151.reuse ;  /* 0x000000ffff5f7224 */ /* 0x100fe200078e0097 */
[----:B------:R-:W-:Y:S01]  /*16580*/  MUFU.TANH R36, R36 ;  /* 0x0000002400247308 */ /* 0x000fe20000002400 */
[--C-:B------:R-:W-:Y:S02]  /*16590*/  IMAD.MOV.U32 R94, RZ, RZ, R151.reuse ;  /* 0x000000ffff5e7224 */ /* 0x100fe400078e0097 */
[----:B------:R-:W-:-:S02]  /*165a0*/  IMAD.MOV.U32 R93, RZ, RZ, R151 ;  /* 0x000000ffff5d7224 */ /* 0x000fc400078e0097 */
[--C-:B------:R-:W-:Y:S02]  /*165b0*/  IMAD.MOV.U32 R92, RZ, RZ, R151.reuse ;  /* 0x000000ffff5c7224 */ /* 0x100fe400078e0097 */
[--C-:B------:R-:W-:Y:S01]  /*165c0*/  IMAD.MOV.U32 R91, RZ, RZ, R151.reuse ;  /* 0x000000ffff5b7224 */ /* 0x100fe200078e0097 */
[----:B------:R-:W1:Y:S01]  /*165d0*/  MUFU.TANH R46, R46 ;  /* 0x0000002e002e7308 */ /* 0x000e620000002400 */
[----:B0-----:R-:W-:Y:S01]  /*165e0*/  FSEL R32, R43, -INF , P5 ;  /* 0xff8000002b207808 */ /* 0x001fe20002800000 */
[--C-:B------:R-:W-:Y:S01]  /*165f0*/  IMAD.MOV.U32 R89, RZ, RZ, R151.reuse ;  /* 0x000000ffff597224 */ /* 0x100fe200078e0097 */
[----:B------:R-:W-:Y:S01]  /*16600*/  ISETP.GT.AND P5, PT, R7, 0x39, PT ;  /* 0x000000390700780c */ /* 0x000fe20003fa4270 */
[--C-:B------:R-:W-:Y:S02]  /*16610*/  IMAD.MOV.U32 R88, RZ, RZ, R151.reuse ;  /* 0x000000ffff587224 */ /* 0x100fe400078e0097 */
[--C-:B------:R-:W-:Y:S02]  /*16620*/  IMAD.MOV.U32 R87, RZ, RZ, R151.reuse ;  /* 0x000000ffff577224 */ /* 0x100fe400078e0097 */
[----:B------:R-:W0:Y:S01]  /*16630*/  MUFU.TANH R37, R37 ;  /* 0x0000002500257308 */ /* 0x000e220000002400 */
[----:B------:R-:W-:-:S02]  /*16640*/  IMAD.MOV.U32 R86, RZ, RZ, R151 ;  /* 0x000000ffff567224 */ /* 0x000fc400078e0097 */
[--C-:B------:R-:W-:Y:S02]  /*16650*/  IMAD.MOV.U32 R85, RZ, RZ, R151.reuse ;  /* 0x000000ffff557224 */ /* 0x100fe400078e0097 */
[--C-:B------:R-:W-:Y:S02]  /*16660*/  IMAD.MOV.U32 R84, RZ, RZ, R151.reuse ;  /* 0x000000ffff547224 */ /* 0x100fe400078e0097 */
[--C-:B------:R-:W-:Y:S01]  /*16670*/  IMAD.MOV.U32 R83, RZ, RZ, R151.reuse ;  /* 0x000000ffff537224 */ /* 0x100fe200078e0097 */
[----:B------:R-:W3:Y:S01]  /*16680*/  MUFU.TANH R47, R47 ;  /* 0x0000002f002f7308 */ /* 0x000ee20000002400 */
[----:B-1----:R-:W-:Y:S01]  /*16690*/  FSEL R34, R46, -INF , P4 ;  /* 0xff8000002e227808 */ /* 0x002fe20002000000 */
[--C-:B------:R-:W-:Y:S01]  /*166a0*/  IMAD.MOV.U32 R82, RZ, RZ, R151.reuse ;  /* 0x000000ffff527224 */ /* 0x100fe200078e0097 */
[----:B------:R-:W-:Y:S01]  /*166b0*/  ISETP.GT.AND P4, PT, R7, 0x40, PT ;  /* 0x000000400700780c */ /* 0x000fe20003f84270 */
[--C-:B------:R-:W-:Y:S02]  /*166c0*/  IMAD.MOV.U32 R81, RZ, RZ, R151.reuse ;  /* 0x000000ffff517224 */ /* 0x100fe400078e0097 */
[----:B------:R-:W-:-:S02]  /*166d0*/  IMAD.MOV.U32 R79, RZ, RZ, R151 ;  /* 0x000000ffff4f7224 */ /* 0x000fc400078e0097 */
[----:B------:R1:W4:Y:S01]  /*166e0*/  MUFU.TANH R4, R24 ;  /* 0x0000001800047308 */ /* 0x0003220000002400 */
[----:B0-----:R-:W-:Y:S01]  /*166f0*/  FSEL R74, R37, -INF , P5 ;  /* 0xff800000254a7808 */ /* 0x001fe20002800000 */
[--C-:B------:R-:W-:Y:S02]  /*16700*/  IMAD.MOV.U32 R75, RZ, RZ, R151.reuse ;  /* 0x000000ffff4b7224 */ /* 0x100fe400078e0097 */
[--C-:B------:R-:W-:Y:S02]  /*16710*/  IMAD.MOV.U32 R73, RZ, RZ, R151.reuse ;  /* 0x000000ffff497224 */ /* 0x100fe400078e0097 */
[--C-:B------:R-:W-:Y:S02]  /*16720*/  IMAD.MOV.U32 R71, RZ, RZ, R151.reuse ;  /* 0x000000ffff477224 */ /* 0x100fe400078e0097 */
[----:B------:R0:W-:Y:S01]  /*16730*/  MUFU.TANH R5, R28 ;  /* 0x0000001c00057308 */ /* 0x0001e20000002400 */
[----:B-1----:R-:W-:Y:S01]  /*16740*/  FSEL R24, R55, -INF , P1 ;  /* 0xff80000037187808 */ /* 0x002fe20000800000 */
[--C-:B------:R-:W-:Y:S01]  /*16750*/  IMAD.MOV.U32 R69, RZ, RZ, R151.reuse ;  /* 0x000000ffff457224 */ /* 0x100fe200078e0097 */
[----:B------:R-:W-:Y:S01]  /*16760*/  ISETP.GT.AND P1, PT, R7, 0x31, PT ;  /* 0x000000310700780c */ /* 0x000fe20003f24270 */
[----:B------:R-:W-:-:S02]  /*16770*/  IMAD.MOV.U32 R65, RZ, RZ, R151 ;  /* 0x000000ffff417224 */ /* 0x000fc400078e0097 */
[--C-:B------:R-:W-:Y:S01]  /*16780*/  IMAD.MOV.U32 R63, RZ, RZ, R151.reuse ;  /* 0x000000ffff3f7224 */ /* 0x100fe200078e0097 */
[----:B------:R-:W-:Y:S01]  /*16790*/  FSEL R70, R33, -INF , P1 ;  /* 0xff80000021467808 */ /* 0x000fe20000800000 */
[----:B------:R-:W1:Y:S01]  /*167a0*/  MUFU.TANH R25, R25 ;  /* 0x0000001900197308 */ /* 0x000e620000002400 */
[----:B0-----:R-:W-:Y:S01]  /*167b0*/  FSEL R28, R42, -INF , P6 ;  /* 0xff8000002a1c7808 */ /* 0x001fe20003000000 */
[--C-:B------:R-:W-:Y:S01]  /*167c0*/  IMAD.MOV.U32 R61, RZ, RZ, R151.reuse ;  /* 0x000000ffff3d7224 */ /* 0x100fe200078e0097 */
[----:B------:R-:W-:Y:S01]  /*167d0*/  ISETP.GT.AND P6, PT, R7, 0x38, PT ;  /* 0x000000380700780c */ /* 0x000fe20003fc4270 */
[--C-:B------:R-:W-:Y:S01]  /*167e0*/  IMAD.MOV.U32 R59, RZ, RZ, R151.reuse ;  /* 0x000000ffff3b7224 */ /* 0x100fe200078e0097 */
[----:B------:R-:W-:Y:S01]  /*167f0*/  FMNMX.FTZ R9, R70, R9, !PT ;  /* 0x0000000946097209 */ /* 0x000fe20007810000 */
[--C-:B------:R-:W-:Y:S01]  /*16800*/  IMAD.MOV.U32 R55, RZ, RZ, R151.reuse ;  /* 0x000000ffff377224 */ /* 0x100fe200078e0097 */
[----:B------:R-:W-:Y:S01]  /*16810*/  FSEL R72, R36, -INF , P6 ;  /* 0xff80000024487808 */ /* 0x000fe20003000000 */
[----:B------:R-:W0:Y:S01]  /*16820*/  MUFU.TANH R35, R35 ;  /* 0x0000002300237308 */ /* 0x000e220000002400 */
[----:B---3--:R-:W-:Y:S01]  /*16830*/  FSEL R36, R47, -INF , P3 ;  /* 0xff8000002f247808 */ /* 0x008fe20001800000 */
[--C-:B------:R-:W-:Y:S01]  /*16840*/  IMAD.MOV.U32 R53, RZ, RZ, R151.reuse ;  /* 0x000000ffff357224 */ /* 0x100fe200078e0097 */
[----:B------:R-:W-:Y:S01]  /*16850*/  FMNMX.FTZ R9, R72, R9, !PT ;  /* 0x0000000948097209 */ /* 0x000fe20007810000 */
[--C-:B------:R-:W-:Y:S01]  /*16860*/  IMAD.MOV.U32 R49, RZ, RZ, R151.reuse ;  /* 0x000000ffff317224 */ /* 0x100fe200078e0097 */
[----:B------:R-:W-:Y:S01]  /*16870*/  ISETP.GT.AND P3, PT, R7, 0x41, PT ;  /* 0x000000410700780c */ /* 0x000fe20003f64270 */
[--C-:B------:R-:W-:Y:S01]  /*16880*/  IMAD.MOV.U32 R47, RZ, RZ, R151.reuse ;  /* 0x000000ffff2f7224 */ /* 0x100fe200078e0097 */
[----:B----4-:R-:W-:Y:S01]  /*16890*/  FSEL R4, R4, -INF , P4 ;  /* 0xff80000004047808 */ /* 0x010fe20002000000 */
[----:B------:R-:W3:Y:S01]  /*168a0*/  MUFU.TANH R29, R29 ;  /* 0x0000001d001d7308 */ /* 0x000ee20000002400 */
[----:B------:R-:W-:Y:S01]  /*168b0*/  FMNMX.FTZ R9, R74, R9, !PT ;  /* 0x000000094a097209 */ /* 0x000fe20007810000 */
[--C-:B------:R-:W-:Y:S01]  /*168c0*/  IMAD.MOV.U32 R45, RZ, RZ, R151.reuse ;  /* 0x000000ffff2d7224 */ /* 0x100fe200078e0097 */
[----:B-1----:R-:W-:Y:S01]  /*168d0*/  FSEL R76, R25, -INF , P3 ;  /* 0xff800000194c7808 */ /* 0x002fe20001800000 */
[--C-:B------:R-:W-:Y:S01]  /*168e0*/  IMAD.MOV.U32 R43, RZ, RZ, R151.reuse ;  /* 0x000000ffff2b7224 */ /* 0x100fe200078e0097 */
[----:B------:R-:W-:Y:S01]  /*168f0*/  FMNMX.FTZ R9, R4, R9, !PT ;  /* 0x0000000904097209 */ /* 0x000fe20007810000 */
[--C-:B------:R-:W-:Y:S01]  /*16900*/  IMAD.MOV.U32 R41, RZ, RZ, R151.reuse ;  /* 0x000000ffff297224 */ /* 0x100fe200078e0097 */
[----:B------:R-:W-:Y:S01]  /*16910*/  FSEL R78, R5, -INF , P2 ;  /* 0xff800000054e7808 */ /* 0x000fe20001000000 */
[----:B------:R-:W1:Y:S01]  /*16920*/  MUFU.TANH R38, R38 ;  /* 0x0000002600267308 */ /* 0x000e620000002400 */
[----:B0-----:R-:W-:Y:S01]  /*16930*/  FSEL R42, R35, -INF , P1 ;  /* 0xff800000232a7808 */ /* 0x001fe20000800000 */
[----:B------:R-:W-:Y:S01]  /*16940*/  IMAD.MOV.U32 R37, RZ, RZ, R151 ;  /* 0x000000ffff257224 */ /* 0x000fe200078e0097 */
[----:B------:R-:W-:-:S02]  /*16950*/  ISETP.GT.AND P1, PT, R7, 0x49, PT ;  /* 0x000000490700780c */ /* 0x000fc40003f24270 */
[----:B------:R-:W-:-:S03]  /*16960*/  FMNMX.FTZ R9, R76, R9, !PT ;  /* 0x000000094c097209 */ /* 0x000fc60007810000 */
[----:B------:R-:W-:Y:S01]  /*16970*/  MUFU.TANH R39, R39 ;  /* 0x0000002700277308 */ /* 0x000fe20000002400 */
[----:B---3--:R-:W-:Y:S02]  /*16980*/  FSEL R80, R29, -INF , P1 ;  /* 0xff8000001d507808 */ /* 0x008fe40000800000 */
[----:B------:R-:W-:-:S04]  /*16990*/  FMNMX.FTZ R9, R78, R9, !PT ;  /* 0x000000094e097209 */ /* 0x000fc80007810000 */
[----:B------:R-:W-:Y:S01]  /*169a0*/  FMNMX.FTZ R9, R80, R9, !PT ;  /* 0x0000000950097209 */ /* 0x000fe20007810000 */
[----:B------:R-:W0:Y:S01]  /*169b0*/  MUFU.TANH R26, R26 ;  /* 0x0000001a001a7308 */ /* 0x000e220000002400 */
[----:B-1----:R-:W-:Y:S02]  /*169c0*/  FSEL R38, R38, -INF , P6 ;  /* 0xff80000026267808 */ /* 0x002fe40003000000 */
[----:B--2---:R-:W-:Y:S01]  /*169d0*/  PRMT R0, R67, 0x654, R0 ;  /* 0x0000065443007816 */ /* 0x004fe20000000000 */
[----:B------:R-:W1:Y:S01]  /*169e0*/  SHFL.BFLY PT, R46, R9, 0x2, 0x1f ;  /* 0x0c401f00092e7f89 */ /* 0x000e6200000e0000 */
[----:B------:R-:W-:Y:S02]  /*169f0*/  IMAD.MOV.U32 R67, RZ, RZ, R151 ;  /* 0x000000ffff437224 */ /* 0x000fe400078e0097 */
[----:B------:R2:W-:Y:S01]  /*16a00*/  SYNCS.ARRIVE.TRANS64.RED.A1T0 RZ, [R0+URZ], RZ ;  /* 0x000000ff00ff79a7 */ /* 0x0005e2000810043f */
[----:B------:R-:W-:Y:S08]  /*16a10*/  MUFU.TANH R27, R27 ;  /* 0x0000001b001b7308 */ /* 0x000ff00000002400 */
[----:B------:R-:W3:Y:S01]  /*16a20*/  MUFU.TANH R30, R30 ;  /* 0x0000001e001e7308 */ /* 0x000ee20000002400 */
[----:B0-----:R-:W-:-:S07]  /*16a30*/  FSEL R26, R26, -INF , P4 ;  /* 0xff8000001a1a7808 */ /* 0x001fce0002000000 */
[----:B------:R-:W0:Y:S01]  /*16a40*/  MUFU.TANH R31, R31 ;  /* 0x0000001f001f7308 */ /* 0x000e220000002400 */
[----:B-1----:R-:W-:-:S05]  /*16a50*/  FMNMX.FTZ R46, R9, R46, !PT ;  /* 0x0000002e092e7209 */ /* 0x002fca0007810000 */
[----:B------:R-:W1:Y:S01]  /*16a60*/  SHFL.BFLY PT, R5, R46, 0x1, 0x1f ;  /* 0x0c201f002e057f89 */ /* 0x000e6200000e0000 */
[----:B---3--:R-:W-:Y:S02]  /*16a70*/  FSEL R30, R30, -INF , P2 ;  /* 0xff8000001e1e7808 */ /* 0x008fe40001000000 */
[----:B-1----:R-:W-:Y:S02]  /*16a80*/  FMNMX.FTZ R5, R46, R5, !PT ;  /* 0x000000052e057209 */ /* 0x002fe40007810000 */
[----:B------:R-:W-:Y:S01]  /*16a90*/  FSEL R46, R39, -INF , P5 ;  /* 0xff800000272e7808 */ /* 0x000fe20002800000 */
[----:B------:R-:W-:Y:S01]  /*16aa0*/  IMAD.MOV.U32 R39, RZ, RZ, R151 ;  /* 0x000000ffff277224 */ /* 0x000fe200078e0097 */
[C---:B------:R-:W-:Y:S01]  /*16ab0*/  FSETP.NEU.FTZ.AND P0, PT, R5.reuse, -INF , PT ;  /* 0xff8000000500780b */ /* 0x040fe20003f1d000 */
[----:B------:R-:W-:-:S05]  /*16ac0*/  FMUL.FTZ R7, R5, R3 ;  /* 0x0000000305077220 */ /* 0x000fca0000410000 */
[----:B------:R-:W-:Y:S02]  /*16ad0*/  FSEL R13, R7, RZ, P0 ;  /* 0x000000ff070d7208 */ /* 0x000fe40000000000 */
[----:B------:R-:W-:Y:S02]  /*16ae0*/  FMNMX.FTZ R7, R2, R6, !PT ;  /* 0x0000000602077209 */ /* 0x000fe40007810000 */
[----:B------:R-:W-:Y:S01]  /*16af0*/  ISETP.NE.AND P0, PT, R11, RZ, PT ;  /* 0x000000ff0b00720c */ /* 0x000fe20003f05270 */
[--C-:B------:R-:W-:Y:S01]  /*16b00*/  FFMA.FTZ R11, R48, R3, -R13.reuse ;  /* 0x00000003300b7223 */ /* 0x100fe2000001080d */
[----:B------:R-:W-:Y:S01]  /*16b10*/  FMNMX.FTZ R7, R8, R7, !PT ;  /* 0x0000000708077209 */ /* 0x000fe20007810000 */
[-CC-:B------:R-:W-:Y:S01]  /*16b20*/  FFMA.FTZ R50, R50, R3.reuse, -R13.reuse ;  /* 0x0000000332327223 */ /* 0x180fe2000001080d */
[----:B------:R-:W-:Y:S01]  /*16b30*/  FSEL R48, R27, -INF , P3 ;  /* 0xff8000001b307808 */ /* 0x000fe20001800000 */
[--C-:B------:R-:W-:Y:S01]  /*16b40*/  FFMA.FTZ R15, R52, R3, -R13.reuse ;  /* 0x00000003340f7223 */ /* 0x100fe2000001080d */
[----:B------:R-:W-:Y:S01]  /*16b50*/  FMNMX.FTZ R7, R10, R7, !PT ;  /* 0x000000070a077209 */ /* 0x000fe20007810000 */
[----:B------:R0:W-:Y:S01]  /*16b60*/  MUFU.EX2 R9, R50 ;  /* 0x0000003200097308 */ /* 0x0001e20000000800 */
[-CC-:B------:R-:W-:Y:S01]  /*16b70*/  FFMA.FTZ R208, R56, R3.reuse, -R13.reuse ;  /* 0x0000000338d07223 */ /* 0x180fe2000001080d */
[--C-:B------:R-:W-:Y:S01]  /*16b80*/  FFMA.FTZ R57, R57, R3, -R13.reuse ;  /* 0x0000000339397223 */ /* 0x100fe2000001080d */
[----:B------:R-:W-:Y:S01]  /*16b90*/  FMNMX.FTZ R7, R12, R7, !PT ;  /* 0x000000070c077209 */ /* 0x000fe20007810000 */
[-CC-:B------:R-:W-:Y:S01]  /*16ba0*/  FFMA.FTZ R60, R60, R3.reuse, -R13.reuse ;  /* 0x000000033c3c7223 */ /* 0x180fe2000001080d */
[-CC-:B------:R-:W-:Y:S01]  /*16bb0*/  FFMA.FTZ R54, R54, R3.reuse, -R13.reuse ;  /* 0x0000000336367223 */ /* 0x180fe2000001080d */
[--C-:B------:R-:W-:Y:S01]  /*16bc0*/  FFMA.FTZ R58, R58, R3, -R13.reuse ;  /* 0x000000033a3a7223 */ /* 0x100fe2000001080d */
[----:B------:R-:W-:Y:S01]  /*16bd0*/  FMNMX.FTZ R7, R14, R7, !PT ;  /* 0x000000070e077209 */ /* 0x000fe20007810000 */
[----:B------:R-:W-:Y:S01]  /*16be0*/  MUFU.EX2 R208, R208 ;  /* 0x000000d000d07308 */ /* 0x000fe20000000800 */
[----:B0-----:R-:W-:Y:S01]  /*16bf0*/  FSEL R50, R31, -INF , P1 ;  /* 0xff8000001f327808 */ /* 0x001fe20000800000 */
[--C-:B------:R-:W-:Y:S01]  /*16c00*/  FFMA.FTZ R31, R4, R3, -R13.reuse ;  /* 0x00000003041f7223 */ /* 0x100fe2000001080d */
[----:B------:R-:W-:Y:S01]  /*16c10*/  FMNMX.FTZ R7, R20, R7, !PT ;  /* 0x0000000714077209 */ /* 0x000fe20007810000 */
[-CC-:B------:R-:W-:Y:S01]  /*16c20*/  FFMA.FTZ R62, R62, R3.reuse, -R13.reuse ;  /* 0x000000033e3e7223 */ /* 0x180fe2000001080d */
[-CC-:B------:R-:W-:Y:S01]  /*16c30*/  FFMA.FTZ R64, R64, R3.reuse, -R13.reuse ;  /* 0x0000000340407223 */ /* 0x180fe2000001080d */
[--C-:B------:R-:W-:Y:S01]  /*16c40*/  FFMA.FTZ R44, R44, R3, -R13.reuse ;  /* 0x000000032c2c7223 */ /* 0x100fe2000001080d */
[----:B------:R-:W-:Y:S01]  /*16c50*/  FMNMX.FTZ R7, R24, R7, !PT ;  /* 0x0000000718077209 */ /* 0x000fe20007810000 */
[----:B------:R-:W0:Y:S01]  /*16c60*/  MUFU.EX2 R57, R57 ;  /* 0x0000003900397308 */ /* 0x000e220000000800 */
[-CC-:B------:R-:W-:Y:S01]  /*16c70*/  FFMA.FTZ R66, R66, R3.reuse, -R13.reuse ;  /* 0x0000000342427223 */ /* 0x180fe2000001080d */
[--C-:B------:R-:W-:Y:S01]  /*16c80*/  FFMA.FTZ R68, R68, R3, -R13.reuse ;  /* 0x0000000344447223 */ /* 0x100fe2000001080d */
[----:B------:R-:W-:Y:S01]  /*16c90*/  FMNMX.FTZ R7, R28, R7, !PT ;  /* 0x000000071c077209 */ /* 0x000fe20007810000 */
[-CC-:B------:R-:W-:Y:S01]  /*16ca0*/  FFMA.FTZ R70, R70, R3.reuse, -R13.reuse ;  /* 0x0000000346467223 */ /* 0x180fe2000001080d */
[-CC-:B------:R-:W-:Y:S01]  /*16cb0*/  FFMA.FTZ R72, R72, R3.reuse, -R13.reuse ;  /* 0x0000000348487223 */ /* 0x180fe2000001080d */
[--C-:B------:R-:W-:Y:S01]  /*16cc0*/  FFMA.FTZ R74, R74, R3, -R13.reuse ;  /* 0x000000034a4a7223 */ /* 0x100fe2000001080d */
[----:B------:R-:W-:Y:S01]  /*16cd0*/  FMNMX.FTZ R7, R32, R7, !PT ;  /* 0x0000000720077209 */ /* 0x000fe20007810000 */
[----:B------:R-:W1:Y:S01]  /*16ce0*/  MUFU.EX2 R60, R60 ;  /* 0x0000003c003c7308 */ /* 0x000e620000000800 */
[-CC-:B------:R-:W-:Y:S01]  /*16cf0*/  FFMA.FTZ R76, R76, R3.reuse, -R13.reuse ;  /* 0x000000034c4c7223 */ /* 0x180fe2000001080d */
[--C-:B------:R-:W-:Y:S01]  /*16d00*/  FFMA.FTZ R78, R78, R3, -R13.reuse ;  /* 0x000000034e4e7223 */ /* 0x100fe2000001080d */
[----:B------:R-:W-:Y:S01]  /*16d10*/  FMNMX.FTZ R7, R34, R7, !PT ;  /* 0x0000000722077209 */ /* 0x000fe20007810000 */
[----:B------:R-:W-:Y:S01]  /*16d20*/  FFMA.FTZ R13, R80, R3, -R13 ;  /* 0x00000003500d7223 */ /* 0x000fe2000001080d */
[----:B------:R-:W-:-:S02]  /*16d30*/  IMAD.MOV.U32 R80, RZ, RZ, R151 ;  /* 0x000000ffff507224 */ /* 0x000fc400078e0097 */
[----:B------:R-:W-:Y:S01]  /*16d40*/  FMNMX.FTZ R7, R36, R7, !PT ;  /* 0x0000000724077209 */ /* 0x000fe20007810000 */
[----:B------:R-:W-:Y:S01]  /*16d50*/  MUFU.EX2 R11, R11 ;  /* 0x0000000b000b7308 */ /* 0x000fe20000000800 */
[----:B0-----:R-:W-:Y:S01]  /*16d60*/  FADD.FTZ R33, R208, R57 ;  /* 0x00000039d0217221 */ /* 0x001fe20000010000 */
[----:B------:R-:W-:Y:S01]  /*16d70*/  F2FP.BF16.F32.PACK_AB R208, R57, R208 ;  /* 0x000000d039d0723e */ /* 0x000fe200000010ff */
[--C-:B------:R-:W-:Y:S01]  /*16d80*/  IMAD.MOV.U32 R57, RZ, RZ, R151.reuse ;  /* 0x000000ffff397224 */ /* 0x100fe200078e0097 */
[----:B------:R-:W-:Y:S01]  /*16d90*/  FMNMX.FTZ R7, R40, R7, !PT ;  /* 0x0000000728077209 */ /* 0x000fe20007810000 */
[----:B------:R-:W-:-:S03]  /*16da0*/  IMAD.MOV.U32 R56, RZ, RZ, R151 ;  /* 0x000000ffff387224 */ /* 0x000fc600078e0097 */
[----:B------:R-:W-:Y:S01]  /*16db0*/  FMNMX.FTZ R7, R42, R7, !PT ;  /* 0x000000072a077209 */ /* 0x000fe20007810000 */
[----:B------:R-:W0:Y:S01]  /*16dc0*/  MUFU.EX2 R54, R54 ;  /* 0x0000003600367308 */ /* 0x000e220000000800 */
[----:B-1----:R-:W-:Y:S02]  /*16dd0*/  F2FP.BF16.F32.PACK_AB R210, R9, R60 ;  /* 0x0000003c09d2723e */ /* 0x002fe400000010ff */
[----:B------:R-:W-:-:S04]  /*16de0*/  FMNMX.FTZ R7, R38, R7, !PT ;  /* 0x0000000726077209 */ /* 0x000fc80007810000 */
[----:B------:R-:W-:Y:S01]  /*16df0*/  FMNMX.FTZ R7, R46, R7, !PT ;  /* 0x000000072e077209 */ /* 0x000fe20007810000 */
[----:B------:R-:W-:Y:S03]  /*16e00*/  MUFU.EX2 R15, R15 ;  /* 0x0000000f000f7308 */ /* 0x000fe60000000800 */
[----:B------:R-:W-:-:S04]  /*16e10*/  FMNMX.FTZ R7, R26, R7, !PT ;  /* 0x000000071a077209 */ /* 0x000fc80007810000 */
[----:B------:R-:W-:Y:S01]  /*16e20*/  FMNMX.FTZ R7, R48, R7, !PT ;  /* 0x0000000730077209 */ /* 0x000fe20007810000 */
[----:B------:R-:W1:Y:S01]  /*16e30*/  MUFU.EX2 R58, R58 ;  /* 0x0000003a003a7308 */ /* 0x000e620000000800 */
[----:B0-----:R-:W-:Y:S02]  /*16e40*/  F2FP.BF16.F32.PACK_AB R204, R54, R11 ;  /* 0x0000000b36cc723e */ /* 0x001fe400000010ff */
[----:B------:R-:W-:-:S04]  /*16e50*/  FMNMX.FTZ R7, R30, R7, !PT ;  /* 0x000000071e077209 */ /* 0x000fc80007810000 */
[----:B------:R-:W-:Y:S01]  /*16e60*/  FMNMX.FTZ R7, R50, R7, !PT ;  /* 0x0000000732077209 */ /* 0x000fe20007810000 */
[----:B------:R-:W-:Y:S04]  /*16e70*/  MUFU.EX2 R62, R62 ;  /* 0x0000003e003e7308 */ /* 0x000fe80000000800 */
[----:B------:R-:W0:Y:S04]  /*16e80*/  SHFL.BFLY PT, R52, R7, 0x2, 0x1f ;  /* 0x0c401f0007347f89 */ /* 0x000e2800000e0000 */
[----:B------:R3:W4:Y:S01]  /*16e90*/  MUFU.EX2 R21, R64 ;  /* 0x0000004000157308 */ /* 0x0007220000000800 */
[----:B-1----:R-:W-:-:S07]  /*16ea0*/  F2FP.BF16.F32.PACK_AB R206, R58, R15 ;  /* 0x0000000f3ace723e */ /* 0x002fce00000010ff */
[----:B------:R-:W-:Y:S01]  /*16eb0*/  MUFU.EX2 R44, R44 ;  /* 0x0000002c002c7308 */ /* 0x000fe20000000800 */
[----:B---3--:R-:W-:-:S07]  /*16ec0*/  MOV R64, R151 ;  /* 0x0000009700407202 */ /* 0x008fce0000000f00 */
[----:B------:R1:W3:Y:S01]  /*16ed0*/  MUFU.EX2 R25, R66 ;  /* 0x0000004200197308 */ /* 0x0002e20000000800 */
[----:B----4-:R-:W-:Y:S02]  /*16ee0*/  F2FP.BF16.F32.PACK_AB R200, R21, R62 ;  /* 0x0000003e15c8723e */ /* 0x010fe400000010ff */
[----:B0-----:R-:W-:-:S05]  /*16ef0*/  FMNMX.FTZ R52, R7, R52, !PT ;  /* 0x0000003407347209 */ /* 0x001fca0007810000 */
[----:B------:R-:W-:Y:S01]  /*16f00*/  MUFU.EX2 R68, R68 ;  /* 0x0000004400447308 */ /* 0x000fe20000000800 */
[----:B------:R-:W0:Y:S01]  /*16f10*/  SHFL.BFLY PT, R7, R52, 0x1, 0x1f ;  /* 0x0c201f0034077f89 */ /* 0x000e2200000e0000 */
[----:B-1----:R-:W-:-:S06]  /*16f20*/  IMAD.MOV.U32 R66, RZ, RZ, R151 ;  /* 0x000000ffff427224 */ /* 0x002fcc00078e0097 */
[----:B------:R1:W4:Y:S01]  /*16f30*/  MUFU.EX2 R27, R70 ;  /* 0x00000046001b7308 */ /* 0x0003220000000800 */
[----:B---3--:R-:W-:-:S07]  /*16f40*/  F2FP.BF16.F32.PACK_AB R202, R25, R44 ;  /* 0x0000002c19ca723e */ /* 0x008fce00000010ff */
[----:B------:R-:W-:Y:S01]  /*16f50*/  MUFU.EX2 R72, R72 ;  /* 0x0000004800487308 */ /* 0x000fe20000000800 */
[----:B-1----:R-:W-:-:S07]  /*16f60*/  IMAD.MOV.U32 R70, RZ, RZ, R151 ;  /* 0x000000ffff467224 */ /* 0x002fce00078e0097 */
[----:B------:R1:W3:Y:S01]  /*16f70*/  MUFU.EX2 R29, R74 ;  /* 0x0000004a001d7308 */ /* 0x0002e20000000800 */
[----:B0-----:R-:W-:Y:S01]  /*16f80*/  FMNMX.FTZ R4, R52, R7, !PT ;  /* 0x0000000734047209 */ /* 0x001fe20007810000 */
[--C-:B------:R-:W-:Y:S01]  /*16f90*/  IMAD.MOV.U32 R52, RZ, RZ, R151.reuse ;  /* 0x000000ffff347224 */ /* 0x100fe200078e0097 */
[----:B----4-:R-:W-:Y:S02]  /*16fa0*/  F2FP.BF16.F32.PACK_AB R196, R27, R68 ;  /* 0x000000441bc4723e */ /* 0x010fe400000010ff */
[C---:B------:R-:W-:Y:S01]  /*16fb0*/  FSETP.NEU.FTZ.AND P1, PT, R4.reuse, -INF , PT ;  /* 0xff8000000400780b */ /* 0x040fe20003f3d000 */
[----:B------:R-:W-:Y:S02]  /*16fc0*/  FMUL.FTZ R7, R4, R3 ;  /* 0x0000000304077220 */ /* 0x000fe40000410000 */
[----:B------:R-:W-:Y:S01]  /*16fd0*/  MUFU.EX2 R31, R31 ;  /* 0x0000001f001f7308 */ /* 0x000fe20000000800 */
[----:B-1----:R-:W-:Y:S02]  /*16fe0*/  IMAD.MOV.U32 R74, RZ, RZ, R151 ;  /* 0x000000ffff4a7224 */ /* 0x002fe400078e0097 */
[----:B------:R-:W-:-:S02]  /*16ff0*/  FSEL R7, R7, RZ, P1 ;  /* 0x000000ff07077208 */ /* 0x000fc40000800000 */
[----:B------:R-:W-:-:S03]  /*17000*/  ISETP.GE.AND P1, PT, R180, 0x51, PT ;  /* 0x00000051b400780c */ /* 0x000fc60003f26270 */
[-CC-:B------:R-:W-:Y:S01]  /*17010*/  FFMA.FTZ R2, R2, R3.reuse, -R7.reuse ;  /* 0x0000000302027223 */ /* 0x180fe20000010807 */
[-CC-:B------:R-:W-:Y:S01]  /*17020*/  FFMA.FTZ R6, R6, R3.reuse, -R7.reuse ;  /* 0x0000000306067223 */ /* 0x180fe20000010807 */
[-CC-:B------:R-:W-:Y:S01]  /*17030*/  FFMA.FTZ R8, R8, R3.reuse, -R7.reuse ;  /* 0x0000000308087223 */ /* 0x180fe20000010807 */
[-CC-:B------:R-:W-:Y:S01]  /*17040*/  FFMA.FTZ R10, R10, R3.reuse, -R7.reuse ;  /* 0x000000030a0a7223 */ /* 0x180fe20000010807 */
[-CC-:B------:R-:W-:Y:S01]  /*17050*/  FFMA.FTZ R12, R12, R3.reuse, -R7.reuse ;  /* 0x000000030c0c7223 */ /* 0x180fe20000010807 */
[----:B------:R0:W-:Y:S01]  /*17060*/  MUFU.EX2 R209, R6 ;  /* 0x0000000600d17308 */ /* 0x0001e20000000800 */
[-CC-:B------:R-:W-:Y:S01]  /*17070*/  FFMA.FTZ R14, R14, R3.reuse, -R7.reuse ;  /* 0x000000030e0e7223 */ /* 0x180fe20000010807 */
[-CC-:B------:R-:W-:Y:S01]  /*17080*/  FFMA.FTZ R20, R20, R3.reuse, -R7.reuse ;  /* 0x0000000314147223 */ /* 0x180fe20000010807 */
[-CC-:B------:R-:W-:Y:S01]  /*17090*/  FFMA.FTZ R24, R24, R3.reuse, -R7.reuse ;  /* 0x0000000318187223 */ /* 0x180fe20000010807 */
[-CC-:B------:R-:W-:Y:S01]  /*170a0*/  FFMA.FTZ R28, R28, R3.reuse, -R7.reuse ;  /* 0x000000031c1c7223 */ /* 0x180fe20000010807 */
[-CC-:B------:R-:W-:Y:S01]  /*170b0*/  FFMA.FTZ R32, R32, R3.reuse, -R7.reuse ;  /* 0x0000000320207223 */ /* 0x180fe20000010807 */
[-CC-:B------:R-:W-:Y:S01]  /*170c0*/  FFMA.FTZ R34, R34, R3.reuse, -R7.reuse ;  /* 0x0000000322227223 */ /* 0x180fe20000010807 */
[-C--:B------:R-:W-:Y:S01]  /*170d0*/  FFMA.FTZ R36, R36, R3.reuse, -R7 ;  /* 0x0000000324247223 */ /* 0x080fe20000010807 */
[----:B------:R-:W1:Y:S01]  /*170e0*/  MUFU.EX2 R2, R2 ;  /* 0x0000000200027308 */ /* 0x000e620000000800 */
[----:B0-----:R-:W-:Y:S01]  /*170f0*/  FADD.FTZ R6, R60, R33 ;  /* 0x000000213c067221 */ /* 0x001fe20000010000 */
[-CC-:B------:R-:W-:Y:S01]  /*17100*/  FFMA.FTZ R40, R40, R3.reuse, -R7.reuse ;  /* 0x0000000328287223 */ /* 0x180fe20000010807 */
[-CC-:B------:R-:W-:Y:S01]  /*17110*/  FFMA.FTZ R42, R42, R3.reuse, -R7.reuse ;  /* 0x000000032a2a7223 */ /* 0x180fe20000010807 */
[-CC-:B------:R-:W-:Y:S01]  /*17120*/  FFMA.FTZ R38, R38, R3.reuse, -R7.reuse ;  /* 0x0000000326267223 */ /* 0x180fe20000010807 */
[----:B------:R-:W-:Y:S01]  /*17130*/  FADD.FTZ R6, R9, R6 ;  /* 0x0000000609067221 */ /* 0x000fe20000010000 */
[-CC-:B------:R-:W-:Y:S01]  /*17140*/  FFMA.FTZ R46, R46, R3.reuse, -R7.reuse ;  /* 0x000000032e2e7223 */ /* 0x180fe20000010807 */
[-CC-:B------:R-:W-:Y:S01]  /*17150*/  FFMA.FTZ R26, R26, R3.reuse, -R7.reuse ;  /* 0x000000031a1a7223 */ /* 0x180fe20000010807 */
[----:B------:R-:W0:Y:S01]  /*17160*/  MUFU.EX2 R8, R8 ;  /* 0x0000000800087308 */ /* 0x000e220000000800 */
[----:B------:R-:W-:Y:S01]  /*17170*/  FADD.FTZ R35, R11, R6 ;  /* 0x000000060b237221 */ /* 0x000fe20000010000 */
[-CC-:B------:R-:W-:Y:S01]  /*17180*/  FFMA.FTZ R48, R48, R3.reuse, -R7.reuse ;  /* 0x0000000330307223 */ /* 0x180fe20000010807 */
[-CC-:B------:R-:W-:Y:S01]  /*17190*/  FFMA.FTZ R30, R30, R3.reuse, -R7.reuse ;  /* 0x000000031e1e7223 */ /* 0x180fe20000010807 */
[----:B------:R-:W-:Y:S01]  /*171a0*/  FFMA.FTZ R7, R50, R3, -R7 ;  /* 0x0000000332077223 */ /* 0x000fe20000010807 */
[----:B---3--:R-:W-:Y:S01]  /*171b0*/  F2FP.BF16.F32.PACK_AB R198, R29, R72 ;  /* 0x000000481dc6723e */ /* 0x008fe200000010ff */
[----:B------:R-:W-:-:S02]  /*171c0*/  IMAD.MOV.U32 R60, RZ, RZ, R151 ;  /* 0x000000ffff3c7224 */ /* 0x000fc400078e0097 */
[----:B------:R3:W4:Y:S01]  /*171d0*/  MUFU.EX2 R211, R10 ;  /* 0x0000000a00d37308 */ /* 0x0007220000000800 */
[----:B-1----:R-:W-:Y:S01]  /*171e0*/  FADD.FTZ R33, R2, R209 ;  /* 0x000000d102217221 */ /* 0x002fe20000010000 */
[----:B------:R-:W-:Y:S01]  /*171f0*/  F2FP.BF16.F32.PACK_AB R209, R209, R2 ;  /* 0x00000002d1d1723e */ /* 0x000fe200000010ff */
[----:B------:R-:W-:Y:S02]  /*17200*/  IMAD.MOV.U32 R2, RZ, RZ, 0x3f800000 ;  /* 0x3f800000ff027424 */ /* 0x000fe400078e00ff */
[----:B------:R-:W-:-:S03]  /*17210*/  IMAD.MOV.U32 R50, RZ, RZ, R151 ;  /* 0x000000ffff327224 */ /* 0x000fc600078e0097 */
[----:B------:R-:W1:Y:S01]  /*17220*/  MUFU.EX2 R12, R12 ;  /* 0x0000000c000c7308 */ /* 0x000e620000000800 */
[----:B---3--:R-:W-:Y:S01]  /*17230*/  FADD.FTZ R10, R54, R35 ;  /* 0x00000023360a7221 */ /* 0x008fe20000010000 */
[----:B0-----:R-:W-:Y:S01]  /*17240*/  FADD.FTZ R6, R8, R33 ;  /* 0x0000002108067221 */ /* 0x001fe20000010000 */
[----:B------:R-:W-:Y:S02]  /*17250*/  IMAD.MOV.U32 R54, RZ, RZ, R151 ;  /* 0x000000ffff367224 */ /* 0x000fe400078e0097 */
[----:B------:R-:W-:-:S03]  /*17260*/  FADD.FTZ R35, R15, R10 ;  /* 0x0000000a0f237221 */ /* 0x000fc60000010000 */
[----:B------:R-:W0:Y:S01]  /*17270*/  MUFU.EX2 R205, R14 ;  /* 0x0000000e00cd7308 */ /* 0x000e220000000800 */
[C---:B----4-:R-:W-:Y:S01]  /*17280*/  FADD.FTZ R33, R211.reuse, R6 ;  /* 0x00000006d3217221 */ /* 0x050fe20000010000 */
[----:B------:R-:W-:Y:S01]  /*17290*/  FADD.FTZ R35, R58, R35 ;  /* 0x000000233a237221 */ /* 0x000fe20000010000 */
[----:B------:R-:W-:Y:S01]  /*172a0*/  F2FP.BF16.F32.PACK_AB R211, R211, R8 ;  /* 0x00000008d3d3723e */ /* 0x000fe200000010ff */
[----:B------:R-:W-:Y:S02]  /*172b0*/  IMAD.MOV.U32 R58, RZ, RZ, R151 ;  /* 0x000000ffff3a7224 */ /* 0x000fe400078e0097 */
[----:B------:R-:W-:Y:S01]  /*172c0*/  FADD.FTZ R10, R62, R35 ;  /* 0x000000233e0a7221 */ /* 0x000fe20000010000 */
[----:B------:R-:W-:Y:S01]  /*172d0*/  IMAD.MOV.U32 R62, RZ, RZ, R151 ;  /* 0x000000ffff3e7224 */ /* 0x000fe200078e0097 */
[----:B------:R-:W3:Y:S01]  /*172e0*/  MUFU.EX2 R20, R20 ;  /* 0x0000001400147308 */ /* 0x000ee20000000800 */
[----:B-1----:R-:W-:Y:S01]  /*172f0*/  FADD.FTZ R6, R12, R33 ;  /* 0x000000210c067221 */ /* 0x002fe20000010000 */
[----:B------:R-:W-:-:S04]  /*17300*/  FADD.FTZ R35, R21, R10 ;  /* 0x0000000a15237221 */ /* 0x000fc80000010000 */
[----:B--2---:R-:W-:Y:S01]  /*17310*/  FADD.FTZ R0, R44, R35 ;  /* 0x000000232c007221 */ /* 0x004fe20000010000 */
[----:B------:R-:W-:Y:S01]  /*17320*/  IMAD.MOV.U32 R44, RZ, RZ, R151 ;  /* 0x000000ffff2c7224 */ /* 0x000fe200078e0097 */
[----:B------:R1:W2:Y:S01]  /*17330*/  MUFU.EX2 R207, R24 ;  /* 0x0000001800cf7308 */ /* 0x0002a20000000800 */
[----:B0-----:R-:W-:Y:S01]  /*17340*/  FADD.FTZ R33, R205, R6 ;  /* 0x00000006cd217221 */ /* 0x001fe20000010000 */
[----:B------:R-:W-:Y:S01]  /*17350*/  FADD.FTZ R35, R25, R0 ;  /* 0x0000000019237221 */ /* 0x000fe20000010000 */
[----:B------:R-:W-:Y:S02]  /*17360*/  F2FP.BF16.F32.PACK_AB R205, R205, R12 ;  /* 0x0000000ccdcd723e */ /* 0x000fe400000010ff */
[----:B------:R-:W-:-:S03]  /*17370*/  MOV R25, R151 ;  /* 0x0000009700197202 */ /* 0x000fc60000000f00 */
[----:B------:R-:W0:Y:S01]  /*17380*/  MUFU.EX2 R28, R28 ;  /* 0x0000001c001c7308 */ /* 0x000e220000000800 */
[----:B---3--:R-:W-:Y:S01]  /*17390*/  FADD.FTZ R6, R20, R33 ;  /* 0x0000002114067221 */ /* 0x008fe20000010000 */
[----:B-1----:R-:W-:-:S06]  /*173a0*/  IMAD.MOV.U32 R24, RZ, RZ, R151 ;  /* 0x000000ffff187224 */ /* 0x002fcc00078e0097 */
[----:B------:R1:W3:Y:S01]  /*173b0*/  MUFU.EX2 R201, R32 ;  /* 0x0000002000c97308 */ /* 0x0002e20000000800 */
[C---:B--2---:R-:W-:Y:S01]  /*173c0*/  FADD.FTZ R33, R207.reuse, R6 ;  /* 0x00000006cf217221 */ /* 0x044fe20000010000 */
[----:B------:R-:W-:Y:S01]  /*173d0*/  FADD.FTZ R6, R68, R35 ;  /* 0x0000002344067221 */ /* 0x000fe20000010000 */
[----:B------:R-:W-:Y:S01]  /*173e0*/  F2FP.BF16.F32.PACK_AB R207, R207, R20 ;  /* 0x00000014cfcf723e */ /* 0x000fe200000010ff */
[--C-:B------:R-:W-:Y:S02]  /*173f0*/  IMAD.MOV.U32 R68, RZ, RZ, R151.reuse ;  /* 0x000000ffff447224 */ /* 0x100fe400078e0097 */
[----:B------:R-:W-:Y:S01]  /*17400*/  FADD.FTZ R35, R27, R6 ;  /* 0x000000061b237221 */ /* 0x000fe20000010000 */
[----:B------:R-:W-:Y:S01]  /*17410*/  IMAD.MOV.U32 R27, RZ, RZ, R151 ;  /* 0x000000ffff1b7224 */ /* 0x000fe200078e0097 */
[----:B------:R-:W2:Y:S01]  /*17420*/  MUFU.EX2 R34, R34 ;  /* 0x0000002200227308 */ /* 0x000ea20000000800 */
[----:B0-----:R-:W-:Y:S01]  /*17430*/  FADD.FTZ R0, R28, R33 ;  /* 0x000000211c007221 */ /* 0x001fe20000010000 */
[----:B------:R-:W-:Y:S01]  /*17440*/  FADD.FTZ R6, R72, R35 ;  /* 0x0000002348067221 */ /* 0x000fe20000010000 */
[----:B------:R-:W-:-:S02]  /*17450*/  IMAD.MOV.U32 R72, RZ, RZ, R151 ;  /* 0x000000ffff487224 */ /* 0x000fc400078e0097 */
[--C-:B------:R-:W-:Y:S02]  /*17460*/  IMAD.MOV.U32 R35, RZ, RZ, R151.reuse ;  /* 0x000000ffff237224 */ /* 0x100fe400078e0097 */
[----:B------:R-:W-:Y:S01]  /*17470*/  FADD.FTZ R6, R29, R6 ;  /* 0x000000061d067221 */ /* 0x000fe20000010000 */
[--C-:B-1----:R-:W-:Y:S01]  /*17480*/  IMAD.MOV.U32 R32, RZ, RZ, R151.reuse ;  /* 0x000000ffff207224 */ /* 0x102fe200078e0097 */
[----:B------:R0:W1:Y:S01]  /*17490*/  MUFU.EX2 R203, R36 ;  /* 0x0000002400cb7308 */ /* 0x0000620000000800 */
[----:B---3--:R-:W-:Y:S01]  /*174a0*/  FADD.FTZ R33, R201, R0 ;  /* 0x00000000c9217221 */ /* 0x008fe20000010000 */
[----:B------:R-:W-:Y:S01]  /*174b0*/  FADD.FTZ R11, R31, R6 ;  /* 0x000000061f0b7221 */ /* 0x000fe20000010000 */
[----:B------:R-:W-:Y:S01]  /*174c0*/  F2FP.BF16.F32.PACK_AB R201, R201, R28 ;  /* 0x0000001cc9c9723e */ /* 0x000fe200000010ff */
[--C-:B------:R-:W-:Y:S02]  /*174d0*/  IMAD.MOV.U32 R29, RZ, RZ, R151.reuse ;  /* 0x000000ffff1d7224 */ /* 0x100fe400078e0097 */
[----:B------:R-:W-:-:S02]  /*174e0*/  IMAD.MOV.U32 R28, RZ, RZ, R151 ;  /* 0x000000ffff1c7224 */ /* 0x000fc400078e0097 */
[----:B------:R-:W3:Y:S01]  /*174f0*/  MUFU.EX2 R40, R40 ;  /* 0x0000002800287308 */ /* 0x000ee20000000800 */
[----:B--2---:R-:W-:Y:S01]  /*17500*/  FADD.FTZ R0, R34, R33 ;  /* 0x0000002122007221 */ /* 0x004fe20000010000 */
[--C-:B0-----:R-:W-:Y:S02]  /*17510*/  IMAD.MOV.U32 R36, RZ, RZ, R151.reuse ;  /* 0x000000ffff247224 */ /* 0x101fe400078e0097 */
[----:B------:R-:W-:-:S04]  /*17520*/  IMAD.MOV.U32 R33, RZ, RZ, R151 ;  /* 0x000000ffff217224 */ /* 0x000fc800078e0097 */
[----:B------:R0:W2:Y:S01]  /*17530*/  MUFU.EX2 R197, R42 ;  /* 0x0000002a00c57308 */ /* 0x0000a20000000800 */
[C---:B-1----:R-:W-:Y:S01]  /*17540*/  FADD.FTZ R9, R203.reuse, R0 ;  /* 0x00000000cb097221 */ /* 0x042fe20000010000 */
[----:B------:R-:W-:Y:S01]  /*17550*/  F2FP.BF16.F32.PACK_AB R203, R203, R34 ;  /* 0x00000022cbcb723e */ /* 0x000fe200000010ff */
[----:B------:R-:W-:-:S05]  /*17560*/  IMAD.MOV.U32 R34, RZ, RZ, R151 ;  /* 0x000000ffff227224 */ /* 0x000fca00078e0097 */
[----:B------:R-:W1:Y:S01]  /*17570*/  MUFU.EX2 R38, R38 ;  /* 0x0000002600267308 */ /* 0x000e620000000800 */
[----:B---3--:R-:W-:Y:S01]  /*17580*/  FADD.FTZ R0, R40, R9 ;  /* 0x0000000928007221 */ /* 0x008fe20000010000 */
[----:B0-----:R-:W-:-:S06]  /*17590*/  IMAD.MOV.U32 R42, RZ, RZ, R151 ;  /* 0x000000ffff2a7224 */ /* 0x001fcc00078e0097 */
[----:B------:R0:W3:Y:S01]  /*175a0*/  MUFU.EX2 R199, R46 ;  /* 0x0000002e00c77308 */ /* 0x0000e20000000800 */
[C---:B--2---:R-:W-:Y:S01]  /*175b0*/  FADD.FTZ R9, R197.reuse, R0 ;  /* 0x00000000c5097221 */ /* 0x044fe20000010000 */
[----:B------:R-:W-:Y:S01]  /*175c0*/  F2FP.BF16.F32.PACK_AB R197, R197, R40 ;  /* 0x00000028c5c5723e */ /* 0x000fe200000010ff */
[----:B------:R-:W-:-:S05]  /*175d0*/  IMAD.MOV.U32 R40, RZ, RZ, R151 ;  /* 0x000000ffff287224 */ /* 0x000fca00078e0097 */
[----:B------:R-:W2:Y:S01]  /*175e0*/  MUFU.EX2 R26, R26 ;  /* 0x0000001a001a7308 */ /* 0x000ea20000000800 */
[----:B-1----:R-:W-:Y:S01]  /*175f0*/  FADD.FTZ R0, R38, R9 ;  /* 0x0000000926007221 */ /* 0x002fe20000010000 */
[----:B0-----:R-:W-:-:S06]  /*17600*/  IMAD.MOV.U32 R46, RZ, RZ, R151 ;  /* 0x000000ffff2e7224 */ /* 0x001fcc00078e0097 */
[----:B------:R-:W0:Y:S01]  /*17610*/  MUFU.EX2 R76, R76 ;  /* 0x0000004c004c7308 */ /* 0x000e220000000800 */
[C---:B---3--:R-:W-:Y:S01]  /*17620*/  FADD.FTZ R9, R199.reuse, R0 ;  /* 0x00000000c7097221 */ /* 0x048fe20000010000 */
[----:B------:R-:W-:Y:S02]  /*17630*/  F2FP.BF16.F32.PACK_AB R199, R199, R38 ;  /* 0x00000026c7c7723e */ /* 0x000fe400000010ff */
[----:B------:R-:W-:-:S04]  /*17640*/  MOV R38, R151 ;  /* 0x0000009700267202 */ /* 0x000fc80000000f00 */
[----:B------:R1:W3:Y:S01]  /*17650*/  MUFU.EX2 R193, R48 ;  /* 0x0000003000c17308 */ /* 0x0002e20000000800 */
[----:B--2---:R-:W-:-:S07]  /*17660*/  FADD.FTZ R0, R26, R9 ;  /* 0x000000091a007221 */ /* 0x004fce0000010000 */
[----:B------:R-:W2:Y:S01]  /*17670*/  MUFU.EX2 R78, R78 ;  /* 0x0000004e004e7308 */ /* 0x000ea20000000800 */
[C---:B0-----:R-:W-:Y:S01]  /*17680*/  FADD.FTZ R11, R76.reuse, R11 ;  /* 0x0000000b4c0b7221 */ /* 0x041fe20000010000 */
[----:B------:R-:W-:Y:S01]  /*17690*/  F2FP.BF16.F32.PACK_AB R192, R76, R31 ;  /* 0x0000001f4cc0723e */ /* 0x000fe200000010ff */
[--C-:B------:R-:W-:Y:S02]  /*176a0*/  IMAD.MOV.U32 R76, RZ, RZ, R151.reuse ;  /* 0x000000ffff4c7224 */ /* 0x100fe400078e0097 */
[--C-:B-1----:R-:W-:Y:S02]  /*176b0*/  IMAD.MOV.U32 R48, RZ, RZ, R151.reuse ;  /* 0x000000ffff307224 */ /* 0x102fe400078e0097 */
[----:B------:R-:W-:Y:S01]  /*176c0*/  IMAD.MOV.U32 R31, RZ, RZ, R151 ;  /* 0x000000ffff1f7224 */ /* 0x000fe200078e0097 */
[----:B------:R-:W0:Y:S01]  /*176d0*/  MUFU.EX2 R30, R30 ;  /* 0x0000001e001e7308 */ /* 0x000e220000000800 */
[C---:B---3--:R-:W-:Y:S01]  /*176e0*/  FADD.FTZ R9, R193.reuse, R0 ;  /* 0x00000000c1097221 */ /* 0x048fe20000010000 */
[----:B------:R-:W-:Y:S01]  /*176f0*/  F2FP.BF16.F32.PACK_AB R193, R193, R26 ;  /* 0x0000001ac1c1723e */ /* 0x000fe200000010ff */
[----:B------:R-:W-:-:S02]  /*17700*/  IMAD.MOV.U32 R0, RZ, RZ, 0x3f800000 ;  /* 0x3f800000ff007424 */ /* 0x000fc400078e00ff */
[----:B------:R-:W-:-:S03]  /*17710*/  IMAD.MOV.U32 R26, RZ, RZ, R151 ;  /* 0x000000ffff1a7224 */ /* 0x000fc600078e0097 */
[----:B------:R-:W1:Y:S01]  /*17720*/  MUFU.EX2 R13, R13 ;  /* 0x0000000d000d7308 */ /* 0x000e620000000800 */
[----:B--2---:R-:W-:-:S07]  /*17730*/  FADD.FTZ R6, R78, R11 ;  /* 0x0000000b4e067221 */ /* 0x004fce0000010000 */
[----:B------:R-:W2:Y:S01]  /*17740*/  MUFU.EX2 R7, R7 ;  /* 0x0000000700077308 */ /* 0x000ea20000000800 */
[----:B0-----:R-:W-:Y:S01]  /*17750*/  FADD.FTZ R226, R30, R9 ;  /* 0x000000091ee27221 */ /* 0x001fe20000010000 */
[C---:B-1----:R-:W-:Y:S01]  /*17760*/  F2FP.BF16.F32.PACK_AB R194, R13.reuse, R78 ;  /* 0x0000004e0dc2723e */ /* 0x042fe200000010ff */
[----:B------:R-:W-:Y:S01]  /*17770*/  FADD.FTZ R227, R13, R6 ;  /* 0x000000060de37221 */ /* 0x000fe20000010000 */
[--C-:B------:R-:W-:Y:S01]  /*17780*/  IMAD.MOV.U32 R78, RZ, RZ, R151.reuse ;  /* 0x000000ffff4e7224 */ /* 0x100fe200078e0097 */
[C---:B--2---:R-:W-:Y:S01]  /*17790*/  F2FP.BF16.F32.PACK_AB R195, R7.reuse, R30 ;  /* 0x0000001e07c3723e */ /* 0x044fe200000010ff */
[----:B------:R-:W-:Y:S01]  /*177a0*/  FADD.FTZ R226, R7, R226 ;  /* 0x000000e207e27221 */ /* 0x000fe20000010000 */
[----:B------:R-:W-:Y:S01]  /*177b0*/  IMAD.MOV.U32 R30, RZ, RZ, R151 ;  /* 0x000000ffff1e7224 */ /* 0x000fe200078e0097 */
[----:B------:R-:W-:Y:S06]  /*177c0*/  @!P1 BRA `(.L_x_635) ;  /* 0x0000005000909947 */ /* 0x000fec0003800000 */
[----:B------:R-:W-:Y:S01]  /*177d0*/  VIADD R21, R181, 0xfffffffe ;  /* 0xfffffffeb5157836 */ /* 0x000fe20000000000 */
[----:B------:R-:W-:Y:S01]  /*177e0*/  CS2R R150, SRZ ;  /* 0x0000000000967805 */ /* 0x000fe2000001ff00 */
[----:B------:R-:W-:Y:S01]  /*177f0*/  IMAD.MOV.U32 R20, RZ, RZ, R4 ;  /* 0x000000ffff147224 */ /* 0x000fe200078e0004 */
[----:B------:R-:W-:Y:S01]  /*17800*/  CS2R R146, SRZ ;  /* 0x0000000000927805 */ /* 0x000fe2000001ff00 */
[----:B------:R-:W-:Y:S01]  /*17810*/  IMAD.MOV.U32 R15, RZ, RZ, R5 ;  /* 0x000000ffff0f7224 */ /* 0x000fe200078e0005 */
[----:B------:R-:W-:Y:S01]  /*17820*/  CS2R R142, SRZ ;  /* 0x00000000008e7805 */ /* 0x000fe2000001ff00 */
[----:B------:R-:W-:Y:S01]  /*17830*/  IMAD.MOV.U32 R14, RZ, RZ, R229 ;  /* 0x000000ffff0e7224 */ /* 0x000fe200078e00e5 */
[----:B------:R-:W-:Y:S01]  /*17840*/  CS2R R138, SRZ ;  /* 0x00000000008a7805 */ /* 0x000fe2000001ff00 */
[----:B------:R-:W-:Y:S01]  /*17850*/  IMAD.MOV.U32 R8, RZ, RZ, R225 ;  /* 0x000000ffff087224 */ /* 0x000fe200078e00e1 */
[----:B------:R-:W-:Y:S01]  /*17860*/  CS2R R134, SRZ ;  /* 0x0000000000867805 */ /* 0x000fe2000001ff00 */
[----:B------:R-:W-:Y:S01]  /*17870*/  IMAD.MOV.U32 R2, RZ, RZ, 0x3f800000 ;  /* 0x3f800000ff027424 */ /* 0x000fe200078e00ff */
        /* <DEDUP_REMOVED lines=58> */
[----:B------:R-:W-:-:S07]  /*17c20*/  CS2R R24, SRZ ;  /* 0x0000000000187805 */ /* 0x000fce000001ff00 */
.L_x_648:
[----:B------:R-:W-:-:S04]  /*17c30*/  ISETP.NE.AND P1, PT, R8, 0x1, PT ;  /* 0x000000010800780c */ /* 0x000fc80003f25270 */
[----:B------:R-:W-:-:S04]  /*17c40*/  SEL R229, RZ, 0x1, P1 ;  /* 0x00000001ffe57807 */ /* 0x000fc80000800000 */
[----:B------:R-:W-:Y:S01]  /*17c50*/  LOP3.LUT R229, R14, R229, RZ, 0x3c, !PT ;  /* 0x000000e50ee57212 */ /* 0x000fe200078e3cff */
[----:B------:R-:W-:Y:S06]  /*17c60*/  @!P0 BRA `(.L_x_636) ;  /* 0x0000000000048947 */ /* 0x000fec0003800000 */
[----:B------:R-:W-:Y:S01]  /*17c70*/  BPT.TRAP 0x1 ;  /* 0x000000040000795c */ /* 0x000fe20000300000 */
.L_x_636:
[----:B------:R-:W-:Y:S01]  /*17c80*/  VIADD R225, R8, 0x1 ;  /* 0x0000000108e17836 */ /* 0x000fe20000000000 */
[----:B------:R-:W-:-:S04]  /*17c90*/  SHF.L.U32 R6, R229, 0x1f, RZ ;  /* 0x0000001fe5067819 */ /* 0x000fc800000006ff */
[----:B------:R-:W-:-:S04]  /*17ca0*/  ISETP.NE.AND P1, PT, R225, 0x2, PT ;  /* 0x00000002e100780c */ /* 0x000fc80003f25270 */
[----:B------:R-:W-:-:S05]  /*17cb0*/  SEL R225, R225, RZ, P1 ;  /* 0x000000ffe1e17207 */ /* 0x000fca0000800000 */
[----:B------:R-:W-:-:S04]  /*17cc0*/  IMAD R9, R225, 0x8, R22 ;  /* 0x00000008e1097824 */ /* 0x000fc800078e0216 */
[----:B------:R0:W1:Y:S01]  /*17cd0*/  SYNCS.PHASECHK.TRANS64.TRYWAIT P1, [R9+URZ+0x38830], R6 ;  /* 0x03883006090075a7 */ /* 0x000062000802017f */
[----:B------:R-:W-:Y:S05]  /*17ce0*/  @!P0 BRA `(.L_x_637) ;  /* 0x0000000000048947 */ /* 0x000fea0003800000 */
[----:B------:R-:W-:Y:S01]  /*17cf0*/  BPT.TRAP 0x1 ;  /* 0x000000040000795c */ /* 0x000fe20000300000 */
.L_x_637:
[----:B------:R-:W2:Y:S01]  /*17d00*/  LDL R3, [R1+0x5c] ;  /* 0x00005c0001037983 */ /* 0x000ea20000100800 */
[----:B------:R-:W-:Y:S01]  /*17d10*/  BSSY B1, `(.L_x_638) ;  /* 0x0000007000017945 */ /* 0x000fe20003800000 */
[----:B------:R-:W-:Y:S02]  /*17d20*/  IMAD.MOV.U32 R5, RZ, RZ, 0x40000040 ;  /* 0x40000040ff057424 */ /* 0x000fe400078e00ff */
[----:B--2---:R-:W-:-:S04]  /*17d30*/  IMAD R4, R225, 0xa00, R3 ;  /* 0x00000a00e1047824 */ /* 0x004fc800078e0203 */
[----:B------:R-:W-:Y:S01]  /*17d40*/  VIADD R3, R4, 0x80 ;  /* 0x0000008004037836 */ /* 0x000fe20000000000 */
[----:B-1----:R-:W-:Y:S06]  /*17d50*/  @P1 BRA `(.L_x_639) ;  /* 0x0000000000081947 */ /* 0x002fec0003800000 */
[----:B------:R-:W1:Y:S02]  /*17d60*/  SYNCS.PHASECHK.TRANS64.TRYWAIT P1, [R9+URZ+0x38830], R6 ;  /* 0x03883006090075a7 */ /* 0x000e64000802017f */
[----:B-1----:R-:W-:Y:S05]  /*17d70*/  @!P1 BRA `(.L_x_640) ;  /* 0x00000114000c9947 */ /* 0x002fea0003800000 */
.L_x_639:
[----:B------:R-:W-:Y:S05]  /*17d80*/  BSYNC B1 ;  /* 0x0000000000017941 */ /* 0x000fea0003800000 */
.L_x_638:
[----:B------:R-:W2:Y:S04]  /*17d90*/  LDL.64 R152, [R1+0x48] ;  /* 0x0000480001987983 */ /* 0x000ea80000100a00 */
[----:B------:R-:W3:Y:S04]  /*17da0*/  LDL.64 R156, [R1+0x8] ;  /* 0x00000800019c7983 */ /* 0x000ee80000100a00 */
[----:B------:R-:W4:Y:S01]  /*17db0*/  LDL.64 R154, [R1] ;  /* 0x00000000019a7983 */ /* 0x000f220000100a00 */
[----:B------:R-:W-:Y:S02]  /*17dc0*/  R2UR UR10, R4 ;  /* 0x00000000040a72ca */ /* 0x000fe400000e0000 */
[----:B------:R-:W-:Y:S01]  /*17dd0*/  R2UR UR11, R5 ;  /* 0x00000000050b72ca */ /* 0x000fe200000e0000 */
[----:B------:R-:W-:Y:S01]  /*17de0*/  WARPGROUP.ARRIVE ;  /* 0x00000000000079c5 */ /* 0x000fe20000000000 */
[----:B01----:R-:W-:Y:S01]  /*17df0*/  IMAD.MOV.U32 R6, RZ, RZ, R3 ;  /* 0x000000ffff067224 */ /* 0x003fe200078e0003 */
[----:B------:R-:W-:-:S04]  /*17e00*/  MOV R7, 0x40000040 ;  /* 0x4000004000077802 */ /* 0x000fc80000000f00 */
[----:B------:R-:W-:Y:S02]  /*17e10*/  R2UR UR6, R6 ;  /* 0x00000000060672ca */ /* 0x000fe400000e0000 */
[----:B------:R-:W-:Y:S01]  /*17e20*/  R2UR UR7, R7 ;  /* 0x00000000070772ca */ /* 0x000fe200000e0000 */
[C---:B------:R-:W-:Y:S02]  /*17e30*/  VIADD R6, R4.reuse, 0x100 ;  /* 0x0000010004067836 */ /* 0x040fe40000000000 */
[----:B------:R-:W-:Y:S02]  /*17e40*/  IMAD.MOV.U32 R7, RZ, RZ, 0x40000040 ;  /* 0x40000040ff077424 */ /* 0x000fe400078e00ff */
[----:B------:R-:W-:Y:S02]  /*17e50*/  VIADD R10, R4, 0x180 ;  /* 0x00000180040a7836 */ /* 0x000fe40000000000 */
[----:B------:R-:W-:Y:S01]  /*17e60*/  IMAD.MOV.U32 R11, RZ, RZ, 0x40000040 ;  /* 0x40000040ff0b7424 */ /* 0x000fe200078e00ff */
[----:B--2---:R-:W-:-:S02]  /*17e70*/  R2UR UR46, R152 ;  /* 0x00000000982e72ca */ /* 0x004fc400000e0000 */
[----:B------:R-:W-:Y:S02]  /*17e80*/  R2UR UR47, R153 ;  /* 0x00000000992f72ca */ /* 0x000fe400000e0000 */
[----:B------:R-:W2:Y:S01]  /*17e90*/  LDL.64 R152, [R1+0x40] ;  /* 0x0000400001987983 */ /* 0x000ea20000100a00 */
[----:B---3--:R-:W-:Y:S02]  /*17ea0*/  R2UR UR12, R156 ;  /* 0x000000009c0c72ca */ /* 0x008fe400000e0000 */
[----:B------:R-:W-:-:S11]  /*17eb0*/  R2UR UR13, R157 ;  /* 0x000000009d0d72ca */ /* 0x000fd600000e0000 */
[----:B------:R-:W-:Y:S02]  /*17ec0*/  UMOV UR8, UR12 ;  /* 0x0000000c00087c82 */ /* 0x000fe40008000000 */
[----:B------:R-:W-:Y:S02]  /*17ed0*/  UMOV UR9, UR13 ;  /* 0x0000000d00097c82 */ /* 0x000fe40008000000 */
[----:B------:R-:W-:Y:S01]  /*17ee0*/  HGMMA.64x16x16.F32.BF16 R184, gdesc[UR8], RZ, !UPT, gsb0 ;  /* 0x0020000008b879f0 */ /* 0x000fe2000c0018ff */
[----:B------:R-:W-:Y:S01]  /*17ef0*/  UMOV UR4, UR12 ;  /* 0x0000000c00047c82 */ /* 0x000fe20008000000 */
[----:B------:R-:W-:Y:S01]  /*17f00*/  UMOV UR5, UR13 ;  /* 0x0000000d00057c82 */ /* 0x000fe20008000000 */
[----:B------:R-:W-:Y:S02]  /*17f10*/  WARPGROUP.DEPBAR.LE gsb0, 0x0 ;  /* 0x00008000000079c5 */ /* 0x000fe40000010000 */
[----:B------:R-:W-:-:S06]  /*17f20*/  WARPGROUP.ARRIVE ;  /* 0x00000000000079c5 */ /* 0x000fcc0000000000 */
[----:B------:R-:W-:Y:S01]  /*17f30*/  HGMMA.64x16x16.F32.BF16 R176, gdesc[UR4], RZ, !UPT, gsb0 ;  /* 0x0020000004b079f0 */ /* 0x000fe2000c0018ff */
[----:B------:R-:W-:Y:S02]  /*17f40*/  R2UR UR10, R6 ;  /* 0x00000000060a72ca */ /* 0x000fe400000e0000 */
[----:B------:R-:W-:Y:S01]  /*17f50*/  R2UR UR11, R7 ;  /* 0x00000000070b72ca */ /* 0x000fe200000e0000 */
[----:B------:R-:W-:Y:S01]  /*17f60*/  UMOV UR8, UR12 ;  /* 0x0000000c00087c82 */ /* 0x000fe20008000000 */
[----:B------:R-:W-:Y:S01]  /*17f70*/  UMOV UR9, UR13 ;  /* 0x0000000d00097c82 */ /* 0x000fe20008000000 */
[----:B------:R-:W-:Y:S02]  /*17f80*/  WARPGROUP.DEPBAR.LE gsb0, 0x0 ;  /* 0x00008000000079c5 */ /* 0x000fe40000010000 */
[----:B------:R-:W-:-:S08]  /*17f90*/  WARPGROUP.ARRIVE ;  /* 0x00000000000079c5 */ /* 0x000fd00000000000 */
        /* <DEDUP_REMOVED lines=8> */
[----:B------:R-:W-:Y:S02]  /*18020*/  VIADD R6, R4, 0x200 ;  /* 0x0000020004067836 */ /* 0x000fe40000000000 */
[----:B------:R-:W-:-:S03]  /*18030*/  IMAD.MOV.U32 R7, RZ, RZ, 0x40000040 ;  /* 0x40000040ff077424 */ /* 0x000fc600078e00ff */
[----:B------:R-:W-:Y:S02]  /*18040*/  R2UR UR34, R6 ;  /* 0x00000000062272ca */ /* 0x000fe400000e0000 */
[----:B------:R-:W-:Y:S02]  /*18050*/  R2UR UR35, R7 ;  /* 0x00000000072372ca */ /* 0x000fe400000e0000 */
[----:B----4-:R-:W-:Y:S02]  /*18060*/  R2UR UR28, R154 ;  /* 0x000000009a1c72ca */ /* 0x010fe400000e0000 */
[----:B------:R-:W-:Y:S01]  /*18070*/  R2UR UR29, R155 ;  /* 0x000000009b1d72ca */ /* 0x000fe200000e0000 */
[----:B------:R-:W-:Y:S01]  /*18080*/  UMOV UR32, UR12 ;  /* 0x0000000c00207c82 */ /* 0x000fe20008000000 */
[----:B------:R-:W-:Y:S01]  /*18090*/  UMOV UR33, UR13 ;  /* 0x0000000d00217c82 */ /* 0x000fe20008000000 */
[----:B------:R-:W-:Y:S02]  /*180a0*/  WARPGROUP.DEPBAR.LE gsb0, 0x0 ;  /* 0x00008000000079c5 */ /* 0x000fe40000010000 */
[----:B------:R-:W-:Y:S01]  /*180b0*/  VIADD R12, R4, 0x2 ;  /* 0x00000002040c7836 */ /* 0x000fe20000000000 */
[----:B--2---:R-:W-:-:S02]  /*180c0*/  R2UR UR42, R152 ;  /* 0x00000000982a72ca */ /* 0x004fc400000e0000 */
[----:B------:R-:W-:Y:S02]  /*180d0*/  R2UR UR43, R153 ;  /* 0x00000000992b72ca */ /* 0x000fe400000e0000 */
[----:B------:R-:W-:-:S06]  /*180e0*/  WARPGROUP.ARRIVE ;  /* 0x00000000000079c5 */ /* 0x000fcc0000000000 */
[----:B------:R-:W-:Y:S01]  /*180f0*/  HGMMA.64x16x16.F32.BF16 R152, gdesc[UR32], RZ, !UPT, gsb0 ;  /* 0x00200000209879f0 */ /* 0x000fe2000c0018ff */
[----:B------:R-:W-:Y:S01]  /*18100*/  IMAD.MOV.U32 R13, RZ, RZ, 0x40000040 ;  /* 0x40000040ff0d7424 */ /* 0x000fe200078e00ff */
[----:B------:R-:W-:-:S04]  /*18110*/  R2UR UR26, R12 ;  /* 0x000000000c1a72ca */ /* 0x000fc800000e0000 */
[----:B------:R-:W-:Y:S01]  /*18120*/  R2UR UR27, R13 ;  /* 0x000000000d1b72ca */ /* 0x000fe200000e0000 */
[----:B------:R-:W-:Y:S01]  /*18130*/  UMOV UR24, UR28 ;  /* 0x0000001c00187c82 */ /* 0x000fe20008000000 */
[----:B------:R-:W-:Y:S01]  /*18140*/  UMOV UR25, UR29 ;  /* 0x0000001d00197c82 */ /* 0x000fe20008000000 */
[----:B------:R-:W-:Y:S02]  /*18150*/  WARPGROUP.DEPBAR.LE gsb0, 0x0 ;  /* 0x00008000000079c5 */ /* 0x000fe40000010000 */
[----:B------:R-:W-:-:S08]  /*18160*/  WARPGROUP.ARRIVE ;  /* 0x00000000000079c5 */ /* 0x000fd00000000000 */
[----:B------:R-:W-:Y:S01]  /*18170*/  HGMMA.64x16x16.F32.BF16 R184, gdesc[UR24], R184, gsb0 ;  /* 0x0020000018b879f0 */ /* 0x000fe200080018b8 */
[----:B------:R-:W-:Y:S02]  /*18180*/  VIADD R10, R4, 0x82 ;  /* 0x00000082040a7836 */ /* 0x000fe40000000000 */
[----:B------:R-:W-:-:S03]  /*18190*/  IMAD.MOV.U32 R11, RZ, RZ, 0x40000040 ;  /* 0x40000040ff0b7424 */ /* 0x000fc600078e00ff */
[----:B------:R-:W-:Y:S02]  /*181a0*/  R2UR UR22, R10 ;  /* 0x000000000a1672ca */ /* 0x000fe400000e0000 */
        /* <DEDUP_REMOVED lines=21> */
[----:B------:R-:W-:Y:S01]  /*18300*/  IMAD.MOV.U32 R13, RZ, RZ, 0x40000040 ;  /* 0x40000040ff0d7424 */ /* 0x000fe200078e00ff */
[C---:B------:R-:W-:Y:S01]  /*18310*/  IADD3 R12, R4.reuse, 0x202, RZ ;  /* 0x00000202040c7810 */ /* 0x040fe20007ffe0ff */
[----:B------:R-:W-:Y:S02]  /*18320*/  VIADD R6, R4, 0x4 ;  /* 0x0000000404067836 */ /* 0x000fe40000000000 */
[----:B------:R-:W-:Y:S01]  /*18330*/  IMAD.MOV.U32 R7, RZ, RZ, 0x40000040 ;  /* 0x40000040ff077424 */ /* 0x000fe200078e00ff */
[----:B------:R-:W-:-:S02]  /*18340*/  WARPGROUP.DEPBAR.LE gsb0, 0x0 ;  /* 0x00008000000079c5 */ /* 0x000fc40000010000 */
[----:B------:R-:W-:Y:S01]  /*18350*/  WARPGROUP.ARRIVE ;  /* 0x00000000000079c5 */ /* 0x000fe20000000000 */
[----:B------:R-:W-:Y:S01]  /*18360*/  UMOV UR8, UR46 ;  /* 0x0000002e00087c82 */ /* 0x000fe20008000000 */
[----:B------:R-:W-:Y:S01]  /*18370*/  UMOV UR9, UR47 ;  /* 0x0000002f00097c82 */ /* 0x000fe20008000000 */
[----:B------:R-:W-:Y:S01]  /*18380*/  UMOV UR4, UR46 ;  /* 0x0000002e00047c82 */ /* 0x000fe20008000000 */
[----:B------:R-:W-:Y:S01]  /*18390*/  UMOV UR5, UR47 ;  /* 0x0000002f00057c82 */ /* 0x000fe20008000000 */
[----:B------:R-:W-:Y:S01]  /*183a0*/  UMOV UR24, UR46 ;  /* 0x0000002e00187c82 */ /* 0x000fe20008000000 */
[----:B------:R-:W-:Y:S01]  /*183b0*/  HGMMA.64x16x16.F32.BF16 R160, gdesc[UR12], R160, gsb0 ;  /* 0x002000000ca079f0 */ /* 0x000fe200080018a0 */
[----:B------:R-:W-:Y:S01]  /*183c0*/  R2UR UR30, R12 ;  /* 0x000000000c1e72ca */ /* 0x000fe200000e0000 */
[----:B------:R-:W-:Y:S01]  /*183d0*/  UMOV UR25, UR47 ;  /* 0x0000002f00197c82 */ /* 0x000fe20008000000 */
[----:B------:R-:W-:Y:S01]  /*183e0*/  R2UR UR31, R13 ;  /* 0x000000000d1f72ca */ /* 0x000fe200000e0000 */
[----:B------:R-:W-:Y:S01]  /*183f0*/  UMOV UR20, UR46 ;  /* 0x0000002e00147c82 */ /* 0x000fe20008000000 */
[----:B------:R-:W-:Y:S01]  /*18400*/  R2UR UR10, R6 ;  /* 0x00000000060a72ca */ /* 0x000fe200000e0000 */
[----:B------:R-:W-:Y:S01]  /*18410*/  UMOV UR21, UR47 ;  /* 0x0000002f00157c82 */ /* 0x000fe20008000000 */
[----:B------:R-:W-:Y:S01]  /*18420*/  UMOV UR32, UR46 ;  /* 0x0000002e00207c82 */ /* 0x000fe20008000000 */
[----:B------:R-:W-:Y:S01]  /*18430*/  UMOV UR33, UR47 ;  /* 0x0000002f00217c82 */ /* 0x000fe20008000000 */
[----:B------:R-:W-:Y:S01]  /*18440*/  UMOV UR16, UR42 ;  /* 0x0000002a00107c82 */ /* 0x000fe20008000000 */
[----:B------:R-:W-:Y:S01]  /*18450*/  UMOV UR17, UR43 ;  /* 0x0000002b00117c82 */ /* 0x000fe20008000000 */
[----:B------:R-:W2:Y:S01]  /*18460*/  LDL.64 R10, [R1+0x30] ;  /* 0x00003000010a7983 */ /* 0x000ea20000100a00 */
[----:B------:R-:W-:-:S02]  /*18470*/  WARPGROUP.DEPBAR.LE gsb0, 0x0 ;  /* 0x00008000000079c5 */ /* 0x000fc40000010000 */
[----:B------:R-:W-:Y:S01]  /*18480*/  WARPGROUP.ARRIVE ;  /* 0x00000000000079c5 */ /* 0x000fe20000000000 */
[----:B------:R-:W-:Y:S01]  /*18490*/  R2UR UR11, R7 ;  /* 0x00000000070b72ca */ /* 0x000fe200000e0000 */
[----:B------:R-:W3:Y:S04]  /*184a0*/  LDL.64 R12, [R1+0x38] ;  /* 0x00003800010c7983 */ /* 0x000ee80000100a00 */
[----:B------:R-:W-:Y:S01]  /*184b0*/  HGMMA.64x16x16.F32.BF16 R152, gdesc[UR28], R152, gsb0 ;  /* 0x002000001c9879f0 */ /* 0x000fe20008001898 */
[----:B------:R-:W-:Y:S02]  /*184c0*/  VIADD R6, R4, 0x84 ;  /* 0x0000008404067836 */ /* 0x000fe40000000000 */
[----:B------:R-:W-:Y:S01]  /*184d0*/  IMAD.MOV.U32 R7, RZ, RZ, 0x40000040 ;  /* 0x40000040ff077424 */ /* 0x000fe200078e00ff */
[----:B------:R-:W-:-:S02]  /*184e0*/  WARPGROUP.DEPBAR.LE gsb0, 0x0 ;  /* 0x00008000000079c5 */ /* 0x000fc40000010000 */
[----:B------:R-:W-:-:S06]  /*184f0*/  WARPGROUP.ARRIVE ;  /* 0x00000000000079c5 */ /* 0x000fcc0000000000 */
[----:B------:R-:W-:Y:S01]  /*18500*/  HGMMA.64x16x16.F32.BF16 R184, gdesc[UR8], R184, gsb0 ;  /* 0x0020000008b879f0 */ /* 0x000fe200080018b8 */
[----:B------:R-:W-:Y:S02]  /*18510*/  R2UR UR6, R6 ;  /* 0x00000000060672ca */ /* 0x000fe400000e0000 */
[----:B------:R-:W-:Y:S01]  /*18520*/  R2UR UR7, R7 ;  /* 0x00000000070772ca */ /* 0x000fe200000e0000 */
[----:B------:R-:W-:Y:S01]  /*18530*/  VIADD R6, R4, 0x104 ;  /* 0x0000010404067836 */ /* 0x000fe20000000000 */
[----:B------:R-:W-:Y:S02]  /*18540*/  WARPGROUP.DEPBAR.LE gsb0, 0x0 ;  /* 0x00008000000079c5 */ /* 0x000fe40000010000 */
[----:B------:R-:W-:-:S09]  /*18550*/  WARPGROUP.ARRIVE ;  /* 0x00000000000079c5 */ /* 0x000fd20000000000 */
[----:B------:R-:W-:Y:S01]  /*18560*/  HGMMA.64x16x16.F32.BF16 R176, gdesc[UR4], R176, gsb0 ;  /* 0x0020000004b079f0 */ /* 0x000fe200080018b0 */
[----:B------:R-:W-:Y:S01]  /*18570*/  IMAD.MOV.U32 R7, RZ, RZ, 0x40000040 ;  /* 0x40000040ff077424 */ /* 0x000fe200078e00ff */
[----:B------:R-:W-:-:S04]  /*18580*/  R2UR UR26, R6 ;  /* 0x00000000061a72ca */ /* 0x000fc800000e0000 */
[----:B------:R-:W-:Y:S01]  /*18590*/  R2UR UR27, R7 ;  /* 0x00000000071b72ca */ /* 0x000fe200000e0000 */
[----:B------:R-:W-:Y:S02]  /*185a0*/  WARPGROUP.DEPBAR.LE gsb0, 0x0 ;  /* 0x00008000000079c5 */ /* 0x000fe40000010000 */
[----:B------:R-:W-:-:S10]  /*185b0*/  WARPGROUP.ARRIVE ;  /* 0x00000000000079c5 */ /* 0x000fd40000000000 */
[----:B------:R-:W-:Y:S01]  /*185c0*/  HGMMA.64x16x16.F32.BF16 R168, gdesc[UR24], R168, gsb0 ;  /* 0x0020000018a879f0 */ /* 0x000fe200080018a8 */
[----:B------:R-:W-:Y:S02]  /*185d0*/  VIADD R6, R4, 0x184 ;  /* 0x0000018404067836 */ /* 0x000fe40000000000 */
[----:B------:R-:W-:-:S03]  /*185e0*/  IMAD.MOV.U32 R7, RZ, RZ, 0x40000040 ;  /* 0x40000040ff077424 */ /* 0x000fc600078e00ff */
[----:B------:R-:W-:Y:S02]  /*185f0*/  R2UR UR22, R6 ;  /* 0x00000000061672ca */ /* 0x000fe400000e0000 */
[----:B------:R-:W-:Y:S01]  /*18600*/  R2UR UR23, R7 ;  /* 0x00000000071772ca */ /* 0x000fe200000e0000 */
[----:B------:R-:W-:Y:S02]  /*18610*/  WARPGROUP.DEPBAR.LE gsb0, 0x0 ;  /* 0x00008000000079c5 */ /* 0x000fe40000010000 */
[----:B------:R-:W-:-:S10]  /*18620*/  WARPGROUP.ARRIVE ;  /* 0x00000000000079c5 */ /* 0x000fd40000000000 */
[----:B------:R-:W-:Y:S01]  /*18630*/  HGMMA.64x16x16.F32.BF16 R160, gdesc[UR20], R160, gsb0 ;  /* 0x0020000014a079f0 */ /* 0x000fe200080018a0 */
[----:B------:R-:W-:Y:S01]  /*18640*/  VIADD R6, R4, 0x204 ;  /* 0x0000020404067836 */ /* 0x000fe20000000000 */
[----:B------:R-:W-:-:S04]  /*18650*/  MOV R7, 0x40000040 ;  /* 0x4000004000077802 */ /* 0x000fc80000000f00 */
[----:B------:R-:W-:Y:S02]  /*18660*/  R2UR UR34, R6 ;  /* 0x00000000062272ca */ /* 0x000fe400000e0000 */
        /* <DEDUP_REMOVED lines=48> */
[----:B------:R-:W-:Y:S01]  /*18970*/  IMAD.MOV.U32 R7, RZ, RZ, 0x40000040 ;  /* 0x40000040ff077424 */ /* 0x000fe200078e00ff */
[----:B---3--:R-:W-:Y:S02]  /*18980*/  R2UR UR50, R12 ;  /* 0x000000000c3272ca */ /* 0x008fe400000e0000 */
[----:B------:R-:W-:Y:S02]  /*18990*/  R2UR UR51, R13 ;  /* 0x000000000d3372ca */ /* 0x000fe400000e0000 */
[----:B------:R-:W-:Y:S01]  /*189a0*/  R2UR UR26, R6 ;  /* 0x00000000061a72ca */ /* 0x000fe200000e0000 */
[----:B------:R-:W3:Y:S01]  /*189b0*/  LDL.64 R12, [R1+0x28] ;  /* 0x00002800010c7983 */ /* 0x000ee20000100a00 */
[----:B------:R-:W-:-:S07]  /*189c0*/  R2UR UR27, R7 ;  /* 0x00000000071b72ca */ /* 0x000fce00000e0000 */
[----:B------:R-:W-:Y:S02]  /*189d0*/  UMOV UR24, UR50 ;  /* 0x0000003200187c82 */ /* 0x000fe40008000000 */
[----:B------:R-:W-:Y:S01]  /*189e0*/  UMOV UR25, UR51 ;  /* 0x0000003300197c82 */ /* 0x000fe20008000000 */
[----:B------:R-:W-:Y:S02]  /*189f0*/  WARPGROUP.DEPBAR.LE gsb0, 0x0 ;  /* 0x00008000000079c5 */ /* 0x000fe40000010000 */
[----:B------:R-:W-:-:S06]  /*18a00*/  WARPGROUP.ARRIVE ;  /* 0x00000000000079c5 */ /* 0x000fcc0000000000 */
[----:B------:R-:W-:Y:S01]  /*18a10*/  HGMMA.64x16x16.F32.BF16 R184, gdesc[UR24], R184, gsb0 ;  /* 0x0020000018b879f0 */ /* 0x000fe200080018b8 */
[----:B------:R-:W-:Y:S01]  /*18a20*/  IMAD.MOV.U32 R7, RZ, RZ, 0x40000040 ;  /* 0x40000040ff077424 */ /* 0x000fe200078e00ff */
[----:B------:R-:W-:-:S04]  /*18a30*/  IADD3 R6, R4, 0x300, RZ ;  /* 0x0000030004067810 */ /* 0x000fc80007ffe0ff */
        /* <DEDUP_REMOVED lines=36> */
[----:B--2---:R-:W-:Y:S02]  /*18c80*/  R2UR UR46, R10 ;  /* 0x000000000a2e72ca */ /* 0x004fe400000e0000 */
[----:B------:R-:W-:Y:S02]  /*18c90*/  R2UR UR47, R11 ;  /* 0x000000000b2f72ca */ /* 0x000fe400000e0000 */
[----:B------:R-:W-:Y:S01]  /*18ca0*/  R2UR UR10, R6 ;  /* 0x00000000060a72ca */ /* 0x000fe200000e0000 */
[----:B------:R-:W2:Y:S01]  /*18cb0*/  LDL.64 R10, [R1+0x20] ;  /* 0x00002000010a7983 */ /* 0x000ea20000100a00 */
[----:B------:R-:W-:-:S07]  /*18cc0*/  R2UR UR11, R7 ;  /* 0x00000000070b72ca */ /* 0x000fce00000e0000 */
[----:B------:R-:W-:Y:S02]  /*18cd0*/  UMOV UR8, UR46 ;  /* 0x0000002e00087c82 */ /* 0x000fe40008000000 */
[----:B------:R-:W-:Y:S01]  /*18ce0*/  UMOV UR9, UR47 ;  /* 0x0000002f00097c82 */ /* 0x000fe20008000000 */
[----:B------:R-:W-:Y:S02]  /*18cf0*/  WARPGROUP.DEPBAR.LE gsb0, 0x0 ;  /* 0x00008000000079c5 */ /* 0x000fe40000010000 */
[----:B------:R-:W-:-:S06]  /*18d00*/  WARPGROUP.ARRIVE ;  /* 0x00000000000079c5 */ /* 0x000fcc0000000000 */
        /* <DEDUP_REMOVED lines=10> */
[----:B------:R-:W-:Y:S01]  /*18db0*/  VIADD R6, R4, 0x382 ;  /* 0x0000038204067836 */ /* 0x000fe20000000000 */
[----:B------:R-:W-:-:S04]  /*18dc0*/  MOV R7, 0x40000040 ;  /* 0x4000004000077802 */ /* 0x000fc80000000f00 */
        /* <DEDUP_REMOVED lines=122> */
[----:B------:R-:W-:Y:S02]  /*19570*/  MOV R7, 0x40000040 ;  /* 0x4000004000077802 */ /* 0x000fe40000000f00 */
[----:B---3--:R-:W-:Y:S02]  /*19580*/  R2UR UR46, R12 ;  /* 0x000000000c2e72ca */ /* 0x008fe400000e0000 */
[----:B------:R-:W-:Y:S02]  /*19590*/  R2UR UR47, R13 ;  /* 0x000000000d2f72ca */ /* 0x000fe400000e0000 */
[----:B------:R-:W-:Y:S02]  /*195a0*/  R2UR UR10, R6 ;  /* 0x00000000060a72ca */ /* 0x000fe400000e0000 */
        /* <DEDUP_REMOVED lines=490> */
.L_x_641:
[----:B------:R-:W-:Y:S01]  /*1b450*/  SHF.L.U32 R0, R14, 0x1f, RZ ;  /* 0x0000001f0e007819 */ /* 0x000fe200000006ff */
[----:B------:R-:W-:-:S04]  /*1b460*/  IMAD R6, R8, 0x8, R22 ;  /* 0x0000000808067824 */ /* 0x000fc800078e0216 */
[----:B------:R0:W1:Y:S01]  /*1b470*/  SYNCS.PHASECHK.TRANS64.TRYWAIT P1, [R6+URZ+0x38850], R0 ;  /* 0x03885000060075a7 */ /* 0x000062000802017f */
[----:B------:R-:W-:Y:S05]  /*1b480*/  @!P0 BRA `(.L_x_642) ;  /* 0x0000000000048947 */ /* 0x000fea0003800000 */
[----:B------:R-:W-:Y:S01]  /*1b490*/  BPT.TRAP 0x1 ;  /* 0x000000040000795c */ /* 0x000fe20000300000 */
.L_x_642:
[----:B------:R-:W-:Y:S04]  /*1b4a0*/  BSSY B1, `(.L_x_643) ;  /* 0x0000004000017945 */ /* 0x000fe80003800000 */
[----:B-1----:R-:W-:Y:S05]  /*1b4b0*/  @P1 BRA `(.L_x_644) ;  /* 0x0000000000081947 */ /* 0x002fea0003800000 */
[----:B------:R-:W1:Y:S02]  /*1b4c0*/  SYNCS.PHASECHK.TRANS64.TRYWAIT P1, [R6+URZ+0x38850], R0 ;  /* 0x03885000060075a7 */ /* 0x000e64000802017f */
[----:B-1----:R-:W-:Y:S05]  /*1b4d0*/  @!P1 BRA `(.L_x_645) ;  /* 0x000000dc00489947 */ /* 0x002fea0003800000 */
.L_x_644:
[----:B------:R-:W-:Y:S05]  /*1b4e0*/  BSYNC B1 ;  /* 0x0000000000017941 */ /* 0x000fea0003800000 */
.L_x_643:
[----:B01----:R-:W-:Y:S01]  /*1b4f0*/  VIADD R0, R22, 0x400 ;  /* 0x0000040016007836 */ /* 0x003fe20000000000 */
[----:B------:R-:W-:Y:S01]  /*1b500*/  WARPGROUP.ARRIVE ;  /* 0x00000000000079c5 */ /* 0x000fe20000000000 */
[----:B------:R-:W-:Y:S02]  /*1b510*/  IMAD.MOV.U32 R3, RZ, RZ, 0x40000040 ;  /* 0x40000040ff037424 */ /* 0x000fe400078e00ff */
[----:B------:R-:W-:Y:S01]  /*1b520*/  IMAD.MOV.U32 R5, RZ, RZ, 0x40000040 ;  /* 0x40000040ff057424 */ /* 0x000fe200078e00ff */
[----:B------:R-:W-:Y:S02]  /*1b530*/  SHF.R.U32.HI R0, RZ, 0x4, R0 ;  /* 0x00000004ff007819 */ /* 0x000fe40000011600 */
[----:B------:R-:W-:Y:S01]  /*1b540*/  R2UR UR7, R3 ;  /* 0x00000000030772ca */ /* 0x000fe200000e0000 */
[----:B------:R-:W-:Y:S01]  /*1b550*/  IMAD.MOV.U32 R3, RZ, RZ, 0x40000040 ;  /* 0x40000040ff037424 */ /* 0x000fe200078e00ff */
[----:B------:R-:W-:-:S04]  /*1b560*/  LOP3.LUT R0, R0, 0x3fff, RZ, 0xc0, !PT ;  /* 0x00003fff00007812 */ /* 0x000fc800078ec0ff */
[----:B------:R-:W-:-:S05]  /*1b570*/  LOP3.LUT R0, R0, 0x2800000, RZ, 0xfc, !PT ;  /* 0x0280000000007812 */ /* 0x000fca00078efcff */
[----:B------:R-:W-:-:S04]  /*1b580*/  IMAD R2, R8, 0xa00, R0 ;  /* 0x00000a0008027824 */ /* 0x000fc800078e0200 */
[C---:B------:R-:W-:Y:S01]  /*1b590*/  VIADD R4, R2.reuse, 0x80 ;  /* 0x0000008002047836 */ /* 0x040fe20000000000 */
[----:B------:R-:W-:-:S13]  /*1b5a0*/  R2UR UR6, R2 ;  /* 0x00000000020672ca */ /* 0x000fda00000e0000 */
[----:B------:R-:W-:Y:S01]  /*1b5b0*/  HGMMA.64x256x16.F32.BF16 R24, R208, gdesc[UR4].tnspB, R24, gsb0 ;  /* 0x43e00004d0187df0 */ /* 0x000fe20008001818 */
[----:B------:R-:W-:Y:S01]  /*1b5c0*/  R2UR UR6, R4 ;  /* 0x00000000040672ca */ /* 0x000fe200000e0000 */
[----:B------:R-:W-:Y:S01]  /*1b5d0*/  VIADD R4, R2, 0x100 ;  /* 0x0000010002047836 */ /* 0x000fe20000000000 */
[----:B------:R-:W-:Y:S01]  /*1b5e0*/  R2UR UR7, R5 ;  /* 0x00000000050772ca */ /* 0x000fe200000e0000 */
[----:B------:R-:W-:Y:S01]  /*1b5f0*/  IMAD.MOV.U32 R5, RZ, RZ, 0x40000040 ;  /* 0x40000040ff057424 */ /* 0x000fe200078e00ff */
[----:B------:R-:W-:Y:S02]  /*1b600*/  WARPGROUP.DEPBAR.LE gsb0, 0x0 ;  /* 0x00008000000079c5 */ /* 0x000fe40000010000 */
[----:B------:R-:W-:-:S15]  /*1b610*/  WARPGROUP.ARRIVE ;  /* 0x00000000000079c5 */ /* 0x000fde0000000000 */
[----:B------:R-:W-:-:S06]  /*1b620*/  NOP ;  /* 0x0000000000007918 */ /* 0x000fcc0000000000 */
[----:B------:R-:W-:Y:S01]  /*1b630*/  HGMMA.64x256x16.F32.BF16 R24, R204, gdesc[UR4].tnspB, R24, gsb0 ;  /* 0x43e00004cc187df0 */ /* 0x000fe20008001818 */
[----:B------:R-:W-:Y:S01]  /*1b640*/  R2UR UR6, R4 ;  /* 0x00000000040672ca */ /* 0x000fe200000e0000 */
[C---:B------:R-:W-:Y:S01]  /*1b650*/  VIADD R4, R2.reuse, 0x180 ;  /* 0x0000018002047836 */ /* 0x040fe20000000000 */
[----:B------:R-:W-:Y:S01]  /*1b660*/  R2UR UR7, R5 ;  /* 0x00000000050772ca */ /* 0x000fe200000e0000 */
[----:B------:R-:W-:Y:S02]  /*1b670*/  IMAD.MOV.U32 R5, RZ, RZ, 0x40000040 ;  /* 0x40000040ff057424 */ /* 0x000fe400078e00ff */
[----:B------:R-:W-:Y:S01]  /*1b680*/  VIADD R2, R2, 0x200 ;  /* 0x0000020002027836 */ /* 0x000fe20000000000 */
[----:B------:R-:W-:Y:S02]  /*1b690*/  WARPGROUP.DEPBAR.LE gsb0, 0x0 ;  /* 0x00008000000079c5 */ /* 0x000fe40000010000 */
[----:B------:R-:W-:-:S15]  /*1b6a0*/  WARPGROUP.ARRIVE ;  /* 0x00000000000079c5 */ /* 0x000fde0000000000 */
[----:B------:R-:W-:-:S04]  /*1b6b0*/  NOP ;  /* 0x0000000000007918 */ /* 0x000fc80000000000 */
[----:B------:R-:W-:Y:S01]  /*1b6c0*/  HGMMA.64x256x16.F32.BF16 R24, R200, gdesc[UR4].tnspB, R24, gsb0 ;  /* 0x43e00004c8187df0 */ /* 0x000fe20008001818 */
[----:B------:R-:W-:Y:S02]  /*1b6d0*/  R2UR UR6, R4 ;  /* 0x00000000040672ca */ /* 0x000fe400000e0000 */
[----:B------:R-:W-:Y:S01]  /*1b6e0*/  R2UR UR7, R5 ;  /* 0x00000000050772ca */ /* 0x000fe200000e0000 */
[----:B------:R-:W-:Y:S02]  /*1b6f0*/  WARPGROUP.DEPBAR.LE gsb0, 0x0 ;  /* 0x00008000000079c5 */ /* 0x000fe40000010000 */
[----:B------:R-:W-:-:S15]  /*1b700*/  WARPGROUP.ARRIVE ;  /* 0x00000000000079c5 */ /* 0x000fde0000000000 */
[----:B------:R-:W-:-:S07]  /*1b710*/  NOP ;  /* 0x0000000000007918 */ /* 0x000fce0000000000 */
[----:B------:R-:W-:Y:S01]  /*1b720*/  HGMMA.64x256x16.F32.BF16 R24, R196, gdesc[UR4].tnspB, R24, gsb0 ;  /* 0x43e00004c4187df0 */ /* 0x000fe20008001818 */
[----:B------:R-:W-:Y:S02]  /*1b730*/  R2UR UR6, R2 ;  /* 0x00000000020672ca */ /* 0x000fe400000e0000 */
[----:B------:R-:W-:Y:S01]  /*1b740*/  R2UR UR7, R3 ;  /* 0x00000000030772ca */ /* 0x000fe200000e0000 */
[----:B------:R-:W-:Y:S02]  /*1b750*/  WARPGROUP.DEPBAR.LE gsb0, 0x0 ;  /* 0x00008000000079c5 */ /* 0x000fe40000010000 */
[----:B------:R-:W-:-:S15]  /*1b760*/  WARPGROUP.ARRIVE ;  /* 0x00000000000079c5 */ /* 0x000fde0000000000 */
[----:B------:R-:W-:-:S07]  /*1b770*/  NOP ;  /* 0x0000000000007918 */ /* 0x000fce0000000000 */
[----:B------:R-:W-:Y:S03]  /*1b780*/  HGMMA.64x256x16.F32.BF16 R24, R192, gdesc[UR4].tnspB, R24, gsb0 ;  /* 0x43e00004c0187df0 */ /* 0x000fe60008001818 */
[----:B------:R-:W-:Y:S02]  /*1b790*/  WARPGROUP.DEPBAR.LE gsb0, 0x0 ;  /* 0x00008000000079c5 */ /* 0x000fe40000010000 */
[----:B------:R-:W-:Y:S05]  /*1b7a0*/  @!P0 BRA `(.L_x_646) ;  /* 0x0000000000048947 */ /* 0x000fea0003800000 */
[----:B------:R-:W-:Y:S01]  /*1b7b0*/  BPT.TRAP 0x1 ;  /* 0x000000040000795c */ /* 0x000fe20000300000 */
.L_x_646:
[----:B------:R-:W-:Y:S01]  /*1b7c0*/  FMUL.FTZ R193, R186, UR39 ;  /* 0x00000027bac17c20 */ /* 0x000fe20008410000 */
[----:B------:R-:W-:Y:S01]  /*1b7d0*/  FMUL.FTZ R186, R187, UR39 ;  /* 0x00000027bbba7c20 */ /* 0x000fe20008410000 */
[----:B------:R-:W-:Y:S01]  /*1b7e0*/  FMUL.FTZ R7, R184, UR39 ;  /* 0x00000027b8077c20 */ /* 0x000fe20008410000 */
[----:B------:R-:W2:Y:S01]  /*1b7f0*/  LDL R187, [R1+0x58] ;  /* 0x0000580001bb7983 */ /* 0x000ea20000100800 */
[----:B------:R-:W-:Y:S02]  /*1b800*/  FMUL.FTZ R8, R185, UR39 ;  /* 0x00000027b9087c20 */ /* 0x000fe40008410000 */
[----:B------:R-:W0:Y:S01]  /*1b810*/  MUFU.TANH R193, R193 ;  /* 0x000000c100c17308 */ /* 0x000e220000002400 */
[----:B------:R-:W-:Y:S01]  /*1b820*/  FMUL.FTZ R185, R190, UR39 ;  /* 0x00000027beb97c20 */ /* 0x000fe20008410000 */
[----:B------:R-:W-:Y:S01]  /*1b830*/  FMUL.FTZ R10, R188, UR39 ;  /* 0x00000027bc0a7c20 */ /* 0x000fe20008410000 */
[----:B------:R-:W-:-:S05]  /*1b840*/  FMUL.FTZ R184, R191, UR39 ;  /* 0x00000027bfb87c20 */ /* 0x000fca0008410000 */
[----:B------:R-:W1:Y:S01]  /*1b850*/  MUFU.TANH R7, R7 ;  /* 0x0000000700077308 */ /* 0x000e620000002400 */
[----:B------:R-:W-:Y:S01]  /*1b860*/  FMUL.FTZ R11, R189, UR39 ;  /* 0x00000027bd0b7c20 */ /* 0x000fe20008410000 */
[----:B------:R-:W-:-:S06]  /*1b870*/  FMUL.FTZ R14, R178, UR39 ;  /* 0x00000027b20e7c20 */ /* 0x000fcc0008410000 */
[----:B------:R-:W3:Y:S01]  /*1b880*/  MUFU.TANH R186, R186 ;  /* 0x000000ba00ba7308 */ /* 0x000ee20000002400 */
[----:B------:R-:W-:-:S07]  /*1b890*/  FMUL.FTZ R12, R176, UR39 ;  /* 0x00000027b00c7c20 */ /* 0x000fce0008410000 */
[----:B------:R-:W4:Y:S01]  /*1b8a0*/  MUFU.TANH R8, R8 ;  /* 0x0000000800087308 */ /* 0x000f220000002400 */
[----:B------:R-:W-:-:S07]  /*1b8b0*/  FMUL.FTZ R176, R179, UR39 ;  /* 0x00000027b3b07c20 */ /* 0x000fce0008410000 */
[----:B------:R-:W5:Y:S01]  /*1b8c0*/  MUFU.TANH R185, R185 ;  /* 0x000000b900b97308 */ /* 0x000f620000002400 */
[----:B------:R-:W-:-:S07]  /*1b8d0*/  FMUL.FTZ R13, R177, UR39 ;  /* 0x00000027b10d7c20 */ /* 0x000fce0008410000 */
[----:B------:R-:W5:Y:S01]  /*1b8e0*/  MUFU.TANH R10, R10 ;  /* 0x0000000a000a7308 */ /* 0x000f620000002400 */
[----:B0-----:R-:W-:Y:S01]  /*1b8f0*/  FMNMX.FTZ R0, R193, R20, !PT ;  /* 0x00000014c1007209 */ /* 0x001fe20007810000 */
[----:B------:R-:W-:-:S06]  /*1b900*/  FMUL.FTZ R179, R182, UR39 ;  /* 0x00000027b6b37c20 */ /* 0x000fcc0008410000 */
[----:B------:R-:W0:Y:S01]  /*1b910*/  MUFU.TANH R184, R184 ;  /* 0x000000b800b87308 */ /* 0x000e220000002400 */
[----:B-1----:R-:W-:Y:S01]  /*1b920*/  FMNMX.FTZ R2, R7, R15, !PT ;  /* 0x0000000f07027209 */ /* 0x002fe20007810000 */
[----:B------:R-:W-:-:S06]  /*1b930*/  FMUL.FTZ R177, R180, UR39 ;  /* 0x00000027b4b17c20 */ /* 0x000fcc0008410000 */
[----:B------:R-:W1:Y:S01]  /*1b940*/  MUFU.TANH R11, R11 ;  /* 0x0000000b000b7308 */ /* 0x000e620000002400 */
[----:B---3--:R-:W-:Y:S01]  /*1b950*/  FMNMX.FTZ R0, R186, R0, !PT ;  /* 0x00000000ba007209 */ /* 0x008fe20007810000 */
[----:B------:R-:W-:-:S06]  /*1b960*/  FMUL.FTZ R180, R183, UR39 ;  /* 0x00000027b7b47c20 */ /* 0x000fcc0008410000 */
[----:B------:R-:W3:Y:S01]  /*1b970*/  MUFU.TANH R14, R14 ;  /* 0x0000000e000e7308 */ /* 0x000ee20000002400 */
[----:B----4-:R-:W-:Y:S01]  /*1b980*/  FMNMX.FTZ R2, R8, R2, !PT ;  /* 0x0000000208027209 */ /* 0x010fe20007810000 */
[----:B------:R-:W-:-:S06]  /*1b990*/  FMUL.FTZ R178, R181, UR39 ;  /* 0x00000027b5b27c20 */ /* 0x000fcc0008410000 */
[----:B------:R-:W4:Y:S01]  /*1b9a0*/  MUFU.TANH R12, R12 ;  /* 0x0000000c000c7308 */ /* 0x000f220000002400 */
[----:B-----5:R-:W-:Y:S01]  /*1b9b0*/  FMNMX.FTZ R0, R185, R0, !PT ;  /* 0x00000000b9007209 */ /* 0x020fe20007810000 */
[----:B------:R-:W-:-:S06]  /*1b9c0*/  FMUL.FTZ R170, R170, UR39 ;  /* 0x00000027aaaa7c20 */ /* 0x000fcc0008410000 */
[----:B------:R-:W5:Y:S01]  /*1b9d0*/  MUFU.TANH R176, R176 ;  /* 0x000000b000b07308 */ /* 0x000f620000002400 */
[----:B------:R-:W-:Y:S01]  /*1b9e0*/  FMNMX.FTZ R2, R10, R2, !PT ;  /* 0x000000020a027209 */ /* 0x000fe20007810000 */
[----:B------:R-:W-:-:S06]  /*1b9f0*/  FMUL.FTZ R168, R168, UR39 ;  /* 0x00000027a8a87c20 */ /* 0x000fcc0008410000 */
        /* <DEDUP_REMOVED lines=67> */
[----:B-----5:R-:W-:-:S07]  /*1be30*/  FMNMX.FTZ R0, R166, R0, !PT ;  /* 0x00000000a6007209 */ /* 0x020fce0007810000 */
[----:B------:R-:W5:Y:S01]  /*1be40*/  MUFU.TANH R155, R155 ;  /* 0x0000009b009b7308 */ /* 0x000f620000002400 */
[----:B------:R-:W-:-:S07]  /*1be50*/  FMNMX.FTZ R2, R164, R2, !PT ;  /* 0x00000002a4027209 */ /* 0x000fce0007810000 */
[----:B------:R-:W2:Y:S01]  /*1be60*/  MUFU.TANH R153, R153 ;  /* 0x0000009900997308 */ /* 0x000ea20000002400 */
[----:B0-----:R-:W-:-:S07]  /*1be70*/  FMNMX.FTZ R0, R167, R0, !PT ;  /* 0x00000000a7007209 */ /* 0x001fce0007810000 */
[----:B------:R-:W0:Y:S01]  /*1be80*/  MUFU.TANH R158, R158 ;  /* 0x0000009e009e7308 */ /* 0x000e220000002400 */
[----:B-1----:R-:W-:-:S07]  /*1be90*/  FMNMX.FTZ R2, R165, R2, !PT ;  /* 0x00000002a5027209 */ /* 0x002fce0007810000 */
[----:B------:R-:W1:Y:S01]  /*1bea0*/  MUFU.TANH R156, R156 ;  /* 0x0000009c009c7308 */ /* 0x000e620000002400 */
[----:B---3--:R-:W-:-:S07]  /*1beb0*/  FMNMX.FTZ R0, R154, R0, !PT ;  /* 0x000000009a007209 */ /* 0x008fce0007810000 */
[----:B------:R-:W3:Y:S01]  /*1bec0*/  MUFU.TANH R159, R159 ;  /* 0x0000009f009f7308 */ /* 0x000ee20000002400 */
[----:B----4-:R-:W-:-:S07]  /*1bed0*/  FMNMX.FTZ R2, R152, R2, !PT ;  /* 0x0000000298027209 */ /* 0x010fce0007810000 */
[----:B------:R-:W4:Y:S01]  /*1bee0*/  MUFU.TANH R157, R157 ;  /* 0x0000009d009d7308 */ /* 0x000f220000002400 */
[----:B-----5:R-:W-:Y:S02]  /*1bef0*/  FMNMX.FTZ R0, R155, R0, !PT ;  /* 0x000000009b007209 */ /* 0x020fe40007810000 */
[----:B--2---:R-:W-:Y:S02]  /*1bf00*/  FMNMX.FTZ R2, R153, R2, !PT ;  /* 0x0000000299027209 */ /* 0x004fe40007810000 */
[----:B0-----:R-:W-:Y:S02]  /*1bf10*/  FMNMX.FTZ R0, R158, R0, !PT ;  /* 0x000000009e007209 */ /* 0x001fe40007810000 */
[----:B-1----:R-:W-:Y:S02]  /*1bf20*/  FMNMX.FTZ R2, R156, R2, !PT ;  /* 0x000000029c027209 */ /* 0x002fe40007810000 */
[----:B---3--:R-:W-:Y:S02]  /*1bf30*/  FMNMX.FTZ R4, R159, R0, !PT ;  /* 0x000000009f047209 */ /* 0x008fe40007810000 */
[----:B----4-:R-:W-:-:S03]  /*1bf40*/  FMNMX.FTZ R5, R157, R2, !PT ;  /* 0x000000029d057209 */ /* 0x010fc60007810000 */
[----:B------:R-:W0:Y:S04]  /*1bf50*/  SHFL.BFLY PT, R0, R4, 0x2, 0x1f ;  /* 0x0c401f0004007f89 */ /* 0x000e2800000e0000 */
[----:B------:R-:W1:Y:S01]  /*1bf60*/  SHFL.BFLY PT, R2, R5, 0x2, 0x1f ;  /* 0x0c401f0005027f89 */ /* 0x000e6200000e0000 */
[----:B0-----:R-:W-:Y:S02]  /*1bf70*/  FMNMX.FTZ R4, R4, R0, !PT ;  /* 0x0000000004047209 */ /* 0x001fe40007810000 */
[----:B-1----:R-:W-:-:S03]  /*1bf80*/  FMNMX.FTZ R5, R5, R2, !PT ;  /* 0x0000000205057209 */ /* 0x002fc60007810000 */
[----:B------:R-:W0:Y:S04]  /*1bf90*/  SHFL.BFLY PT, R0, R4, 0x1, 0x1f ;  /* 0x0c201f0004007f89 */ /* 0x000e2800000e0000 */
[----:B------:R-:W1:Y:S01]  /*1bfa0*/  SHFL.BFLY PT, R2, R5, 0x1, 0x1f ;  /* 0x0c201f0005027f89 */ /* 0x000e6200000e0000 */
[----:B------:R-:W-:Y:S01]  /*1bfb0*/  IMAD.U32 R3, RZ, RZ, UR38 ;  /* 0x00000026ff037e24 */ /* 0x000fe2000f8e00ff */
[----:B0-----:R-:W-:Y:S02]  /*1bfc0*/  FMNMX.FTZ R4, R4, R0, !PT ;  /* 0x0000000004047209 */ /* 0x001fe40007810000 */
[----:B-1----:R-:W-:-:S03]  /*1bfd0*/  FMNMX.FTZ R5, R5, R2, !PT ;  /* 0x0000000205057209 */ /* 0x002fc60007810000 */
[----:B------:R-:W-:Y:S02]  /*1bfe0*/  FADD.FTZ R2, -R4, R20 ;  /* 0x0000001404027221 */ /* 0x000fe40000010100 */
[C---:B------:R-:W-:Y:S01]  /*1bff0*/  FMUL.FTZ R20, R5.reuse, R3 ;  /* 0x0000000305147220 */ /* 0x040fe20000410000 */
[----:B------:R-:W-:-:S03]  /*1c000*/  FADD.FTZ R0, -R5, R15 ;  /* 0x0000000f05007221 */ /* 0x000fc60000010100 */
[-CC-:B------:R-:W-:Y:S01]  /*1c010*/  FFMA.FTZ R192, R152, R3.reuse, -R20.reuse ;  /* 0x0000000398c07223 */ /* 0x180fe20000010814 */
[-C--:B------:R-:W-:Y:S01]  /*1c020*/  FMUL.FTZ R152, R4, R3.reuse ;  /* 0x0000000304987220 */ /* 0x080fe20000410000 */
[-C--:B------:R-:W-:Y:S01]  /*1c030*/  FMUL.FTZ R0, R0, R3.reuse ;  /* 0x0000000300007220 */ /* 0x080fe20000410000 */
[-C--:B------:R-:W-:Y:S01]  /*1c040*/  FMUL.FTZ R2, R2, R3.reuse ;  /* 0x0000000302027220 */ /* 0x080fe20000410000 */
[-C--:B------:R-:W-:Y:S01]  /*1c050*/  FFMA.FTZ R208, R7, R3.reuse, -R20 ;  /* 0x0000000307d07223 */ /* 0x080fe20000010814 */
[-C--:B------:R-:W-:Y:S01]  /*1c060*/  FFMA.FTZ R209, R193, R3.reuse, -R152 ;  /* 0x00000003c1d17223 */ /* 0x080fe20000010898 */
[-CC-:B------:R-:W-:Y:S01]  /*1c070*/  FFMA.FTZ R182, R8, R3.reuse, -R20.reuse ;  /* 0x0000000308b67223 */ /* 0x180fe20000010814 */
        /* <DEDUP_REMOVED lines=16> */
[-C--:B------:R-:W-:Y:S01]  /*1c180*/  FFMA.FTZ R20, R157, R3.reuse, -R20 ;  /* 0x000000039d147223 */ /* 0x080fe20000010814 */
[-CC-:B------:R-:W-:Y:S01]  /*1c190*/  FFMA.FTZ R157, R186, R3.reuse, -R152.reuse ;  /* 0x00000003ba9d7223 */ /* 0x180fe20000010898 */
[----:B------:R-:W-:Y:S01]  /*1c1a0*/  MUFU.EX2 R0, R0 ;  /* 0x0000000000007308 */ /* 0x000fe20000000800 */
[-CC-:B------:R-:W-:Y:S01]  /*1c1b0*/  FFMA.FTZ R211, R185, R3.reuse, -R152.reuse ;  /* 0x00000003b9d37223 */ /* 0x180fe20000010898 */
[----:B------:R-:W-:-:S06]  /*1c1c0*/  FFMA.FTZ R156, R184, R3, -R152 ;  /* 0x00000003b89c7223 */ /* 0x000fcc0000010898 */
[----:B------:R-:W-:Y:S08]  /*1c1d0*/  MUFU.EX2 R2, R2 ;  /* 0x0000000200027308 */ /* 0x000ff00000000800 */
[----:B------:R-:W0:Y:S08]  /*1c1e0*/  MUFU.EX2 R208, R208 ;  /* 0x000000d000d07308 */ /* 0x000e300000000800 */
[----:B------:R-:W1:Y:S01]  /*1c1f0*/  MUFU.EX2 R209, R209 ;  /* 0x000000d100d17308 */ /* 0x000e620000000800 */
[----:B------:R-:W-:Y:S01]  /*1c200*/  FFMA.FTZ R205, R14, R3, -R152 ;  /* 0x000000030ecd7223 */ /* 0x000fe20000010898 */
[----:B------:R-:W-:-:S06]  /*1c210*/  IADD3 R160, R9, 0x38840, RZ ;  /* 0x0003884009a07810 */ /* 0x000fcc0007ffe0ff */
[----:B------:R-:W2:Y:S08]  /*1c220*/  MUFU.EX2 R182, R182 ;  /* 0x000000b600b67308 */ /* 0x000eb00000000800 */
[----:B------:R-:W3:Y:S01]  /*1c230*/  MUFU.EX2 R157, R157 ;  /* 0x0000009d009d7308 */ /* 0x000ee20000000800 */
[----:B------:R-:W-:Y:S01]  /*1c240*/  FFMA.FTZ R153, R176, R3, -R152 ;  /* 0x00000003b0997223 */ /* 0x000fe20000010898 */
[----:B------:R-:W-:-:S06]  /*1c250*/  PRMT R160, R187, 0x654, R160 ;  /* 0x00000654bba07816 */ /* 0x000fcc00000000a0 */
[----:B------:R-:W4:Y:S08]  /*1c260*/  MUFU.EX2 R210, R210 ;  /* 0x000000d200d27308 */ /* 0x000f300000000800 */
[----:B------:R-:W5:Y:S01]  /*1c270*/  MUFU.EX2 R211, R211 ;  /* 0x000000d300d37308 */ /* 0x000f620000000800 */
[----:B0-----:R-:W-:Y:S01]  /*1c280*/  FFMA.FTZ R227, R0, R227, R208 ;  /* 0x000000e300e37223 */ /* 0x001fe200000100d0 */
[----:B-1----:R-:W-:Y:S01]  /*1c290*/  FFMA.FTZ R226, R2, R226, R209 ;  /* 0x000000e202e27223 */ /* 0x002fe200000100d1 */
[-CC-:B------:R-:W-:Y:S01]  /*1c2a0*/  FFMA.FTZ R207, R179, R3.reuse, -R152.reuse ;  /* 0x00000003b3cf7223 */ /* 0x180fe20000010898 */
[----:B------:R0:W-:Y:S04]  /*1c2b0*/  SYNCS.ARRIVE.TRANS64.RED.A1T0 RZ, [R160+URZ], RZ ;  /* 0x000000ffa0ff79a7 */ /* 0x0001e8000810043f */
[----:B------:R-:W1:Y:S01]  /*1c2c0*/  MUFU.EX2 R181, R181 ;  /* 0x000000b500b57308 */ /* 0x000e620000000800 */
[----:B------:R-:W-:-:S07]  /*1c2d0*/  FFMA.FTZ R193, R154, R3, -R152 ;  /* 0x000000039ac17223 */ /* 0x000fce0000010898 */
[----:B------:R-:W1:Y:S01]  /*1c2e0*/  MUFU.EX2 R156, R156 ;  /* 0x0000009c009c7308 */ /* 0x000e620000000800 */
[-CC-:B------:R-:W-:Y:S01]  /*1c2f0*/  FFMA.FTZ R14, R180, R3.reuse, -R152.reuse ;  /* 0x00000003b40e7223 */ /* 0x180fe20000010898 */
[-CC-:B------:R-:W-:Y:S01]  /*1c300*/  FFMA.FTZ R201, R170, R3.reuse, -R152.reuse ;  /* 0x00000003aac97223 */ /* 0x180fe20000010898 */
[-CC-:B------:R-:W-:Y:S01]  /*1c310*/  FFMA.FTZ R171, R171, R3.reuse, -R152.reuse ;  /* 0x00000003abab7223 */ /* 0x180fe20000010898 */
[-CC-:B------:R-:W-:Y:S01]  /*1c320*/  FFMA.FTZ R203, R174, R3.reuse, -R152.reuse ;  /* 0x00000003aecb7223 */ /* 0x180fe20000010898 */
[----:B0-----:R-:W-:-:S03]  /*1c330*/  FFMA.FTZ R160, R175, R3, -R152 ;  /* 0x00000003afa07223 */ /* 0x001fc60000010898 */
[----:B------:R-:W0:Y:S01]  /*1c340*/  MUFU.EX2 R204, R204 ;  /* 0x000000cc00cc7308 */ /* 0x000e220000000800 */
[-CC-:B------:R-:W-:Y:S01]  /*1c350*/  FFMA.FTZ R197, R162, R3.reuse, -R152.reuse ;  /* 0x00000003a2c57223 */ /* 0x180fe20000010898 */
[-CC-:B------:R-:W-:Y:S01]  /*1c360*/  FFMA.FTZ R163, R163, R3.reuse, -R152.reuse ;  /* 0x00000003a3a37223 */ /* 0x180fe20000010898 */
[-CC-:B------:R-:W-:Y:S01]  /*1c370*/  FFMA.FTZ R199, R166, R3.reuse, -R152.reuse ;  /* 0x00000003a6c77223 */ /* 0x180fe20000010898 */
[-CC-:B------:R-:W-:Y:S01]  /*1c380*/  FFMA.FTZ R167, R167, R3.reuse, -R152.reuse ;  /* 0x00000003a7a77223 */ /* 0x180fe20000010898 */
[----:B------:R-:W-:-:S03]  /*1c390*/  FFMA.FTZ R154, R155, R3, -R152 ;  /* 0x000000039b9a7223 */ /* 0x000fc60000010898 */
[----:B------:R-:W0:Y:S01]  /*1c3a0*/  MUFU.EX2 R205, R205 ;  /* 0x000000cd00cd7308 */ /* 0x000e220000000800 */
[-CC-:B------:R-:W-:Y:S01]  /*1c3b0*/  FFMA.FTZ R195, R158, R3.reuse, -R152.reuse ;  /* 0x000000039ec37223 */ /* 0x180fe20000010898 */
[----:B------:R-:W-:Y:S01]  /*1c3c0*/  FFMA.FTZ R152, R159, R3, -R152 ;  /* 0x000000039f987223 */ /* 0x000fe20000010898 */
[----:B--2---:R-:W-:Y:S01]  /*1c3d0*/  FADD.FTZ R155, R182, R227 ;  /* 0x000000e3b69b7221 */ /* 0x004fe20000010000 */
[----:B---3--:R-:W-:-:S04]  /*1c3e0*/  FADD.FTZ R159, R157, R226 ;  /* 0x000000e29d9f7221 */ /* 0x008fc80000010000 */
[----:B------:R-:W2:Y:S01]  /*1c3f0*/  MUFU.EX2 R15, R15 ;  /* 0x0000000f000f7308 */ /* 0x000ea20000000800 */
[----:B----4-:R-:W-:Y:S01]  /*1c400*/  FADD.FTZ R155, R210, R155 ;  /* 0x0000009bd29b7221 */ /* 0x010fe20000010000 */
[----:B-----5:R-:W-:-:S06]  /*1c410*/  FADD.FTZ R159, R211, R159 ;  /* 0x0000009fd39f7221 */ /* 0x020fcc0000010000 */
[----:B------:R-:W3:Y:S01]  /*1c420*/  MUFU.EX2 R153, R153 ;  /* 0x0000009900997308 */ /* 0x000ee20000000800 */
[----:B-1----:R-:W-:Y:S01]  /*1c430*/  FADD.FTZ R155, R181, R155 ;  /* 0x0000009bb59b7221 */ /* 0x002fe20000010000 */
[----:B------:R-:W-:-:S06]  /*1c440*/  FADD.FTZ R159, R156, R159 ;  /* 0x0000009f9c9f7221 */ /* 0x000fcc0000010000 */
[----:B------:R-:W1:Y:S08]  /*1c450*/  MUFU.EX2 R206, R206 ;  /* 0x000000ce00ce7308 */ /* 0x000e700000000800 */
[----:B------:R-:W4:Y:S01]  /*1c460*/  MUFU.EX2 R207, R207 ;  /* 0x000000cf00cf7308 */ /* 0x000f220000000800 */
[----:B0-----:R-:W-:Y:S01]  /*1c470*/  FADD.FTZ R155, R204, R155 ;  /* 0x0000009bcc9b7221 */ /* 0x001fe20000010000 */
[----:B------:R-:W-:-:S06]  /*1c480*/  FADD.FTZ R159, R205, R159 ;  /* 0x0000009fcd9f7221 */ /* 0x000fcc0000010000 */
[----:B------:R-:W0:Y:S08]  /*1c490*/  MUFU.EX2 R13, R13 ;  /* 0x0000000d000d7308 */ /* 0x000e300000000800 */
[----:B------:R-:W5:Y:S01]  /*1c4a0*/  MUFU.EX2 R14, R14 ;  /* 0x0000000e000e7308 */ /* 0x000f620000000800 */
[----:B--2---:R-:W-:Y:S01]  /*1c4b0*/  FADD.FTZ R155, R15, R155 ;  /* 0x0000009b0f9b7221 */ /* 0x004fe20000010000 */
[----:B---3--:R-:W-:-:S06]  /*1c4c0*/  FADD.FTZ R161, R153, R159 ;  /* 0x0000009f99a17221 */ /* 0x008fcc0000010000 */
[----:B------:R-:W2:Y:S08]  /*1c4d0*/  MUFU.EX2 R200, R200 ;  /* 0x000000c800c87308 */ /* 0x000eb00000000800 */
[----:B------:R-:W3:Y:S01]  /*1c4e0*/  MUFU.EX2 R201, R201 ;  /* 0x000000c900c97308 */ /* 0x000ee20000000800 */
[----:B-1----:R-:W-:Y:S01]  /*1c4f0*/  FADD.FTZ R159, R206, R155 ;  /* 0x0000009bce9f7221 */ /* 0x002fe20000010000 */
[----:B----4-:R-:W-:-:S06]  /*1c500*/  FADD.FTZ R161, R207, R161 ;  /* 0x000000a1cfa17221 */ /* 0x010fcc0000010000 */
[----:B------:R-:W1:Y:S08]  /*1c510*/  MUFU.EX2 R12, R12 ;  /* 0x0000000c000c7308 */ /* 0x000e700000000800 */
[----:B------:R-:W4:Y:S01]  /*1c520*/  MUFU.EX2 R9, R171 ;  /* 0x000000ab00097308 */ /* 0x000f220000000800 */
[----:B0-----:R-:W-:Y:S01]  /*1c530*/  FADD.FTZ R159, R13, R159 ;  /* 0x0000009f0d9f7221 */ /* 0x001fe20000010000 */
[----:B-----5:R-:W-:-:S06]  /*1c540*/  FADD.FTZ R161, R14, R161 ;  /* 0x000000a10ea17221 */ /* 0x020fcc0000010000 */
        /* <DEDUP_REMOVED lines=39> */
[----:B---3--:R-:W-:-:S03]  /*1c7c0*/  FADD.FTZ R161, R154, R161 ;  /* 0x000000a19aa17221 */ /* 0x008fc60000010000 */
[----:B-1----:R-:W-:Y:S01]  /*1c7d0*/  FADD.FTZ R159, R194, R159 ;  /* 0x0000009fc29f7221 */ /* 0x002fe20000010000 */
[----:B----4-:R-:W-:-:S03]  /*1c7e0*/  FADD.FTZ R161, R195, R161 ;  /* 0x000000a1c3a17221 */ /* 0x010fc60000010000 */
[----:B0-----:R-:W-:Y:S01]  /*1c7f0*/  FADD.FTZ R227, R20, R159 ;  /* 0x0000009f14e37221 */ /* 0x001fe20000010000 */
[----:B-----5:R-:W-:Y:S01]  /*1c800*/  FADD.FTZ R226, R152, R161 ;  /* 0x000000a198e27221 */ /* 0x020fe20000010000 */
[----:B------:R-:W-:Y:S06]  /*1c810*/  @!P0 BRA `(.L_x_647) ;  /* 0x0000000000048947 */ /* 0x000fec0003800000 */
[----:B------:R-:W-:Y:S01]  /*1c820*/  BPT.TRAP 0x1 ;  /* 0x000000040000795c */ /* 0x000fe20000300000 */
.L_x_647:
[----:B------:R-:W-:Y:S01]  /*1c830*/  ISETP.GT.AND P1, PT, R21, RZ, PT ;  /* 0x000000ff1500720c */ /* 0x000fe20003f24270 */
[----:B------:R-:W-:Y:S01]  /*1c840*/  VIADD R6, R6, 0x38860 ;  /* 0x0003886006067836 */ /* 0x000fe20000000000 */
[----:B------:R-:W-:Y:S01]  /*1c850*/  F2FP.BF16.F32.PACK_AB R204, R15, R204 ;  /* 0x000000cc0fcc723e */ /* 0x000fe200000010ff */
[----:B------:R-:W-:Y:S01]  /*1c860*/  VIADD R21, R21, 0xffffffff ;  /* 0xffffffff15157836 */ /* 0x000fe20000000000 */
[----:B------:R-:W-:Y:S01]  /*1c870*/  F2FP.BF16.F32.PACK_AB R207, R14, R207 ;  /* 0x000000cf0ecf723e */ /* 0x000fe200000010ff */
[----:B------:R-:W-:Y:S01]  /*1c880*/  IMAD.MOV.U32 R15, RZ, RZ, R5 ;  /* 0x000000ffff0f7224 */ /* 0x000fe200078e0005 */
[----:B------:R-:W-:Y:S01]  /*1c890*/  PRMT R6, R187, 0x654, R6 ;  /* 0x00000654bb067816 */ /* 0x000fe20000000006 */
[----:B------:R-:W-:Y:S01]  /*1c8a0*/  IMAD.MOV.U32 R14, RZ, RZ, R229 ;  /* 0x000000ffff0e7224 */ /* 0x000fe200078e00e5 */
[----:B------:R-:W-:Y:S01]  /*1c8b0*/  F2FP.BF16.F32.PACK_AB R198, R8, R198 ;  /* 0x000000c608c6723e */ /* 0x000fe200000010ff */
[----:B------:R-:W-:Y:S01]  /*1c8c0*/  IMAD.MOV.U32 R8, RZ, RZ, R225 ;  /* 0x000000ffff087224 */ /* 0x000fe200078e00e1 */
[----:B------:R0:W-:Y:S01]  /*1c8d0*/  SYNCS.ARRIVE.TRANS64.RED.A1T0 RZ, [R6+URZ], RZ ;  /* 0x000000ff06ff79a7 */ /* 0x0001e2000810043f */
[----:B------:R-:W-:Y:S01]  /*1c8e0*/  F2FP.BF16.F32.PACK_AB R194, R20, R194 ;  /* 0x000000c214c2723e */ /* 0x000fe200000010ff */
[----:B------:R-:W-:Y:S01]  /*1c8f0*/  IMAD.MOV.U32 R20, RZ, RZ, R4 ;  /* 0x000000ffff147224 */ /* 0x000fe200078e0004 */
[----:B------:R-:W-:-:S02]  /*1c900*/  F2FP.BF16.F32.PACK_AB R208, R182, R208 ;  /* 0x000000d0b6d0723e */ /* 0x000fc400000010ff */
        /* <DEDUP_REMOVED lines=14> */
[----:B------:R-:W-:Y:S01]  /*1c9f0*/  F2FP.BF16.F32.PACK_AB R195, R152, R195 ;  /* 0x000000c398c3723e */ /* 0x000fe200000010ff */
[----:B0-----:R-:W-:Y:S06]  /*1ca00*/  @P1 BRA `(.L_x_648) ;  /* 0xffffffb000881947 */ /* 0x001fec000383ffff */
.L_x_635:
[----:B------:R-:W-:Y:S05]  /*1ca10*/  BSYNC B0 ;  /* 0x0000000000007941 */ /* 0x000fea0003800000 */
.L_x_634:
        /* <DEDUP_REMOVED lines=131> */
.L_x_649:
[----:B------:R-:W-:Y:S01]  /*1d250*/  IMAD R8, R225, 0x8, R22 ;  /* 0x00000008e1087824 */ /* 0x000fe200078e0216 */
[----:B------:R-:W-:-:S04]  /*1d260*/  SHF.L.U32 R7, R229, 0x1f, RZ ;  /* 0x0000001fe5077819 */ /* 0x000fc800000006ff */
[----:B------:R0:W1:Y:S01]  /*1d270*/  SYNCS.PHASECHK.TRANS64.TRYWAIT P1, [R8+URZ+0x38850], R7 ;  /* 0x03885007080075a7 */ /* 0x000062000802017f */
[----:B------:R-:W-:Y:S05]  /*1d280*/  @!P0 BRA `(.L_x_650) ;  /* 0x0000000000048947 */ /* 0x000fea0003800000 */
[----:B------:R-:W-:Y:S01]  /*1d290*/  BPT.TRAP 0x1 ;  /* 0x000000040000795c */ /* 0x000fe20000300000 */
.L_x_650:
[----:B------:R-:W-:Y:S01]  /*1d2a0*/  VIADD R22, R22, 0x400 ;  /* 0x0000040016167836 */ /* 0x000fe20000000000 */
[----:B------:R-:W-:Y:S04]  /*1d2b0*/  BSSY B0, `(.L_x_651) ;  /* 0x0000008000007945 */ /* 0x000fe80003800000 */
[----:B------:R-:W-:-:S04]  /*1d2c0*/  SHF.R.U32.HI R22, RZ, 0x4, R22 ;  /* 0x00000004ff167819 */ /* 0x000fc80000011616 */
[----:B------:R-:W-:-:S04]  /*1d2d0*/  LOP3.LUT R22, R22, 0x3fff, RZ, 0xc0, !PT ;  /* 0x00003fff16167812 */ /* 0x000fc800078ec0ff */
[----:B------:R-:W-:-:S05]  /*1d2e0*/  LOP3.LUT R0, R22, 0x2800000, RZ, 0xfc, !PT ;  /* 0x0280000016007812 */ /* 0x000fca00078efcff */
[----:B------:R-:W-:Y:S01]  /*1d2f0*/  IMAD R0, R225, 0xa00, R0 ;  /* 0x00000a00e1007824 */ /* 0x000fe200078e0200 */
[----:B-1----:R-:W-:Y:S06]  /*1d300*/  @P1 BRA `(.L_x_652) ;  /* 0x0000000000081947 */ /* 0x002fec0003800000 */
[----:B------:R-:W1:Y:S02]  /*1d310*/  SYNCS.PHASECHK.TRANS64.TRYWAIT P1, [R8+URZ+0x38850], R7 ;  /* 0x03885007080075a7 */ /* 0x000e64000802017f */
[----:B-1----:R-:W-:Y:S05]  /*1d320*/  @!P1 BRA `(.L_x_653) ;  /* 0x000000bc00c89947 */ /* 0x002fea0003800000 */
.L_x_652:
[----:B------:R-:W-:Y:S05]  /*1d330*/  BSYNC B0 ;  /* 0x0000000000007941 */ /* 0x000fea0003800000 */
.L_x_651:
[----:B------:R-:W-:Y:S01]  /*1d340*/  IMAD.MOV.U32 R6, RZ, RZ, R0 ;  /* 0x000000ffff067224 */ /* 0x000fe200078e0000 */
[----:B------:R-:W-:Y:S01]  /*1d350*/  WARPGROUP.ARRIVE ;  /* 0x00000000000079c5 */ /* 0x000fe20000000000 */
[----:B01----:R-:W-:-:S03]  /*1d360*/  IMAD.MOV.U32 R7, RZ, RZ, 0x40000040 ;  /* 0x40000040ff077424 */ /* 0x003fc600078e00ff */
[----:B------:R-:W-:Y:S01]  /*1d370*/  R2UR UR6, R6 ;  /* 0x00000000060672ca */ /* 0x000fe200000e0000 */
[----:B------:R-:W-:Y:S01]  /*1d380*/  VIADD R6, R0, 0x80 ;  /* 0x0000008000067836 */ /* 0x000fe20000000000 */
[----:B------:R-:W-:Y:S01]  /*1d390*/  R2UR UR7, R7 ;  /* 0x00000000070772ca */ /* 0x000fe200000e0000 */
[----:B------:R-:W-:-:S12]  /*1d3a0*/  IMAD.MOV.U32 R7, RZ, RZ, 0x40000040 ;  /* 0x40000040ff077424 */ /* 0x000fd800078e00ff */
[----:B------:R-:W-:Y:S01]  /*1d3b0*/  HGMMA.64x256x16.F32.BF16 R24, R208, gdesc[UR4].tnspB, R24, gsb0 ;  /* 0x43e00004d0187df0 */ /* 0x000fe20008001818 */
[----:B------:R-:W-:Y:S02]  /*1d3c0*/  R2UR UR6, R6 ;  /* 0x00000000060672ca */ /* 0x000fe400000e0000 */
[----:B------:R-:W-:Y:S01]  /*1d3d0*/  R2UR UR7, R7 ;  /* 0x00000000070772ca */ /* 0x000fe200000e0000 */
[----:B------:R-:W-:Y:S01]  /*1d3e0*/  IMAD.MOV.U32 R7, RZ, RZ, 0x40000040 ;  /* 0x40000040ff077424 */ /* 0x000fe200078e00ff */
[----:B------:R-:W-:Y:S01]  /*1d3f0*/  IADD3 R6, R0, 0x100, RZ ;  /* 0x0000010000067810 */ /* 0x000fe20007ffe0ff */
[----:B------:R-:W-:Y:S02]  /*1d400*/  WARPGROUP.DEPBAR.LE gsb0, 0x0 ;  /* 0x00008000000079c5 */ /* 0x000fe40000010000 */
[----:B------:R-:W-:-:S15]  /*1d410*/  WARPGROUP.ARRIVE ;  /* 0x00000000000079c5 */ /* 0x000fde0000000000 */
[----:B------:R-:W-:-:S05]  /*1d420*/  NOP ;  /* 0x0000000000007918 */ /* 0x000fca0000000000 */
        /* <DEDUP_REMOVED lines=10> */
[----:B------:R-:W-:Y:S01]  /*1d4d0*/  VIADD R6, R0, 0x200 ;  /* 0x0000020000067836 */ /* 0x000fe20000000000 */
[----:B------:R-:W-:Y:S01]  /*1d4e0*/  R2UR UR7, R7 ;  /* 0x00000000070772ca */ /* 0x000fe200000e0000 */
[----:B------:R-:W-:Y:S01]  /*1d4f0*/  IMAD.MOV.U32 R7, RZ, RZ, 0x40000040 ;  /* 0x40000040ff077424 */ /* 0x000fe200078e00ff */
[----:B------:R-:W0:Y:S02]  /*1d500*/  SHFL.BFLY PT, R0, R227, 0x2, 0x1f ;  /* 0x0c401f00e3007f89 */ /* 0x000e2400000e0000 */
[----:B0-----:R-:W-:Y:S01]  /*1d510*/  FADD.FTZ R0, R0, R227 ;  /* 0x000000e300007221 */ /* 0x001fe20000010000 */
[----:B------:R-:W-:Y:S02]  /*1d520*/  WARPGROUP.DEPBAR.LE gsb0, 0x0 ;  /* 0x00008000000079c5 */ /* 0x000fe40000010000 */
[----:B------:R-:W-:-:S15]  /*1d530*/  WARPGROUP.ARRIVE ;  /* 0x00000000000079c5 */ /* 0x000fde0000000000 */
[----:B------:R-:W-:-:S03]  /*1d540*/  NOP ;  /* 0x0000000000007918 */ /* 0x000fc60000000000 */
[----:B------:R-:W-:Y:S01]  /*1d550*/  HGMMA.64x256x16.F32.BF16 R24, R196, gdesc[UR4].tnspB, R24, gsb0 ;  /* 0x43e00004c4187df0 */ /* 0x000fe20008001818 */
[----:B------:R-:W-:Y:S02]  /*1d560*/  R2UR UR6, R6 ;  /* 0x00000000060672ca */ /* 0x000fe400000e0000 */
[----:B------:R-:W-:Y:S02]  /*1d570*/  R2UR UR7, R7 ;  /* 0x00000000070772ca */ /* 0x000fe400000e0000 */
[----:B------:R-:W0:Y:S02]  /*1d580*/  SHFL.BFLY PT, R7, R226, 0x2, 0x1f ;  /* 0x0c401f00e2077f89 */ /* 0x000e2400000e0000 */
[----:B0-----:R-:W-:Y:S02]  /*1d590*/  FADD.FTZ R2, R7, R226 ;  /* 0x000000e207027221 */ /* 0x001fe40000010000 */
[----:B------:R-:W0:Y:S04]  /*1d5a0*/  SHFL.BFLY PT, R7, R0, 0x1, 0x1f ;  /* 0x0c201f0000077f89 */ /* 0x000e2800000e0000 */
[----:B------:R-:W1:Y:S01]  /*1d5b0*/  SHFL.BFLY PT, R9, R2, 0x1, 0x1f ;  /* 0x0c201f0002097f89 */ /* 0x000e6200000e0000 */
[----:B0-----:R-:W-:Y:S01]  /*1d5c0*/  FADD.FTZ R12, R0, R7 ;  /* 0x00000007000c7221 */ /* 0x001fe20000010000 */
[----:B------:R-:W-:Y:S01]  /*1d5d0*/  CS2R R6, SRZ ;  /* 0x0000000000067805 */ /* 0x000fe2000001ff00 */
[----:B------:R-:W-:-:S02]  /*1d5e0*/  IMAD.MOV.U32 R0, RZ, RZ, -0x800000 ;  /* 0xff800000ff007424 */ /* 0x000fc400078e00ff */
        /* <DEDUP_REMOVED lines=16> */
[----:B------:R-:W-:Y:S03]  /*1d6f0*/  HGMMA.64x256x16.F32.BF16 R24, R192, gdesc[UR4].tnspB, R24, gsb0 ;  /* 0x43e00004c0187df0 */ /* 0x000fe60008001818 */
[----:B------:R-:W-:Y:S02]  /*1d700*/  WARPGROUP.DEPBAR.LE gsb0, 0x0 ;  /* 0x00008000000079c5 */ /* 0x000fe40000010000 */
[----:B--23--:R-:W-:Y:S05]  /*1d710*/  @!P0 BRA `(.L_x_654) ;  /* 0x0000000000048947 */ /* 0x00cfea0003800000 */
[----:B------:R-:W-:Y:S01]  /*1d720*/  BPT.TRAP 0x1 ;  /* 0x000000040000795c */ /* 0x000fe20000300000 */
.L_x_654:
[----:B------:R-:W2:Y:S01]  /*1d730*/  LDL.LU R3, [R1+0x58] ;  /* 0x0000580001037983 */ /* 0x000ea20000300800 */
[----:B------:R-:W-:Y:S02]  /*1d740*/  VIADD R5, R8, 0x38860 ;  /* 0x0003886008057836 */ /* 0x000fe40000000000 */
[-C--:B------:R-:W-:Y:S01]  /*1d750*/  FMUL.FTZ R4, R24, R7.reuse ;  /* 0x0000000718047220 */ /* 0x080fe20000410000 */
[----:B------:R-:W-:Y:S01]  /*1d760*/  FMUL.FTZ R25, R25, R7 ;  /* 0x0000000719197220 */ /* 0x000fe20000410000 */
[----:B------:R-:W3:Y:S01]  /*1d770*/  LDL.LU R13, [R1+0x70] ;  /* 0x00007000010d7983 */ /* 0x000ee20000300800 */
[----:B------:R-:W-:-:S05]  /*1d780*/  VIADD R225, R225, 0x1 ;  /* 0x00000001e1e17836 */ /* 0x000fca0000000000 */
[----:B------:R-:W-:Y:S01]  /*1d790*/  ISETP.NE.AND P0, PT, R225, 0x2, PT ;  /* 0x00000002e100780c */ /* 0x000fe20003f05270 */
[-C--:B------:R-:W-:Y:S01]  /*1d7a0*/  FMUL.FTZ R24, R32, R7.reuse ;  /* 0x0000000720187220 */ /* 0x080fe20000410000 */
[-C--:B------:R-:W-:Y:S02]  /*1d7b0*/  FMUL.FTZ R160, R44, R7.reuse ;  /* 0x000000072ca07220 */ /* 0x080fe40000410000 */
[----:B------:R-:W-:Y:S01]  /*1d7c0*/  SEL R12, RZ, 0x1, P0 ;  /* 0x00000001ff0c7807 */ /* 0x000fe20000000000 */
        /* <DEDUP_REMOVED lines=59> */
[-C--:B0-----:R-:W-:Y:S01]  /*1db80*/  FMUL.FTZ R9, R43, R6.reuse ;  /* 0x000000062b097220 */ /* 0x081fe20000410000 */
        /* <DEDUP_REMOVED lines=58> */
[----:B------:R-:W-:Y:S01]  /*1df30*/  PLOP3.LUT P1, PT, PT, PT, PT, 0x8, 0x0 ;  /* 0x000000000000781c */ /* 0x000fe20003f2e170 */
[-C--:B------:R-:W-:Y:S01]  /*1df40*/  FMUL.FTZ R147, R147, R6.reuse ;  /* 0x0000000693937220 */ /* 0x080fe20000410000 */
[-C--:B------:R-:W-:Y:S01]  /*1df50*/  FMUL.FTZ R150, R150, R6.reuse ;  /* 0x0000000696967220 */ /* 0x080fe20000410000 */
[----:B------:R-:W-:Y:S01]  /*1df60*/  FMUL.FTZ R151, R151, R6 ;  /* 0x0000000697977220 */ /* 0x000fe20000410000 */
[----:B------:R-:W-:-:S02]  /*1df70*/  LOP3.LUT R229, R229, R12, RZ, 0x3c, !PT ;  /* 0x0000000ce5e57212 */ /* 0x000fc400078e3cff */
[----:B------:R-:W-:Y:S02]  /*1df80*/  SEL R225, R225, RZ, P0 ;  /* 0x000000ffe1e17207 */ /* 0x000fe40000000000 */
[----:B--2---:R-:W-:Y:S01]  /*1df90*/  PRMT R5, R3, 0x654, R5 ;  /* 0x0000065403057816 */ /* 0x004fe20000000005 */
[----:B---3--:R-:W-:Y:S02]  /*1dfa0*/  VIADD R13, R13, 0x1 ;  /* 0x000000010d0d7836 */ /* 0x008fe40000000000 */
[----:B------:R-:W-:Y:S01]  /*1dfb0*/  FMUL.FTZ R3, R29, R7 ;  /* 0x000000071d037220 */ /* 0x000fe20000410000 */
[----:B------:R0:W-:Y:S02]  /*1dfc0*/  SYNCS.ARRIVE.TRANS64.RED.A1T0 RZ, [R5+URZ], RZ ;  /* 0x000000ff05ff79a7 */ /* 0x0001e4000810043f */
[----:B------:R1:W-:Y:S01]  /*1dfd0*/  STL [R1+0x70], R13 ;  /* 0x0000700d01007387 */ /* 0x0003e20000100800 */
[-C--:B------:R-:W-:Y:S01]  /*1dfe0*/  FMUL.FTZ R7, R30, R6.reuse ;  /* 0x000000061e077220 */ /* 0x080fe20000410000 */
[----:B0-----:R-:W-:-:S07]  /*1dff0*/  FMUL.FTZ R5, R26, R6 ;  /* 0x000000061a057220 */ /* 0x001fce0000410000 */
.L_x_564:
[----:B------:R-:W0:Y:S08]  /*1e000*/  S2UR UR4, SR_CgaCtaId ;  /* 0x00000000000479c3 */ /* 0x000e300000008800 */
[----:B------:R-:W-:Y:S01]  /*1e010*/  BAR.SYNC.DEFER_BLOCKING 0x5, 0x180 ;  /* 0x0146000000007b1d */ /* 0x000fe20000010000 */
[----:B------:R-:W-:-:S05]  /*1e020*/  MOV R22, 0x400 ;  /* 0x0000040000167802 */ /* 0x000fca0000000f00 */
[----:B------:R-:W-:Y:S01]  /*1e030*/  BSSY B0, `(.L_x_655) ;  /* 0x00002f6000007945 */ /* 0x000fe20003800000 */
[----:B0-----:R-:W-:-:S05]  /*1e040*/  IMAD.U32 R6, RZ, RZ, UR4 ;  /* 0x00000004ff067e24 */ /* 0x001fca000f8e00ff */
[----:B------:R0:W-:Y:S01]  /*1e050*/  STL [R1+0x58], R6 ;  /* 0x0000580601007387 */ /* 0x0001e20000100800 */
[----:B------:R-:W-:-:S05]  /*1e060*/  LEA R22, R6, R22, 0x18 ;  /* 0x0000001606167211 */ /* 0x000fca00078ec0ff */
[----:B----4-:R0:W2:Y:S01]  /*1e070*/  LDS.128 R28, [R22+0x388d0] ;  /* 0x0388d000161c7984 */ /* 0x0100a20000000c00 */
[----:B------:R-:W-:Y:S06]  /*1e080*/  BAR.ARV 0x4, 0x180 ;  /* 0x0106000000007b1d */ /* 0x000fec0000002000 */
[----:B------:R-:W-:Y:S05]  /*1e090*/  @P1 BRA `(.L_x_656) ;  /* 0x0000002000501947 */ /* 0x000fea0003800000 */
[----:B0-----:R-:W3:Y:S04]  /*1e0a0*/  LDL R6, [R1+0x78] ;  /* 0x0000780001067983 */ /* 0x001ee80000100800 */
[----:B-----5:R-:W4:Y:S01]  /*1e0b0*/  LDL R136, [R1+0x60] ;  /* 0x0000600001887983 */ /* 0x020f220000100800 */
[----:B-1----:R-:W0:Y:S01]  /*1e0c0*/  S2R R13, SR_SWINHI ;  /* 0x00000000000d7919 */ /* 0x002e220000002f00 */
[----:B------:R-:W-:Y:S01]  /*1e0d0*/  F2FP.BF16.F32.PACK_AB R4, R25, R4 ;  /* 0x000000041904723e */ /* 0x000fe200000010ff */
[----:B------:R-:W-:Y:S01]  /*1e0e0*/  ULDC.64 UR4, c[0x0][0xc00] ;  /* 0x0003000000047ab9 */ /* 0x000fe20000000a00 */
[----:B------:R-:W-:Y:S02]  /*1e0f0*/  MOV R20, R22 ;  /* 0x0000001600147202 */ /* 0x000fe40000000f00 */
[----:B0-----:R-:W-:-:S02]  /*1e100*/  MOV R21, R13 ;  /* 0x0000000d00157202 */ /* 0x001fc40000000f00 */
        /* <DEDUP_REMOVED lines=9> */
[----:B------:R-:W-:Y:S01]  /*1e1a0*/  F2FP.BF16.F32.PACK_AB R147, R151, R150 ;  /* 0x000000969793723e */ /* 0x000fe200000010ff */
[----:B------:R-:W-:Y:S01]  /*1e1b0*/  ULDC.64 UR6, c[0x0][0x208] ;  /* 0x0000820000067ab9 */ /* 0x000fe20000000a00 */
[----:B------:R-:W-:Y:S01]  /*1e1c0*/  BAR.SYNC.DEFER_BLOCKING 0x1, 0x100 ;  /* 0x0044000000007b1d */ /* 0x000fe20000010000 */
[----:B---3--:R-:W-:-:S03]  /*1e1d0*/  IMAD.WIDE R114, R6, 0x2, R20 ;  /* 0x0000000206727825 */ /* 0x008fc600078e0214 */
[C---:B--2---:R-:W-:Y:S02]  /*1e1e0*/  IADD3 R28, P0, R114.reuse, 0x40, RZ ;  /* 0x00000040721c7810 */ /* 0x044fe40007f1e0ff */
[----:B------:R-:W-:Y:S02]  /*1e1f0*/  IADD3 R6, P1, R114, 0x20, RZ ;  /* 0x0000002072067810 */ /* 0x000fe40007f3e0ff */
[----:B------:R-:W-:Y:S02]  /*1e200*/  LOP3.LUT R76, R28, 0x380, RZ, 0xc0, !PT ;  /* 0x000003801c4c7812 */ /* 0x000fe400078ec0ff */
[----:B------:R-:W-:Y:S02]  /*1e210*/  IADD3 R84, P3, R114, 0x4000, RZ ;  /* 0x0000400072547810 */ /* 0x000fe40007f7e0ff */
[----:B------:R-:W-:Y:S02]  /*1e220*/  LOP3.LUT R72, R6, 0x380, RZ, 0xc0, !PT ;  /* 0x0000038006487812 */ /* 0x000fe400078ec0ff */
[----:B------:R-:W-:-:S02]  /*1e230*/  SHF.R.U64 R76, R76, 0x3, RZ ;  /* 0x000000034c4c7819 */ /* 0x000fc400000012ff */
[----:B------:R-:W-:Y:S01]  /*1e240*/  IADD3 R96, P2, R114, 0x4060, RZ ;  /* 0x0000406072607810 */ /* 0x000fe20007f5e0ff */
[----:B------:R-:W-:Y:S01]  /*1e250*/  IMAD.X R73, RZ, RZ, R115, P1 ;  /* 0x000000ffff497224 */ /* 0x000fe200008e0673 */
[----:B------:R-:W-:Y:S02]  /*1e260*/  LOP3.LUT R112, R84, 0x380, RZ, 0xc0, !PT ;  /* 0x0000038054707812 */ /* 0x000fe400078ec0ff */
[----:B------:R-:W-:Y:S02]  /*1e270*/  SHF.R.U64 R72, R72, 0x3, RZ ;  /* 0x0000000348487819 */ /* 0x000fe400000012ff */
[----:B------:R-:W-:Y:S02]  /*1e280*/  IADD3 R100, P1, R114, 0x8000, RZ ;  /* 0x0000800072647810 */ /* 0x000fe40007f3e0ff */
[----:B------:R-:W-:Y:S02]  /*1e290*/  LOP3.LUT R76, R76, R28, RZ, 0x3c, !PT ;  /* 0x0000001c4c4c7212 */ /* 0x000fe400078e3cff */
[----:B------:R-:W-:-:S02]  /*1e2a0*/  LOP3.LUT R28, R96, 0x380, RZ, 0xc0, !PT ;  /* 0x00000380601c7812 */ /* 0x000fc400078ec0ff */
[----:B------:R-:W-:Y:S02]  /*1e2b0*/  SHF.R.U64 R112, R112, 0x3, RZ ;  /* 0x0000000370707819 */ /* 0x000fe400000012ff */
[C---:B------:R-:W-:Y:S02]  /*1e2c0*/  IADD3 R47, P4, R114.reuse, 0x60, RZ ;  /* 0x00000060722f7810 */ /* 0x040fe40007f9e0ff */
[----:B------:R-:W-:Y:S02]  /*1e2d0*/  IADD3 R88, P6, R114, 0x4020, RZ ;  /* 0x0000402072587810 */ /* 0x000fe40007fde0ff */
[----:B------:R-:W-:Y:S01]  /*1e2e0*/  LOP3.LUT R72, R72, R6, RZ, 0x3c, !PT ;  /* 0x0000000648487212 */ /* 0x000fe200078e3cff */
[----:B------:R-:W-:Y:S01]  /*1e2f0*/  IMAD.X R85, RZ, RZ, R115, P3 ;  /* 0x000000ffff557224 */ /* 0x000fe200018e0673 */
[----:B------:R-:W-:Y:S02]  /*1e300*/  LOP3.LUT R6, R100, 0x380, RZ, 0xc0, !PT ;  /* 0x0000038064067812 */ /* 0x000fe400078ec0ff */
[----:B------:R-:W-:-:S02]  /*1e310*/  SHF.R.U64 R28, R28, 0x3, RZ ;  /* 0x000000031c1c7819 */ /* 0x000fc400000012ff */
[----:B------:R-:W-:Y:S02]  /*1e320*/  IADD3 R108, P3, R114, 0x8060, RZ ;  /* 0x00008060726c7810 */ /* 0x000fe40007f7e0ff */
[----:B------:R-:W-:Y:S01]  /*1e330*/  LOP3.LUT R84, R112, R84, RZ, 0x3c, !PT ;  /* 0x0000005470547212 */ /* 0x000fe200078e3cff */
[----:B------:R-:W-:Y:S01]  /*1e340*/  IMAD.X R81, RZ, RZ, R115, P4 ;  /* 0x000000ffff517224 */ /* 0x000fe200020e0673 */
[----:B------:R-:W-:Y:S02]  /*1e350*/  IADD3 R92, P5, R114, 0x4040, RZ ;  /* 0x00004040725c7810 */ /* 0x000fe40007fbe0ff */
[----:B------:R-:W-:Y:S02]  /*1e360*/  LOP3.LUT R112, R88, 0x380, RZ, 0xc0, !PT ;  /* 0x0000038058707812 */ /* 0x000fe400078ec0ff */
[----:B------:R-:W-:Y:S02]  /*1e370*/  SHF.R.U64 R6, R6, 0x3, RZ ;  /* 0x0000000306067819 */ /* 0x000fe400000012ff */
[----:B------:R-:W-:-:S02]  /*1e380*/  IADD3 R106, P4, R114, 0x8040, RZ ;  /* 0x00008040726a7810 */ /* 0x000fc40007f9e0ff */
[----:B------:R-:W-:Y:S02]  /*1e390*/  LOP3.LUT R96, R28, R96, RZ, 0x3c, !PT ;  /* 0x000000601c607212 */ /* 0x000fe400078e3cff */
[----:B------:R-:W-:Y:S02]  /*1e3a0*/  LOP3.LUT R13, R114, 0x380, RZ, 0xc0, !PT ;  /* 0x00000380720d7812 */ /* 0x000fe400078ec0ff */
[----:B------:R-:W-:Y:S01]  /*1e3b0*/  LOP3.LUT R28, R108, 0x380, RZ, 0xc0, !PT ;  /* 0x000003806c1c7812 */ /* 0x000fe200078ec0ff */
[--C-:B------:R-:W-:Y:S01]  /*1e3c0*/  IMAD.X R93, RZ, RZ, R115.reuse, P5 ;  /* 0x000000ffff5d7224 */ /* 0x100fe200028e0673 */
[----:B------:R-:W-:Y:S02]  /*1e3d0*/  IADD3.X R77, RZ, R115, RZ, P0, !PT ;  /* 0x00000073ff4d7210 */ /* 0x000fe400007fe4ff */
[----:B------:R-:W-:Y:S02]  /*1e3e0*/  LOP3.LUT R80, R47, 0x380, RZ, 0xc0, !PT ;  /* 0x000003802f507812 */ /* 0x000fe400078ec0ff */
[----:B------:R-:W-:Y:S01]  /*1e3f0*/  SHF.R.U64 R112, R112, 0x3, RZ ;  /* 0x0000000370707819 */ /* 0x000fe200000012ff */
[----:B------:R-:W-:Y:S01]  /*1e400*/  IMAD.X R97, RZ, RZ, R115, P2 ;  /* 0x000000ffff617224 */ /* 0x000fe200010e0673 */
[----:B------:R-:W-:-:S02]  /*1e410*/  IADD3 R104, P0, R114, 0x8020, RZ ;  /* 0x0000802072687810 */ /* 0x000fc40007f1e0ff */
[----:B------:R-:W-:Y:S01]  /*1e420*/  LOP3.LUT R100, R6, R100, RZ, 0x3c, !PT ;  /* 0x0000006406647212 */ /* 0x000fe200078e3cff */
[--C-:B------:R-:W-:Y:S01]  /*1e430*/  IMAD.X R101, RZ, RZ, R115.reuse, P1 ;  /* 0x000000ffff657224 */ /* 0x100fe200008e0673 */
[----:B------:R-:W-:Y:S02]  /*1e440*/  IADD3 R12, P5, R114, 0xc020, RZ ;  /* 0x0000c020720c7810 */ /* 0x000fe40007fbe0ff */
[----:B------:R-:W-:Y:S02]  /*1e450*/  LOP3.LUT R6, R106, 0x380, RZ, 0xc0, !PT ;  /* 0x000003806a067812 */ /* 0x000fe400078ec0ff */
[----:B------:R-:W-:Y:S02]  /*1e460*/  IADD3 R14, P2, R114, 0xc040, RZ ;  /* 0x0000c040720e7810 */ /* 0x000fe40007f5e0ff */
[----:B------:R-:W-:Y:S02]  /*1e470*/  SHF.R.U64 R13, R13, 0x3, RZ ;  /* 0x000000030d0d7819 */ /* 0x000fe400000012ff */
[----:B------:R-:W-:Y:S01]  /*1e480*/  SHF.R.U64 R28, R28, 0x3, RZ ;  /* 0x000000031c1c7819 */ /* 0x000fe200000012ff */
[----:B------:R-:W-:Y:S01]  /*1e490*/  IMAD.X R89, RZ, RZ, R115, P6 ;  /* 0x000000ffff597224 */ /* 0x000fe200030e0673 */
[----:B------:R-:W-:-:S02]  /*1e4a0*/  IADD3 R26, P1, R114, 0xc060, RZ ;  /* 0x0000c060721a7810 */ /* 0x000fc40007f3e0ff */
[----:B------:R-:W-:Y:S02]  /*1e4b0*/  SHF.R.U64 R80, R80, 0x3, RZ ;  /* 0x0000000350507819 */ /* 0x000fe400000012ff */
[----:B------:R-:W-:Y:S02]  /*1e4c0*/  LOP3.LUT R88, R112, R88, RZ, 0x3c, !PT ;  /* 0x0000005870587212 */ /* 0x000fe400078e3cff */
[----:B------:R-:W-:Y:S02]  /*1e4d0*/  LOP3.LUT R112, R104, 0x380, RZ, 0xc0, !PT ;  /* 0x0000038068707812 */ /* 0x000fe400078ec0ff */
[----:B------:R-:W-:Y:S02]  /*1e4e0*/  IADD3 R110, P6, R114, 0xc000, RZ ;  /* 0x0000c000726e7810 */ /* 0x000fe40007fde0ff */
[----:B------:R-:W-:Y:S02]  /*1e4f0*/  SHF.R.U64 R6, R6, 0x3, RZ ;  /* 0x0000000306067819 */ /* 0x000fe400000012ff */
[----:B------:R-:W-:-:S02]  /*1e500*/  LOP3.LUT R25, R12, 0x380, RZ, 0xc0, !PT ;  /* 0x000003800c197812 */ /* 0x000fc400078ec0ff */
[----:B------:R-:W-:Y:S02]  /*1e510*/  LOP3.LUT R114, R13, R114, RZ, 0x3c, !PT ;  /* 0x000000720d727212 */ /* 0x000fe400078e3cff */
[----:B------:R-:W-:Y:S02]  /*1e520*/  LOP3.LUT R108, R28, R108, RZ, 0x3c, !PT ;  /* 0x0000006c1c6c7212 */ /* 0x000fe400078e3cff */
[----:B------:R-:W-:Y:S02]  /*1e530*/  LOP3.LUT R27, R14, 0x380, RZ, 0xc0, !PT ;  /* 0x000003800e1b7812 */ /* 0x000fe400078ec0ff */
[----:B------:R-:W-:Y:S02]  /*1e540*/  LOP3.LUT R80, R80, R47, RZ, 0x3c, !PT ;  /* 0x0000002f50507212 */ /* 0x000fe400078e3cff */
[----:B------:R-:W-:Y:S02]  /*1e550*/  LOP3.LUT R28, R26, 0x380, RZ, 0xc0, !PT ;  /* 0x000003801a1c7812 */ /* 0x000fe400078ec0ff */
[----:B------:R-:W-:-:S02]  /*1e560*/  LOP3.LUT R47, R92, 0x380, RZ, 0xc0, !PT ;  /* 0x000003805c2f7812 */ /* 0x000fc400078ec0ff */
[----:B------:R-:W-:Y:S02]  /*1e570*/  SHF.R.U64 R112, R112, 0x3, RZ ;  /* 0x0000000370707819 */ /* 0x000fe400000012ff */
[----:B------:R-:W-:Y:S02]  /*1e580*/  LOP3.LUT R106, R6, R106, RZ, 0x3c, !PT ;  /* 0x0000006a066a7212 */ /* 0x000fe400078e3cff */
[----:B------:R-:W-:Y:S02]  /*1e590*/  SHF.R.U64 R25, R25, 0x3, RZ ;  /* 0x0000000319197819 */ /* 0x000fe400000012ff */
[----:B------:R-:W-:Y:S02]  /*1e5a0*/  MOV R114, R114 ;  /* 0x0000007200727202 */ /* 0x000fe40000000f00 */
[----:B------:R-:W-:Y:S02]  /*1e5b0*/  F2FP.BF16.F32.PACK_AB R6, R3, R10 ;  /* 0x0000000a0306723e */ /* 0x000fe400000010ff */
[----:B------:R-:W-:-:S02]  /*1e5c0*/  SHF.R.U64 R27, R27, 0x3, RZ ;  /* 0x000000031b1b7819 */ /* 0x000fc400000012ff */
[----:B------:R-:W-:Y:S02]  /*1e5d0*/  SHF.R.U64 R28, R28, 0x3, RZ ;  /* 0x000000031c1c7819 */ /* 0x000fe400000012ff */
[----:B------:R-:W-:Y:S02]  /*1e5e0*/  SHF.R.U64 R47, R47, 0x3, RZ ;  /* 0x000000032f2f7819 */ /* 0x000fe400000012ff */
[----:B------:R-:W-:Y:S01]  /*1e5f0*/  LOP3.LUT R104, R112, R104, RZ, 0x3c, !PT ;  /* 0x0000006870687212 */ /* 0x000fe200078e3cff */
[----:B------:R-:W-:Y:S01]  /*1e600*/  IMAD.X R13, RZ, RZ, R115, P2 ;  /* 0x000000ffff0d7224 */ /* 0x000fe200010e0673 */
[----:B------:R-:W-:Y:S01]  /*1e610*/  LOP3.LUT R112, R25, R12, RZ, 0x3c, !PT ;  /* 0x0000000c19707212 */ /* 0x000fe200078e3cff */
[----:B------:R0:W-:Y:S01]  /*1e620*/  STSM.16.M88.4 [R114], R4 ;  /* 0x0000000472007844 */ /* 0x0001e20000000200 */
[----:B------:R-:W-:Y:S02]  /*1e630*/  LOP3.LUT R12, R27, R14, RZ, 0x3c, !PT ;  /* 0x0000000e1b0c7212 */ /* 0x000fe400078e3cff */
[----:B------:R-:W-:-:S02]  /*1e640*/  IADD3.X R15, RZ, R115, RZ, P1, !PT ;  /* 0x00000073ff0f7210 */ /* 0x000fc40000ffe4ff */
[----:B------:R-:W-:Y:S02]  /*1e650*/  LOP3.LUT R14, R28, R26, RZ, 0x3c, !PT ;  /* 0x0000001a1c0e7212 */ /* 0x000fe400078e3cff */
[----:B------:R-:W-:Y:S02]  /*1e660*/  LOP3.LUT R92, R47, R92, RZ, 0x3c, !PT ;  /* 0x0000005c2f5c7212 */ /* 0x000fe400078e3cff */
[----:B------:R-:W-:Y:S02]  /*1e670*/  MOV R72, R72 ;  /* 0x0000004800487202 */ /* 0x000fe40000000f00 */
[----:B------:R-:W-:Y:S02]  /*1e680*/  LOP3.LUT R47, R110, 0x380, RZ, 0xc0, !PT ;  /* 0x000003806e2f7812 */ /* 0x000fe400078ec0ff */
[----:B------:R-:W-:Y:S02]  /*1e690*/  MOV R76, R76 ;  /* 0x0000004c004c7202 */ /* 0x000fe40000000f00 */
[----:B0-----:R-:W-:-:S02]  /*1e6a0*/  F2FP.BF16.F32.PACK_AB R4, R33, R24 ;  /* 0x000000182104723e */ /* 0x001fc400000010ff */
[----:B------:R-:W-:Y:S02]  /*1e6b0*/  F2FP.BF16.F32.PACK_AB R5, R35, R34 ;  /* 0x000000222305723e */ /* 0x000fe400000010ff */
[----:B------:R-:W-:Y:S02]  /*1e6c0*/  F2FP.BF16.F32.PACK_AB R6, R37, R158 ;  /* 0x0000009e2506723e */ /* 0x000fe400000010ff */
[----:B------:R-:W-:Y:S02]  /*1e6d0*/  F2FP.BF16.F32.PACK_AB R7, R39, R38 ;  /* 0x000000262707723e */ /* 0x000fe400000010ff */
[----:B------:R-:W-:Y:S02]  /*1e6e0*/  F2FP.BF16.F32.PACK_AB R10, R45, R160 ;  /* 0x000000a02d0a723e */ /* 0x000fe400000010ff */
[----:B------:R-:W-:Y:S02]  /*1e6f0*/  MOV R3, R12 ;  /* 0x0000000c00037202 */ /* 0x000fe40000000f00 */
[----:B------:R-:W-:Y:S01]  /*1e700*/  MOV R28, R14 ;  /* 0x0000000e001c7202 */ /* 0x000fe20000000f00 */
[----:B------:R0:W-:Y:S01]  /*1e710*/  STSM.16.M88.4 [R72], R4 ;  /* 0x0000000448007844 */ /* 0x0001e20000000200 */
[----:B------:R-:W-:-:S02]  /*1e720*/  MOV R80, R80 ;  /* 0x0000005000507202 */ /* 0x000fc40000000f00 */
[----:B------:R-:W-:Y:S02]  /*1e730*/  F2FP.BF16.F32.PACK_AB R12, R49, R161 ;  /* 0x000000a1310c723e */ /* 0x000fe400000010ff */
[----:B------:R-:W-:Y:S02]  /*1e740*/  F2FP.BF16.F32.PACK_AB R13, R51, R50 ;  /* 0x00000032330d723e */ /* 0x000fe400000010ff */
[----:B------:R-:W-:Y:S02]  /*1e750*/  F2FP.BF16.F32.PACK_AB R14, R53, R162 ;  /* 0x000000a2350e723e */ /* 0x000fe400000010ff */
[----:B------:R-:W-:Y:S01]  /*1e760*/  F2FP.BF16.F32.PACK_AB R15, R55, R54 ;  /* 0x00000036370f723e */ /* 0x000fe200000010ff */
[----:B------:R-:W-:Y:S01]  /*1e770*/  IMAD.X R105, RZ, RZ, R115, P0 ;  /* 0x000000ffff697224 */ /* 0x000fe200000e0673 */
[----:B------:R-:W-:Y:S02]  /*1e780*/  SHF.R.U64 R47, R47, 0x3, RZ ;  /* 0x000000032f2f7819 */ /* 0x000fe400000012ff */
[----:B------:R-:W-:-:S02]  /*1e790*/  MOV R84, R84 ;  /* 0x0000005400547202 */ /* 0x000fc40000000f00 */
[----:B------:R-:W-:Y:S02]  /*1e7a0*/  F2FP.BF16.F32.PACK_AB R24, R57, R163 ;  /* 0x000000a33918723e */ /* 0x000fe400000010ff */
[----:B------:R-:W-:Y:S02]  /*1e7b0*/  F2FP.BF16.F32.PACK_AB R25, R59, R58 ;  /* 0x0000003a3b19723e */ /* 0x000fe400000010ff */
[----:B------:R-:W-:Y:S02]  /*1e7c0*/  F2FP.BF16.F32.PACK_AB R26, R61, R164 ;  /* 0x000000a43d1a723e */ /* 0x000fe400000010ff */
[----:B------:R-:W-:Y:S01]  /*1e7d0*/  F2FP.BF16.F32.PACK_AB R27, R63, R62 ;  /* 0x0000003e3f1b723e */ /* 0x000fe200000010ff */
[----:B------:R-:W-:Y:S01]  /*1e7e0*/  IMAD.X R107, RZ, RZ, R115, P4 ;  /* 0x000000ffff6b7224 */ /* 0x000fe200020e0673 */
[----:B------:R-:W-:Y:S01]  /*1e7f0*/  MOV R88, R88 ;  /* 0x0000005800587202 */ /* 0x000fe20000000f00 */
[----:B------:R1:W-:Y:S01]  /*1e800*/  STSM.16.M88.4 [R76], R8 ;  /* 0x000000084c007844 */ /* 0x0003e20000000200 */
[----:B0-----:R-:W-:-:S02]  /*1e810*/  F2FP.BF16.F32.PACK_AB R4, R65, R165 ;  /* 0x000000a54104723e */ /* 0x001fc400000010ff */
[----:B------:R-:W-:Y:S02]  /*1e820*/  F2FP.BF16.F32.PACK_AB R5, R67, R66 ;  /* 0x000000424305723e */ /* 0x000fe400000010ff */
[----:B------:R-:W-:Y:S02]  /*1e830*/  F2FP.BF16.F32.PACK_AB R6, R69, R166 ;  /* 0x000000a64506723e */ /* 0x000fe400000010ff */
[----:B------:R-:W-:Y:S01]  /*1e840*/  F2FP.BF16.F32.PACK_AB R7, R71, R70 ;  /* 0x000000464707723e */ /* 0x000fe200000010ff */
[----:B------:R-:W-:Y:S01]  /*1e850*/  STSM.16.M88.4 [R80], R12 ;  /* 0x0000000c50007844 */ /* 0x000fe20000000200 */
[----:B------:R-:W-:Y:S02]  /*1e860*/  MOV R92, R92 ;  /* 0x0000005c005c7202 */ /* 0x000fe40000000f00 */
[----:B------:R-:W-:Y:S01]  /*1e870*/  LOP3.LUT R110, R47, R110, RZ, 0x3c, !PT ;  /* 0x0000006e2f6e7212 */ /* 0x000fe200078e3cff */
[----:B------:R-:W-:Y:S01]  /*1e880*/  STSM.16.M88.4 [R84], R24 ;  /* 0x0000001854007844 */ /* 0x000fe20000000200 */
[----:B------:R-:W-:-:S02]  /*1e890*/  MOV R96, R96 ;  /* 0x0000006000607202 */ /* 0x000fc40000000f00 */
[----:B------:R-:W-:Y:S02]  /*1e8a0*/  F2FP.BF16.F32.PACK_AB R33, R83, R82 ;  /* 0x000000525321723e */ /* 0x000fe400000010ff */
[----:B-1----:R-:W-:Y:S02]  /*1e8b0*/  F2FP.BF16.F32.PACK_AB R8, R32, R167 ;  /* 0x000000a72008723e */ /* 0x002fe400000010ff */
[----:B------:R-:W-:Y:S02]  /*1e8c0*/  F2FP.BF16.F32.PACK_AB R9, R75, R74 ;  /* 0x0000004a4b09723e */ /* 0x000fe400000010ff */
[----:B------:R-:W-:Y:S02]  /*1e8d0*/  F2FP.BF16.F32.PACK_AB R10, R44, R168 ;  /* 0x000000a82c0a723e */ /* 0x000fe400000010ff */
[----:B------:R-:W-:Y:S02]  /*1e8e0*/  F2FP.BF16.F32.PACK_AB R11, R79, R78 ;  /* 0x0000004e4f0b723e */ /* 0x000fe400000010ff */
[----:B------:R-:W-:-:S02]  /*1e8f0*/  F2FP.BF16.F32.PACK_AB R34, R64, R170 ;  /* 0x000000aa4022723e */ /* 0x000fc400000010ff */
[----:B------:R-:W-:Y:S01]  /*1e900*/  F2FP.BF16.F32.PACK_AB R35, R87, R86 ;  /* 0x000000565723723e */ /* 0x000fe200000010ff */
[----:B------:R0:W-:Y:S01]  /*1e910*/  STSM.16.M88.4 [R88], R4 ;  /* 0x0000000458007844 */ /* 0x0001e20000000200 */
[----:B------:R-:W-:Y:S02]  /*1e920*/  F2FP.BF16.F32.PACK_AB R32, R56, R169 ;  /* 0x000000a93820723e */ /* 0x000fe400000010ff */
[----:B------:R-:W-:Y:S01]  /*1e930*/  MOV R100, R100 ;  /* 0x0000006400647202 */ /* 0x000fe20000000f00 */
[--C-:B------:R-:W-:Y:S01]  /*1e940*/  IMAD.X R109, RZ, RZ, R115.reuse, P3 ;  /* 0x000000ffff6d7224 */ /* 0x100fe200018e0673 */
[----:B------:R-:W-:Y:S01]  /*1e950*/  F2FP.BF16.F32.PACK_AB R44, R68, R171 ;  /* 0x000000ab442c723e */ /* 0x000fe200000010ff */
[----:B------:R-:W-:Y:S01]  /*1e960*/  IMAD.X R111, RZ, RZ, R115, P6 ;  /* 0x000000ffff6f7224 */ /* 0x000fe200030e0673 */
[----:B------:R-:W-:Y:S01]  /*1e970*/  F2FP.BF16.F32.PACK_AB R45, R91, R90 ;  /* 0x0000005a5b2d723e */ /* 0x000fe200000010ff */
[----:B------:R-:W1:Y:S01]  /*1e980*/  LDC R82, c[0x0][0xbe8] ;  /* 0x0002fa00ff527b82 */ /* 0x000e620000000800 */
[----:B------:R-:W-:-:S02]  /*1e990*/  F2FP.BF16.F32.PACK_AB R47, R95, R94 ;  /* 0x0000005e5f2f723e */ /* 0x000fc400000010ff */
[----:B------:R-:W-:Y:S02]  /*1e9a0*/  MOV R104, R104 ;  /* 0x0000006800687202 */ /* 0x000fe40000000f00 */
[----:B------:R-:W-:Y:S02]  /*1e9b0*/  F2FP.BF16.F32.PACK_AB R56, R153, R173 ;  /* 0x000000ad9938723e */ /* 0x000fe400000010ff */
[----:B------:R-:W-:Y:S02]  /*1e9c0*/  F2FP.BF16.F32.PACK_AB R57, R99, R98 ;  /* 0x000000626339723e */ /* 0x000fe400000010ff */
[----:B------:R-:W-:Y:S02]  /*1e9d0*/  F2FP.BF16.F32.PACK_AB R58, R154, R174 ;  /* 0x000000ae9a3a723e */ /* 0x000fe400000010ff */
[----:B------:R-:W-:Y:S01]  /*1e9e0*/  F2FP.BF16.F32.PACK_AB R59, R103, R102 ;  /* 0x00000066673b723e */ /* 0x000fe200000010ff */
[----:B------:R-:W-:Y:S01]  /*1e9f0*/  STSM.16.M88.4 [R92], R8 ;  /* 0x000000085c007844 */ /* 0x000fe20000000200 */
[----:B------:R-:W-:-:S02]  /*1ea00*/  MOV R106, R106 ;  /* 0x0000006a006a7202 */ /* 0x000fc40000000f00 */
[----:B0-----:R-:W-:Y:S02]  /*1ea10*/  F2FP.BF16.F32.PACK_AB R4, R155, R175 ;  /* 0x000000af9b04723e */ /* 0x001fe400000010ff */
[----:B------:R-:W-:Y:S02]  /*1ea20*/  F2FP.BF16.F32.PACK_AB R5, R40, R36 ;  /* 0x000000242805723e */ /* 0x000fe400000010ff */
[----:B------:R-:W-:Y:S02]  /*1ea30*/  F2FP.BF16.F32.PACK_AB R6, R156, R176 ;  /* 0x000000b09c06723e */ /* 0x000fe400000010ff */
[----:B------:R-:W-:Y:S01]  /*1ea40*/  F2FP.BF16.F32.PACK_AB R7, R48, R43 ;  /* 0x0000002b3007723e */ /* 0x000fe200000010ff */
[----:B------:R-:W-:Y:S04]  /*1ea50*/  STSM.16.M88.4 [R96], R32 ;  /* 0x0000002060007844 */ /* 0x000fe80000000200 */
[----:B------:R-:W-:Y:S04]  /*1ea60*/  STSM.16.M88.4 [R100], R44 ;  /* 0x0000002c64007844 */ /* 0x000fe80000000200 */
[----:B------:R-:W-:Y:S04]  /*1ea70*/  STSM.16.M88.4 [R104], R56 ;  /* 0x0000003868007844 */ /* 0x000fe80000000200 */
[----:B------:R0:W-:Y:S02]  /*1ea80*/  STSM.16.M88.4 [R106], R4 ;  /* 0x000000046a007844 */ /* 0x0001e40000000200 */
[----:B0-----:R-:W0:Y:S01]  /*1ea90*/  S2R R5, SR_TID.X ;  /* 0x0000000000057919 */ /* 0x001e220000002100 */
[----:B------:R-:W-:-:S02]  /*1eaa0*/  MOV R108, R108 ;  /* 0x0000006c006c7202 */ /* 0x000fc40000000f00 */
[----:B------:R-:W-:Y:S02]  /*1eab0*/  F2FP.BF16.F32.PACK_AB R8, R157, R177 ;  /* 0x000000b19d08723e */ /* 0x000fe400000010ff */
[----:B------:R-:W-:Y:S02]  /*1eac0*/  F2FP.BF16.F32.PACK_AB R9, R60, R52 ;  /* 0x000000343c09723e */ /* 0x000fe400000010ff */
[----:B------:R-:W-:Y:S02]  /*1ead0*/  F2FP.BF16.F32.PACK_AB R10, R117, R116 ;  /* 0x00000074750a723e */ /* 0x000fe400000010ff */
[----:B------:R-:W-:Y:S02]  /*1eae0*/  F2FP.BF16.F32.PACK_AB R11, R119, R118 ;  /* 0x00000076770b723e */ /* 0x000fe400000010ff */
[----:B------:R-:W-:Y:S02]  /*1eaf0*/  MOV R110, R110 ;  /* 0x0000006e006e7202 */ /* 0x000fe40000000f00 */
[----:B------:R-:W-:-:S02]  /*1eb00*/  F2FP.BF16.F32.PACK_AB R12, R121, R120 ;  /* 0x00000078790c723e */ /* 0x000fc400000010ff */
[----:B------:R-:W-:Y:S02]  /*1eb10*/  F2FP.BF16.F32.PACK_AB R13, R123, R122 ;  /* 0x0000007a7b0d723e */ /* 0x000fe400000010ff */
[----:B------:R-:W-:Y:S02]  /*1eb20*/  F2FP.BF16.F32.PACK_AB R14, R125, R124 ;  /* 0x0000007c7d0e723e */ /* 0x000fe400000010ff */
[----:B------:R-:W-:Y:S01]  /*1eb30*/  F2FP.BF16.F32.PACK_AB R15, R127, R126 ;  /* 0x0000007e7f0f723e */ /* 0x000fe200000010ff */
[----:B------:R-:W-:Y:S01]  /*1eb40*/  STSM.16.M88.4 [R108], R8 ;  /* 0x000000086c007844 */ /* 0x000fe20000000200 */
[----:B------:R-:W-:-:S03]  /*1eb50*/  IMAD.X R113, RZ, RZ, R115, P5 ;  /* 0x000000ffff717224 */ /* 0x000fc600028e0673 */
[----:B------:R2:W-:Y:S01]  /*1eb60*/  STSM.16.M88.4 [R110], R12 ;  /* 0x0000000c6e007844 */ /* 0x0005e20000000200 */
[----:B0-----:R-:W-:Y:S01]  /*1eb70*/  VIADD R5, R5, 0xffffff80 ;  /* 0xffffff8005057836 */ /* 0x001fe20000000000 */
[----:B------:R-:W-:-:S04]  /*1eb80*/  MOV R112, R112 ;  /* 0x0000007000707202 */ /* 0x000fc80000000f00 */
[----:B--2---:R-:W-:-:S04]  /*1eb90*/  SHF.R.S32.HI R12, RZ, 0x1f, R5 ;  /* 0x0000001fff0c7819 */ /* 0x004fc80000011405 */
[----:B------:R-:W-:Y:S02]  /*1eba0*/  LEA.HI R9, R12, R5, RZ, 0x7 ;  /* 0x000000050c097211 */ /* 0x000fe400078f38ff */
[----:B------:R-:W-:Y:S02]  /*1ebb0*/  F2FP.BF16.F32.PACK_AB R24, R129, R128 ;  /* 0x000000808118723e */ /* 0x000fe400000010ff */
[----:B------:R-:W-:Y:S02]  /*1ebc0*/  F2FP.BF16.F32.PACK_AB R25, R131, R130 ;  /* 0x000000828319723e */ /* 0x000fe400000010ff */
[----:B------:R-:W-:Y:S02]  /*1ebd0*/  F2FP.BF16.F32.PACK_AB R26, R133, R132 ;  /* 0x00000084851a723e */ /* 0x000fe400000010ff */
[----:B------:R-:W-:Y:S02]  /*1ebe0*/  F2FP.BF16.F32.PACK_AB R27, R135, R134 ;  /* 0x00000086871b723e */ /* 0x000fe400000010ff */
[----:B------:R-:W-:Y:S01]  /*1ebf0*/  LOP3.LUT R8, R9, 0xffffff80, RZ, 0xc0, !PT ;  /* 0xffffff8009087812 */ /* 0x000fe200078ec0ff */
[----:B----4-:R-:W-:Y:S01]  /*1ec00*/  IMAD.SHL.U32 R4, R136, 0x4, RZ ;  /* 0x0000000488047824 */ /* 0x010fe200078e00ff */
[----:B------:R-:W-:Y:S01]  /*1ec10*/  SHF.R.S32.HI R10, RZ, 0x1f, R136 ;  /* 0x0000001fff0a7819 */ /* 0x000fe20000011488 */
[----:B------:R0:W-:Y:S01]  /*1ec20*/  STSM.16.M88.4 [R112], R24 ;  /* 0x0000001870007844 */ /* 0x0001e20000000200 */
[----:B------:R-:W-:-:S02]  /*1ec30*/  F2FP.BF16.F32.PACK_AB R32, R137, R178 ;  /* 0x000000b28920723e */ /* 0x000fc400000010ff */
[----:B------:R-:W-:Y:S02]  /*1ec40*/  F2FP.BF16.F32.PACK_AB R33, R139, R138 ;  /* 0x0000008a8b21723e */ /* 0x000fe400000010ff */
[----:B------:R-:W-:Y:S02]  /*1ec50*/  F2FP.BF16.F32.PACK_AB R34, R141, R179 ;  /* 0x000000b38d22723e */ /* 0x000fe400000010ff */
[----:B------:R-:W-:Y:S02]  /*1ec60*/  F2FP.BF16.F32.PACK_AB R35, R143, R142 ;  /* 0x0000008e8f23723e */ /* 0x000fe400000010ff */
[----:B------:R-:W-:Y:S02]  /*1ec70*/  SHF.L.U64.HI R15, R136, 0x2, R10 ;  /* 0x00000002880f7819 */ /* 0x000fe4000001020a */
[----:B------:R-:W-:Y:S01]  /*1ec80*/  IADD3 R6, P1, R4, UR4, RZ ;  /* 0x0000000404067c10 */ /* 0x000fe2000ff3e0ff */
[----:B------:R2:W-:Y:S01]  /*1ec90*/  STSM.16.M88.4 [R3], R32 ;  /* 0x0000002003007844 */ /* 0x0005e20000000200 */
[----:B0-----:R-:W-:Y:S01]  /*1eca0*/  IMAD.IADD R24, R5, 0x1, -R8 ;  /* 0x0000000105187824 */ /* 0x001fe200078e0a08 */
[----:B------:R-:W-:-:S02]  /*1ecb0*/  ISETP.NE.U32.AND P0, PT, RZ, UR4, PT ;  /* 0x00000004ff007c0c */ /* 0x000fc4000bf05070 */
[----:B------:R-:W-:Y:S02]  /*1ecc0*/  IADD3.X R7, R15, UR5, RZ, P1, !PT ;  /* 0x000000050f077c10 */ /* 0x000fe40008ffe4ff */
[----:B-1----:R-:W-:Y:S02]  /*1ecd0*/  ISETP.NE.AND P1, PT, R82, 0x1, PT ;  /* 0x000000015200780c */ /* 0x002fe40003f25270 */
[----:B------:R-:W-:Y:S01]  /*1ece0*/  ISETP.NE.AND.EX P0, PT, RZ, UR5, PT, P0 ;  /* 0x00000005ff007c0c */ /* 0x000fe2000bf05300 */
[----:B------:R-:W-:Y:S01]  /*1ecf0*/  ULDC.64 UR4, c[0x0][0xc08] ;  /* 0x0003020000047ab9 */ /* 0x000fe20000000a00 */
[----:B--2---:R-:W-:Y:S01]  /*1ed00*/  SHF.R.S32.HI R3, RZ, 0x1f, R24 ;  /* 0x0000001fff037819 */ /* 0x004fe20000011418 */
[----:B------:R0:W-:Y:S01]  /*1ed10*/  STSM.16.M88.4 [R28], R144 ;  /* 0x000000901c007844 */ /* 0x0001e20000000200 */
[----:B------:R-:W-:Y:S02]  /*1ed20*/  BAR.SYNC.DEFER_BLOCKING 0x1, 0x100 ;  /* 0x0044000000007b1d */ /* 0x000fe40000010000 */
[----:B------:R-:W-:-:S02]  /*1ed30*/  LEA.HI R8, R3, R24, RZ, 0x2 ;  /* 0x0000001803087211 */ /* 0x000fc400078f10ff */
[----:B------:R-:W-:Y:S02]  /*1ed40*/  ISETP.NE.U32.AND P2, PT, RZ, UR4, PT ;  /* 0x00000004ff007c0c */ /* 0x000fe4000bf45070 */
[--C-:B------:R-:W-:Y:S02]  /*1ed50*/  SHF.R.S32.HI R11, RZ, 0x2, R8.reuse ;  /* 0x00000002ff0b7819 */ /* 0x100fe40000011408 */
[----:B------:R-:W1:Y:S01]  /*1ed60*/  @P1 LDC R13, c[0x0][0xbf0] ;  /* 0x0002fc00ff0d1b82 */ /* 0x000e620000000800 */
[----:B------:R-:W-:Y:S02]  /*1ed70*/  SHF.R.S32.HI R26, RZ, 0x1f, R8 ;  /* 0x0000001fff1a7819 */ /* 0x000fe40000011408 */
[----:B------:R-:W-:Y:S02]  /*1ed80*/  LEA.HI R12, R12, R5, RZ, 0x2 ;  /* 0x000000050c0c7211 */ /* 0x000fe400078f10ff */
[----:B------:R-:W-:Y:S02]  /*1ed90*/  ISETP.NE.AND.EX P2, PT, RZ, UR5, PT, P2 ;  /* 0x00000005ff007c0c */ /* 0x000fe4000bf45320 */
[----:B------:R-:W-:Y:S01]  /*1eda0*/  LEA.HI R26, R26, R11, RZ, 0x3 ;  /* 0x0000000b1a1a7211 */ /* 0x000fe200078f18ff */
[----:B------:R-:W2:Y:S01]  /*1edb0*/  @P1 LDC R8, c[0x0][0xbec] ;  /* 0x0002fb00ff081b82 */ /* 0x000ea20000000800 */
[----:B------:R-:W-:-:S02]  /*1edc0*/  LOP3.LUT R12, R12, 0xfffffffc, RZ, 0xc0, !PT ;  /* 0xfffffffc0c0c7812 */ /* 0x000fc400078ec0ff */
[----:B------:R-:W-:Y:S02]  /*1edd0*/  LOP3.LUT R26, R26, 0xfffffff8, RZ, 0xc0, !PT ;  /* 0xfffffff81a1a7812 */ /* 0x000fe400078ec0ff */
[----:B------:R-:W-:Y:S01]  /*1ede0*/  LEA.HI R3, R3, R24, RZ, 0x5 ;  /* 0x0000001803037211 */ /* 0x000fe200078f28ff */
[----:B------:R-:W-:Y:S01]  /*1edf0*/  IMAD.IADD R12, R5, 0x1, -R12 ;  /* 0x00000001050c7824 */ /* 0x000fe200078e0a0c */
[----:B------:R-:W-:Y:S01]  /*1ee00*/  SHF.R.S32.HI R14, RZ, 0x7, R9 ;  /* 0x00000007ff0e7819 */ /* 0x000fe20000011409 */
[----:B------:R-:W-:Y:S01]  /*1ee10*/  IMAD.IADD R26, R11, 0x1, -R26 ;  /* 0x000000010b1a7824 */ /* 0x000fe200078e0a1a */
[----:B------:R-:W-:Y:S02]  /*1ee20*/  SHF.R.S32.HI R3, RZ, 0x5, R3 ;  /* 0x00000005ff037819 */ /* 0x000fe40000011403 */
[----:B------:R-:W-:Y:S02]  /*1ee30*/  LEA.HI R9, R9, R14, RZ, 0x1 ;  /* 0x0000000e09097211 */ /* 0x000fe400078f08ff */
[----:B------:R-:W-:-:S02]  /*1ee40*/  LEA.HI R5, R12, R12, RZ, 0x1 ;  /* 0x0000000c0c057211 */ /* 0x000fc400078f08ff */
[----:B------:R-:W-:Y:S01]  /*1ee50*/  @P2 IADD3 R4, P3, R4, UR4, RZ ;  /* 0x0000000404042c10 */ /* 0x000fe2000ff7e0ff */
[----:B------:R-:W-:Y:S01]  /*1ee60*/  ULDC UR4, c[0x0][0xa88] ;  /* 0x0002a20000047ab9 */ /* 0x000fe20000000800 */
[----:B------:R-:W-:Y:S01]  /*1ee70*/  IMAD R26, R3, 0x10, R26 ;  /* 0x00000010031a7824 */ /* 0x000fe200078e021a */
[----:B------:R-:W-:Y:S01]  /*1ee80*/  LOP3.LUT R9, R9, 0x3fffffe, RZ, 0xc0, !PT ;  /* 0x03fffffe09097812 */ /* 0x000fe200078ec0ff */
[----:B------:R-:W-:Y:S01]  /*1ee90*/  IMAD.MOV.U32 R80, RZ, RZ, RZ ;  /* 0x000000ffff507224 */ /* 0x000fe200078e00ff */
[----:B------:R-:W-:Y:S01]  /*1eea0*/  LOP3.LUT R11, R5, 0x1ffffffe, RZ, 0xc0, !PT ;  /* 0x1ffffffe050b7812 */ /* 0x000fe200078ec0ff */
[----:B------:R-:W-:Y:S01]  /*1eeb0*/  IMAD.U32 R3, RZ, RZ, UR4 ;  /* 0x00000004ff037e24 */ /* 0x000fe2000f8e00ff */
[----:B------:R-:W-:Y:S01]  /*1eec0*/  @P2 IADD3.X R5, R15, UR5, RZ, P3, !PT ;  /* 0x000000050f052c10 */ /* 0x000fe20009ffe4ff */
[----:B------:R-:W-:Y:S02]  /*1eed0*/  IMAD.IADD R9, R14, 0x1, -R9 ;  /* 0x000000010e097824 */ /* 0x000fe400078e0a09 */
[----:B------:R0:W5:Y:S01]  /*1eee0*/  @P0 LDG.E R80, desc[UR6][R6.64] ;  /* 0x0000000606500981 */ /* 0x000162000c1e1900 */
[----:B------:R-:W-:-:S03]  /*1eef0*/  IMAD.IADD R11, R12, 0x1, -R11 ;  /* 0x000000010c0b7824 */ /* 0x000fc600078e0a0b */
[----:B------:R0:W5:Y:S01]  /*1ef00*/  @P2 LDG.E R3, desc[UR6][R4.64] ;  /* 0x0000000604032981 */ /* 0x000162000c1e1900 */
[----:B------:R-:W-:Y:S01]  /*1ef10*/  IMAD R26, R9, 0x40, R26 ;  /* 0x00000040091a7824 */ /* 0x000fe200078e021a */
[----:B------:R-:W-:Y:S06]  /*1ef20*/  @P2 BRA `(.L_x_657) ;  /* 0x0000000000142947 */ /* 0x000fec0003800000 */
[----:B------:R-:W-:Y:S05]  /*1ef30*/  @!P0 BRA `(.L_x_657) ;  /* 0x0000000000108947 */ /* 0x000fea0003800000 */
[----:B------:R-:W-:Y:S02]  /*1ef40*/  ULDC.64 UR4, c[0x0][0x208] ;  /* 0x0000820000047ab9 */ /* 0x000fe40000000a00 */
[----:B0-----:R-:W3:Y:S04]  /*1ef50*/  LDG.E R4, desc[UR4][R6.64] ;  /* 0x0000000406047981 */ /* 0x001ee8000c1e1900 */
[----:B-----5:R-:W3:Y:S02]  /*1ef60*/  LDG.E R3, desc[UR4][R6.64+0x4] ;  /* 0x0000040406037981 */ /* 0x020ee4000c1e1900 */
[----:B---3--:R-:W-:-:S07]  /*1ef70*/  IMAD.IADD R3, R3, 0x1, -R4 ;  /* 0x0000000103037824 */ /* 0x008fce00078e0a04 */
.L_x_657:
[----:B------:R-:W3:Y:S01]  /*1ef80*/  LDL R89, [R1+0x64] ;  /* 0x0000640001597983 */ /* 0x000ee20000100800 */
[----:B------:R-:W-:Y:S01]  /*1ef90*/  LEA R11, R11, R26, 0x3 ;  /* 0x0000001a0b0b7211 */ /* 0x000fe200078e18ff */
[----:B------:R-:W-:Y:S01]  /*1efa0*/  ULDC.64 UR4, c[0x0][0xb90] ;  /* 0x0002e40000047ab9 */ /* 0x000fe20000000a00 */
[----:B-----5:R-:W-:Y:S01]  /*1efb0*/  SHF.R.S32.HI R81, RZ, 0x1f, R80 ;  /* 0x0000001fff517819 */ /* 0x020fe20000011450 */
[----:B------:R-:W4:Y:S01]  /*1efc0*/  LDL.LU R88, [R1+0x68] ;  /* 0x0000680001587983 */ /* 0x000f220000300800 */
[----:B0-----:R-:W-:Y:S02]  /*1efd0*/  SEL R28, R10, RZ, !P0 ;  /* 0x000000ff0a1c7207 */ /* 0x001fe40004000000 */
[----:B------:R-:W-:Y:S01]  /*1efe0*/  SEL R83, R136, RZ, !P0 ;  /* 0x000000ff88537207 */ /* 0x000fe20004000000 */
[----:B------:R-:W2:Y:S01]  /*1eff0*/  LDL.LU R86, [R1+0x74] ;  /* 0x0000740001567983 */ /* 0x000ea20000300800 */
[----:B------:R-:W-:Y:S01]  /*1f000*/  IMAD R3, R3, R82, RZ ;  /* 0x0000005203037224 */ /* 0x000fe200078e02ff */
[----:B------:R-:W0:Y:S01]  /*1f010*/  @P1 LDC R85, c[0x0][0xbec] ;  /* 0x0002fb00ff551b82 */ /* 0x000e220000000800 */
[----:B------:R-:W-:-:S07]  /*1f020*/  ULDC.64 UR6, c[0x0][0x208] ;  /* 0x0000820000067ab9 */ /* 0x000fce0000000a00 */
[----:B------:R-:W0:Y:S01]  /*1f030*/  @P1 LDC R87, c[0x0][0xbf0] ;  /* 0x0002fc00ff571b82 */ /* 0x000e220000000800 */
[----:B------:R-:W-:Y:S01]  /*1f040*/  BSSY B1, `(.L_x_658) ;  /* 0x00000d1000017945 */ /* 0x000fe20003800000 */
[----:B---3--:R-:W-:Y:S01]  /*1f050*/  IMAD R9, R219, 0x8, R89 ;  /* 0x00000008db097824 */ /* 0x008fe200078e0259 */
[----:B----4-:R-:W-:-:S03]  /*1f060*/  SHF.R.S32.HI R84, RZ, 0x1f, R88 ;  /* 0x0000001fff547819 */ /* 0x010fc60000011458 */
[----:B------:R-:W-:Y:S02]  /*1f070*/  IMAD.SHL.U32 R9, R9, 0x8, RZ ;  /* 0x0000000809097824 */ /* 0x000fe400078e00ff */
[----:B--2---:R-:W-:Y:S02]  /*1f080*/  IMAD R15, R86, 0x80, R11 ;  /* 0x00000080560f7824 */ /* 0x004fe400078e020b */
[----:B------:R-:W-:Y:S02]  /*1f090*/  IMAD R4, R84, UR4, RZ ;  /* 0x0000000454047c24 */ /* 0x000fe4000f8e02ff */
[----:B------:R-:W-:-:S04]  /*1f0a0*/  @P1 IMAD.HI.U32 R6, R15, R8, RZ ;  /* 0x000000080f061227 */ /* 0x000fc800078e00ff */
[C---:B------:R-:W-:Y:S02]  /*1f0b0*/  IMAD R11, R88.reuse, UR5, R4 ;  /* 0x00000005580b7c24 */ /* 0x040fe4000f8e0204 */
[----:B------:R-:W-:Y:S01]  /*1f0c0*/  IMAD.MOV.U32 R7, RZ, RZ, R15 ;  /* 0x000000ffff077224 */ /* 0x000fe200078e000f */
[----:B-1----:R-:W-:Y:S01]  /*1f0d0*/  @P1 SHF.R.U32.HI R7, RZ, R13, R6 ;  /* 0x0000000dff071219 */ /* 0x002fe20000011606 */
[----:B------:R-:W-:Y:S01]  /*1f0e0*/  IMAD.WIDE.U32 R4, R88, UR4, R80 ;  /* 0x0000000458047c25 */ /* 0x000fe2000f8e0050 */
[----:B------:R-:W-:-:S03]  /*1f0f0*/  ULDC.64 UR4, c[0x0][0xb98] ;  /* 0x0002e60000047ab9 */ /* 0x000fc60000000a00 */
[----:B------:R-:W-:Y:S02]  /*1f100*/  IMAD.IADD R5, R5, 0x1, R11 ;  /* 0x0000000105057824 */ /* 0x000fe400078e020b */
[----:B------:R-:W-:Y:S02]  /*1f110*/  IMAD.MOV R11, RZ, RZ, -R7 ;  /* 0x000000ffff0b7224 */ /* 0x000fe400078e0a07 */
[----:B------:R-:W-:-:S04]  /*1f120*/  IMAD.WIDE R20, R9, 0x2, R20 ;  /* 0x0000000209147825 */ /* 0x000fc800078e0214 */
[----:B------:R-:W-:Y:S01]  /*1f130*/  IMAD R6, R28, UR4, RZ ;  /* 0x000000041c067c24 */ /* 0x000fe2000f8e02ff */
[C---:B------:R-:W-:Y:S01]  /*1f140*/  IADD3 R13, P6, R20.reuse, 0x2000, RZ ;  /* 0x00002000140d7810 */ /* 0x040fe20007fde0ff */
[C---:B------:R-:W-:Y:S01]  /*1f150*/  IMAD.WIDE.U32 R4, R83.reuse, UR4, R4 ;  /* 0x0000000453047c25 */ /* 0x040fe2000f8e0004 */
[C---:B------:R-:W-:Y:S02]  /*1f160*/  IADD3 R25, P5, R20.reuse, 0x3000, RZ ;  /* 0x0000300014197810 */ /* 0x040fe40007fbe0ff */
[----:B------:R-:W-:Y:S01]  /*1f170*/  IADD3 R33, P4, R20, 0x4000, RZ ;  /* 0x0000400014217810 */ /* 0x000fe20007f9e0ff */
[----:B------:R-:W-:Y:S01]  /*1f180*/  IMAD R9, R82, R11, R15 ;  /* 0x0000000b52097224 */ /* 0x000fe200078e020f */
[----:B------:R-:W-:Y:S01]  /*1f190*/  SHF.R.S32.HI R11, RZ, 0x1f, R7 ;  /* 0x0000001fff0b7819 */ /* 0x000fe20000011407 */
[----:B------:R-:W-:Y:S01]  /*1f1a0*/  IMAD R8, R83, UR5, R6 ;  /* 0x0000000553087c24 */ /* 0x000fe2000f8e0206 */
[----:B------:R-:W-:Y:S01]  /*1f1b0*/  IADD3 R4, P0, R7, R4, RZ ;  /* 0x0000000407047210 */ /* 0x000fe20007f1e0ff */
[----:B------:R-:W-:Y:S01]  /*1f1c0*/  ULDC.64 UR4, c[0x0][0xb88] ;  /* 0x0002e20000047ab9 */ /* 0x000fe20000000a00 */
[----:B------:R-:W-:Y:S01]  /*1f1d0*/  SHF.R.S32.HI R6, RZ, 0x1f, R9 ;  /* 0x0000001fff067819 */ /* 0x000fe20000011409 */
[----:B------:R-:W-:Y:S01]  /*1f1e0*/  IMAD R14, R86, 0x80, R26 ;  /* 0x00000080560e7824 */ /* 0x000fe200078e021a */
[----:B------:R-:W-:-:S02]  /*1f1f0*/  IADD3.X R5, R11, R5, R8, P0, !PT ;  /* 0x000000050b057210 */ /* 0x000fc400007fe408 */
[----:B------:R-:W-:Y:S01]  /*1f200*/  IADD3 R7, P2, R20, 0x1000, RZ ;  /* 0x0000100014077810 */ /* 0x000fe20007f5e0ff */
[----:B------:R-:W-:Y:S01]  /*1f210*/  IMAD R6, R6, UR4, RZ ;  /* 0x0000000406067c24 */ /* 0x000fe2000f8e02ff */
[----:B------:R-:W-:Y:S01]  /*1f220*/  LOP3.LUT P0, RZ, R24, 0x3, RZ, 0xc0, !PT ;  /* 0x0000000318ff7812 */ /* 0x000fe2000780c0ff */
[----:B------:R-:W-:Y:S01]  /*1f230*/  IMAD.WIDE.U32 R4, R9, UR4, R4 ;  /* 0x0000000409047c25 */ /* 0x000fe2000f8e0004 */
[----:B------:R-:W-:Y:S02]  /*1f240*/  LOP3.LUT R12, R13, 0x380, RZ, 0xc0, !PT ;  /* 0x000003800d0c7812 */ /* 0x000fe400078ec0ff */
[----:B------:R-:W-:Y:S01]  /*1f250*/  LOP3.LUT R24, R25, 0x380, RZ, 0xc0, !PT ;  /* 0x0000038019187812 */ /* 0x000fe200078ec0ff */
[----:B------:R-:W-:Y:S01]  /*1f260*/  IMAD R11, R9, UR5, R6 ;  /* 0x00000005090b7c24 */ /* 0x000fe2000f8e0206 */
[----:B------:R-:W-:Y:S01]  /*1f270*/  ULDC.64 UR4, c[0x0][0xb50] ;  /* 0x0002d40000047ab9 */ /* 0x000fe20000000a00 */
[----:B------:R-:W-:Y:S01]  /*1f280*/  IMAD.X R9, RZ, RZ, R21, P2 ;  /* 0x000000ffff097224 */ /* 0x000fe200010e0615 */
[----:B------:R-:W-:Y:S01]  /*1f290*/  LEA R6, P3, R4, UR4, 0x2 ;  /* 0x0000000404067c11 */ /* 0x000fe2000f8610ff */
[----:B------:R-:W-:Y:S01]  /*1f2a0*/  IMAD.IADD R5, R5, 0x1, R11 ;  /* 0x0000000105057824 */ /* 0x000fe200078e020b */
[----:B------:R-:W-:-:S02]  /*1f2b0*/  IADD3 R41, P2, R20, 0x6000, RZ ;  /* 0x0000600014297810 */ /* 0x000fc40007f5e0ff */
[----:B------:R-:W-:Y:S01]  /*1f2c0*/  LOP3.LUT R32, R33, 0x380, RZ, 0xc0, !PT ;  /* 0x0000038021207812 */ /* 0x000fe200078ec0ff */
[----:B------:R-:W-:Y:S01]  /*1f2d0*/  SHFL.IDX PT, R54, R6, RZ, 0x1c1f ;  /* 0x001c1fff06367589 */ /* 0x000fe200000e0000 */
[----:B------:R-:W-:Y:S01]  /*1f2e0*/  LEA.HI.X R10, R4, UR5, R5, 0x2, P3 ;  /* 0x00000005040a7c11 */ /* 0x000fe200098f1405 */
[----:B------:R-:W-:Y:S01]  /*1f2f0*/  VIADD R4, R14, 0x8 ;  /* 0x000000080e047836 */ /* 0x000fe20000000000 */
[----:B------:R-:W-:Y:S01]  /*1f300*/  IADD3 R37, P3, R20, 0x5000, RZ ;  /* 0x0000500014257810 */ /* 0x000fe20007f7e0ff */
[----:B------:R-:W-:Y:S01]  /*1f310*/  SHFL.IDX PT, R58, R6, 0x1, 0x1c1f ;  /* 0x003c1f00063a7f89 */ /* 0x000fe200000e0000 */
[----:B------:R-:W-:Y:S01]  /*1f320*/  LOP3.LUT R40, R41, 0x380, RZ, 0xc0, !PT ;  /* 0x0000038029287812 */ /* 0x000fe200078ec0ff */
[----:B------:R-:W-:Y:S01]  /*1f330*/  ULDC.64 UR4, c[0x0][0xaa0] ;  /* 0x0002a80000047ab9 */ /* 0x000fe20000000a00 */
[----:B------:R-:W-:Y:S01]  /*1f340*/  LOP3.LUT R36, R37, 0x380, RZ, 0xc0, !PT ;  /* 0x0000038025247812 */ /* 0x000fe200078ec0ff */
[----:B------:R-:W1:Y:S01]  /*1f350*/  SHFL.IDX PT, R55, R10, RZ, 0x1c1f ;  /* 0x001c1fff0a377589 */ /* 0x000e6200000e0000 */
[----:B------:R-:W-:-:S02]  /*1f360*/  SHF.R.U64 R40, R40, 0x3, RZ ;  /* 0x0000000328287819 */ /* 0x000fc400000012ff */
[----:B------:R-:W-:Y:S01]  /*1f370*/  SHF.R.U64 R36, R36, 0x3, RZ ;  /* 0x0000000324247819 */ /* 0x000fe200000012ff */
[----:B------:R-:W2:Y:S01]  /*1f380*/  SHFL.IDX PT, R59, R10, 0x1, 0x1c1f ;  /* 0x003c1f000a3b7f89 */ /* 0x000ea200000e0000 */
[----:B------:R-:W-:Y:S02]  /*1f390*/  SHF.R.U64 R12, R12, 0x3, RZ ;  /* 0x000000030c0c7819 */ /* 0x000fe400000012ff */
[----:B------:R-:W-:Y:S02]  /*1f3a0*/  SHF.R.U64 R24, R24, 0x3, RZ ;  /* 0x0000000318187819 */ /* 0x000fe400000012ff */
[----:B------:R-:W-:Y:S02]  /*1f3b0*/  SHF.R.U64 R32, R32, 0x3, RZ ;  /* 0x0000000320207819 */ /* 0x000fe400000012ff */
[----:B------:R-:W-:Y:S02]  /*1f3c0*/  LOP3.LUT R40, R40, R41, RZ, 0x3c, !PT ;  /* 0x0000002928287212 */ /* 0x000fe400078e3cff */
[----:B------:R-:W-:Y:S01]  /*1f3d0*/  LOP3.LUT R36, R36, R37, RZ, 0x3c, !PT ;  /* 0x0000002524247212 */ /* 0x000fe200078e3cff */
[----:B------:R-:W-:Y:S01]  /*1f3e0*/  IMAD.X R37, RZ, RZ, R21, P3 ;  /* 0x000000ffff257224 */ /* 0x000fe200018e0615 */
[----:B------:R-:W-:-:S02]  /*1f3f0*/  IADD3.X R41, RZ, R21, RZ, P2, !PT ;  /* 0x00000015ff297210 */ /* 0x000fc400017fe4ff */
[----:B------:R-:W-:Y:S01]  /*1f400*/  LOP3.LUT R12, R12, R13, RZ, 0x3c, !PT ;  /* 0x0000000d0c0c7212 */ /* 0x000fe200078e3cff */
[--C-:B------:R-:W-:Y:S01]  /*1f410*/  IMAD.X R13, RZ, RZ, R21.reuse, P6 ;  /* 0x000000ffff0d7224 */ /* 0x100fe200030e0615 */
[----:B------:R-:W-:Y:S01]  /*1f420*/  LOP3.LUT R24, R24, R25, RZ, 0x3c, !PT ;  /* 0x0000001918187212 */ /* 0x000fe200078e3cff */
[--C-:B------:R-:W-:Y:S01]  /*1f430*/  IMAD.X R25, RZ, RZ, R21.reuse, P5 ;  /* 0x000000ffff197224 */ /* 0x100fe200028e0615 */
[----:B------:R-:W-:Y:S01]  /*1f440*/  LOP3.LUT R32, R32, R33, RZ, 0x3c, !PT ;  /* 0x0000002120207212 */ /* 0x000fe200078e3cff */
[----:B------:R-:W-:Y:S01]  /*1f450*/  IMAD.X R33, RZ, RZ, R21, P4 ;  /* 0x000000ffff217224 */ /* 0x000fe200020e0615 */
[C---:B------:R-:W-:Y:S02]  /*1f460*/  IADD3 R61, P2, R20.reuse, 0xb000, RZ ;  /* 0x0000b000143d7810 */ /* 0x040fe40007f5e0ff */
[C---:B------:R-:W-:Y:S02]  /*1f470*/  IADD3 R57, P3, R20.reuse, 0xa000, RZ ;  /* 0x0000a00014397810 */ /* 0x040fe40007f7e0ff */
[----:B------:R-:W-:-:S02]  /*1f480*/  IADD3 R45, P6, R20, 0x7000, RZ ;  /* 0x00007000142d7810 */ /* 0x000fc40007fde0ff */
[C---:B------:R-:W-:Y:S02]  /*1f490*/  IADD3 R49, P5, R20.reuse, 0x8000, RZ ;  /* 0x0000800014317810 */ /* 0x040fe40007fbe0ff */
[----:B------:R-:W-:Y:S02]  /*1f4a0*/  IADD3 R53, P4, R20, 0x9000, RZ ;  /* 0x0000900014357810 */ /* 0x000fe40007f9e0ff */
[----:B------:R-:W-:Y:S02]  /*1f4b0*/  LOP3.LUT R60, R61, 0x380, RZ, 0xc0, !PT ;  /* 0x000003803d3c7812 */ /* 0x000fe400078ec0ff */
[----:B------:R-:W-:Y:S02]  /*1f4c0*/  LOP3.LUT R56, R57, 0x380, RZ, 0xc0, !PT ;  /* 0x0000038039387812 */ /* 0x000fe400078ec0ff */
[----:B------:R-:W-:Y:S02]  /*1f4d0*/  LOP3.LUT R44, R45, 0x380, RZ, 0xc0, !PT ;  /* 0x000003802d2c7812 */ /* 0x000fe400078ec0ff */
[----:B------:R-:W-:-:S02]  /*1f4e0*/  LOP3.LUT R48, R49, 0x380, RZ, 0xc0, !PT ;  /* 0x0000038031307812 */ /* 0x000fc400078ec0ff */
[----:B------:R-:W-:Y:S02]  /*1f4f0*/  LOP3.LUT R52, R53, 0x380, RZ, 0xc0, !PT ;  /* 0x0000038035347812 */ /* 0x000fe400078ec0ff */
[----:B------:R-:W-:Y:S02]  /*1f500*/  LOP3.LUT R8, R7, 0x380, RZ, 0xc0, !PT ;  /* 0x0000038007087812 */ /* 0x000fe400078ec0ff */
[----:B------:R-:W-:Y:S02]  /*1f510*/  SHF.R.U64 R60, R60, 0x3, RZ ;  /* 0x000000033c3c7819 */ /* 0x000fe400000012ff */
[----:B------:R-:W-:Y:S02]  /*1f520*/  SHF.R.U64 R56, R56, 0x3, RZ ;  /* 0x0000000338387819 */ /* 0x000fe400000012ff */
[----:B------:R-:W-:Y:S02]  /*1f530*/  SHF.R.U64 R44, R44, 0x3, RZ ;  /* 0x000000032c2c7819 */ /* 0x000fe400000012ff */
[----:B------:R-:W-:-:S02]  /*1f540*/  SHF.R.U64 R48, R48, 0x3, RZ ;  /* 0x0000000330307819 */ /* 0x000fc400000012ff */
[----:B------:R-:W-:Y:S02]  /*1f550*/  SHF.R.U64 R52, R52, 0x3, RZ ;  /* 0x0000000334347819 */ /* 0x000fe400000012ff */
[----:B------:R-:W-:Y:S02]  /*1f560*/  SHF.R.U64 R8, R8, 0x3, RZ ;  /* 0x0000000308087819 */ /* 0x000fe400000012ff */
[----:B------:R-:W-:Y:S01]  /*1f570*/  LOP3.LUT R60, R60, R61, RZ, 0x3c, !PT ;  /* 0x0000003d3c3c7212 */ /* 0x000fe200078e3cff */
[--C-:B------:R-:W-:Y:S01]  /*1f580*/  IMAD.X R61, RZ, RZ, R21.reuse, P2 ;  /* 0x000000ffff3d7224 */ /* 0x100fe200010e0615 */
[----:B------:R-:W-:Y:S01]  /*1f590*/  LOP3.LUT R56, R56, R57, RZ, 0x3c, !PT ;  /* 0x0000003938387212 */ /* 0x000fe200078e3cff */
[--C-:B------:R-:W-:Y:S01]  /*1f5a0*/  IMAD.X R57, RZ, RZ, R21.reuse, P3 ;  /* 0x000000ffff397224 */ /* 0x100fe200018e0615 */
[----:B------:R-:W-:Y:S01]  /*1f5b0*/  LOP3.LUT R44, R44, R45, RZ, 0x3c, !PT ;  /* 0x0000002d2c2c7212 */ /* 0x000fe200078e3cff */
[--C-:B------:R-:W-:Y:S01]  /*1f5c0*/  IMAD.X R45, RZ, RZ, R21.reuse, P6 ;  /* 0x000000ffff2d7224 */ /* 0x100fe200030e0615 */
[----:B------:R-:W-:Y:S01]  /*1f5d0*/  LOP3.LUT R48, R48, R49, RZ, 0x3c, !PT ;  /* 0x0000003130307212 */ /* 0x000fe200078e3cff */
[--C-:B------:R-:W-:Y:S01]  /*1f5e0*/  IMAD.X R49, RZ, RZ, R21.reuse, P5 ;  /* 0x000000ffff317224 */ /* 0x100fe200028e0615 */
[----:B------:R-:W-:Y:S01]  /*1f5f0*/  LOP3.LUT R52, R52, R53, RZ, 0x3c, !PT ;  /* 0x0000003534347212 */ /* 0x000fe200078e3cff */
[----:B------:R-:W-:Y:S01]  /*1f600*/  IMAD.X R53, RZ, RZ, R21, P4 ;  /* 0x000000ffff357224 */ /* 0x000fe200020e0615 */
[----:B------:R-:W-:-:S02]  /*1f610*/  ISETP.GE.OR P2, PT, R14, R3, P0 ;  /* 0x000000030e00720c */ /* 0x000fc40000746670 */
[----:B------:R-:W-:Y:S02]  /*1f620*/  LOP3.LUT R8, R8, R7, RZ, 0x3c, !PT ;  /* 0x0000000708087212 */ /* 0x000fe400078e3cff */
[----:B------:R-:W-:Y:S02]  /*1f630*/  IADD3 R5, P3, R20, 0xf000, RZ ;  /* 0x0000f00014057810 */ /* 0x000fe40007f7e0ff */
[----:B------:R-:W-:Y:S02]  /*1f640*/  ISETP.GE.OR P0, PT, R4, R3, P0 ;  /* 0x000000030400720c */ /* 0x000fe40000706670 */
[C---:B------:R-:W-:Y:S01]  /*1f650*/  IADD3 R65, P6, R20.reuse, 0xc000, RZ ;  /* 0x0000c00014417810 */ /* 0x040fe20007fde0ff */
[----:B------:R-:W-:Y:S01]  /*1f660*/  IMAD.X R77, RZ, RZ, R21, P3 ;  /* 0x000000ffff4d7224 */ /* 0x000fe200018e0615 */
[C---:B------:R-:W-:Y:S02]  /*1f670*/  IADD3 R69, P5, R20.reuse, 0xd000, RZ ;  /* 0x0000d00014457810 */ /* 0x040fe40007fbe0ff */
[C---:B------:R-:W-:Y:S01]  /*1f680*/  IADD3 R73, P4, R20.reuse, 0xe000, RZ ;  /* 0x0000e00014497810 */ /* 0x040fe20007f9e0ff */
[----:B-1----:R-:W-:Y:S01]  /*1f690*/  @!P2 ST.E desc[UR6][R54.64], R0 ;  /* 0x000000003600a985 */ /* 0x002fe2000c101906 */
[----:B------:R-:W-:-:S02]  /*1f6a0*/  LOP3.LUT R7, R20, 0x380, RZ, 0xc0, !PT ;  /* 0x0000038014077812 */ /* 0x000fc400078ec0ff */
[----:B------:R-:W-:Y:S02]  /*1f6b0*/  LOP3.LUT R4, R5, 0x380, RZ, 0xc0, !PT ;  /* 0x0000038005047812 */ /* 0x000fe400078ec0ff */
[----:B------:R-:W-:Y:S01]  /*1f6c0*/  LOP3.LUT R64, R65, 0x380, RZ, 0xc0, !PT ;  /* 0x0000038041407812 */ /* 0x000fe200078ec0ff */
[----:B--2---:R1:W-:Y:S01]  /*1f6d0*/  @!P0 ST.E desc[UR6][R58.64], R2 ;  /* 0x000000023a008985 */ /* 0x0043e2000c101906 */
[----:B------:R-:W-:Y:S02]  /*1f6e0*/  LOP3.LUT R68, R69, 0x380, RZ, 0xc0, !PT ;  /* 0x0000038045447812 */ /* 0x000fe400078ec0ff */
[----:B------:R-:W-:Y:S01]  /*1f6f0*/  LOP3.LUT R72, R73, 0x380, RZ, 0xc0, !PT ;  /* 0x0000038049487812 */ /* 0x000fe200078ec0ff */
[----:B------:R-:W5:Y:S01]  /*1f700*/  LD.E.128 R8, desc[UR6][R8.64] ;  /* 0x0000000608087980 */ /* 0x000f62000c101d00 */
[----:B------:R-:W-:Y:S02]  /*1f710*/  SHF.R.U64 R7, R7, 0x3, RZ ;  /* 0x0000000307077819 */ /* 0x000fe400000012ff */
[----:B------:R-:W-:Y:S01]  /*1f720*/  SHF.R.U64 R4, R4, 0x3, RZ ;  /* 0x0000000304047819 */ /* 0x000fe200000012ff */
[----:B------:R-:W5:Y:S01]  /*1f730*/  LD.E.128 R12, desc[UR6][R12.64] ;  /* 0x000000060c0c7980 */ /* 0x000f62000c101d00 */
[----:B------:R-:W-:-:S02]  /*1f740*/  SHF.R.U64 R64, R64, 0x3, RZ ;  /* 0x0000000340407819 */ /* 0x000fc400000012ff */
[----:B------:R-:W-:Y:S01]  /*1f750*/  SHF.R.U64 R68, R68, 0x3, RZ ;  /* 0x0000000344447819 */ /* 0x000fe200000012ff */
[----:B------:R-:W5:Y:S01]  /*1f760*/  LD.E.128 R24, desc[UR6][R24.64] ;  /* 0x0000000618187980 */ /* 0x000f62000c101d00 */
[----:B------:R-:W-:Y:S02]  /*1f770*/  SHF.R.U64 R72, R72, 0x3, RZ ;  /* 0x0000000348487819 */ /* 0x000fe400000012ff */
[----:B------:R-:W-:Y:S01]  /*1f780*/  LOP3.LUT R20, R7, R20, RZ, 0x3c, !PT ;  /* 0x0000001407147212 */ /* 0x000fe200078e3cff */
[----:B------:R-:W5:Y:S01]  /*1f790*/  LD.E.128 R32, desc[UR6][R32.64] ;  /* 0x0000000620207980 */ /* 0x000f62000c101d00 */
[----:B------:R-:W-:Y:S01]  /*1f7a0*/  LOP3.LUT R64, R64, R65, RZ, 0x3c, !PT ;  /* 0x0000004140407212 */ /* 0x000fe200078e3cff */
[--C-:B------:R-:W-:Y:S01]  /*1f7b0*/  IMAD.X R65, RZ, RZ, R21.reuse, P6 ;  /* 0x000000ffff417224 */ /* 0x100fe200030e0615 */
[----:B------:R-:W-:Y:S01]  /*1f7c0*/  LOP3.LUT R68, R68, R69, RZ, 0x3c, !PT ;  /* 0x0000004544447212 */ /* 0x000fe200078e3cff */
[--C-:B------:R-:W-:Y:S01]  /*1f7d0*/  IMAD.X R69, RZ, RZ, R21.reuse, P5 ;  /* 0x000000ffff457224 */ /* 0x100fe200028e0615 */
[----:B------:R-:W-:Y:S01]  /*1f7e0*/  LOP3.LUT R72, R72, R73, RZ, 0x3c, !PT ;  /* 0x0000004948487212 */ /* 0x000fe200078e3cff */
[----:B------:R-:W-:Y:S01]  /*1f7f0*/  IMAD.X R73, RZ, RZ, R21, P4 ;  /* 0x000000ffff497224 */ /* 0x000fe200020e0615 */
[----:B------:R-:W-:Y:S01]  /*1f800*/  LOP3.LUT R76, R4, R5, RZ, 0x3c, !PT ;  /* 0x00000005044c7212 */ /* 0x000fe200078e3cff */
[----:B------:R-:W5:Y:S04]  /*1f810*/  LD.E.128 R36, desc[UR6][R36.64] ;  /* 0x0000000624247980 */ /* 0x000f68000c101d00 */
[----:B------:R2:W5:Y:S01]  /*1f820*/  LD.E.128 R4, desc[UR6][R20.64] ;  /* 0x0000000614047980 */ /* 0x000562000c101d00 */
[----:B-1----:R-:W-:-:S03]  /*1f830*/  LEA R2, R89, R219, 0x5 ;  /* 0x000000db59027211 */ /* 0x002fc600078e28ff */
[----:B------:R-:W5:Y:S04]  /*1f840*/  LD.E.128 R40, desc[UR6][R40.64] ;  /* 0x0000000628287980 */ /* 0x000f68000c101d00 */
[----:B------:R-:W5:Y:S01]  /*1f850*/  LD.E.128 R44, desc[UR6][R44.64] ;  /* 0x000000062c2c7980 */ /* 0x000f62000c101d00 */
[----:B--2---:R-:W-:-:S03]  /*1f860*/  IMAD R21, R81, UR4, RZ ;  /* 0x0000000451157c24 */ /* 0x004fc6000f8e02ff */
[----:B------:R-:W5:Y:S01]  /*1f870*/  LD.E.128 R48, desc[UR6][R48.64] ;  /* 0x0000000630307980 */ /* 0x000f62000c101d00 */
[C---:B------:R-:W-:Y:S02]  /*1f880*/  IMAD R81, R80.reuse, UR5, R21 ;  /* 0x0000000550517c24 */ /* 0x040fe4000f8e0215 */
[----:B------:R-:W-:Y:S01]  /*1f890*/  IMAD.WIDE.U32 R20, R80, UR4, RZ ;  /* 0x0000000450147c25 */ /* 0x000fe2000f8e00ff */
[----:B------:R-:W-:Y:S01]  /*1f8a0*/  ULDC.64 UR4, c[0x0][0xae8] ;  /* 0x0002ba0000047ab9 */ /* 0x000fe20000000a00 */
[----:B------:R-:W5:Y:S02]  /*1f8b0*/  LD.E.128 R52, desc[UR6][R52.64] ;  /* 0x0000000634347980 */ /* 0x000f64000c101d00 */
[----:B------:R-:W-:Y:S02]  /*1f8c0*/  IMAD.IADD R21, R21, 0x1, R81 ;  /* 0x0000000115157824 */ /* 0x000fe400078e0251 */
[----:B------:R-:W-:Y:S01]  /*1f8d0*/  IMAD R84, R84, UR4, RZ ;  /* 0x0000000454547c24 */ /* 0x000fe2000f8e02ff */
[----:B------:R-:W5:Y:S01]  /*1f8e0*/  LD.E.128 R56, desc[UR6][R56.64] ;  /* 0x0000000638387980 */ /* 0x000f62000c101d00 */
[----:B------:R-:W-:-:S02]  /*1f8f0*/  IMAD R2, R86, 0x80, R2 ;  /* 0x0000008056027824 */ /* 0x000fc400078e0202 */
[C---:B------:R-:W-:Y:S01]  /*1f900*/  IMAD R81, R88.reuse, UR5, R84 ;  /* 0x0000000558517c24 */ /* 0x040fe2000f8e0254 */
[----:B------:R-:W5:Y:S01]  /*1f910*/  LD.E.128 R60, desc[UR6][R60.64] ;  /* 0x000000063c3c7980 */ /* 0x000f62000c101d00 */
[----:B------:R-:W-:Y:S01]  /*1f920*/  IMAD.WIDE.U32 R20, R88, UR4, R20 ;  /* 0x0000000458147c25 */ /* 0x000fe2000f8e0014 */
[----:B------:R-:W-:Y:S02]  /*1f930*/  ULDC.64 UR4, c[0x0][0xaf0] ;  /* 0x0002bc0000047ab9 */ /* 0x000fe40000000a00 */
[----:B------:R-:W5:Y:S01]  /*1f940*/  LD.E.128 R64, desc[UR6][R64.64] ;  /* 0x0000000640407980 */ /* 0x000f62000c101d00 */
[----:B0-----:R-:W-:-:S03]  /*1f950*/  @P1 IMAD.HI.U32 R0, R2, R85, RZ ;  /* 0x0000005502001227 */ /* 0x001fc600078e00ff */
[----:B------:R-:W5:Y:S01]  /*1f960*/  LD.E.128 R68, desc[UR6][R68.64] ;  /* 0x0000000644447980 */ /* 0x000f62000c101d00 */
[----:B------:R-:W-:Y:S02]  /*1f970*/  IMAD.IADD R21, R21, 0x1, R81 ;  /* 0x0000000115157824 */ /* 0x000fe400078e0251 */
[----:B------:R-:W-:Y:S01]  /*1f980*/  IMAD.MOV.U32 R81, RZ, RZ, R2 ;  /* 0x000000ffff517224 */ /* 0x000fe200078e0002 */
[----:B------:R-:W-:Y:S01]  /*1f990*/  @P1 SHF.R.U32.HI R81, RZ, R87, R0 ;  /* 0x00000057ff511219 */ /* 0x000fe20000011600 */
[----:B------:R-:W-:Y:S01]  /*1f9a0*/  IMAD R28, R28, UR4, RZ ;  /* 0x000000041c1c7c24 */ /* 0x000fe2000f8e02ff */
[----:B------:R-:W5:Y:S01]  /*1f9b0*/  LD.E.128 R72, desc[UR6][R72.64] ;  /* 0x0000000648487980 */ /* 0x000f62000c101d00 */
[C---:B------:R-:W-:Y:S01]  /*1f9c0*/  IMAD.WIDE.U32 R20, R83.reuse, UR4, R20 ;  /* 0x0000000453147c25 */ /* 0x040fe2000f8e0014 */
[--C-:B------:R-:W-:Y:S02]  /*1f9d0*/  SHF.R.S32.HI R0, RZ, 0x1f, R81.reuse ;  /* 0x0000001fff007819 */ /* 0x100fe40000011451 */
[----:B------:R-:W5:Y:S01]  /*1f9e0*/  LD.E.128 R76, desc[UR6][R76.64] ;  /* 0x000000064c4c7980 */ /* 0x000f62000c101d00 */
[----:B------:R-:W-:Y:S01]  /*1f9f0*/  IMAD R85, R83, UR5, R28 ;  /* 0x0000000553557c24 */ /* 0x000fe2000f8e021c */
[----:B------:R-:W-:Y:S01]  /*1fa00*/  ULDC.64 UR4, c[0x0][0xae0] ;  /* 0x0002b80000047ab9 */ /* 0x000fe20000000a00 */
[----:B------:R-:W-:Y:S01]  /*1fa10*/  IMAD.MOV R83, RZ, RZ, -R81 ;  /* 0x000000ffff537224 */ /* 0x000fe200078e0a51 */
[----:B------:R-:W-:Y:S01]  /*1fa20*/  @!PT LDS RZ, [RZ] ;  /* 0x00000000fffff984 */ /* 0x000fe20000000800 */
[----:B------:R-:W-:Y:S01]  /*1fa30*/  @!PT LDS RZ, [RZ] ;  /* 0x00000000fffff984 */ /* 0x000fe20000000800 */
[----:B------:R-:W-:Y:S01]  /*1fa40*/  @!PT LDS RZ, [RZ] ;  /* 0x00000000fffff984 */ /* 0x000fe20000000800 */
[----:B------:R-:W-:Y:S01]  /*1fa50*/  @!PT LDS RZ, [RZ] ;  /* 0x00000000fffff984 */ /* 0x000fe20000000800 */
[----:B------:R0:W-:Y:S06]  /*1fa60*/  MEMBAR.ALL.CTA ;  /* 0x0000000000007992 */ /* 0x0001ec0000008000 */
[----:B0-----:R-:W0:Y:S01]  /*1fa70*/  FENCE.VIEW.ASYNC.S ;  /* 0x00000000000073c6 */ /* 0x001e220000000000 */
[----:B------:R-:W-:-:S02]  /*1fa80*/  IMAD R0, R0, UR4, RZ ;  /* 0x0000000400007c24 */ /* 0x000fc4000f8e02ff */
[----:B------:R-:W-:Y:S02]  /*1fa90*/  IMAD R83, R82, R83, R2 ;  /* 0x0000005352537224 */ /* 0x000fe400078e0202 */
[----:B------:R-:W-:Y:S02]  /*1faa0*/  IMAD.IADD R21, R21, 0x1, R85 ;  /* 0x0000000115157824 */ /* 0x000fe400078e0255 */
[C---:B------:R-:W-:Y:S01]  /*1fab0*/  IMAD R85, R81.reuse, UR5, R0 ;  /* 0x0000000551557c24 */ /* 0x040fe2000f8e0200 */
[----:B------:R-:W-:Y:S01]  /*1fac0*/  SHF.R.S32.HI R0, RZ, 0x1f, R83 ;  /* 0x0000001fff007819 */ /* 0x000fe20000011453 */
[----:B------:R-:W-:Y:S01]  /*1fad0*/  IMAD.WIDE.U32 R20, R81, UR4, R20 ;  /* 0x0000000451147c25 */ /* 0x000fe2000f8e0014 */
[----:B------:R-:W-:-:S03]  /*1fae0*/  ULDC.64 UR4, c[0x0][0xad8] ;  /* 0x0002b60000047ab9 */ /* 0x000fc60000000a00 */
[----:B------:R-:W-:Y:S02]  /*1faf0*/  IMAD R86, R86, 0x80, R219 ;  /* 0x0000008056567824 */ /* 0x000fe400078e02db */
[----:B------:R-:W-:Y:S02]  /*1fb00*/  IMAD.IADD R21, R21, 0x1, R85 ;  /* 0x0000000115157824 */ /* 0x000fe400078e0255 */
[----:B------:R-:W-:Y:S02]  /*1fb10*/  IMAD R2, R0, UR4, RZ ;  /* 0x0000000400027c24 */ /* 0x000fe4000f8e02ff */
[C---:B------:R-:W-:Y:S02]  /*1fb20*/  VIADD R0, R86.reuse, 0x20 ;  /* 0x0000002056007836 */ /* 0x040fe40000000000 */
[C---:B------:R-:W-:Y:S02]  /*1fb30*/  IMAD R81, R83.reuse, UR5, R2 ;  /* 0x0000000553517c24 */ /* 0x040fe4000f8e0202 */
[----:B------:R-:W-:Y:S01]  /*1fb40*/  IMAD.WIDE.U32 R20, R83, UR4, R20 ;  /* 0x0000000453147c25 */ /* 0x000fe2000f8e0014 */
[-C--:B------:R-:W-:Y:S01]  /*1fb50*/  ISETP.GE.AND P2, PT, R86, R3.reuse, PT ;  /* 0x000000035600720c */ /* 0x080fe20003f46270 */
[----:B------:R-:W-:Y:S01]  /*1fb60*/  ULDC.64 UR4, c[0x0][0xa80] ;  /* 0x0002a00000047ab9 */ /* 0x000fe20000000a00 */
[----:B------:R-:W-:Y:S01]  /*1fb70*/  ISETP.GE.AND P1, PT, R0, R3, PT ;  /* 0x000000030000720c */ /* 0x000fe20003f26270 */
[----:B------:R-:W-:Y:S01]  /*1fb80*/  VIADD R2, R86, 0x40 ;  /* 0x0000004056027836 */ /* 0x000fe20000000000 */
[----:B------:R-:W-:Y:S01]  /*1fb90*/  LEA R28, P3, R20, UR4, 0x1 ;  /* 0x00000004141c7c11 */ /* 0x000fe2000f8608ff */
[----:B------:R-:W-:-:S02]  /*1fba0*/  IMAD.IADD R21, R21, 0x1, R81 ;  /* 0x0000000115157824 */ /* 0x000fc400078e0251 */
[----:B------:R-:W-:Y:S01]  /*1fbb0*/  VIADD R0, R22, 0x38820 ;  /* 0x0003882016007836 */ /* 0x000fe20000000000 */
[----:B------:R-:W-:Y:S02]  /*1fbc0*/  ISETP.GE.AND P0, PT, R2, R3, PT ;  /* 0x000000030200720c */ /* 0x000fe40003f06270 */
[----:B------:R-:W-:Y:S02]  /*1fbd0*/  LEA.HI.X R2, R20, UR5, R21, 0x1, P3 ;  /* 0x0000000514027c11 */ /* 0x000fe400098f0c15 */
[----:B------:R-:W-:Y:S01]  /*1fbe0*/  PRMT R0, RZ, 0x654, R0 ;  /* 0x00000654ff007816 */ /* 0x000fe20000000000 */
[----:B0-----:R0:W1:Y:S03]  /*1fbf0*/  SHFL.IDX PT, R84, R28, RZ, 0x181f ;  /* 0x00181fff1c547589 */ /* 0x00106600000e0000 */
[----:B------:R0:W-:Y:S01]  /*1fc00*/  SYNCS.ARRIVE.TRANS64.RED.A1T0 RZ, [R0+URZ], RZ ;  /* 0x000000ff00ff79a7 */ /* 0x0001e2000810043f */
[----:B------:R0:W2:Y:S01]  /*1fc10*/  SHFL.IDX PT, R85, R2, RZ, 0x181f ;  /* 0x00181fff02557589 */ /* 0x0000a200000e0000 */
[----:B------:R-:W-:Y:S05]  /*1fc20*/  @P2 BRA `(.L_x_659) ;  /* 0x0000000000482947 */ /* 0x000fea0003800000 */
[----:B------:R-:W-:Y:S01]  /*1fc30*/  ULDC UR4, c[0x0][0xac8] ;  /* 0x0002b20000047ab9 */ /* 0x000fe20000000800 */
[----:B------:R-:W-:Y:S01]  /*1fc40*/  ULDC.64 UR6, c[0x0][0x208] ;  /* 0x0000820000067ab9 */ /* 0x000fe20000000a00 */
        /* <DEDUP_REMOVED lines=16> */
.L_x_659:
[----:B------:R-:W-:Y:S05]  /*1fd50*/  BSYNC B1 ;  /* 0x0000000000017941 */ /* 0x000fea0003800000 */
.L_x_658:
[----:B---3-5:R3:W4:Y:S01]  /*1fd60*/  SHFL.IDX PT, R33, R2, 0x1, 0x181f ;  /* 0x00381f0002217f89 */ /* 0x02872200000e0000 */
[----:B------:R-:W-:Y:S03]  /*1fd70*/  BSSY B1, `(.L_x_660) ;  /* 0x0000015000017945 */ /* 0x000fe60003800000 */
[----:B------:R3:W0:Y:S01]  /*1fd80*/  SHFL.IDX PT, R32, R28, 0x1, 0x181f ;  /* 0x00381f001c207f89 */ /* 0x00062200000e0000 */
[----:B------:R-:W-:Y:S05]  /*1fd90*/  @P1 BRA `(.L_x_661) ;  /* 0x0000000000481947 */ /* 0x000fea0003800000 */
[----:B------:R-:W-:Y:S01]  /*1fda0*/  ULDC UR4, c[0x0][0xac8] ;  /* 0x0002b20000047ab9 */ /* 0x000fe20000000800 */
[----:B------:R-:W-:Y:S01]  /*1fdb0*/  ULDC.64 UR6, c[0x0][0x208] ;  /* 0x0000820000067ab9 */ /* 0x000fe20000000a00 */
[----:B------:R-:W-:Y:S02]  /*1fdc0*/  ISETP.GE.AND P4, PT, R16, UR4, PT ;  /* 0x0000000410007c0c */ /* 0x000fe4000bf86270 */
[----:B------:R-:W-:Y:S02]  /*1fdd0*/  ISETP.GE.AND P3, PT, R213, UR4, PT ;  /* 0x00000004d5007c0c */ /* 0x000fe4000bf66270 */
[----:B------:R-:W-:Y:S02]  /*1fde0*/  ISETP.GE.AND P2, PT, R18, UR4, PT ;  /* 0x0000000412007c0c */ /* 0x000fe4000bf46270 */
[----:B------:R-:W-:-:S07]  /*1fdf0*/  ISETP.GE.AND P1, PT, R19, UR4, PT ;  /* 0x0000000413007c0c */ /* 0x000fce000bf26270 */
[CC--:B0-----:R-:W-:Y:S02]  /*1fe00*/  @!P4 LEA R4, P6, R16.reuse, R32.reuse, 0x1 ;  /* 0x000000201004c211 */ /* 0x0c1fe400078c08ff */
[CC--:B------:R-:W-:Y:S02]  /*1fe10*/  @!P3 LEA R6, P5, R23.reuse, R32.reuse, 0x1 ;  /* 0x000000201706b211 */ /* 0x0c0fe400078a08ff */
[-C--:B----4-:R-:W-:Y:S02]  /*1fe20*/  @!P4 LEA.HI.X R5, R16, R33.reuse, R17, 0x1, P6 ;  /* 0x000000211005c211 */ /* 0x090fe400030f0c11 */
[-C--:B------:R-:W-:Y:S02]  /*1fe30*/  @!P2 LEA R20, P6, R18, R32.reuse, 0x1 ;  /* 0x000000201214a211 */ /* 0x080fe400078c08ff */
        /* <DEDUP_REMOVED lines=8> */
.L_x_661:
[----:B------:R-:W-:Y:S05]  /*1fec0*/  BSYNC B1 ;  /* 0x0000000000017941 */ /* 0x000fea0003800000 */
.L_x_660:
[----:B0-----:R0:W0:Y:S01]  /*1fed0*/  SHFL.IDX PT, R11, R2, 0x2, 0x181f ;  /* 0x00581f00020b7f89 */ /* 0x00102200000e0000 */
        /* <DEDUP_REMOVED lines=9> */
[-C--:B0-----:R-:W-:Y:S02]  /*1ff70*/  @!P3 LEA R4, P6, R16, R10.reuse, 0x1 ;  /* 0x0000000a1004b211 */ /* 0x081fe400078c08ff */
[-C--:B------:R-:W-:Y:S02]  /*1ff80*/  @!P2 LEA R6, P5, R23, R10.reuse, 0x1 ;  /* 0x0000000a1706a211 */ /* 0x080fe400078a08ff */
[-C--:B------:R-:W-:Y:S02]  /*1ff90*/  @!P1 LEA R8, P4, R18, R10.reuse, 0x1 ;  /* 0x0000000a12089211 */ /* 0x080fe400078808ff */
[-C--:B------:R-:W-:Y:S02]  /*1ffa0*/  @!P3 LEA.HI.X R5, R16, R11.reuse, R17, 0x1, P6 ;  /* 0x0000000b1005b211 */ /* 0x080fe400030f0c11 */
        /* <DEDUP_REMOVED lines=8> */
.L_x_663:
[----:B------:R-:W-:Y:S05]  /*20030*/  BSYNC B1 ;  /* 0x0000000000017941 */ /* 0x000fea0003800000 */
.L_x_662:
[----:B------:R-:W-:Y:S01]  /*20040*/  VIADD R0, R86, 0x60 ;  /* 0x0000006056007836 */ /* 0x000fe20000000000 */
[----:B0-----:R0:W0:Y:S04]  /*20050*/  SHFL.IDX PT, R9, R2, 0x3, 0x181f ;  /* 0x00781f0002097f89 */ /* 0x00102800000e0000 */
[----:B------:R-:W-:Y:S01]  /*20060*/  ISETP.GE.AND P0, PT, R0, R3, PT ;  /* 0x000000030000720c */ /* 0x000fe20003f06270 */
[----:B---3--:R-:W3:-:S12]  /*20070*/  SHFL.IDX PT, R28, R28, 0x3, 0x181f ;  /* 0x00781f001c1c7f89 */ /* 0x008ed800000e0000 */
[----:B------:R-:W-:Y:S05]  /*20080*/  @P0 BRA `(.L_x_664) ;  /* 0x0000000c00c00947 */ /* 0x000fea0003800000 */
[----:B------:R-:W-:Y:S01]  /*20090*/  ULDC UR4, c[0x0][0xac8] ;  /* 0x0002b20000047ab9 */ /* 0x000fe20000000800 */
[----:B------:R-:W-:Y:S01]  /*200a0*/  ULDC.64 UR6, c[0x0][0x208] ;  /* 0x0000820000067ab9 */ /* 0x000fe20000000a00 */
[----:B------:R-:W-:Y:S02]  /*200b0*/  ISETP.GE.AND P3, PT, R16, UR4, PT ;  /* 0x0000000410007c0c */ /* 0x000fe4000bf66270 */
[----:B------:R-:W-:Y:S02]  /*200c0*/  ISETP.GE.AND P4, PT, R213, UR4, PT ;  /* 0x00000004d5007c0c */ /* 0x000fe4000bf86270 */
[----:B------:R-:W-:-:S09]  /*200d0*/  ISETP.GE.AND P5, PT, R18, UR4, PT ;  /* 0x0000000412007c0c */ /* 0x000fd2000bfa6270 */
[CC--:B0--3--:R-:W-:Y:S02]  /*200e0*/  @!P3 LEA R2, P0, R16.reuse, R28.reuse, 0x1 ;  /* 0x0000001c1002b211 */ /* 0x0c9fe400078008ff */
[-C--:B------:R-:W-:Y:S02]  /*200f0*/  @!P4 LEA R4, P1, R23, R28.reuse, 0x1 ;  /* 0x0000001c1704c211 */ /* 0x080fe400078208ff */
[-C--:B------:R-:W-:Y:S02]  /*20100*/  @!P3 LEA.HI.X R3, R16, R9.reuse, R17, 0x1, P0 ;  /* 0x000000091003b211 */ /* 0x080fe400000f0c11 */
[----:B------:R-:W-:Y:S02]  /*20110*/  ISETP.GE.AND P0, PT, R19, UR4, PT ;  /* 0x0000000413007c0c */ /* 0x000fe4000bf06270 */
[----:B------:R-:W-:Y:S01]  /*20120*/  @!P5 LEA R6, P2, R18, R28, 0x1 ;  /* 0x0000001c1206d211 */ /* 0x000fe200078408ff */
[----:B------:R0:W-:Y:S01]  /*20130*/  @!P3 ST.E.128 desc[UR6][R2.64], R24 ;  /* 0x000000180200b985 */ /* 0x0001e2000c101d06 */
[----:B------:R-:W-:-:S02]  /*20140*/  @!P4 LEA.HI.X R5, R23, R9, R216, 0x1, P1 ;  /* 0x000000091705c211 */ /* 0x000fc400008f0cd8 */
[----:B------:R-:W-:-:S03]  /*20150*/  @!P5 LEA.HI.X R7, R18, R9, R218, 0x1, P2 ;  /* 0x000000091207d211 */ /* 0x000fc600010f0cda */
[----:B------:R0:W-:Y:S04]  /*20160*/  @!P4 ST.E.128 desc[UR6][R4.64], R44 ;  /* 0x0000002c0400c985 */ /* 0x0001e8000c101d06 */
[----:B------:R0:W-:Y:S01]  /*20170*/  @!P5 ST.E.128 desc[UR6][R6.64], R60 ;  /* 0x0000003c0600d985 */ /* 0x0001e2000c101d06 */
[----:B------:R-:W-:Y:S05]  /*20180*/  @P0 BRA `(.L_x_664) ;  /* 0x0000000c00800947 */ /* 0x000fea0003800000 */
[----:B0-----:R-:W-:Y:S01]  /*20190*/  LEA R2, P0, R19, R28, 0x1 ;  /* 0x0000001c13027211 */ /* 0x001fe200078008ff */
[----:B------:R-:W-:-:S03]  /*201a0*/  ULDC.64 UR4, c[0x0][0x208] ;  /* 0x0000820000047ab9 */ /* 0x000fc60000000a00 */
[----:B------:R-:W-:-:S05]  /*201b0*/  LEA.HI.X R3, R19, R9, R217, 0x1, P0 ;  /* 0x0000000913037211 */ /* 0x000fca00000f0cd9 */
[----:B------:R0:W-:Y:S01]  /*201c0*/  ST.E.128 desc[UR4][R2.64], R76 ;  /* 0x0000004c02007985 */ /* 0x0001e2000c101d04 */
[----:B------:R-:W-:Y:S05]  /*201d0*/  BRA `(.L_x_664) ;  /* 0x0000000c006c7947 */ /* 0x000fea0003800000 */
.L_x_656:
[----:B------:R-:W3:Y:S01]  /*201e0*/  LDL R9, [R1+0x60] ;  /* 0x0000600001097983 */ /* 0x000ee20000100800 */
[----:B------:R-:W-:Y:S01]  /*201f0*/  ULDC.64 UR4, c[0x0][0xc00] ;  /* 0x0003000000047ab9 */ /* 0x000fe20000000a00 */
[----:B------:R-:W4:Y:S01]  /*20200*/  LDC R25, c[0x0][0xbe8] ;  /* 0x0002fa00ff197b82 */ /* 0x000f220000000800 */
[----:B------:R-:W-:Y:S01]  /*20210*/  ISETP.NE.U32.AND P0, PT, RZ, UR4, PT ;  /* 0x00000004ff007c0c */ /* 0x000fe2000bf05070 */
[----:B0-----:R-:W-:Y:S01]  /*20220*/  IMAD.MOV.U32 R6, RZ, RZ, RZ ;  /* 0x000000ffff067224 */ /* 0x001fe200078e00ff */
[----:B------:R-:W-:Y:S02]  /*20230*/  ULDC.64 UR6, c[0x0][0x208] ;  /* 0x0000820000067ab9 */ /* 0x000fe40000000a00 */
[----:B------:R-:W-:Y:S01]  /*20240*/  ISETP.NE.AND.EX P0, PT, RZ, UR5, PT, P0 ;  /* 0x00000005ff007c0c */ /* 0x000fe2000bf05300 */
[----:B------:R-:W0:Y:S02]  /*20250*/  S2R R7, SR_TID.X ;  /* 0x0000000000077919 */ /* 0x000e240000002100 */
[----:B0-----:R-:W-:-:S05]  /*20260*/  VIADD R8, R7, 0xffffff80 ;  /* 0xffffff8007087836 */ /* 0x001fca0000000000 */
[----:B------:R-:W-:Y:S02]  /*20270*/  ISETP.GE.AND P3, PT, R8, 0x80, PT ;  /* 0x000000800800780c */ /* 0x000fe40003f66270 */
[C---:B---3--:R-:W-:Y:S02]  /*20280*/  SHF.L.U32 R4, R9.reuse, 0x2, RZ ;  /* 0x0000000209047819 */ /* 0x048fe400000006ff */
[----:B------:R-:W-:Y:S02]  /*20290*/  SHF.R.S32.HI R12, RZ, 0x1f, R9 ;  /* 0x0000001fff0c7819 */ /* 0x000fe40000011409 */
[----:B------:R-:W-:Y:S02]  /*202a0*/  IADD3 R2, P1, R4, UR4, RZ ;  /* 0x0000000404027c10 */ /* 0x000fe4000ff3e0ff */
[----:B------:R-:W-:-:S04]  /*202b0*/  SHF.L.U64.HI R0, R9, 0x2, R12 ;  /* 0x0000000209007819 */ /* 0x000fc8000001020c */
[----:B------:R-:W-:Y:S01]  /*202c0*/  IADD3.X R3, R0, UR5, RZ, P1, !PT ;  /* 0x0000000500037c10 */ /* 0x000fe20008ffe4ff */
[----:B------:R-:W-:Y:S02]  /*202d0*/  ULDC.64 UR4, c[0x0][0xc08] ;  /* 0x0003020000047ab9 */ /* 0x000fe40000000a00 */
[----:B------:R-:W-:Y:S02]  /*202e0*/  ISETP.NE.U32.AND P1, PT, RZ, UR4, PT ;  /* 0x00000004ff007c0c */ /* 0x000fe4000bf25070 */
[----:B------:R0:W5:Y:S02]  /*202f0*/  @P0 LDG.E R6, desc[UR6][R2.64] ;  /* 0x0000000602060981 */ /* 0x000164000c1e1900 */
[----:B------:R-:W-:-:S13]  /*20300*/  ISETP.NE.AND.EX P1, PT, RZ, UR5, PT, P1 ;  /* 0x00000005ff007c0c */ /* 0x000fda000bf25310 */
[----:B------:R-:W-:Y:S01]  /*20310*/  @P1 IADD3 R4, P2, R4, UR4, RZ ;  /* 0x0000000404041c10 */ /* 0x000fe2000ff5e0ff */
[----:B------:R-:W-:-:S03]  /*20320*/  ULDC UR4, c[0x0][0xa88] ;  /* 0x0002a20000047ab9 */ /* 0x000fc60000000800 */
[----:B------:R-:W-:Y:S01]  /*20330*/  @P1 IADD3.X R5, R0, UR5, RZ, P2, !PT ;  /* 0x0000000500051c10 */ /* 0x000fe200097fe4ff */
[----:B------:R-:W-:Y:S01]  /*20340*/  IMAD.U32 R0, RZ, RZ, UR4 ;  /* 0x00000004ff007e24 */ /* 0x000fe2000f8e00ff */
[----:B----4-:R-:W-:-:S05]  /*20350*/  ISETP.NE.AND P2, PT, R25, 0x1, PT ;  /* 0x000000011900780c */ /* 0x010fca0003f45270 */
[----:B------:R0:W5:Y:S08]  /*20360*/  @P1 LDG.E R0, desc[UR6][R4.64] ;  /* 0x0000000604001981 */ /* 0x000170000c1e1900 */
[----:B------:R-:W3:Y:S08]  /*20370*/  @P2 LDC R14, c[0x0][0xbec] ;  /* 0x0002fb00ff0e2b82 */ /* 0x000ef00000000800 */
[----:B------:R-:W4:Y:S01]  /*20380*/  @P2 LDC R27, c[0x0][0xbf0] ;  /* 0x0002fc00ff1b2b82 */ /* 0x000f220000000800 */
[----:B0-----:R-:W-:Y:S05]  /*20390*/  @P1 BRA `(.L_x_665) ;  /* 0x0000000000141947 */ /* 0x001fea0003800000 */
[----:B------:R-:W-:Y:S05]  /*203a0*/  @!P0 BRA `(.L_x_665) ;  /* 0x0000000000108947 */ /* 0x000fea0003800000 */
[----:B------:R-:W-:Y:S02]  /*203b0*/  ULDC.64 UR4, c[0x0][0x208] ;  /* 0x0000820000047ab9 */ /* 0x000fe40000000a00 */
[----:B------:R-:W2:Y:S04]  /*203c0*/  LDG.E R5, desc[UR4][R2.64] ;  /* 0x0000000402057981 */ /* 0x000ea8000c1e1900 */
[----:B-----5:R-:W2:Y:S02]  /*203d0*/  LDG.E R0, desc[UR4][R2.64+0x4] ;  /* 0x0000040402007981 */ /* 0x020ea4000c1e1900 */
[----:B--2---:R-:W-:-:S07]  /*203e0*/  IMAD.IADD R0, R0, 0x1, -R5 ;  /* 0x0000000100007824 */ /* 0x004fce00078e0a05 */
.L_x_665:
[----:B------:R-:W2:Y:S04]  /*203f0*/  LDL R24, [R1+0x68] ;  /* 0x0000680001187983 */ /* 0x000ea80000100800 */
[----:B------:R0:W5:Y:S01]  /*20400*/  LDL R20, [R1+0x74] ;  /* 0x0000740001147983 */ /* 0x0001620000100800 */
[----:B------:R-:W-:Y:S01]  /*20410*/  BSSY B1, `(.L_x_666) ;  /* 0x000002e000017945 */ /* 0x000fe20003800000 */
[----:B-1----:R-:W-:Y:S02]  /*20420*/  SEL R13, R9, RZ, !P0 ;  /* 0x000000ff090d7207 */ /* 0x002fe40004000000 */
[----:B------:R-:W-:Y:S02]  /*20430*/  SEL R12, R12, RZ, !P0 ;  /* 0x000000ff0c0c7207 */ /* 0x000fe40004000000 */
[----:B-----5:R-:W-:-:S02]  /*20440*/  SHF.R.S32.HI R11, RZ, 0x1f, R6 ;  /* 0x0000001fff0b7819 */ /* 0x020fc40000011406 */
[----:B--2---:R-:W-:Y:S01]  /*20450*/  SHF.R.S32.HI R10, RZ, 0x1f, R24 ;  /* 0x0000001fff0a7819 */ /* 0x004fe20000011418 */
[----:B0-----:R-:W-:Y:S06]  /*20460*/  @P3 BRA `(.L_x_667) ;  /* 0x0000000000a03947 */ /* 0x001fec0003800000 */
[----:B------:R-:W0:Y:S01]  /*20470*/  LDC R9, c[0x0][0xbe8] ;  /* 0x0002fa00ff097b82 */ /* 0x000e220000000800 */
[----:B------:R-:W-:-:S04]  /*20480*/  IMAD R2, R20, 0x80, R7 ;  /* 0x0000008014027824 */ /* 0x000fc800078e0207 */
[----:B------:R-:W-:Y:S02]  /*20490*/  VIADD R8, R2, 0xffffff80 ;  /* 0xffffff8002087836 */ /* 0x000fe40000000000 */
[----:B0-----:R-:W-:-:S05]  /*204a0*/  IMAD R3, R0, R9, RZ ;  /* 0x0000000900037224 */ /* 0x001fca00078e02ff */
[----:B------:R-:W-:-:S13]  /*204b0*/  ISETP.GE.AND P0, PT, R8, R3, PT ;  /* 0x000000030800720c */ /* 0x000fda0003f06270 */
[----:B------:R-:W-:Y:S05]  /*204c0*/  @P0 BRA `(.L_x_667) ;  /* 0x0000000000880947 */ /* 0x000fea0003800000 */
[----:B------:R-:W-:Y:S01]  /*204d0*/  ISETP.NE.AND P0, PT, R9, 0x1, PT ;  /* 0x000000010900780c */ /* 0x000fe20003f05270 */
[----:B------:R-:W-:Y:S01]  /*204e0*/  ULDC.64 UR4, c[0x0][0xb90] ;  /* 0x0002e40000047ab9 */ /* 0x000fe20000000a00 */
[----:B------:R-:W-:Y:S01]  /*204f0*/  IMAD.MOV.U32 R2, RZ, RZ, R6 ;  /* 0x000000ffff027224 */ /* 0x000fe200078e0006 */
[----:B------:R-:W-:Y:S01]  /*20500*/  ULDC.64 UR6, c[0x0][0x208] ;  /* 0x0000820000067ab9 */ /* 0x000fe20000000a00 */
[----:B------:R-:W-:Y:S02]  /*20510*/  IMAD R7, R10, UR4, RZ ;  /* 0x000000040a077c24 */ /* 0x000fe4000f8e02ff */
[----:B------:R-:W-:Y:S02]  /*20520*/  IMAD.MOV.U32 R3, RZ, RZ, R11 ;  /* 0x000000ffff037224 */ /* 0x000fe400078e000b */
[----:B------:R-:W-:Y:S02]  /*20530*/  IMAD.MOV.U32 R5, RZ, RZ, R8 ;  /* 0x000000ffff057224 */ /* 0x000fe400078e0008 */
[----:B------:R-:W-:-:S03]  /*20540*/  IMAD.WIDE.U32 R2, R24, UR4, R2 ;  /* 0x0000000418027c25 */ /* 0x000fc6000f8e0002 */
[----:B------:R-:W0:Y:S01]  /*20550*/  @P0 LDC R15, c[0x0][0xbec] ;  /* 0x0002fb00ff0f0b82 */ /* 0x000e220000000800 */
[----:B------:R-:W-:Y:S01]  /*20560*/  IMAD R7, R24, UR5, R7 ;  /* 0x0000000518077c24 */ /* 0x000fe2000f8e0207 */
[----:B------:R-:W-:-:S03]  /*20570*/  ULDC.64 UR4, c[0x0][0xb98] ;  /* 0x0002e60000047ab9 */ /* 0x000fc60000000a00 */
[----:B------:R-:W-:-:S03]  /*20580*/  IMAD.IADD R3, R3, 0x1, R7 ;  /* 0x0000000103037824 */ /* 0x000fc600078e0207 */
[----:B------:R-:W1:Y:S01]  /*20590*/  @P0 LDC R21, c[0x0][0xbf0] ;  /* 0x0002fc00ff150b82 */ /* 0x000e620000000800 */
[----:B------:R-:W-:-:S04]  /*205a0*/  IMAD.WIDE.U32 R2, R13, UR4, R2 ;  /* 0x000000040d027c25 */ /* 0x000fc8000f8e0002 */
[----:B0-----:R-:W-:-:S05]  /*205b0*/  @P0 IMAD.HI.U32 R4, R8, R15, RZ ;  /* 0x0000000f08040227 */ /* 0x001fca00078e00ff */
[----:B-1----:R-:W-:Y:S01]  /*205c0*/  @P0 SHF.R.U32.HI R5, RZ, R21, R4 ;  /* 0x00000015ff050219 */ /* 0x002fe20000011604 */
[----:B------:R-:W-:-:S03]  /*205d0*/  IMAD R4, R12, UR4, RZ ;  /* 0x000000040c047c24 */ /* 0x000fc6000f8e02ff */
[----:B------:R-:W-:Y:S01]  /*205e0*/  IADD3 R2, P0, R5, R2, RZ ;  /* 0x0000000205027210 */ /* 0x000fe20007f1e0ff */
[----:B------:R-:W-:-:S04]  /*205f0*/  IMAD.MOV R7, RZ, RZ, -R5 ;  /* 0x000000ffff077224 */ /* 0x000fc800078e0a05 */
[----:B------:R-:W-:Y:S01]  /*20600*/  IMAD R7, R9, R7, R8 ;  /* 0x0000000709077224 */ /* 0x000fe200078e0208 */
[----:B------:R-:W-:Y:S01]  /*20610*/  SHF.R.S32.HI R9, RZ, 0x1f, R5 ;  /* 0x0000001fff097819 */ /* 0x000fe20000011405 */
[----:B------:R-:W-:Y:S01]  /*20620*/  IMAD R8, R13, UR5, R4 ;  /* 0x000000050d087c24 */ /* 0x000fe2000f8e0204 */
[----:B------:R-:W-:Y:S02]  /*20630*/  ULDC.64 UR4, c[0x0][0xb88] ;  /* 0x0002e20000047ab9 */ /* 0x000fe40000000a00 */
[----:B------:R-:W-:Y:S02]  /*20640*/  SHF.R.S32.HI R4, RZ, 0x1f, R7 ;  /* 0x0000001fff047819 */ /* 0x000fe40000011407 */
[----:B------:R-:W-:-:S03]  /*20650*/  IADD3.X R3, R9, R3, R8, P0, !PT ;  /* 0x0000000309037210 */ /* 0x000fc600007fe408 */
[----:B------:R-:W-:Y:S02]  /*20660*/  IMAD R4, R4, UR4, RZ ;  /* 0x0000000404047c24 */ /* 0x000fe4000f8e02ff */
[----:B------:R-:W-:-:S04]  /*20670*/  IMAD.WIDE.U32 R2, R7, UR4, R2 ;  /* 0x0000000407027c25 */ /* 0x000fc8000f8e0002 */
[----:B------:R-:W-:Y:S01]  /*20680*/  IMAD R5, R7, UR5, R4 ;  /* 0x0000000507057c24 */ /* 0x000fe2000f8e0204 */
[----:B------:R-:W-:Y:S02]  /*20690*/  ULDC.64 UR4, c[0x0][0xb50] ;  /* 0x0002d40000047ab9 */ /* 0x000fe40000000a00 */
[----:B------:R-:W-:Y:S01]  /*206a0*/  LEA R4, P0, R2, UR4, 0x2 ;  /* 0x0000000402047c11 */ /* 0x000fe2000f8010ff */
[----:B------:R-:W-:-:S05]  /*206b0*/  IMAD.IADD R3, R3, 0x1, R5 ;  /* 0x0000000103037824 */ /* 0x000fca00078e0205 */
[----:B------:R-:W-:Y:S02]  /*206c0*/  LEA.HI.X R5, R2, UR5, R3, 0x2, P0 ;  /* 0x0000000502057c11 */ /* 0x000fe400080f1403 */
[----:B------:R-:W-:-:S05]  /*206d0*/  MOV R3, 0xff800000 ;  /* 0xff80000000037802 */ /* 0x000fca0000000f00 */
[----:B------:R0:W-:Y:S02]  /*206e0*/  STG.E desc[UR6][R4.64], R3 ;  /* 0x0000000304007986 */ /* 0x0001e4000c101906 */
.L_x_667:
[----:B------:R-:W-:Y:S05]  /*206f0*/  BSYNC B1 ;  /* 0x0000000000017941 */ /* 0x000fea0003800000 */
.L_x_666:
[----:B0-----:R-:W2:Y:S01]  /*20700*/  LDL R4, [R1+0x64] ;  /* 0x0000640001047983 */ /* 0x001ea20000100800 */
[----:B------:R-:W-:Y:S01]  /*20710*/  ULDC.64 UR4, c[0x0][0xaa0] ;  /* 0x0002a80000047ab9 */ /* 0x000fe20000000a00 */
[----:B------:R-:W-:Y:S01]  /*20720*/  BSSY B1, `(.L_x_668) ;  /* 0x0000041000017945 */ /* 0x000fe20003800000 */
[----:B------:R-:W-:-:S04]  /*20730*/  IMAD R3, R11, UR4, RZ ;  /* 0x000000040b037c24 */ /* 0x000fc8000f8e02ff */
[C---:B------:R-:W-:Y:S02]  /*20740*/  IMAD R5, R6.reuse, UR5, R3 ;  /* 0x0000000506057c24 */ /* 0x040fe4000f8e0203 */
[----:B------:R-:W-:Y:S01]  /*20750*/  IMAD.WIDE.U32 R2, R6, UR4, RZ ;  /* 0x0000000406027c25 */ /* 0x000fe2000f8e00ff */
        /* <DEDUP_REMOVED lines=12> */
[----:B--2---:R-:W-:-:S04]  /*20820*/  IMAD R4, R4, 0x20, R219 ;  /* 0x0000002004047824 */ /* 0x004fc800078e02db */
[----:B------:R-:W-:-:S04]  /*20830*/  IMAD R9, R20, 0x80, R4 ;  /* 0x0000008014097824 */ /* 0x000fc800078e0204 */
[----:B---3--:R-:W-:-:S04]  /*20840*/  @P2 IMAD.HI.U32 R4, R9, R14, RZ ;  /* 0x0000000e09042227 */ /* 0x008fc800078e00ff */
[----:B------:R-:W-:Y:S01]  /*20850*/  IMAD.MOV.U32 R5, RZ, RZ, R9 ;  /* 0x000000ffff057224 */ /* 0x000fe200078e0009 */
[----:B----4-:R-:W-:-:S04]  /*20860*/  @P2 SHF.R.U32.HI R5, RZ, R27, R4 ;  /* 0x0000001bff052219 */ /* 0x010fc80000011604 */
[--C-:B------:R-:W-:Y:S01]  /*20870*/  SHF.R.S32.HI R4, RZ, 0x1f, R5.reuse ;  /* 0x0000001fff047819 */ /* 0x100fe20000011405 */
[----:B------:R-:W-:Y:S02]  /*20880*/  IMAD.MOV R6, RZ, RZ, -R5 ;  /* 0x000000ffff067224 */ /* 0x000fe400078e0a05 */
[----:B------:R-:W-:-:S04]  /*20890*/  IMAD.WIDE.U32 R2, R5, UR4, R2 ;  /* 0x0000000405027c25 */ /* 0x000fc8000f8e0002 */
[----:B------:R-:W-:Y:S02]  /*208a0*/  IMAD R4, R4, UR4, RZ ;  /* 0x0000000404047c24 */ /* 0x000fe4000f8e02ff */
[----:B------:R-:W-:Y:S02]  /*208b0*/  IMAD R7, R25, R6, R9 ;  /* 0x0000000619077224 */ /* 0x000fe400078e0209 */
[----:B------:R-:W-:Y:S01]  /*208c0*/  IMAD R9, R5, UR5, R4 ;  /* 0x0000000505097c24 */ /* 0x000fe2000f8e0204 */
[----:B------:R-:W-:Y:S01]  /*208d0*/  ULDC.64 UR4, c[0x0][0xad8] ;  /* 0x0002b60000047ab9 */ /* 0x000fe20000000a00 */
[----:B------:R-:W-:Y:S01]  /*208e0*/  IMAD R6, R20, 0x80, R219 ;  /* 0x0000008014067824 */ /* 0x000fe200078e02db */
[----:B------:R-:W-:Y:S01]  /*208f0*/  SHF.R.S32.HI R4, RZ, 0x1f, R7 ;  /* 0x0000001fff047819 */ /* 0x000fe20000011407 */
[----:B------:R-:W-:Y:S02]  /*20900*/  IMAD.IADD R3, R3, 0x1, R9 ;  /* 0x0000000103037824 */ /* 0x000fe400078e0209 */
[----:B------:R-:W-:-:S02]  /*20910*/  IMAD R25, R0, R25, RZ ;  /* 0x0000001900197224 */ /* 0x000fc400078e02ff */
[----:B------:R-:W-:Y:S02]  /*20920*/  IMAD R4, R4, UR4, RZ ;  /* 0x0000000404047c24 */ /* 0x000fe4000f8e02ff */
[----:B------:R-:W-:Y:S01]  /*20930*/  IMAD.WIDE.U32 R2, R7, UR4, R2 ;  /* 0x0000000407027c25 */ /* 0x000fe2000f8e0002 */
[----:B------:R-:W-:-:S03]  /*20940*/  ISETP.GE.AND P2, PT, R6, R25, PT ;  /* 0x000000190600720c */ /* 0x000fc60003f46270 */
[----:B------:R-:W-:Y:S01]  /*20950*/  IMAD R5, R7, UR5, R4 ;  /* 0x0000000507057c24 */ /* 0x000fe2000f8e0204 */
[----:B------:R-:W-:Y:S01]  /*20960*/  ULDC.64 UR4, c[0x0][0xa80] ;  /* 0x0002a00000047ab9 */ /* 0x000fe20000000a00 */
[----:B------:R-:W-:Y:S01]  /*20970*/  VIADD R0, R6, 0x20 ;  /* 0x0000002006007836 */ /* 0x000fe20000000000 */
[----:B------:R-:W-:Y:S01]  /*20980*/  LEA R4, P3, R2, UR4, 0x1 ;  /* 0x0000000402047c11 */ /* 0x000fe2000f8608ff */
[----:B------:R-:W-:-:S03]  /*20990*/  IMAD.IADD R3, R3, 0x1, R5 ;  /* 0x0000000103037824 */ /* 0x000fc600078e0205 */
[-C--:B------:R-:W-:Y:S01]  /*209a0*/  ISETP.GE.AND P1, PT, R0, R25.reuse, PT ;  /* 0x000000190000720c */ /* 0x080fe20003f26270 */
[----:B------:R-:W-:Y:S01]  /*209b0*/  VIADD R0, R6, 0x40 ;  /* 0x0000004006007836 */ /* 0x000fe20000000000 */
[----:B------:R-:W-:Y:S02]  /*209c0*/  LEA.HI.X R5, R2, UR5, R3, 0x1, P3 ;  /* 0x0000000502057c11 */ /* 0x000fe400098f0c03 */
[----:B------:R0:W1:Y:S02]  /*209d0*/  SHFL.IDX PT, R2, R4, RZ, 0x181f ;  /* 0x00181fff04027589 */ /* 0x00006400000e0000 */
[----:B------:R-:W-:Y:S02]  /*209e0*/  ISETP.GE.AND P0, PT, R0, R25, PT ;  /* 0x000000190000720c */ /* 0x000fe40003f06270 */
[----:B------:R0:W2:Y:S01]  /*209f0*/  SHFL.IDX PT, R3, R5, RZ, 0x181f ;  /* 0x00181fff05037589 */ /* 0x0000a200000e0000 */
[----:B------:R-:W-:Y:S10]  /*20a00*/  @P2 BRA `(.L_x_669) ;  /* 0x0000000000482947 */ /* 0x000ff40003800000 */
        /* <DEDUP_REMOVED lines=18> */
.L_x_669:
[----:B------:R-:W-:Y:S05]  /*20b30*/  BSYNC B1 ;  /* 0x0000000000017941 */ /* 0x000fea0003800000 */
.L_x_668:
[----:B--23--:R2:W3:Y:S01]  /*20b40*/  SHFL.IDX PT, R3, R5, 0x1, 0x181f ;  /* 0x00381f0005037f89 */ /* 0x00c4e200000e0000 */
[----:B------:R-:W-:Y:S03]  /*20b50*/  BSSY B1, `(.L_x_670) ;  /* 0x0000015000017945 */ /* 0x000fe60003800000 */
[----:B-1----:R2:W1:Y:S01]  /*20b60*/  SHFL.IDX PT, R2, R4, 0x1, 0x181f ;  /* 0x00381f0004027f89 */ /* 0x00246200000e0000 */
[----:B------:R-:W-:Y:S05]  /*20b70*/  @P1 BRA `(.L_x_671) ;  /* 0x0000000000481947 */ /* 0x000fea0003800000 */
[----:B------:R-:W-:Y:S01]  /*20b80*/  ULDC UR4, c[0x0][0xac8] ;  /* 0x0002b20000047ab9 */ /* 0x000fe20000000800 */
[----:B------:R-:W-:Y:S01]  /*20b90*/  ULDC.64 UR6, c[0x0][0x208] ;  /* 0x0000820000067ab9 */ /* 0x000fe20000000a00 */
[----:B------:R-:W-:Y:S02]  /*20ba0*/  ISETP.GE.AND P4, PT, R16, UR4, PT ;  /* 0x0000000410007c0c */ /* 0x000fe4000bf86270 */
[----:B------:R-:W-:Y:S02]  /*20bb0*/  ISETP.GE.AND P3, PT, R213, UR4, PT ;  /* 0x00000004d5007c0c */ /* 0x000fe4000bf66270 */
[----:B------:R-:W-:Y:S02]  /*20bc0*/  ISETP.GE.AND P2, PT, R18, UR4, PT ;  /* 0x0000000412007c0c */ /* 0x000fe4000bf46270 */
[----:B------:R-:W-:-:S07]  /*20bd0*/  ISETP.GE.AND P1, PT, R19, UR4, PT ;  /* 0x0000000413007c0c */ /* 0x000fce000bf26270 */
[CC--:B-1----:R-:W-:Y:S02]  /*20be0*/  @!P4 LEA R8, P6, R16.reuse, R2.reuse, 0x1 ;  /* 0x000000021008c211 */ /* 0x0c2fe400078c08ff */
[CC--:B------:R-:W-:Y:S02]  /*20bf0*/  @!P3 LEA R10, P5, R23.reuse, R2.reuse, 0x1 ;  /* 0x00000002170ab211 */ /* 0x0c0fe400078a08ff */
[-C--:B---3--:R-:W-:Y:S02]  /*20c00*/  @!P4 LEA.HI.X R9, R16, R3.reuse, R17, 0x1, P6 ;  /* 0x000000031009c211 */ /* 0x088fe400030f0c11 */
[-C--:B------:R-:W-:Y:S02]  /*20c10*/  @!P2 LEA R12, P6, R18, R2.reuse, 0x1 ;  /* 0x00000002120ca211 */ /* 0x080fe400078c08ff */
        /* <DEDUP_REMOVED lines=8> */
.L_x_671:
[----:B------:R-:W-:Y:S05]  /*20ca0*/  BSYNC B1 ;  /* 0x0000000000017941 */ /* 0x000fea0003800000 */
.L_x_670:
[----:B---34-:R3:W4:Y:S01]  /*20cb0*/  SHFL.IDX PT, R3, R5, 0x2, 0x181f ;  /* 0x00581f0005037f89 */ /* 0x01872200000e0000 */
        /* <DEDUP_REMOVED lines=9> */
[-C--:B-1----:R-:W-:Y:S02]  /*20d50*/  @!P3 LEA R8, P6, R16, R2.reuse, 0x1 ;  /* 0x000000021008b211 */ /* 0x082fe400078c08ff */
[-C--:B------:R-:W-:Y:S02]  /*20d60*/  @!P2 LEA R10, P5, R23, R2.reuse, 0x1 ;  /* 0x00000002170aa211 */ /* 0x080fe400078a08ff */
[-C--:B------:R-:W-:Y:S02]  /*20d70*/  @!P1 LEA R12, P4, R18, R2.reuse, 0x1 ;  /* 0x00000002120c9211 */ /* 0x080fe400078808ff */
[-C--:B----4-:R-:W-:Y:S02]  /*20d80*/  @!P3 LEA.HI.X R9, R16, R3.reuse, R17, 0x1, P6 ;  /* 0x000000031009b211 */ /* 0x090fe400030f0c11 */
        /* <DEDUP_REMOVED lines=8> */
.L_x_673:
[----:B------:R-:W-:Y:S05]  /*20e10*/  BSYNC B1 ;  /* 0x0000000000017941 */ /* 0x000fea0003800000 */
.L_x_672:
[----:B------:R-:W-:Y:S01]  /*20e20*/  IADD3 R0, R6, 0x60, RZ ;  /* 0x0000006006007810 */ /* 0x000fe20007ffe0ff */
[----:B0-23--:R-:W0:Y:S03]  /*20e30*/  SHFL.IDX PT, R5, R5, 0x3, 0x181f ;  /* 0x00781f0005057f89 */ /* 0x00de2600000e0000 */
[----:B------:R-:W-:Y:S01]  /*20e40*/  ISETP.GE.AND P0, PT, R0, R25, PT ;  /* 0x000000190000720c */ /* 0x000fe20003f06270 */
[----:B-1----:R1:W2:-:S12]  /*20e50*/  SHFL.IDX PT, R2, R4, 0x3, 0x181f ;  /* 0x00781f0004027f89 */ /* 0x00229800000e0000 */
[----:B-1----:R-:W-:Y:S05]  /*20e60*/  @P0 BRA `(.L_x_664) ;  /* 0x0000000000480947 */ /* 0x002fea0003800000 */
[----:B------:R-:W-:Y:S01]  /*20e70*/  ULDC UR4, c[0x0][0xac8] ;  /* 0x0002b20000047ab9 */ /* 0x000fe20000000800 */
[----:B------:R-:W-:Y:S01]  /*20e80*/  ULDC.64 UR6, c[0x0][0x208] ;  /* 0x0000820000067ab9 */ /* 0x000fe20000000a00 */
[----:B------:R-:W-:Y:S02]  /*20e90*/  ISETP.GE.AND P3, PT, R16, UR4, PT ;  /* 0x0000000410007c0c */ /* 0x000fe4000bf66270 */
[----:B------:R-:W-:Y:S02]  /*20ea0*/  ISETP.GE.AND P2, PT, R213, UR4, PT ;  /* 0x00000004d5007c0c */ /* 0x000fe4000bf46270 */
[----:B------:R-:W-:Y:S02]  /*20eb0*/  ISETP.GE.AND P1, PT, R18, UR4, PT ;  /* 0x0000000412007c0c */ /* 0x000fe4000bf26270 */
[----:B------:R-:W-:-:S07]  /*20ec0*/  ISETP.GE.AND P0, PT, R19, UR4, PT ;  /* 0x0000000413007c0c */ /* 0x000fce000bf06270 */
[-C--:B--2---:R-:W-:Y:S02]  /*20ed0*/  @!P3 LEA R6, P6, R16, R2.reuse, 0x1 ;  /* 0x000000021006b211 */ /* 0x084fe400078c08ff */
[-C--:B------:R-:W-:Y:S02]  /*20ee0*/  @!P2 LEA R8, P5, R23, R2.reuse, 0x1 ;  /* 0x000000021708a211 */ /* 0x080fe400078a08ff */
[-C--:B------:R-:W-:Y:S02]  /*20ef0*/  @!P1 LEA R10, P4, R18, R2.reuse, 0x1 ;  /* 0x00000002120a9211 */ /* 0x080fe400078808ff */
[-C--:B0-----:R-:W-:Y:S02]  /*20f00*/  @!P3 LEA.HI.X R7, R16, R5.reuse, R17, 0x1, P6 ;  /* 0x000000051007b211 */ /* 0x081fe400030f0c11 */
[----:B------:R-:W-:Y:S02]  /*20f10*/  @!P0 LEA R2, P6, R19, R2, 0x1 ;  /* 0x0000000213028211 */ /* 0x000fe400078c08ff */
[-C--:B------:R-:W-:Y:S01]  /*20f20*/  @!P2 LEA.HI.X R9, R23, R5.reuse, R216, 0x1, P5 ;  /* 0x000000051709a211 */ /* 0x080fe200028f0cd8 */
[----:B------:R1:W-:Y:S01]  /*20f30*/  @!P3 ST.E.128 desc[UR6][R6.64], RZ ;  /* 0x000000ff0600b985 */ /* 0x0003e2000c101d06 */
[----:B------:R-:W-:-:S02]  /*20f40*/  @!P1 LEA.HI.X R11, R18, R5, R218, 0x1, P4 ;  /* 0x00000005120b9211 */ /* 0x000fc400020f0cda */
[----:B----4-:R-:W-:Y:S01]  /*20f50*/  @!P0 LEA.HI.X R3, R19, R5, R217, 0x1, P6 ;  /* 0x0000000513038211 */ /* 0x010fe200030f0cd9 */
[----:B------:R1:W-:Y:S04]  /*20f60*/  @!P2 ST.E.128 desc[UR6][R8.64], RZ ;  /* 0x000000ff0800a985 */ /* 0x0003e8000c101d06 */
[----:B------:R1:W-:Y:S04]  /*20f70*/  @!P1 ST.E.128 desc[UR6][R10.64], RZ ;  /* 0x000000ff0a009985 */ /* 0x0003e8000c101d06 */
[----:B------:R1:W-:Y:S02]  /*20f80*/  @!P0 ST.E.128 desc[UR6][R2.64], RZ ;  /* 0x000000ff02008985 */ /* 0x0003e4000c101d06 */
.L_x_664:
[----:B------:R-:W-:Y:S05]  /*20f90*/  BSYNC B0 ;  /* 0x0000000000007941 */ /* 0x000fea0003800000 */
.L_x_655:
[----:B------:R-:W-:Y:S02]  /*20fa0*/  ULDC UR4, c[0x0][0xc3c] ;  /* 0x00030f0000047ab9 */ /* 0x000fe40000000800 */
[----:B------:R-:W-:-:S13]  /*20fb0*/  ISETP.GE.AND P0, PT, R31, UR4, PT ;  /* 0x000000041f007c0c */ /* 0x000fda000bf06270 */
[----:B------:R-:W-:Y:S05]  /*20fc0*/  @!P0 BRA `(.L_x_674) ;  /* 0xfffffdfc00c08947 */ /* 0x000fea000383ffff */
[----:B------:R-:W-:Y:S05]  /*20fd0*/  BRA `(.L_x_436) ;  /* 0x0000007000507947 */ /* 0x000fea0003800000 */
.L_x_434:
[----:B------:R-:W-:-:S08]  /*20fe0*/  NOP ;  /* 0x0000000000007918 */ /* 0x000fd00000000000 */
[----:B------:R-:W0:-:S00]  /*20ff0*/  USETMAXREG.DEALLOC.CTAPOOL 0x28 ;  /* 0x00000028000079c8 */ /* 0x000e0000080e0500 */
[----:B0-----:R-:W-:Y:S01]  /*21000*/  LOP3.LUT R2, R2, 0x3, RZ, 0xc0, !PT ;  /* 0x0000000302027812 */ /* 0x001fe200078ec0ff */
[----:B------:R-:W-:Y:S01]  /*21010*/  IMAD.MOV.U32 R4, RZ, RZ, RZ ;  /* 0x000000ffff047224 */ /* 0x000fe200078e00ff */
[----:B------:R-:W-:-:S04]  /*21020*/  LOP3.LUT R23, R23, 0xffffffbf, RZ, 0xc0, !PT ;  /* 0xffffffbf17177812 */ /* 0x000fc800078ec0ff */
[----:B------:R-:W0:Y:S02]  /*21030*/  SHFL.IDX PT, R2, R2, RZ, 0x1f ;  /* 0x00001fff02027589 */ /* 0x000e2400000e0000 */
[----:B0-----:R-:W-:-:S13]  /*21040*/  ISETP.NE.AND P0, PT, R2, RZ, PT ;  /* 0x000000ff0200720c */ /* 0x001fda0003f05270 */
[----:B------:R-:W-:Y:S01]  /*21050*/  @P0 LOP3.LUT R23, R23, 0x40, RZ, 0xfc, !PT ;  /* 0x0000004017170812 */ /* 0x000fe200078efcff */
[----:B------:R-:W-:Y:S06]  /*21060*/  @!P0 BRA `(.L_x_675) ;  /* 0x00000000001c8947 */ /* 0x000fec0003800000 */
[----:B------:R-:W0:Y:S08]  /*21070*/  S2UR UR5, SR_CgaCtaId ;  /* 0x00000000000579c3 */ /* 0x000e300000008800 */
[----:B------:R-:W-:Y:S06]  /*21080*/  BAR.SYNC.DEFER_BLOCKING 0x5, 0x180 ;  /* 0x0146000000007b1d */ /* 0x000fec0000010000 */
[----:B------:R-:W-:-:S02]  /*21090*/  UMOV UR4, 0x400 ;  /* 0x0000040000047882 */ /* 0x000fc40000000000 */
[----:B0-----:R-:W-:-:S09]  /*210a0*/  ULEA UR4, UR5, UR4, 0x18 ;  /* 0x0000000405047291 */ /* 0x001fd2000f8ec03f */
[----:B------:R-:W0:Y:S01]  /*210b0*/  LDS.128 R16, [UR4+0x388d0] ;  /* 0x0388d004ff107984 */ /* 0x000e220008000c00 */
[----:B------:R-:W-:Y:S06]  /*210c0*/  BAR.ARV 0x4, 0x180 ;  /* 0x0106000000007b1d */ /* 0x000fec0000002000 */
[----:B------:R-:W-:Y:S05]  /*210d0*/  BRA `(.L_x_676) ;  /* 0x0000000800047947 */ /* 0x000fea0003800000 */
.L_x_675:
[----:B------:R-:W-:Y:S01]  /*210e0*/  LOP3.LUT R5, R0, 0x1f, RZ, 0xc0, !PT ;  /* 0x0000001f00057812 */ /* 0x000fe200078ec0ff */
[----:B------:R-:W-:Y:S01]  /*210f0*/  ULDC UR4, c[0x0][0xc3c] ;  /* 0x00030f0000047ab9 */ /* 0x000fe20000000800 */
[----:B------:R-:W-:Y:S01]  /*21100*/  ULDC.64 UR6, c[0x0][0x208] ;  /* 0x0000820000067ab9 */ /* 0x000fe20000000a00 */
[----:B------:R-:W-:Y:S01]  /*21110*/  ULDC UR5, c[0x0][0xc38] ;  /* 0x00030e0000057ab9 */ /* 0x000fe20000000800 */
[----:B------:R-:W-:-:S04]  /*21120*/  ISETP.NE.AND P0, PT, R5, 0x1f, PT ;  /* 0x0000001f0500780c */ /* 0x000fc80003f05270 */
[----:B------:R-:W-:-:S13]  /*21130*/  ISETP.GE.OR P1, PT, R5, UR4, !P0 ;  /* 0x0000000405007c0c */ /* 0x000fda000c726670 */
[----:B------:R-:W0:Y:S02]  /*21140*/  @!P1 LDC.64 R2, c[0x0][0xc80] ;  /* 0x00032000ff029b82 */ /* 0x000e240000000a00 */
[----:B0-----:R-:W-:-:S05]  /*21150*/  @!P1 IMAD.WIDE.U32 R2, R5, 0x4, R2 ;  /* 0x0000000405029825 */ /* 0x001fca00078e0002 */
[----:B------:R-:W2:Y:S01]  /*21160*/  @!P1 LDG.E R4, desc[UR6][R2.64] ;  /* 0x0000000602049981 */ /* 0x000ea2000c1e1900 */
[C---:B------:R-:W-:Y:S01]  /*21170*/  ISETP.NE.AND P1, PT, R5.reuse, RZ, PT ;  /* 0x000000ff0500720c */ /* 0x040fe20003f25270 */
[----:B------:R-:W0:Y:S01]  /*21180*/  S2UR UR6, SR_CTAID.X ;  /* 0x00000000000679c3 */ /* 0x000e220000002500 */
[C---:B------:R-:W-:Y:S01]  /*21190*/  ISETP.GE.U32.AND P2, PT, R5.reuse, 0x2, PT ;  /* 0x000000020500780c */ /* 0x040fe20003f46070 */
[----:B------:R-:W-:Y:S01]  /*211a0*/  UMOV UR4, URZ ;  /* 0x0000003f00047c82 */ /* 0x000fe20008000000 */
[C---:B------:R-:W-:Y:S01]  /*211b0*/  ISETP.GE.U32.AND P3, PT, R5.reuse, 0x4, PT ;  /* 0x000000040500780c */ /* 0x040fe20003f66070 */
[----:B------:R-:W-:Y:S01]  /*211c0*/  IMAD.MOV.U32 R16, RZ, RZ, RZ ;  /* 0x000000ffff107224 */ /* 0x000fe200078e00ff */
[C---:B------:R-:W-:Y:S02]  /*211d0*/  ISETP.GE.U32.AND P4, PT, R5.reuse, 0x8, PT ;  /* 0x000000080500780c */ /* 0x040fe40003f86070 */
[----:B------:R-:W-:Y:S01]  /*211e0*/  ISETP.GE.U32.AND P5, PT, R5, 0x10, PT ;  /* 0x000000100500780c */ /* 0x000fe20003fa6070 */
[----:B--2---:R-:W1:Y:S02]  /*211f0*/  SHFL.UP PT, R6, R4, 0x1, RZ ;  /* 0x0420000004067989 */ /* 0x004e6400000e00ff */
[----:B-1----:R-:W-:-:S05]  /*21200*/  SEL R7, R6, RZ, P1 ;  /* 0x000000ff06077207 */ /* 0x002fca0000800000 */
[----:B------:R-:W-:-:S05]  /*21210*/  IMAD.IADD R7, R4, 0x1, R7 ;  /* 0x0000000104077824 */ /* 0x000fca00078e0207 */
[----:B------:R-:W1:Y:S02]  /*21220*/  SHFL.UP PT, R6, R7, 0x2, RZ ;  /* 0x0440000007067989 */ /* 0x000e6400000e00ff */
        /* <DEDUP_REMOVED lines=11> */
[----:B------:R-:W1:Y:S02]  /*212e0*/  SHFL.IDX PT, R6, R7, 0x1f, 0x1f ;  /* 0x03e01f0007067f89 */ /* 0x000e6400000e0000 */
[----:B-1----:R-:W-:-:S04]  /*212f0*/  IMAD R6, R6, UR5, RZ ;  /* 0x0000000506067c24 */ /* 0x002fc8000f8e02ff */
[----:B------:R-:W-:Y:S01]  /*21300*/  IMAD.MOV.U32 R3, RZ, RZ, R6 ;  /* 0x000000ffff037224 */ /* 0x000fe200078e0006 */
[----:B0-----:R-:W-:-:S13]  /*21310*/  ISETP.GT.AND P6, PT, R6, UR6, PT ;  /* 0x0000000606007c0c */ /* 0x001fda000bfc4270 */
[----:B------:R-:W-:Y:S05]  /*21320*/  @P6 BRA `(.L_x_677) ;  /* 0x0000000000a06947 */ /* 0x000fea0003800000 */
[----:B------:R-:W0:Y:S01]  /*21330*/  LDC R10, c[0x0][0xc3c] ;  /* 0x00030f00ff0a7b82 */ /* 0x000e220000000800 */
[----:B------:R-:W-:Y:S01]  /*21340*/  IMAD.MOV.U32 R6, RZ, RZ, R3 ;  /* 0x000000ffff067224 */ /* 0x000fe200078e0003 */
[----:B------:R-:W-:Y:S01]  /*21350*/  UMOV UR4, URZ ;  /* 0x0000003f00047c82 */ /* 0x000fe20008000000 */
[----:B------:R-:W-:Y:S01]  /*21360*/  ULDC UR7, c[0x0][0xc3c] ;  /* 0x00030f0000077ab9 */ /* 0x000fe20000000800 */
[----:B------:R-:W-:-:S05]  /*21370*/  ULDC UR5, c[0x0][0xc38] ;  /* 0x00030e0000057ab9 */ /* 0x000fca0000000800 */
.L_x_681:
[----:B------:R-:W-:Y:S01]  /*21380*/  UIADD3 UR4, UR4, 0x1f, URZ ;  /* 0x0000001f04047890 */ /* 0x000fe2000fffe03f */
[----:B------:R-:W-:-:S05]  /*21390*/  IMAD.U32 R19, RZ, RZ, UR7 ;  /* 0x00000007ff137e24 */ /* 0x000fca000f8e00ff */
[----:B0-----:R-:W-:-:S13]  /*213a0*/  ISETP.LE.AND P6, PT, R10, UR4, PT ;  /* 0x000000040a007c0c */ /* 0x001fda000bfc3270 */
[----:B------:R-:W-:Y:S05]  /*213b0*/  @P6 BRA `(.L_x_678) ;  /* 0x0000000400286947 */ /* 0x000fea0003800000 */
[----:B------:R-:W-:Y:S01]  /*213c0*/  VIADD R7, R5, UR4 ;  /* 0x0000000405077c36 */ /* 0x000fe20008000000 */
[----:B------:R-:W-:Y:S01]  /*213d0*/  BSSY B0, `(.L_x_679) ;  /* 0x0000008000007945 */ /* 0x000fe20003800000 */
[----:B------:R-:W-:-:S03]  /*213e0*/  IMAD.MOV.U32 R4, RZ, RZ, RZ ;  /* 0x000000ffff047224 */ /* 0x000fc600078e00ff */
[----:B------:R-:W-:-:S13]  /*213f0*/  ISETP.GE.OR P6, PT, R7, R10, !P0 ;  /* 0x0000000a0700720c */ /* 0x000fda00047c6670 */
[----:B------:R-:W-:Y:S05]  /*21400*/  @P6 BRA `(.L_x_680) ;  /* 0x0000000000106947 */ /* 0x000fea0003800000 */
[----:B------:R-:W0:Y:S01]  /*21410*/  LDC.64 R2, c[0x0][0xc80] ;  /* 0x00032000ff027b82 */ /* 0x000e220000000a00 */
[----:B------:R-:W-:Y:S01]  /*21420*/  ULDC.64 UR8, c[0x0][0x208] ;  /* 0x0000820000087ab9 */ /* 0x000fe20000000a00 */
[----:B0-----:R-:W-:-:S05]  /*21430*/  IMAD.WIDE R2, R7, 0x4, R2 ;  /* 0x0000000407027825 */ /* 0x001fca00078e0202 */
[----:B------:R0:W5:Y:S02]  /*21440*/  LDG.E R4, desc[UR8][R2.64] ;  /* 0x0000000802047981 */ /* 0x000164000c1e1900 */
.L_x_680:
[----:B------:R-:W-:Y:S05]  /*21450*/  BSYNC B0 ;  /* 0x0000000000007941 */ /* 0x000fea0003800000 */
.L_x_679:
[----:B0----5:R-:W0:Y:S02]  /*21460*/  SHFL.UP PT, R2, R4, 0x1, RZ ;  /* 0x0420000004027989 */ /* 0x021e2400000e00ff */
[----:B0-----:R-:W-:-:S04]  /*21470*/  SEL R3, R2, RZ, P1 ;  /* 0x000000ff02037207 */ /* 0x001fc80000800000 */
[----:B------:R-:W-:-:S05]  /*21480*/  IADD3 R3, R4, R3, RZ ;  /* 0x0000000304037210 */ /* 0x000fca0007ffe0ff */
        /* <DEDUP_REMOVED lines=13> */
[----:B0-----:R-:W-:-:S04]  /*21560*/  IMAD R3, R3, UR5, RZ ;  /* 0x0000000503037c24 */ /* 0x001fc8000f8e02ff */
[----:B------:R-:W-:-:S05]  /*21570*/  IMAD.IADD R6, R3, 0x1, R6 ;  /* 0x0000000103067824 */ /* 0x000fca00078e0206 */
[----:B------:R-:W-:-:S13]  /*21580*/  ISETP.GT.AND P6, PT, R6, UR6, PT ;  /* 0x0000000606007c0c */ /* 0x000fda000bfc4270 */
[----:B------:R-:W-:Y:S05]  /*21590*/  @!P6 BRA `(.L_x_681) ;  /* 0xfffffffc0078e947 */ /* 0x000fea000383ffff */
[----:B------:R-:W-:-:S07]  /*215a0*/  IMAD.MOV.U32 R7, RZ, RZ, R9 ;  /* 0x000000ffff077224 */ /* 0x000fce00078e0009 */
.L_x_677:
        /* <DEDUP_REMOVED lines=15> */
.L_x_682:
[----:B---3--:R-:W-:Y:S01]  /*216a0*/  IMAD R16, R16, UR5, R9 ;  /* 0x0000000510107c24 */ /* 0x008fe2000f8e0209 */
[----:B0-----:R-:W-:Y:S01]  /*216b0*/  IABS R2, R12 ;  /* 0x0000000c00027213 */ /* 0x001fe20000000000 */
[----:B-12---:R-:W-:Y:S02]  /*216c0*/  IMAD.MOV R7, RZ, RZ, -R3 ;  /* 0x000000ffff077224 */ /* 0x006fe400078e0a03 */
[----:B------:R-:W-:Y:S01]  /*216d0*/  VIADD R19, R19, UR4 ;  /* 0x0000000413137c36 */ /* 0x000fe20008000000 */
[----:B------:R-:W-:Y:S01]  /*216e0*/  IADD3 R9, -R16, UR6, RZ ;  /* 0x0000000610097c10 */ /* 0x000fe2000fffe1ff */
[----:B------:R-:W-:Y:S02]  /*216f0*/  IMAD.MOV R6, RZ, RZ, -R2 ;  /* 0x000000ffff067224 */ /* 0x000fe400078e0a02 */
[----:B------:R-:W-:Y:S01]  /*21700*/  IMAD R7, R7, R10, RZ ;  /* 0x0000000a07077224 */ /* 0x000fe200078e02ff */
[----:B------:R-:W-:Y:S01]  /*21710*/  IABS R4, R9 ;  /* 0x0000000900047213 */ /* 0x000fe20000000000 */
[----:B------:R-:W-:-:S04]  /*21720*/  IMAD.MOV.U32 R2, RZ, RZ, RZ ;  /* 0x000000ffff027224 */ /* 0x000fc800078e00ff */
[----:B------:R-:W-:Y:S01]  /*21730*/  IMAD.HI.U32 R2, R3, R7, R2 ;  /* 0x0000000703027227 */ /* 0x000fe200078e0002 */
[----:B------:R-:W-:-:S03]  /*21740*/  MOV R3, R4 ;  /* 0x0000000400037202 */ /* 0x000fc60000000f00 */
        /* <DEDUP_REMOVED lines=10> */
[----:B------:R-:W-:-:S06]  /*217f0*/  @P0 VIADD R2, R2, 0x1 ;  /* 0x0000000102020836 */ /* 0x000fcc0000000000 */
[----:B------:R-:W-:Y:S01]  /*21800*/  @!P2 IMAD.MOV R2, RZ, RZ, -R2 ;  /* 0x000000ffff02a224 */ /* 0x000fe200078e0a02 */
[----:B------:R-:W-:-:S05]  /*21810*/  @!P1 LOP3.LUT R2, RZ, R12, RZ, 0x33, !PT ;  /* 0x0000000cff029212 */ /* 0x000fca00078e33ff */
[--C-:B------:R-:W-:Y:S02]  /*21820*/  IMAD.MOV R17, RZ, RZ, -R2.reuse ;  /* 0x000000ffff117224 */ /* 0x100fe400078e0a02 */
[----:B------:R-:W-:Y:S02]  /*21830*/  IMAD.MOV.U32 R18, RZ, RZ, R2 ;  /* 0x000000ffff127224 */ /* 0x000fe400078e0002 */
[----:B------:R-:W-:Y:S01]  /*21840*/  IMAD R17, R12, R17, R9 ;  /* 0x000000110c117224 */ /* 0x000fe200078e0209 */
[----:B------:R-:W-:Y:S06]  /*21850*/  BRA `(.L_x_683) ;  /* 0x00000000000c7947 */ /* 0x000fec0003800000 */
.L_x_678:
[----:B------:R-:W-:Y:S02]  /*21860*/  IMAD.MOV.U32 R17, RZ, RZ, RZ ;  /* 0x000000ffff117224 */ /* 0x000fe400078e00ff */
[----:B------:R-:W-:Y:S02]  /*21870*/  IMAD.U32 R16, RZ, RZ, UR6 ;  /* 0x00000006ff107e24 */ /* 0x000fe4000f8e00ff */
[----:B------:R-:W-:-:S07]  /*21880*/  IMAD.MOV.U32 R18, RZ, RZ, RZ ;  /* 0x000000ffff127224 */ /* 0x000fce00078e00ff */
.L_x_683:
[----:B------:R-:W-:-:S13]  /*21890*/  ISETP.NE.AND P0, PT, R5, RZ, PT ;  /* 0x000000ff0500720c */ /* 0x000fda0003f05270 */
[----:B------:R-:W0:Y:S01]  /*218a0*/  @!P0 S2R R3, SR_CgaCtaId ;  /* 0x0000000000038919 */ /* 0x000e220000008800 */
[----:B------:R-:W-:-:S04]  /*218b0*/  @!P0 MOV R2, 0x400 ;  /* 0x0000040000028802 */ /* 0x000fc80000000f00 */
[----:B0-----:R-:W-:-:S05]  /*218c0*/  @!P0 LEA R2, R3, R2, 0x18 ;  /* 0x0000000203028211 */ /* 0x001fca00078ec0ff */
[----:B------:R1:W-:Y:S01]  /*218d0*/  @!P0 STS.128 [R2+0x388d0], R16 ;  /* 0x0388d01002008388 */ /* 0x0003e20000000c00 */
[----:B------:R-:W-:Y:S06]  /*218e0*/  BAR.ARV 0x5, 0x180 ;  /* 0x0146000000007b1d */ /* 0x000fec0000002000 */
.L_x_676:
[----:B------:R2:W-:Y:S01]  /*218f0*/  STL [R1+0x30], RZ ;  /* 0x000030ff01007387 */ /* 0x0005e20000100800 */
[----:B------:R-:W-:Y:S01]  /*21900*/  ULDC UR4, c[0x0][0xc3c] ;  /* 0x00030f0000047ab9 */ /* 0x000fe20000000800 */
[----:B------:R-:W-:Y:S01]  /*21910*/  IMAD.MOV.U32 R29, RZ, RZ, 0x1 ;  /* 0x00000001ff1d7424 */ /* 0x000fe200078e00ff */
[----:B0-----:R-:W-:Y:S02]  /*21920*/  ISETP.GE.AND P0, PT, R19, UR4, PT ;  /* 0x0000000413007c0c */ /* 0x001fe4000bf06270 */
[----:B------:R-:W-:-:S11]  /*21930*/  MOV R27, RZ ;  /* 0x000000ff001b7202 */ /* 0x000fd60000000f00 */
[----:B--2---:R-:W-:Y:S05]  /*21940*/  @P0 BRA `(.L_x_684) ;  /* 0x0000006400180947 */ /* 0x004fea0003800000 */
[----:B------:R-:W0:Y:S01]  /*21950*/  S2UR UR5, SR_CgaCtaId ;  /* 0x00000000000579c3 */ /* 0x000e220000008800 */
[----:B------:R2:W-:Y:S01]  /*21960*/  STL [R1+0x30], RZ ;  /* 0x000030ff01007387 */ /* 0x0005e20000100800 */
[C---:B------:R-:W-:Y:S01]  /*21970*/  IMAD.SHL.U32 R36, R0.reuse, 0x8, RZ ;  /* 0x0000000800247824 */ /* 0x040fe200078e00ff */
[----:B-1----:R-:W-:Y:S01]  /*21980*/  LOP3.LUT R2, R0, 0x7f, RZ, 0xc0, !PT ;  /* 0x0000007f00027812 */ /* 0x002fe200078ec0ff */
[----:B------:R-:W-:Y:S01]  /*21990*/  UMOV UR4, 0x400 ;  /* 0x0000040000047882 */ /* 0x000fe20000000000 */
[----:B------:R-:W-:Y:S01]  /*219a0*/  BSSY B8, `(.L_x_684) ;  /* 0x0000640000087945 */ /* 0x000fe20003800000 */
[----:B------:R-:W-:Y:S01]  /*219b0*/  IMAD.MOV.U32 R29, RZ, RZ, 0x1 ;  /* 0x00000001ff1d7424 */ /* 0x000fe200078e00ff */
[----:B------:R-:W-:Y:S01]  /*219c0*/  LOP3.LUT R3, R36, 0x1f8, RZ, 0xc0, !PT ;  /* 0x000001f824037812 */ /* 0x000fe200078ec0ff */
[----:B------:R-:W-:Y:S01]  /*219d0*/  IMAD.SHL.U32 R34, R2, 0x8, RZ ;  /* 0x0000000802227824 */ /* 0x000fe200078e00ff */
[----:B------:R-:W-:Y:S01]  /*219e0*/  SHF.R.U32.HI R2, RZ, 0x3, R2 ;  /* 0x00000003ff027819 */ /* 0x000fe20000011602 */
[----:B------:R-:W-:Y:S01]  /*219f0*/  IMAD.MOV.U32 R27, RZ, RZ, RZ ;  /* 0x000000ffff1b7224 */ /* 0x000fe200078e00ff */
[----:B------:R-:W-:Y:S01]  /*21a00*/  LOP3.LUT R3, R3, 0x38, R0, 0x78, !PT ;  /* 0x0000003803037812 */ /* 0x000fe200078e7800 */
[----:B------:R-:W-:Y:S01]  /*21a10*/  IMAD.SHL.U32 R0, R0, 0x10, RZ ;  /* 0x0000001000007824 */ /* 0x000fe200078e00ff */
[----:B------:R-:W-:Y:S01]  /*21a20*/  LOP3.LUT R36, R36, 0x38, RZ, 0xc0, !PT ;  /* 0x0000003824247812 */ /* 0x000fe200078ec0ff */
[----:B------:R-:W-:Y:S01]  /*21a30*/  IMAD.MOV.U32 R30, RZ, RZ, 0x1 ;  /* 0x00000001ff1e7424 */ /* 0x000fe200078e00ff */
[----:B------:R-:W-:Y:S01]  /*21a40*/  LOP3.LUT R34, R3, 0x200, R34, 0xf8, !PT ;  /* 0x0000020003227812 */ /* 0x000fe200078ef822 */
[----:B------:R-:W-:Y:S01]  /*21a50*/  IMAD.MOV.U32 R28, RZ, RZ, RZ ;  /* 0x000000ffff1c7224 */ /* 0x000fe200078e00ff */
[----:B------:R-:W-:Y:S01]  /*21a60*/  LOP3.LUT R0, R2, 0x70, R0, 0xf8, !PT ;  /* 0x0000007002007812 */ /* 0x000fe200078ef800 */
[----:B------:R-:W-:Y:S01]  /*21a70*/  ULDC.64 UR38, c[0x0][0x198] ;  /* 0x0000660000267ab9 */ /* 0x000fe20000000a00 */
[C---:B------:R-:W-:Y:S01]  /*21a80*/  LOP3.LUT R3, R36.reuse, 0x40, RZ, 0xfc, !PT ;  /* 0x0000004024037812 */ /* 0x040fe200078efcff */
[----:B------:R-:W-:Y:S01]  /*21a90*/  ULOP3.LUT UR37, UR60, 0x2, URZ, 0xfc, !UPT ;  /* 0x000000023c257892 */ /* 0x000fe2000f8efc3f */
[C---:B------:R-:W-:Y:S01]  /*21aa0*/  LOP3.LUT R2, R36.reuse, 0x80, RZ, 0xfc, !PT ;  /* 0x0000008024027812 */ /* 0x040fe200078efcff */
[----:B------:R-:W-:Y:S01]  /*21ab0*/  ULDC UR36, c[0x0][0xc] ;  /* 0x0000030000247ab9 */ /* 0x000fe20000000800 */
[----:B------:R-:W-:Y:S01]  /*21ac0*/  LOP3.LUT R0, R36, 0xc0, RZ, 0xfc, !PT ;  /* 0x000000c024007812 */ /* 0x000fe200078efcff */
[----:B0-----:R-:W-:-:S06]  /*21ad0*/  ULEA UR4, UR5, UR4, 0x18 ;  /* 0x0000000405047291 */ /* 0x001fcc000f8ec03f */
[----:B------:R-:W-:-:S04]  /*21ae0*/  IMAD.U32 R22, RZ, RZ, UR4 ;  /* 0x00000004ff167e24 */ /* 0x000fc8000f8e00ff */
[----:B--2---:R-:W-:-:S07]  /*21af0*/  IMAD R37, R34, 0x2, R22 ;  /* 0x0000000222257824 */ /* 0x004fce00078e0216 */
.L_x_793:
[----:B0-----:R-:W0:Y:S01]  /*21b00*/  LDC.64 R2, c[0x0][0xc88] ;  /* 0x00032200ff027b82 */ /* 0x001e220000000a00 */
[----:B------:R-:W-:Y:S01]  /*21b10*/  ULDC.64 UR4, c[0x0][0x208] ;  /* 0x0000820000047ab9 */ /* 0x000fe20000000a00 */
[----:B0-----:R-:W-:-:S05]  /*21b20*/  IMAD.WIDE R2, R19, 0x4, R2 ;  /* 0x0000000413027825 */ /* 0x001fca00078e0202 */
[----:B--2---:R-:W2:Y:S01]  /*21b30*/  LDG.E R31, desc[UR4][R2.64] ;  /* 0x00000004021f7981 */ /* 0x004ea2000c1e1900 */
[----:B------:R-:W-:Y:S05]  /*21b40*/  YIELD ;  /* 0x0000000000007946 */ /* 0x000fea0003800000 */
[----:B------:R-:W-:Y:S01]  /*21b50*/  ULDC.64 UR4, c[0x0][0xa28] ;  /* 0x00028a0000047ab9 */ /* 0x000fe20000000a00 */
[----:B------:R-:W-:Y:S01]  /*21b60*/  ULDC.64 UR8, c[0x0][0xa18] ;  /* 0x0002860000087ab9 */ /* 0x000fe20000000a00 */
[----:B------:R-:W-:Y:S01]  /*21b70*/  ISETP.NE.U32.AND P0, PT, RZ, UR4, PT ;  /* 0x00000004ff007c0c */ /* 0x000fe2000bf05070 */
[----:B------:R-:W-:Y:S01]  /*21b80*/  IMAD.MOV.U32 R9, RZ, RZ, RZ ;  /* 0x000000ffff097224 */ /* 0x000fe200078e00ff */
[----:B------:R-:W-:Y:S01]  /*21b90*/  ULDC.64 UR10, c[0x0][0x208] ;  /* 0x00008200000a7ab9 */ /* 0x000fe20000000a00 */
[----:B------:R-:W-:Y:S01]  /*21ba0*/  ULDC.64 UR6, c[0x0][0xa10] ;  /* 0x0002840000067ab9 */ /* 0x000fe20000000a00 */
[----:B------:R-:W-:-:S02]  /*21bb0*/  ISETP.NE.AND.EX P0, PT, RZ, UR5, PT, P0 ;  /* 0x00000005ff007c0c */ /* 0x000fc4000bf05300 */
[----:B------:R-:W-:-:S04]  /*21bc0*/  ISETP.NE.U32.AND P2, PT, RZ, UR8, PT ;  /* 0x00000008ff007c0c */ /* 0x000fc8000bf45070 */
[----:B------:R-:W-:Y:S02]  /*21bd0*/  ISETP.NE.AND.EX P2, PT, RZ, UR9, PT, P2 ;  /* 0x00000009ff007c0c */ /* 0x000fe4000bf45320 */
[----:B--2---:R-:W-:-:S05]  /*21be0*/  SHF.R.S32.HI R0, RZ, 0x1f, R31 ;  /* 0x0000001fff007819 */ /* 0x004fca000001141f */
[C---:B------:R-:W-:Y:S01]  /*21bf0*/  @P0 LEA R2, P1, R31.reuse, UR4, 0x2 ;  /* 0x000000041f020c11 */ /* 0x040fe2000f8210ff */
[C---:B------:R-:W-:Y:S01]  /*21c00*/  IMAD.SHL.U32 R24, R31.reuse, 0x4, RZ ;  /* 0x000000041f187824 */ /* 0x040fe200078e00ff */
[C-C-:B------:R-:W-:Y:S01]  /*21c10*/  SHF.L.U64.HI R25, R31.reuse, 0x2, R0.reuse ;  /* 0x000000021f197819 */ /* 0x140fe20000010200 */
[----:B------:R0:W-:Y:S01]  /*21c20*/  STL [R1+0x1c], R0 ;  /* 0x00001c0001007387 */ /* 0x0001e20000100800 */
[----:B------:R-:W-:Y:S01]  /*21c30*/  @P0 LEA.HI.X R3, R31, UR5, R0, 0x2, P1 ;  /* 0x000000051f030c11 */ /* 0x000fe200088f1400 */
[----:B------:R-:W-:-:S04]  /*21c40*/  ULDC.64 UR4, c[0x0][0xa00] ;  /* 0x0002800000047ab9 */ /* 0x000fc80000000a00 */
[----:B------:R1:W2:Y:S01]  /*21c50*/  @P0 LDG.E R9, desc[UR10][R2.64] ;  /* 0x0000000a02090981 */ /* 0x0002a2000c1e1900 */
[----:B------:R-:W-:Y:S01]  /*21c60*/  ISETP.NE.U32.AND P0, PT, RZ, UR4, PT ;  /* 0x00000004ff007c0c */ /* 0x000fe2000bf05070 */
[----:B------:R-:W-:Y:S01]  /*21c70*/  IMAD.MOV.U32 R35, RZ, RZ, RZ ;  /* 0x000000ffff237224 */ /* 0x000fe200078e00ff */
[----:B------:R-:W-:Y:S02]  /*21c80*/  ISETP.NE.U32.AND P1, PT, RZ, UR6, PT ;  /* 0x00000006ff007c0c */ /* 0x000fe4000bf25070 */
[----:B------:R-:W-:Y:S02]  /*21c90*/  ISETP.NE.AND.EX P0, PT, RZ, UR5, PT, P0 ;  /* 0x00000005ff007c0c */ /* 0x000fe4000bf05300 */
[----:B------:R-:W-:Y:S02]  /*21ca0*/  ISETP.NE.AND.EX P1, PT, RZ, UR7, PT, P1 ;  /* 0x00000007ff007c0c */ /* 0x000fe4000bf25310 */
[C---:B------:R-:W-:Y:S02]  /*21cb0*/  IADD3 R4, P4, R24.reuse, UR6, RZ ;  /* 0x0000000618047c10 */ /* 0x040fe4000ff9e0ff */
[----:B-1----:R-:W-:Y:S01]  /*21cc0*/  IADD3 R2, P3, R24, UR4, RZ ;  /* 0x0000000418027c10 */ /* 0x002fe2000ff7e0ff */
[----:B------:R-:W-:Y:S01]  /*21cd0*/  ULDC UR4, c[0x0][0x288] ;  /* 0x0000a20000047ab9 */ /* 0x000fe20000000800 */
[----:B0-----:R-:W-:-:S02]  /*21ce0*/  MOV R0, RZ ;  /* 0x000000ff00007202 */ /* 0x001fc40000000f00 */
[C---:B------:R-:W-:Y:S02]  /*21cf0*/  IADD3.X R3, R25.reuse, UR5, RZ, P3, !PT ;  /* 0x0000000519037c10 */ /* 0x040fe40009ffe4ff */
[----:B------:R-:W-:Y:S01]  /*21d00*/  @P2 IADD3 R6, P3, R24, UR8, RZ ;  /* 0x0000000818062c10 */ /* 0x000fe2000ff7e0ff */
[----:B------:R-:W-:Y:S01]  /*21d10*/  IMAD.U32 R8, RZ, RZ, UR4 ;  /* 0x00000004ff087e24 */ /* 0x000fe2000f8e00ff */
[----:B------:R-:W-:Y:S01]  /*21d20*/  ULDC.64 UR4, c[0x0][0x418] ;  /* 0x0001060000047ab9 */ /* 0x000fe20000000a00 */
[C---:B------:R-:W-:Y:S01]  /*21d30*/  IADD3.X R5, R25.reuse, UR7, RZ, P4, !PT ;  /* 0x0000000719057c10 */ /* 0x040fe2000a7fe4ff */
[----:B------:R-:W5:Y:S01]  /*21d40*/  @P0 LDG.E R35, desc[UR10][R2.64] ;  /* 0x0000000a02230981 */ /* 0x000f62000c1e1900 */
[----:B------:R-:W-:Y:S01]  /*21d50*/  @P2 IADD3.X R7, R25, UR9, RZ, P3, !PT ;  /* 0x0000000919072c10 */ /* 0x000fe20009ffe4ff */
[----:B------:R-:W-:Y:S02]  /*21d60*/  UISETP.NE.U32.AND UP0, UPT, UR4, URZ, UPT ;  /* 0x0000003f0400728c */ /* 0x000fe4000bf05070 */
[----:B------:R-:W5:Y:S01]  /*21d70*/  @P1 LDG.E R0, desc[UR10][R4.64] ;  /* 0x0000000a04001981 */ /* 0x000f62000c1e1900 */
[----:B------:R-:W-:-:S03]  /*21d80*/  ULDC UR4, c[0x0][0x424] ;  /* 0x0001090000047ab9 */ /* 0x000fc60000000800 */
[----:B------:R0:W3:Y:S01]  /*21d90*/  @P2 LDG.E R8, desc[UR10][R6.64] ;  /* 0x0000000a06082981 */ /* 0x0000e2000c1e1900 */
[----:B------:R-:W-:-:S03]  /*21da0*/  UISETP.NE.AND.EX UP0, UPT, UR5, URZ, UPT, UP0 ;  /* 0x0000003f0500728c */ /* 0x000fc6000bf05300 */
[----:B------:R-:W-:Y:S01]  /*21db0*/  ULDC UR5, c[0x0][0x2f0] ;  /* 0x0000bc0000057ab9 */ /* 0x000fe20000000800 */
[----:B------:R-:W-:-:S04]  /*21dc0*/  USEL UR4, UR4, 0x1, UP0 ;  /* 0x0000000104047887 */ /* 0x000fc80008000000 */
[----:B------:R-:W-:-:S03]  /*21dd0*/  UIMAD UR4, UR4, UR5, URZ ;  /* 0x00000005040472a4 */ /* 0x000fc6000f8e023f */
[----:B------:R-:W-:Y:S02]  /*21de0*/  ULDC UR5, c[0x0][0x348] ;  /* 0x0000d20000057ab9 */ /* 0x000fe40000000800 */
[----:B0-----:R-:W-:Y:S01]  /*21df0*/  IMAD.U32 R6, RZ, RZ, UR5 ;  /* 0x00000005ff067e24 */ /* 0x001fe2000f8e00ff */
[----:B--2---:R-:W-:Y:S04]  /*21e00*/  STL [R1+0x10], R9 ;  /* 0x0000100901007387 */ /* 0x004fe80000100800 */
[----:B---3--:R0:W-:Y:S02]  /*21e10*/  STL [R1+0x28], R8 ;  /* 0x0000280801007387 */ /* 0x0081e40000100800 */
[----:B0-----:R-:W-:Y:S01]  /*21e20*/  IMAD.U32 R8, RZ, RZ, UR4 ;  /* 0x00000004ff087e24 */ /* 0x001fe2000f8e00ff */
[----:B------:R-:W-:Y:S06]  /*21e30*/  @P2 BRA `(.L_x_685) ;  /* 0x0000000000182947 */ /* 0x000fec0003800000 */
[----:B------:R-:W-:Y:S05]  /*21e40*/  @!P0 BRA `(.L_x_685) ;  /* 0x0000000000148947 */ /* 0x000fea0003800000 */
[----:B------:R-:W-:Y:S02]  /*21e50*/  ULDC.64 UR4, c[0x0][0x208] ;  /* 0x0000820000047ab9 */ /* 0x000fe40000000a00 */
[----:B------:R-:W2:Y:S04]  /*21e60*/  LDG.E R10, desc[UR4][R2.64] ;  /* 0x00000004020a7981 */ /* 0x000ea8000c1e1900 */
[----:B------:R-:W2:Y:S02]  /*21e70*/  LDG.E R7, desc[UR4][R2.64+0x4] ;  /* 0x0000040402077981 */ /* 0x000ea4000c1e1900 */
[----:B--2---:R-:W-:-:S05]  /*21e80*/  IMAD.IADD R2, R7, 0x1, -R10 ;  /* 0x0000000107027824 */ /* 0x004fca00078e0a0a */
[----:B------:R0:W-:Y:S02]  /*21e90*/  STL [R1+0x28], R2 ;  /* 0x0000280201007387 */ /* 0x0001e40000100800 */
.L_x_685:
[----:B------:R-:W-:Y:S01]  /*21ea0*/  ULDC.64 UR4, c[0x0][0xa20] ;  /* 0x0002880000047ab9 */ /* 0x000fe20000000a00 */
[----:B------:R-:W-:Y:S01]  /*21eb0*/  IMAD.MOV.U32 R33, RZ, RZ, R31 ;  /* 0x000000ffff217224 */ /* 0x000fe200078e001f */
[----:B------:R-:W-:-:S04]  /*21ec0*/  ISETP.NE.U32.AND P0, PT, RZ, UR4, PT ;  /* 0x00000004ff007c0c */ /* 0x000fc8000bf05070 */
[----:B------:R-:W-:-:S13]  /*21ed0*/  ISETP.NE.AND.EX P0, PT, RZ, UR5, PT, P0 ;  /* 0x00000005ff007c0c */ /* 0x000fda000bf05300 */
[----:B------:R-:W-:Y:S05]  /*21ee0*/  @!P0 BRA `(.L_x_686) ;  /* 0x0000000000148947 */ /* 0x000fea0003800000 */
[----:B0-----:R-:W-:Y:S01]  /*21ef0*/  IADD3 R2, P0, R24, UR4, RZ ;  /* 0x0000000418027c10 */ /* 0x001fe2000ff1e0ff */
[----:B------:R-:W-:-:S03]  /*21f00*/  ULDC.64 UR6, c[0x0][0x208] ;  /* 0x0000820000067ab9 */ /* 0x000fc60000000a00 */
[----:B------:R-:W-:-:S05]  /*21f10*/  IADD3.X R3, R25, UR5, RZ, P0, !PT ;  /* 0x0000000519037c10 */ /* 0x000fca00087fe4ff */
[----:B------:R1:W5:Y:S01]  /*21f20*/  LDG.E R8, desc[UR6][R2.64] ;  /* 0x0000000602087981 */ /* 0x000362000c1e1900 */
[----:B------:R-:W-:Y:S05]  /*21f30*/  BRA `(.L_x_687) ;  /* 0x0000000000287947 */ /* 0x000fea0003800000 */
.L_x_686:
[----:B------:R-:W-:Y:S02]  /*21f40*/  ULDC.64 UR4, c[0x0][0xa08] ;  /* 0x0002820000047ab9 */ /* 0x000fe40000000a00 */
[----:B------:R-:W-:-:S04]  /*21f50*/  ISETP.NE.U32.AND P0, PT, RZ, UR4, PT ;  /* 0x00000004ff007c0c */ /* 0x000fc8000bf05070 */
[----:B------:R-:W-:-:S13]  /*21f60*/  ISETP.NE.AND.EX P0, PT, RZ, UR5, PT, P0 ;  /* 0x00000005ff007c0c */ /* 0x000fda000bf05300 */
[----:B------:R-:W-:Y:S05]  /*21f70*/  @!P0 BRA `(.L_x_687) ;  /* 0x0000000000188947 */ /* 0x000fea0003800000 */
[----:B0-----:R-:W0:Y:S01]  /*21f80*/  LDC.64 R2, c[0x0][0xa08] ;  /* 0x00028200ff027b82 */ /* 0x001e220000000a00 */
[----:B------:R-:W-:Y:S01]  /*21f90*/  ULDC.64 UR4, c[0x0][0x208] ;  /* 0x0000820000047ab9 */ /* 0x000fe20000000a00 */
[----:B0-----:R-:W-:-:S05]  /*21fa0*/  IMAD.WIDE R2, R33, 0x4, R2 ;  /* 0x0000000421027825 */ /* 0x001fca00078e0202 */
[----:B------:R-:W2:Y:S04]  /*21fb0*/  LDG.E R8, desc[UR4][R2.64] ;  /* 0x0000000402087981 */ /* 0x000ea8000c1e1900 */
[----:B------:R-:W2:Y:S02]  /*21fc0*/  LDG.E R7, desc[UR4][R2.64+0x4] ;  /* 0x0000040402077981 */ /* 0x000ea4000c1e1900 */
[----:B--2---:R-:W-:-:S07]  /*21fd0*/  IMAD.IADD R8, R7, 0x1, -R8 ;  /* 0x0000000107087824 */ /* 0x004fce00078e0a08 */
.L_x_687:
[----:B------:R-:W-:Y:S02]  /*21fe0*/  ULDC.64 UR4, c[0x0][0x208] ;  /* 0x0000820000047ab9 */ /* 0x000fe40000000a00 */
[----:B-1----:R-:W2:Y:S04]  /*21ff0*/  @P1 LDG.E R3, desc[UR4][R4.64] ;  /* 0x0000000404031981 */ /* 0x002ea8000c1e1900 */
[----:B0-----:R-:W2:Y:S01]  /*22000*/  @P1 LDG.E R2, desc[UR4][R4.64+0x4] ;  /* 0x0000040404021981 */ /* 0x001ea2000c1e1900 */
[----:B------:R-:W-:Y:S01]  /*22010*/  BSSY B0, `(.L_x_688) ;  /* 0x0000197000007945 */ /* 0x000fe20003800000 */
[----:B--2---:R-:W-:Y:S02]  /*22020*/  @P1 IMAD.IADD R6, R2, 0x1, -R3 ;  /* 0x0000000102061824 */ /* 0x004fe400078e0a03 */
[----:B-----5:R-:W-:-:S04]  /*22030*/  IMAD.IADD R3, R8, 0x1, -R9 ;  /* 0x0000000108037824 */ /* 0x020fc800078e0a09 */
[----:B------:R-:W-:-:S05]  /*22040*/  IMAD.IADD R2, R3, 0x1, R6 ;  /* 0x0000000103027824 */ /* 0x000fca00078e0206 */
[----:B------:R0:W-:Y:S02]  /*22050*/  STL [R1+0xc], R2 ;  /* 0x00000c0201007387 */ /* 0x0001e40000100800 */
[----:B0-----:R-:W-:-:S04]  /*22060*/  VIADD R2, R2, 0x4f ;  /* 0x0000004f02027836 */ /* 0x001fc80000000000 */
[----:B------:R-:W-:-:S05]  /*22070*/  IMAD.HI R2, R2, 0x66666667, RZ ;  /* 0x6666666702027827 */ /* 0x000fca00078e02ff */
[----:B------:R-:W-:-:S04]  /*22080*/  SHF.R.U32.HI R7, RZ, 0x1f, R2 ;  /* 0x0000001fff077819 */ /* 0x000fc80000011602 */
[----:B------:R-:W-:-:S05]  /*22090*/  LEA.HI.SX32 R4, R2, R7, 0x1b ;  /* 0x0000000702047211 */ /* 0x000fca00078fdaff */
[--C-:B------:R-:W-:Y:S01]  /*220a0*/  IMAD R7, R4, 0x50, -R3.reuse ;  /* 0x0000005004077824 */ /* 0x100fe200078e0a03 */
[----:B------:R0:W-:Y:S01]  /*220b0*/  STL [R1+0x2c], R4 ;  /* 0x00002c0401007387 */ /* 0x0001e20000100800 */
[----:B------:R-:W-:-:S03]  /*220c0*/  IMAD.MOV R3, RZ, RZ, -R3 ;  /* 0x000000ffff037224 */ /* 0x000fc600078e0a03 */
[----:B------:R-:W-:Y:S02]  /*220d0*/  VIMNMX R7, R7, R6, PT ;  /* 0x0000000607077248 */ /* 0x000fe40003fe0100 */
[----:B0-----:R-:W-:-:S04]  /*220e0*/  VIMNMX R4, RZ, R3, !PT ;  /* 0x00000003ff047248 */ /* 0x001fc80007fe0100 */
[----:B------:R-:W-:Y:S01]  /*220f0*/  ISETP.GT.AND P0, PT, R7, R4, PT ;  /* 0x000000040700720c */ /* 0x000fe20003f04270 */
[----:B------:R-:W-:-:S05]  /*22100*/  IMAD.WIDE.U32 R4, R4, -0x33333333, RZ ;  /* 0xcccccccd04047825 */ /* 0x000fca00078e00ff */
[----:B------:R-:W-:-:S04]  /*22110*/  SHF.R.U32.HI R4, RZ, 0x6, R5 ;  /* 0x00000006ff047819 */ /* 0x000fc80000011605 */
[----:B------:R-:W-:-:S03]  /*22120*/  MOV R3, R4 ;  /* 0x0000000400037202 */ /* 0x000fc60000000f00 */
[----:B------:R-:W-:-:S04]  /*22130*/  @P0 VIADD R2, R7, 0x4f ;  /* 0x0000004f07020836 */ /* 0x000fc80000000000 */
[----:B------:R-:W-:-:S05]  /*22140*/  @P0 IMAD.HI R2, R2, 0x66666667, RZ ;  /* 0x6666666702020827 */ /* 0x000fca00078e02ff */
[----:B------:R-:W-:-:S04]  /*22150*/  @P0 SHF.R.U32.HI R5, RZ, 0x1f, R2 ;  /* 0x0000001fff050819 */ /* 0x000fc80000011602 */
[----:B------:R-:W-:Y:S02]  /*22160*/  @P0 LEA.HI.SX32 R3, R2, R5, 0x1b ;  /* 0x0000000502030211 */ /* 0x000fe400078fdaff */
[----:B------:R-:W-:Y:S02]  /*22170*/  PLOP3.LUT P0, PT, PT, PT, PT, 0x80, 0x0 ;  /* 0x000000000000781c */ /* 0x000fe40003f0f070 */
[----:B------:R-:W-:-:S13]  /*22180*/  ISETP.GT.AND P2, PT, R3, R4, PT ;  /* 0x000000040300720c */ /* 0x000fda0003f44270 */
[----:B------:R-:W-:Y:S05]  /*22190*/  @!P2 BRA `(.L_x_689) ;  /* 0x0000001400f8a947 */ /* 0x000fea0003800000 */
[----:B------:R-:W-:Y:S01]  /*221a0*/  UMOV UR4, 0xffffffff ;  /* 0xffffffff00047882 */ /* 0x000fe20000000000 */
[----:B------:R-:W-:Y:S02]  /*221b0*/  SEL R2, R33, RZ, !P1 ;  /* 0x000000ff21027207 */ /* 0x000fe40004800000 */
[----:B------:R-:W-:Y:S05]  /*221c0*/  BRA.DIV UR4, `(.L_x_690) ;  /* 0x0000007204347947 */ /* 0x000fea000b800000 */
[----:B------:R-:W0:Y:S02]  /*221d0*/  S2R R5, SR_TID.X ;  /* 0x0000000000057919 */ /* 0x000e240000002100 */
[----:B0-----:R-:W-:-:S04]  /*221e0*/  SHF.R.U32.HI R5, RZ, 0x5, R5 ;  /* 0x00000005ff057819 */ /* 0x001fc80000011605 */
[----:B------:R-:W-:-:S05]  /*221f0*/  LOP3.LUT R5, R5, 0x3, RZ, 0xc0, !PT ;  /* 0x0000000305057812 */ /* 0x000fca00078ec0ff */
[----:B------:R0:W1:Y:S02]  /*22200*/  SHFL.IDX PT, R14, R5, RZ, 0x1f ;  /* 0x00001fff050e7589 */ /* 0x00006400000e0000 */
.L_x_861:
[----:B-1----:R-:W-:Y:S02]  /*22210*/  ISETP.NE.AND P0, PT, R14, RZ, PT ;  /* 0x000000ff0e00720c */ /* 0x002fe40003f05270 */
[----:B------:R-:W-:-:S11]  /*22220*/  PLOP3.LUT P6, PT, PT, PT, PT, 0x8, 0x0 ;  /* 0x000000000000781c */ /* 0x000fd60003fce170 */
[----:B------:R-:W-:Y:S05]  /*22230*/  @P0 BRA `(.L_x_691) ;  /* 0x00000000000c0947 */ /* 0x000fea0003800000 */
[----:B------:R-:W-:-:S03]  /*22240*/  UMOV UR4, 0xffffffff ;  /* 0xffffffff00047882 */ /* 0x000fc60000000000 */
[----:B------:R-:W-:Y:S05]  /*22250*/  BRA.DIV UR4, `(.L_x_692) ;  /* 0x0000007204447947 */ /* 0x000fea000b800000 */
[----:B------:R-:W-:-:S13]  /*22260*/  ELECT P6, URZ, PT ;  /* 0x00000000003f782f */ /* 0x000fda00038c0000 */
.L_x_691:
[----:B0-----:R-:W2:Y:S01]  /*22270*/  LDL R5, [R1+0x30] ;  /* 0x0000300001057983 */ /* 0x001ea20000100800 */
[----:B------:R-:W-:Y:S01]  /*22280*/  BSSY B1, `(.L_x_693) ;  /* 0x0000008000017945 */ /* 0x000fe20003800000 */
[----:B--2---:R-:W-:-:S05]  /*22290*/  VIADD R5, R5, 0x1 ;  /* 0x0000000105057836 */ /* 0x004fca0000000000 */
[----:B------:R-:W-:-:S04]  /*222a0*/  LEA.HI R6, R5, R5, RZ, 0x1 ;  /* 0x0000000505067211 */ /* 0x000fc800078f08ff */
[----:B------:R-:W-:-:S05]  /*222b0*/  LOP3.LUT R6, R6, 0xfffffffe, RZ, 0xc0, !PT ;  /* 0xfffffffe06067812 */ /* 0x000fca00078ec0ff */
[----:B------:R-:W-:-:S05]  /*222c0*/  IMAD.IADD R5, R5, 0x1, -R6 ;  /* 0x0000000105057824 */ /* 0x000fca00078e0a06 */
[----:B------:R-:W-:-:S04]  /*222d0*/  SHF.L.U32 R5, R5, 0x1f, RZ ;  /* 0x0000001f05057819 */ /* 0x000fc800000006ff */
[----:B------:R-:W0:Y:S02]  /*222e0*/  SYNCS.PHASECHK.TRANS64.TRYWAIT P0, [R22+URZ+0x38820], R5 ;  /* 0x03882005160075a7 */ /* 0x000e24000800017f */
[----:B0-----:R-:W-:Y:S05]  /*222f0*/  @!P0 BRA `(.L_x_694) ;  /* 0x00000070003c8947 */ /* 0x001fea0003800000 */
.L_x_864:
[----:B------:R-:W-:Y:S05]  /*22300*/  BSYNC B1 ;  /* 0x0000000000017941 */ /* 0x000fea0003800000 */
.L_x_693:
[----:B------:R-:W-:Y:S04]  /*22310*/  BSSY B1, `(.L_x_695) ;  /* 0x00000aa000017945 */ /* 0x000fe80003800000 */
[----:B------:R-:W-:Y:S05]  /*22320*/  @!P6 BRA `(.L_x_696) ;  /* 0x0000000800a0e947 */ /* 0x000fea0003800000 */
[----:B------:R-:W-:Y:S01]  /*22330*/  IMAD R9, R28, 0x8, R22 ;  /* 0x000000081c097824 */ /* 0x000fe200078e0216 */
[----:B------:R-:W-:Y:S01]  /*22340*/  SHF.L.U32 R8, R30, 0x1f, RZ ;  /* 0x0000001f1e087819 */ /* 0x000fe200000006ff */
[----:B------:R-:W1:Y:S01]  /*22350*/  S2R R6, SR_TID.X ;  /* 0x0000000000067919 */ /* 0x000e620000002100 */
[----:B------:R-:W-:Y:S02]  /*22360*/  BSSY B2, `(.L_x_697) ;  /* 0x0000005000027945 */ /* 0x000fe40003800000 */
[----:B------:R-:W2:Y:S01]  /*22370*/  SYNCS.PHASECHK.TRANS64.TRYWAIT P0, [R9+URZ+0x388a0], R8 ;  /* 0x0388a008090075a7 */ /* 0x000ea2000800017f */
[----:B-1----:R-:W-:-:S04]  /*22380*/  LOP3.LUT R6, R6, 0x7f, RZ, 0xc0, !PT ;  /* 0x0000007f06067812 */ /* 0x002fc800078ec0ff */
[----:B------:R-:W-:Y:S01]  /*22390*/  ISETP.NE.AND P1, PT, R6, RZ, PT ;  /* 0x000000ff0600720c */ /* 0x000fe20003f25270 */
[----:B--2---:R-:W-:-:S12]  /*223a0*/  @!P0 BRA `(.L_x_698) ;  /* 0x0000007000248947 */ /* 0x004fd80003800000 */
.L_x_865:
[----:B------:R-:W-:Y:S05]  /*223b0*/  BSYNC B2 ;  /* 0x0000000000027941 */ /* 0x000fea0003800000 */
.L_x_697:
[----:B------:R-:W-:Y:S04]  /*223c0*/  BSSY B2, `(.L_x_699) ;  /* 0x0000009000027945 */ /* 0x000fe80003800000 */
[----:B------:R-:W-:Y:S05]  /*223d0*/  @P1 BRA `(.L_x_700) ;  /* 0x00000000001c1947 */ /* 0x000fea0003800000 */
[----:B------:R-:W2:Y:S01]  /*223e0*/  S2R R6, SR_TID.X ;  /* 0x0000000000067919 */ /* 0x000ea20000002100 */
[----:B0-----:R-:W-:-:S04]  /*223f0*/  IMAD.MOV.U32 R5, RZ, RZ, 0xa000 ;  /* 0x0000a000ff057424 */ /* 0x001fc800078e00ff */
[----:B------:R3:W-:Y:S01]  /*22400*/  SYNCS.ARRIVE.TRANS64 RZ, [R9+URZ+0x38890], R5 ;  /* 0x0388900509ff79a7 */ /* 0x0007e2000800003f */
[----:B--2---:R-:W-:-:S04]  /*22410*/  LOP3.LUT R6, R6, 0x1f, RZ, 0xc0, !PT ;  /* 0x0000001f06067812 */ /* 0x004fc800078ec0ff */
[----:B------:R-:W-:-:S13]  /*22420*/  ISETP.NE.AND P0, PT, R6, RZ, PT ;  /* 0x000000ff0600720c */ /* 0x000fda0003f05270 */
[----:B---3--:R-:W-:Y:S05]  /*22430*/  @!P0 BRA `(.L_x_700) ;  /* 0x0000000000048947 */ /* 0x008fea0003800000 */
[----:B------:R-:W-:Y:S01]  /*22440*/  BPT.TRAP 0x1 ;  /* 0x000000040000795c */ /* 0x000fe20000300000 */
.L_x_700:
[----:B------:R-:W-:Y:S05]  /*22450*/  BSYNC B2 ;  /* 0x0000000000027941 */ /* 0x000fea0003800000 */
.L_x_699:
[----:B------:R-:W-:Y:S01]  /*22460*/  IMAD.MOV.U32 R15, RZ, RZ, RZ ;  /* 0x000000ffff0f7224 */ /* 0x000fe200078e00ff */
[----:B------:R-:W-:Y:S01]  /*22470*/  UIADD3 UR4, UP0, UR38, 0x570, URZ ;  /* 0x0000057026047890 */ /* 0x000fe2000ff1e03f */
[----:B------:R-:W-:Y:S01]  /*22480*/  IMAD R6, R3, 0x50, R0 ;  /* 0x0000005003067824 */ /* 0x000fe200078e0200 */
[----:B------:R-:W-:Y:S01]  /*22490*/  PLOP3.LUT P0, PT, PT, PT, PT, 0x80, 0x0 ;  /* 0x000000000000781c */ /* 0x000fe20003f0f070 */
[----:B------:R-:W-:Y:S01]  /*224a0*/  IMAD R7, R28, 0xa000, R22 ;  /* 0x0000a0001c077824 */ /* 0x000fe200078e0216 */
[----:B------:R-:W-:Y:S01]  /*224b0*/  R2UR UR10, R15 ;  /* 0x000000000f0a72ca */ /* 0x000fe200000e0000 */
[----:B------:R-:W-:Y:S01]  /*224c0*/  VIADD R6, R6, 0xffffffb0 ;  /* 0xffffffb006067836 */ /* 0x000fe20000000000 */
[----:B------:R-:W-:Y:S01]  /*224d0*/  UIADD3.X UR5, URZ, UR39, URZ, UP0, !UPT ;  /* 0x000000273f057290 */ /* 0x000fe200087fe43f */
[----:B0-----:R-:W-:Y:S01]  /*224e0*/  VIADD R5, R9, 0x38890 ;  /* 0x0003889009057836 */ /* 0x001fe20000000000 */
[----:B------:R-:W-:Y:S01]  /*224f0*/  UMOV UR6, 0x0 ;  /* 0x0000000000067882 */ /* 0x000fe20000000000 */
[----:B------:R-:W-:Y:S01]  /*22500*/  VIADD R10, R7, 0x24400 ;  /* 0x00024400070a7836 */ /* 0x000fe20000000000 */
[----:B------:R-:W-:-:S09]  /*22510*/  UMOV UR7, 0x12f00000 ;  /* 0x12f0000000077882 */ /* 0x000fd20000000000 */
.L_x_701:
[----:B------:R-:W-:-:S13]  /*22520*/  @P0 ELECT P2, URZ, PT ;  /* 0x00000000003f082f */ /* 0x000fda0003840000 */
[----:B------:R-:W-:Y:S02]  /*22530*/  @P2 R2UR UR13, R2 ;  /* 0x00000000020d22ca */ /* 0x000fe400000e0000 */
[----:B------:R-:W-:Y:S02]  /*22540*/  @P2 R2UR UR12, R18 ;  /* 0x00000000120c22ca */ /* 0x000fe400000e0000 */
[----:B------:R-:W-:Y:S02]  /*22550*/  @P2 R2UR UR11, R6 ;  /* 0x00000000060b22ca */ /* 0x000fe400000e0000 */
[----:B------:R-:W-:Y:S02]  /*22560*/  @P2 R2UR UR9, R5 ;  /* 0x00000000050922ca */ /* 0x000fe400000e0000 */
[----:B------:R-:W-:Y:S02]  /*22570*/  @P2 R2UR UR8, R10 ;  /* 0x000000000a0822ca */ /* 0x000fe400000e0000 */
[----:B------:R-:W-:-:S02]  /*22580*/  @P2 PLOP3.LUT P0, PT, P2, PT, PT, 0x8, 0x0 ;  /* 0x000000000000281c */ /* 0x000fc4000170e170 */
[----:B------:R-:W-:-:S09]  /*22590*/  PLOP3.LUT P2, PT, PT, PT, PT, 0x8, 0x0 ;  /* 0x000000000000781c */ /* 0x000fd20003f4e170 */
[----:B------:R0:W-:Y:S02]  /*225a0*/  UTMALDG.4D [UR8], [UR4], desc[UR6] ;  /* 0x00000608040075b4 */ /* 0x0001e40008019000 */
[----:B0-----:R-:W-:Y:S05]  /*225b0*/  @P0 BRA.U.ANY `(.L_x_701) ;  /* 0xfffffffd00d80947 */ /* 0x001fea000393ffff */
[----:B------:R-:W-:Y:S01]  /*225c0*/  IMAD.MOV.U32 R14, RZ, RZ, 0x40 ;  /* 0x00000040ff0e7424 */ /* 0x000fe200078e00ff */
[----:B------:R-:W-:Y:S01]  /*225d0*/  PLOP3.LUT P0, PT, PT, PT, PT, 0x80, 0x0 ;  /* 0x000000000000781c */ /* 0x000fe20003f0f070 */
[----:B------:R-:W-:Y:S01]  /*225e0*/  VIADD R10, R7, 0x26c00 ;  /* 0x00026c00070a7836 */ /* 0x000fe20000000000 */
[----:B------:R-:W-:Y:S01]  /*225f0*/  UMOV UR6, 0x0 ;  /* 0x0000000000067882 */ /* 0x000fe20000000000 */
[----:B------:R-:W-:Y:S01]  /*22600*/  UMOV UR7, 0x12f00000 ;  /* 0x12f0000000077882 */ /* 0x000fe20000000000 */
[----:B------:R-:W-:-:S15]  /*22610*/  R2UR UR10, R14 ;  /* 0x000000000e0a72ca */ /* 0x000fde00000e0000 */
.L_x_702:
        /* <DEDUP_REMOVED lines=16> */
.L_x_703:
        /* <DEDUP_REMOVED lines=10> */
[----:B------:R-:W-:Y:S01]  /*227c0*/  MOV R12, 0xc0 ;  /* 0x000000c0000c7802 */ /* 0x000fe20000000f00 */
[----:B------:R-:W-:Y:S01]  /*227d0*/  VIADD R10, R7, 0x2bc00 ;  /* 0x0002bc00070a7836 */ /* 0x000fe20000000000 */
[----:B------:R-:W-:Y:S01]  /*227e0*/  PLOP3.LUT P0, PT, PT, PT, PT, 0x80, 0x0 ;  /* 0x000000000000781c */ /* 0x000fe20003f0f070 */
[----:B------:R-:W-:Y:S01]  /*227f0*/  UMOV UR6, 0x0 ;  /* 0x0000000000067882 */ /* 0x000fe20000000000 */
[----:B------:R-:W-:Y:S01]  /*22800*/  R2UR UR10, R12 ;  /* 0x000000000c0a72ca */ /* 0x000fe200000e0000 */
[----:B------:R-:W-:-:S14]  /*22810*/  UMOV UR7, 0x12f00000 ;  /* 0x12f0000000077882 */ /* 0x000fdc0000000000 */
.L_x_704:
        /* <DEDUP_REMOVED lines=10> */
[----:B------:R-:W0:Y:S01]  /*228c0*/  SYNCS.PHASECHK.TRANS64.TRYWAIT P0, [R9+URZ+0x388c0], R8 ;  /* 0x0388c008090075a7 */ /* 0x000e22000800017f */
[----:B------:R-:W-:Y:S04]  /*228d0*/  BSSY B2, `(.L_x_705) ;  /* 0x0000002000027945 */ /* 0x000fe80003800000 */
[----:B0-----:R-:W-:Y:S05]  /*228e0*/  @!P0 BRA `(.L_x_706) ;  /* 0x0000006800e88947 */ /* 0x001fea0003800000 */
.L_x_866:
[----:B------:R-:W-:Y:S05]  /*228f0*/  BSYNC B2 ;  /* 0x0000000000027941 */ /* 0x000fea0003800000 */
.L_x_705:
[----:B------:R-:W-:Y:S01]  /*22900*/  BSSY B2, `(.L_x_707) ;  /* 0x000000b000027945 */ /* 0x000fe20003800000 */
[----:B------:R-:W-:Y:S02]  /*22910*/  IMAD.MOV.U32 R10, RZ, RZ, 0x0 ;  /* 0x00000000ff0a7424 */ /* 0x000fe400078e00ff */
[----:B------:R-:W-:Y:S01]  /*22920*/  IMAD.MOV.U32 R11, RZ, RZ, 0x12f00000 ;  /* 0x12f00000ff0b7424 */ /* 0x000fe200078e00ff */
[----:B------:R-:W-:Y:S06]  /*22930*/  @P1 BRA `(.L_x_708) ;  /* 0x00000000001c1947 */ /* 0x000fec0003800000 */
[----:B------:R-:W2:Y:S01]  /*22940*/  S2R R20, SR_TID.X ;  /* 0x0000000000147919 */ /* 0x000ea20000002100 */
[----:B------:R-:W-:-:S04]  /*22950*/  IMAD.MOV.U32 R5, RZ, RZ, 0xa000 ;  /* 0x0000a000ff057424 */ /* 0x000fc800078e00ff */
[----:B------:R3:W-:Y:S01]  /*22960*/  SYNCS.ARRIVE.TRANS64 RZ, [R9+URZ+0x388b0], R5 ;  /* 0x0388b00509ff79a7 */ /* 0x0007e2000800003f */
[----:B--2---:R-:W-:-:S04]  /*22970*/  LOP3.LUT R20, R20, 0x1f, RZ, 0xc0, !PT ;  /* 0x0000001f14147812 */ /* 0x004fc800078ec0ff */
[----:B------:R-:W-:-:S13]  /*22980*/  ISETP.NE.AND P0, PT, R20, RZ, PT ;  /* 0x000000ff1400720c */ /* 0x000fda0003f05270 */
[----:B---3--:R-:W-:Y:S05]  /*22990*/  @!P0 BRA `(.L_x_708) ;  /* 0x0000000000048947 */ /* 0x008fea0003800000 */
[----:B------:R-:W-:Y:S01]  /*229a0*/  BPT.TRAP 0x1 ;  /* 0x000000040000795c */ /* 0x000fe20000300000 */
.L_x_708:
[----:B------:R-:W-:Y:S05]  /*229b0*/  BSYNC B2 ;  /* 0x0000000000027941 */ /* 0x000fea0003800000 */
.L_x_707:
[----:B------:R-:W-:Y:S01]  /*229c0*/  R2UR UR10, R15 ;  /* 0x000000000f0a72ca */ /* 0x000fe200000e0000 */
[----:B------:R-:W-:Y:S01]  /*229d0*/  UIADD3 UR4, UP0, UR38, 0x670, URZ ;  /* 0x0000067026047890 */ /* 0x000fe2000ff1e03f */
[----:B------:R-:W-:Y:S01]  /*229e0*/  R2UR UR6, R10 ;  /* 0x000000000a0672ca */ /* 0x000fe200000e0000 */
[----:B01----:R-:W-:Y:S01]  /*229f0*/  VIADD R9, R9, 0x388b0 ;  /* 0x000388b009097836 */ /* 0x003fe20000000000 */
[----:B------:R-:W-:Y:S01]  /*22a00*/  R2UR UR7, R11 ;  /* 0x000000000b0772ca */ /* 0x000fe200000e0000 */
[----:B------:R-:W-:Y:S01]  /*22a10*/  VIADD R5, R7, 0x400 ;  /* 0x0000040007057836 */ /* 0x000fe20000000000 */
[----:B------:R-:W-:Y:S01]  /*22a20*/  PLOP3.LUT P0, PT, PT, PT, PT, 0x80, 0x0 ;  /* 0x000000000000781c */ /* 0x000fe20003f0f070 */
[----:B------:R-:W-:-:S12]  /*22a30*/  UIADD3.X UR5, URZ, UR39, URZ, UP0, !UPT ;  /* 0x000000273f057290 */ /* 0x000fd800087fe43f */
.L_x_709:
        /* <DEDUP_REMOVED lines=10> */
[----:B------:R-:W-:Y:S01]  /*22ae0*/  R2UR UR10, R14 ;  /* 0x000000000e0a72ca */ /* 0x000fe200000e0000 */
[----:B------:R-:W-:Y:S01]  /*22af0*/  VIADD R5, R7, 0x2c00 ;  /* 0x00002c0007057836 */ /* 0x000fe20000000000 */
[----:B------:R-:W-:Y:S02]  /*22b00*/  R2UR UR6, R10 ;  /* 0x000000000a0672ca */ /* 0x000fe400000e0000 */
[----:B------:R-:W-:Y:S02]  /*22b10*/  R2UR UR7, R11 ;  /* 0x000000000b0772ca */ /* 0x000fe400000e0000 */
[----:B------:R-:W-:-:S13]  /*22b20*/  PLOP3.LUT P0, PT, PT, PT, PT, 0x80, 0x0 ;  /* 0x000000000000781c */ /* 0x000fda0003f0f070 */
.L_x_710:
        /* <DEDUP_REMOVED lines=15> */
.L_x_711:
        /* <DEDUP_REMOVED lines=15> */
.L_x_712:
        /* <DEDUP_REMOVED lines=9> */
[----:B-1----:R-:W-:Y:S05]  /*22da0*/  @P0 BRA.U.ANY `(.L_x_712) ;  /* 0xfffffffd00d80947 */ /* 0x002fea000393ffff */
.L_x_696:
[----:B------:R-:W-:Y:S05]  /*22db0*/  BSYNC B1 ;  /* 0x0000000000017941 */ /* 0x000fea0003800000 */
.L_x_695:
[----:B------:R-:W-:Y:S01]  /*22dc0*/  VIADD R9, R3, 0xfffffffe ;  /* 0xfffffffe03097836 */ /* 0x000fe20000000000 */
[----:B------:R-:W-:Y:S01]  /*22dd0*/  PLOP3.LUT P0, PT, PT, PT, PT, 0x8, 0x0 ;  /* 0x000000000000781c */ /* 0x000fe20003f0e170 */
[----:B------:R-:W-:-:S03]  /*22de0*/  VIADD R28, R28, 0x1 ;  /* 0x000000011c1c7836 */ /* 0x000fc60000000000 */
[----:B------:R-:W-:Y:S02]  /*22df0*/  ISETP.GE.AND P2, PT, R9, R4, PT ;  /* 0x000000040900720c */ /* 0x000fe40003f46270 */
[----:B------:R-:W-:-:S04]  /*22e00*/  ISETP.NE.AND P1, PT, R28, 0x2, PT ;  /* 0x000000021c00780c */ /* 0x000fc80003f25270 */
[----:B------:R-:W-:Y:S02]  /*22e10*/  SEL R3, RZ, 0x1, P1 ;  /* 0x00000001ff037807 */ /* 0x000fe40000800000 */
[----:B------:R-:W-:Y:S02]  /*22e20*/  SEL R28, R28, RZ, P1 ;  /* 0x000000ff1c1c7207 */ /* 0x000fe40000800000 */
[----:B------:R-:W-:-:S03]  /*22e30*/  LOP3.LUT R30, R30, R3, RZ, 0x3c, !PT ;  /* 0x000000031e1e7212 */ /* 0x000fc600078e3cff */
[----:B------:R-:W-:Y:S05]  /*22e40*/  @!P2 BRA `(.L_x_689) ;  /* 0x0000000800cca947 */ /* 0x000fea0003800000 */
.L_x_731:
[----:B------:R-:W-:Y:S05]  /*22e50*/  YIELD ;  /* 0x0000000000007946 */ /* 0x000fea0003800000 */
        /* <DEDUP_REMOVED lines=10> */
.L_x_867:
[----:B------:R-:W-:Y:S05]  /*22f00*/  BSYNC B2 ;  /* 0x0000000000027941 */ /* 0x000fea0003800000 */
.L_x_715:
[----:B------:R-:W-:Y:S04]  /*22f10*/  BSSY B2, `(.L_x_717) ;  /* 0x0000009000027945 */ /* 0x000fe80003800000 */
[----:B------:R-:W-:Y:S05]  /*22f20*/  @P2 BRA `(.L_x_718) ;  /* 0x00000000001c2947 */ /* 0x000fea0003800000 */
[----:B0-----:R-:W0:Y:S01]  /*22f30*/  S2R R5, SR_TID.X ;  /* 0x0000000000057919 */ /* 0x001e220000002100 */
[----:B------:R-:W-:-:S04]  /*22f40*/  MOV R3, 0xa000 ;  /* 0x0000a00000037802 */ /* 0x000fc80000000f00 */
[----:B------:R2:W-:Y:S01]  /*22f50*/  SYNCS.ARRIVE.TRANS64 RZ, [R8+URZ+0x38890], R3 ;  /* 0x0388900308ff79a7 */ /* 0x0005e2000800003f */
[----:B0-----:R-:W-:-:S04]  /*22f60*/  LOP3.LUT R5, R5, 0x1f, RZ, 0xc0, !PT ;  /* 0x0000001f05057812 */ /* 0x001fc800078ec0ff */
[----:B------:R-:W-:-:S13]  /*22f70*/  ISETP.NE.AND P1, PT, R5, RZ, PT ;  /* 0x000000ff0500720c */ /* 0x000fda0003f25270 */
[----:B--2---:R-:W-:Y:S05]  /*22f80*/  @!P1 BRA `(.L_x_718) ;  /* 0x0000000000049947 */ /* 0x004fea0003800000 */
[----:B------:R-:W-:Y:S01]  /*22f90*/  BPT.TRAP 0x1 ;  /* 0x000000040000795c */ /* 0x000fe20000300000 */
.L_x_718:
[----:B------:R-:W-:Y:S05]  /*22fa0*/  BSYNC B2 ;  /* 0x0000000000027941 */ /* 0x000fea0003800000 */
.L_x_717:
[----:B------:R-:W-:Y:S01]  /*22fb0*/  IMAD.MOV.U32 R12, RZ, RZ, RZ ;  /* 0x000000ffff0c7224 */ /* 0x000fe200078e00ff */
[----:B------:R-:W-:Y:S01]  /*22fc0*/  UIADD3 UR4, UP0, UR38, 0x570, URZ ;  /* 0x0000057026047890 */ /* 0x000fe2000ff1e03f */
[----:B------:R-:W-:Y:S01]  /*22fd0*/  IMAD R6, R28, 0xa000, R22 ;  /* 0x0000a0001c067824 */ /* 0x000fe200078e0216 */
[----:B------:R-:W-:Y:S01]  /*22fe0*/  PLOP3.LUT P1, PT, PT, PT, PT, 0x80, 0x0 ;  /* 0x000000000000781c */ /* 0x000fe20003f2f070 */
[----:B0-----:R-:W-:Y:S01]  /*22ff0*/  IMAD R5, R9, 0x50, R0 ;  /* 0x0000005009057824 */ /* 0x001fe200078e0200 */
[----:B------:R-:W-:Y:S01]  /*23000*/  R2UR UR10, R12 ;  /* 0x000000000c0a72ca */ /* 0x000fe200000e0000 */
[----:B------:R-:W-:Y:S01]  /*23010*/  VIADD R3, R8, 0x38890 ;  /* 0x0003889008037836 */ /* 0x000fe20000000000 */
[----:B------:R-:W-:Y:S01]  /*23020*/  UIADD3.X UR5, URZ, UR39, URZ, UP0, !UPT ;  /* 0x000000273f057290 */ /* 0x000fe200087fe43f */
[----:B------:R-:W-:Y:S01]  /*23030*/  VIADD R10, R6, 0x24400 ;  /* 0x00024400060a7836 */ /* 0x000fe20000000000 */
[----:B------:R-:W-:Y:S01]  /*23040*/  UMOV UR6, 0x0 ;  /* 0x0000000000067882 */ /* 0x000fe20000000000 */
[----:B------:R-:W-:-:S10]  /*23050*/  UMOV UR7, 0x12f00000 ;  /* 0x12f0000000077882 */ /* 0x000fd40000000000 */
.L_x_719:
        /* <DEDUP_REMOVED lines=16> */
.L_x_720:
        /* <DEDUP_REMOVED lines=16> */
.L_x_721:
        /* <DEDUP_REMOVED lines=16> */
.L_x_722:
        /* <DEDUP_REMOVED lines=13> */
.L_x_868:
[----:B------:R-:W-:Y:S05]  /*23430*/  BSYNC B2 ;  /* 0x0000000000027941 */ /* 0x000fea0003800000 */
.L_x_723:
        /* <DEDUP_REMOVED lines=11> */
.L_x_726:
[----:B------:R-:W-:Y:S05]  /*234f0*/  BSYNC B2 ;  /* 0x0000000000027941 */ /* 0x000fea0003800000 */
.L_x_725:
[----:B------:R-:W-:Y:S01]  /*23500*/  R2UR UR10, R12 ;  /* 0x000000000c0a72ca */ /* 0x000fe200000e0000 */
[----:B------:R-:W-:Y:S01]  /*23510*/  UIADD3 UR4, UP0, UR38, 0x670, URZ ;  /* 0x0000067026047890 */ /* 0x000fe2000ff1e03f */
[----:B------:R-:W-:Y:S01]  /*23520*/  R2UR UR6, R10 ;  /* 0x000000000a0672ca */ /* 0x000fe200000e0000 */
[----:B------:R-:W-:Y:S01]  /*23530*/  VIADD R3, R6, 0x400 ;  /* 0x0000040006037836 */ /* 0x000fe20000000000 */
[----:B------:R-:W-:Y:S01]  /*23540*/  R2UR UR7, R11 ;  /* 0x000000000b0772ca */ /* 0x000fe200000e0000 */
[----:B------:R-:W-:Y:S01]  /*23550*/  UIADD3.X UR5, URZ, UR39, URZ, UP0, !UPT ;  /* 0x000000273f057290 */ /* 0x000fe200087fe43f */
[----:B------:R-:W-:Y:S02]  /*23560*/  PLOP3.LUT P1, PT, PT, PT, PT, 0x80, 0x0 ;  /* 0x000000000000781c */ /* 0x000fe40003f2f070 */
[----:B01----:R-:W-:-:S11]  /*23570*/  IADD3 R8, R8, 0x388b0, RZ ;  /* 0x000388b008087810 */ /* 0x003fd60007ffe0ff */
.L_x_727:
        /* <DEDUP_REMOVED lines=15> */
.L_x_728:
        /* <DEDUP_REMOVED lines=15> */
.L_x_729:
        /* <DEDUP_REMOVED lines=15> */
.L_x_730:
        /* <DEDUP_REMOVED lines=10> */
.L_x_714:
[----:B------:R-:W-:Y:S05]  /*238f0*/  BSYNC B1 ;  /* 0x0000000000017941 */ /* 0x000fea0003800000 */
.L_x_713:
[C---:B------:R-:W-:Y:S01]  /*23900*/  ISETP.GT.AND P2, PT, R9.reuse, R4, PT ;  /* 0x000000040900720c */ /* 0x040fe20003f44270 */
[----:B------:R-:W-:Y:S02]  /*23910*/  VIADD R28, R28, 0x1 ;  /* 0x000000011c1c7836 */ /* 0x000fe40000000000 */
[----:B------:R-:W-:-:S03]  /*23920*/  VIADD R9, R9, 0xffffffff ;  /* 0xffffffff09097836 */ /* 0x000fc60000000000 */
[----:B------:R-:W-:-:S04]  /*23930*/  ISETP.NE.AND P1, PT, R28, 0x2, PT ;  /* 0x000000021c00780c */ /* 0x000fc80003f25270 */
[----:B------:R-:W-:Y:S02]  /*23940*/  SEL R3, RZ, 0x1, P1 ;  /* 0x00000001ff037807 */ /* 0x000fe40000800000 */
[----:B------:R-:W-:Y:S02]  /*23950*/  SEL R28, R28, RZ, P1 ;  /* 0x000000ff1c1c7207 */ /* 0x000fe40000800000 */
[----:B------:R-:W-:Y:S01]  /*23960*/  LOP3.LUT R30, R30, R3, RZ, 0x3c, !PT ;  /* 0x000000031e1e7212 */ /* 0x000fe200078e3cff */
[----:B------:R-:W-:Y:S06]  /*23970*/  @P2 BRA `(.L_x_731) ;  /* 0xfffffff400342947 */ /* 0x000fec000383ffff */
.L_x_689:
[----:B------:R-:W-:Y:S05]  /*23980*/  BSYNC B0 ;  /* 0x0000000000007941 */ /* 0x000fea0003800000 */
.L_x_688:
[----:B------:R-:W2:Y:S01]  /*23990*/  LDL R32, [R1+0xc] ;  /* 0x00000c0001207983 */ /* 0x000ea20000100800 */
[----:B------:R-:W-:Y:S05]  /*239a0*/  @!P0 WARPSYNC.ALL ;  /* 0x0000000000008948 */ /* 0x000fea0003800000 */
[----:B------:R-:W-:Y:S06]  /*239b0*/  @!P0 BAR.SYNC.DEFER_BLOCKING 0xc, 0x180 ;  /* 0x0306000000008b1d */ /* 0x000fec0000010000 */
[----:B------:R-:W-:Y:S01]  /*239c0*/  BSSY B7, `(.L_x_732) ;  /* 0x000039d000077945 */ /* 0x000fe20003800000 */
[----:B--2---:R-:W-:-:S13]  /*239d0*/  ISETP.GT.AND P0, PT, R32, RZ, PT ;  /* 0x000000ff2000720c */ /* 0x004fda0003f04270 */
[----:B------:R-:W-:Y:S05]  /*239e0*/  @P0 BRA `(.L_x_733) ;  /* 0x0000000000480947 */ /* 0x000fea0003800000 */
[----:B------:R-:W1:Y:S02]  /*239f0*/  S2R R3, SR_TID.X ;  /* 0x0000000000037919 */ /* 0x000e640000002100 */
[----:B-1----:R-:W-:-:S04]  /*23a00*/  LOP3.LUT R3, R3, 0x7f, RZ, 0xc0, !PT ;  /* 0x0000007f03037812 */ /* 0x002fc800078ec0ff */
[----:B------:R-:W-:-:S13]  /*23a10*/  ISETP.NE.AND P0, PT, R3, RZ, PT ;  /* 0x000000ff0300720c */ /* 0x000fda0003f05270 */
[----:B------:R-:W-:Y:S05]  /*23a20*/  @P0 BRA `(.L_x_734) ;  /* 0x0000003800580947 */ /* 0x000fea0003800000 */
[----:B0-----:R-:W0:Y:S01]  /*23a30*/  S2R R5, SR_LANEID ;  /* 0x0000000000057919 */ /* 0x001e220000000000 */
[----:B------:R-:W-:Y:S01]  /*23a40*/  VOTEU.ANY UR4, UPT, PT ;  /* 0x0000000000047886 */ /* 0x000fe200038e0100 */
[----:B------:R-:W1:Y:S01]  /*23a50*/  LDC.64 R2, c[0x0][0xc60] ;  /* 0x00031800ff027b82 */ /* 0x000e620000000a00 */
[----:B------:R-:W0:Y:S01]  /*23a60*/  FLO.U32 R0, UR4 ;  /* 0x0000000400007d00 */ /* 0x000e2200080e0000 */
[----:B------:R-:W-:Y:S01]  /*23a70*/  ULDC.64 UR6, c[0x0][0x208] ;  /* 0x0000820000067ab9 */ /* 0x000fe20000000a00 */
[----:B0-----:R-:W-:-:S06]  /*23a80*/  ISETP.EQ.U32.AND P0, PT, R0, R5, PT ;  /* 0x000000050000720c */ /* 0x001fcc0003f02070 */
[----:B------:R-:W1:Y:S07]  /*23a90*/  POPC R5, UR4 ;  /* 0x0000000400057d09 */ /* 0x000e6e0008000000 */
[----:B-1----:R-:W2:Y:S01]  /*23aa0*/  @P0 ATOMG.E.ADD.STRONG.GPU PT, R3, desc[UR6][R2.64], R5 ;  /* 0x00000005020309a8 */ /* 0x002ea200081ee1c6 */
[----:B------:R-:W0:Y:S02]  /*23ab0*/  S2R R4, SR_LTMASK ;  /* 0x0000000000047919 */ /* 0x000e240000003900 */
[----:B0-----:R-:W-:-:S04]  /*23ac0*/  LOP3.LUT R4, R4, UR4, RZ, 0xc0, !PT ;  /* 0x0000000404047c12 */ /* 0x001fc8000f8ec0ff */
[----:B------:R-:W0:Y:S01]  /*23ad0*/  POPC R7, R4 ;  /* 0x0000000400077309 */ /* 0x000e220000000000 */
[----:B--2---:R-:W0:Y:S02]  /*23ae0*/  SHFL.IDX PT, R0, R3, R0, 0x1f ;  /* 0x00001f0003007589 */ /* 0x004e2400000e0000 */
[----:B0-----:R-:W-:Y:S01]  /*23af0*/  IADD3 R16, R0, UR36, R7 ;  /* 0x0000002400107c10 */ /* 0x001fe2000fffe007 */
[----:B------:R-:W-:Y:S06]  /*23b00*/  BRA `(.L_x_734) ;  /* 0x0000003800207947 */ /* 0x000fec0003800000 */
.L_x_733:
        /* <DEDUP_REMOVED lines=8> */
[----:B------:R-:W-:Y:S01]  /*23b90*/  IMAD.U32 R4, RZ, RZ, UR6 ;  /* 0x00000006ff047e24 */ /* 0x000fe2000f8e00ff */
[----:B------:R-:W-:Y:S01]  /*23ba0*/  MOV R11, UR5 ;  /* 0x00000005000b7c02 */ /* 0x000fe20008000f00 */
[----:B------:R-:W1:Y:S01]  /*23bb0*/  LDC.64 R2, c[0x4][R2] ;  /* 0x0100000002027b82 */ /* 0x000e620000000a00 */
[----:B0-----:R-:W-:Y:S02]  /*23bc0*/  IMAD.U32 R5, RZ, RZ, UR7 ;  /* 0x00000007ff057e24 */ /* 0x001fe4000f8e00ff */
[----:B------:R-:W-:Y:S02]  /*23bd0*/  IMAD.U32 R6, RZ, RZ, UR8 ;  /* 0x00000008ff067e24 */ /* 0x000fe4000f8e00ff */
[----:B------:R-:W-:-:S02]  /*23be0*/  IMAD.U32 R7, RZ, RZ, UR9 ;  /* 0x00000009ff077e24 */ /* 0x000fc4000f8e00ff */
[----:B------:R-:W-:Y:S02]  /*23bf0*/  IMAD.U32 R10, RZ, RZ, UR4 ;  /* 0x00000004ff0a7e24 */ /* 0x000fe4000f8e00ff */
[----:B------:R-:W-:Y:S02]  /*23c00*/  IMAD.MOV.U32 R8, RZ, RZ, 0x70 ;  /* 0x00000070ff087424 */ /* 0x000fe400078e00ff */
[----:B------:R-:W-:Y:S02]  /*23c10*/  IMAD.MOV.U32 R12, RZ, RZ, 0x1 ;  /* 0x00000001ff0c7424 */ /* 0x000fe400078e00ff */
[----:B------:R-:W-:-:S07]  /*23c20*/  IMAD.MOV.U32 R13, RZ, RZ, RZ ;  /* 0x000000ffff0d7224 */ /* 0x000fce00078e00ff */
[----:B------:R-:W-:-:S07]  /*23c30*/  LEPC R20, `(.L_x_736) ;  /* 0x000000001014794e */ /* 0x000fce0000000000 */
[----:B-1----:R-:W-:Y:S05]  /*23c40*/  CALL.ABS.NOINC R2 ;  /* 0x0000000002007343 */ /* 0x002fea0003c00000 */
.L_x_736:
[----:B------:R-:W-:Y:S05]  /*23c50*/  BSYNC B6 ;  /* 0x0000000000067941 */ /* 0x000fea0003800000 */
.L_x_735:
        /* <DEDUP_REMOVED lines=9> */
[----:B------:R-:W-:Y:S01]  /*23cf0*/  IMAD.U32 R4, RZ, RZ, UR6 ;  /* 0x00000006ff047e24 */ /* 0x000fe2000f8e00ff */
[----:B------:R-:W-:Y:S01]  /*23d00*/  MOV R13, RZ ;  /* 0x000000ff000d7202 */ /* 0x000fe20000000f00 */
[----:B0-----:R-:W-:Y:S02]  /*23d10*/  IMAD.U32 R5, RZ, RZ, UR7 ;  /* 0x00000007ff057e24 */ /* 0x001fe4000f8e00ff */
[----:B------:R-:W-:Y:S02]  /*23d20*/  IMAD.U32 R6, RZ, RZ, UR8 ;  /* 0x00000008ff067e24 */ /* 0x000fe4000f8e00ff */
[----:B------:R-:W-:-:S02]  /*23d30*/  IMAD.U32 R7, RZ, RZ, UR9 ;  /* 0x00000009ff077e24 */ /* 0x000fc4000f8e00ff */
[----:B------:R-:W-:Y:S02]  /*23d40*/  IMAD.U32 R10, RZ, RZ, UR4 ;  /* 0x00000004ff0a7e24 */ /* 0x000fe4000f8e00ff */
[----:B------:R-:W-:Y:S02]  /*23d50*/  IMAD.U32 R11, RZ, RZ, UR5 ;  /* 0x00000005ff0b7e24 */ /* 0x000fe4000f8e00ff */
[----:B------:R-:W-:Y:S02]  /*23d60*/  IMAD.MOV.U32 R8, RZ, RZ, 0x70 ;  /* 0x00000070ff087424 */ /* 0x000fe400078e00ff */
[----:B-1----:R-:W-:-:S07]  /*23d70*/  IMAD.MOV.U32 R12, RZ, RZ, 0x1 ;  /* 0x00000001ff0c7424 */ /* 0x002fce00078e00ff */
[----:B------:R-:W-:-:S07]  /*23d80*/  LEPC R20, `(.L_x_739) ;  /* 0x000000001014794e */ /* 0x000fce0000000000 */
[----:B--2---:R-:W-:Y:S05]  /*23d90*/  CALL.ABS.NOINC R2 ;  /* 0x0000000002007343 */ /* 0x004fea0003c00000 */
.L_x_739:
[----:B------:R0:W1:Y:S01]  /*23da0*/  LDC.64 R2, c[0x4][R26] ;  /* 0x010000001a027b82 */ /* 0x0000620000000a00 */
[----:B------:R-:W-:Y:S01]  /*23db0*/  ULDC.64 UR4, c[0x4][0xa8] ;  /* 0x01002a0000047ab9 */ /* 0x000fe20000000a00 */
[----:B------:R-:W-:Y:S01]  /*23dc0*/  ULDC.64 UR6, c[0x4][0xb0] ;  /* 0x01002c0000067ab9 */ /* 0x000fe20000000a00 */
[----:B------:R-:W-:Y:S01]  /*23dd0*/  ULDC.64 UR8, c[0x4][0x18] ;  /* 0x0100060000087ab9 */ /* 0x000fe20000000a00 */
[----:B------:R-:W-:Y:S02]  /*23de0*/  IMAD.U32 R4, RZ, RZ, UR4 ;  /* 0x00000004ff047e24 */ /* 0x000fe4000f8e00ff */
[----:B------:R-:W-:Y:S02]  /*23df0*/  IMAD.U32 R5, RZ, RZ, UR5 ;  /* 0x00000005ff057e24 */ /* 0x000fe4000f8e00ff */
[----:B------:R-:W-:Y:S02]  /*23e00*/  IMAD.U32 R6, RZ, RZ, UR6 ;  /* 0x00000006ff067e24 */ /* 0x000fe4000f8e00ff */
[----:B------:R-:W-:-:S02]  /*23e10*/  IMAD.U32 R7, RZ, RZ, UR7 ;  /* 0x00000007ff077e24 */ /* 0x000fc4000f8e00ff */
[----:B------:R-:W-:Y:S02]  /*23e20*/  IMAD.U32 R10, RZ, RZ, UR8 ;  /* 0x00000008ff0a7e24 */ /* 0x000fe4000f8e00ff */
[----:B------:R-:W-:Y:S02]  /*23e30*/  IMAD.U32 R11, RZ, RZ, UR9 ;  /* 0x00000009ff0b7e24 */ /* 0x000fe4000f8e00ff */
[----:B------:R-:W-:Y:S02]  /*23e40*/  IMAD.MOV.U32 R8, RZ, RZ, 0x70 ;  /* 0x00000070ff087424 */ /* 0x000fe400078e00ff */
[----:B------:R-:W-:Y:S02]  /*23e50*/  IMAD.MOV.U32 R12, RZ, RZ, 0x1 ;  /* 0x00000001ff0c7424 */ /* 0x000fe400078e00ff */
[----:B0-----:R-:W-:-:S07]  /*23e60*/  IMAD.MOV.U32 R13, RZ, RZ, RZ ;  /* 0x000000ffff0d7224 */ /* 0x001fce00078e00ff */
[----:B------:R-:W-:-:S07]  /*23e70*/  LEPC R20, `(.L_x_738) ;  /* 0x000000001014794e */ /* 0x000fce0000000000 */
[----:B-1----:R-:W-:Y:S05]  /*23e80*/  CALL.ABS.NOINC R2 ;  /* 0x0000000002007343 */ /* 0x002fea0003c00000 */
.L_x_738:
[----:B------:R-:W-:Y:S05]  /*23e90*/  BSYNC B6 ;  /* 0x0000000000067941 */ /* 0x000fea0003800000 */
.L_x_737:
[----:B------:R-:W2:Y:S01]  /*23ea0*/  LDL R21, [R1+0x2c] ;  /* 0x00002c0001157983 */ /* 0x000ea20000100800 */
[----:B------:R-:W-:-:S03]  /*23eb0*/  ULDC.64 UR4, c[0x0][0x9f8] ;  /* 0x00027e0000047ab9 */ /* 0x000fc60000000a00 */
[----:B------:R-:W3:Y:S01]  /*23ec0*/  LDL R2, [R1+0x10] ;  /* 0x0000100001027983 */ /* 0x000ee20000100800 */
[----:B------:R-:W-:Y:S01]  /*23ed0*/  ISETP.NE.U32.AND P0, PT, RZ, UR4, PT ;  /* 0x00000004ff007c0c */ /* 0x000fe2000bf05070 */
[----:B------:R-:W-:Y:S01]  /*23ee0*/  ULDC.64 UR6, c[0x0][0x208] ;  /* 0x0000820000067ab9 */ /* 0x000fe20000000a00 */
[----:B------:R-:W1:Y:S01]  /*23ef0*/  LDC R0, c[0x0][0x430] ;  /* 0x00010c00ff007b82 */ /* 0x000e620000000800 */
[----:B------:R-:W4:Y:S01]  /*23f00*/  S2R R20, SR_TID.X ;  /* 0x0000000000147919 */ /* 0x000f220000002100 */
[----:B------:R-:W-:-:S13]  /*23f10*/  ISETP.NE.AND.EX P0, PT, RZ, UR5, PT, P0 ;  /* 0x00000005ff007c0c */ /* 0x000fda000bf05300 */
[----:B------:R-:W-:Y:S01]  /*23f20*/  @P0 IADD3 R24, P1, R24, UR4, RZ ;  /* 0x0000000418180c10 */ /* 0x000fe2000ff3e0ff */
[----:B------:R-:W-:-:S03]  /*23f30*/  ULDC UR4, c[0x0][0x2f4] ;  /* 0x0000bd0000047ab9 */ /* 0x000fc60000000800 */
[----:B------:R-:W-:-:S05]  /*23f40*/  @P0 IADD3.X R25, R25, UR5, RZ, P1, !PT ;  /* 0x0000000519190c10 */ /* 0x000fca0008ffe4ff */
[----:B------:R-:W3:Y:S01]  /*23f50*/  @P0 LDG.E R33, desc[UR6][R24.64] ;  /* 0x0000000618210981 */ /* 0x000ee2000c1e1900 */
[----:B----4-:R-:W-:-:S04]  /*23f60*/  LOP3.LUT R20, R20, 0x7f, RZ, 0xc0, !PT ;  /* 0x0000007f14147812 */ /* 0x010fc800078ec0ff */
[----:B------:R-:W-:Y:S02]  /*23f70*/  SHF.R.U32.HI R26, RZ, 0x3, R20 ;  /* 0x00000003ff1a7819 */ /* 0x000fe40000011614 */
[----:B------:R-:W4:Y:S01]  /*23f80*/  S2R R20, SR_TID.X ;  /* 0x0000000000147919 */ /* 0x000f220000002100 */
[----:B-1----:R-:W-:-:S13]  /*23f90*/  ISETP.NE.AND P1, PT, R0, 0x1, PT ;  /* 0x000000010000780c */ /* 0x002fda0003f25270 */
[----:B------:R-:W1:Y:S08]  /*23fa0*/  @P1 LDC R7, c[0x0][0x434] ;  /* 0x00010d00ff071b82 */ /* 0x000e700000000800 */
[----:B0-----:R-:W0:Y:S01]  /*23fb0*/  @P1 LDC R5, c[0x0][0x438] ;  /* 0x00010e00ff051b82 */ /* 0x001e220000000800 */
[----:B----4-:R-:W-:-:S05]  /*23fc0*/  IMAD.SHL.U32 R20, R20, 0x10, RZ ;  /* 0x0000001014147824 */ /* 0x010fca00078e00ff */
[----:B------:R-:W-:Y:S02]  /*23fd0*/  LOP3.LUT R20, R26, 0x70, R20, 0xf8, !PT ;  /* 0x000000701a147812 */ /* 0x000fe400078ef814 */
[----:B------:R-:W-:Y:S02]  /*23fe0*/  LOP3.LUT R23, R23, 0xfffffffe, RZ, 0xc0, !PT ;  /* 0xfffffffe17177812 */ /* 0x000fe400078ec0ff */
[----:B------:R-:W-:Y:S01]  /*23ff0*/  LOP3.LUT R9, R36, 0x80, RZ, 0xfc, !PT ;  /* 0x0000008024097812 */ /* 0x000fe200078efcff */
[----:B------:R-:W-:Y:S01]  /*24000*/  UMOV UR5, 0xffffffff ;  /* 0xffffffff00057882 */ /* 0x000fe20000000000 */
[----:B--2---:R-:W-:-:S04]  /*24010*/  VIADD R26, R21, 0xffffffff ;  /* 0xffffffff151a7836 */ /* 0x004fc80000000000 */
[----:B------:R-:W-:-:S05]  /*24020*/  IMAD R6, R26, 0x50, R20 ;  /* 0x000000501a067824 */ /* 0x000fca00078e0214 */
[----:B------:R-:W-:-:S04]  /*24030*/  ISETP.GE.AND P0, PT, R6, R32, PT ;  /* 0x000000200600720c */ /* 0x000fc80003f06270 */
[----:B------:R-:W-:Y:S01]  /*24040*/  ISETP.GT.U32.OR P0, PT, R20, 0x4f, P0 ;  /* 0x0000004f1400780c */ /* 0x000fe20000704470 */
[----:B---3--:R-:W-:-:S04]  /*24050*/  IMAD.IADD R6, R6, 0x1, R2 ;  /* 0x0000000106067824 */ /* 0x008fc800078e0202 */
[----:B-1----:R-:W-:-:S08]  /*24060*/  @P1 IMAD.HI.U32 R7, R6, R7, RZ ;  /* 0x0000000706071227 */ /* 0x002fd000078e00ff */
[----:B------:R-:W1:Y:S01]  /*24070*/  @!P0 LDC.64 R2, c[0x0][0x428] ;  /* 0x00010a00ff028b82 */ /* 0x000e620000000a00 */
[----:B------:R-:W-:Y:S02]  /*24080*/  MOV R4, R6 ;  /* 0x0000000600047202 */ /* 0x000fe40000000f00 */
[----:B0-----:R-:W-:Y:S02]  /*24090*/  @P1 SHF.R.U32.HI R4, RZ, R5, R7 ;  /* 0x00000005ff041219 */ /* 0x001fe40000011607 */
[----:B------:R-:W-:-:S03]  /*240a0*/  SHF.R.S32.HI R8, RZ, 0x1f, R33 ;  /* 0x0000001fff087819 */ /* 0x000fc60000011421 */
[----:B------:R-:W-:-:S04]  /*240b0*/  IMAD.MOV R5, RZ, RZ, -R4 ;  /* 0x000000ffff057224 */ /* 0x000fc800078e0a04 */
[----:B------:R-:W-:Y:S01]  /*240c0*/  IMAD R0, R0, R5, R6 ;  /* 0x0000000500007224 */ /* 0x000fe200078e0206 */
[--C-:B------:R-:W-:Y:S01]  /*240d0*/  @!P0 SHF.R.S32.HI R5, RZ, 0x1f, R4.reuse ;  /* 0x0000001fff058819 */ /* 0x100fe20000011404 */
[-C--:B-1----:R-:W-:Y:S02]  /*240e0*/  @!P0 IMAD R6, R8, R2.reuse, RZ ;  /* 0x0000000208068224 */ /* 0x082fe400078e02ff */
[----:B------:R-:W-:-:S04]  /*240f0*/  @!P0 IMAD.WIDE.U32 R4, R33, R2, R4 ;  /* 0x0000000221048225 */ /* 0x000fc800078e0004 */
[----:B------:R-:W-:Y:S02]  /*24100*/  @!P0 IMAD R6, R33, R3, R6 ;  /* 0x0000000321068224 */ /* 0x000fe400078e0206 */
[----:B------:R-:W0:Y:S02]  /*24110*/  @!P0 LDC.64 R2, c[0x0][0x418] ;  /* 0x00010600ff028b82 */ /* 0x000e240000000a00 */
[----:B------:R-:W-:Y:S02]  /*24120*/  @!P0 IMAD.IADD R6, R5, 0x1, R6 ;  /* 0x0000000105068824 */ /* 0x000fe400078e0206 */
[----:B------:R-:W-:Y:S01]  /*24130*/  IMAD.U32 R7, RZ, RZ, UR37 ;  /* 0x00000025ff077e24 */ /* 0x000fe2000f8e00ff */
[----:B0-----:R-:W-:-:S04]  /*24140*/  @!P0 LEA R2, P1, R4, R2, 0x2 ;  /* 0x0000000204028211 */ /* 0x001fc800078210ff */
[----:B------:R-:W-:Y:S01]  /*24150*/  @!P0 LEA.HI.X R3, R4, R3, R6, 0x2, P1 ;  /* 0x0000000304038211 */ /* 0x000fe200008f1406 */
[----:B------:R-:W-:-:S06]  /*24160*/  IMAD.MOV.U32 R4, RZ, RZ, RZ ;  /* 0x000000ffff047224 */ /* 0x000fcc00078e00ff */
[----:B------:R0:W5:Y:S01]  /*24170*/  @!P0 LDG.E R4, desc[UR6][R2.64] ;  /* 0x0000000602048981 */ /* 0x000162000c1e1900 */
[----:B------:R-:W-:Y:S02]  /*24180*/  ISETP.GT.U32.AND P0, PT, R20, 0x4f, PT ;  /* 0x0000004f1400780c */ /* 0x000fe40003f04070 */
[----:B------:R-:W-:Y:S01]  /*24190*/  ISETP.NE.AND P2, PT, R7, 0x3, PT ;  /* 0x000000030700780c */ /* 0x000fe20003f45270 */
[----:B------:R1:W-:Y:S10]  /*241a0*/  STL [R1+0x14], R8 ;  /* 0x0000140801007387 */ /* 0x0003f40000100800 */
[----:B------:R-:W-:-:S02]  /*241b0*/  @P0 LOP3.LUT R23, R23, 0x1, RZ, 0xfc, !PT ;  /* 0x0000000117170812 */ /* 0x000fc400078efcff */
[C---:B------:R-:W-:Y:S02]  /*241c0*/  ISETP.GE.AND P0, PT, R36.reuse, UR4, PT ;  /* 0x0000000424007c0c */ /* 0x040fe4000bf06270 */
[----:B------:R-:W-:Y:S02]  /*241d0*/  LOP3.LUT R23, R23, 0xffffffdf, RZ, 0xc0, !PT ;  /* 0xffffffdf17177812 */ /* 0x000fe400078ec0ff */
[----:B-1----:R-:W-:Y:S02]  /*241e0*/  LOP3.LUT R8, R36, 0x40, RZ, 0xfc, !PT ;  /* 0x0000004024087812 */ /* 0x002fe400078efcff */
[----:B------:R-:W-:Y:S02]  /*241f0*/  @P2 LOP3.LUT R23, R23, 0x20, RZ, 0xfc, !PT ;  /* 0x0000002017172812 */ /* 0x000fe400078efcff */
[----:B------:R-:W-:Y:S02]  /*24200*/  ISETP.GE.AND P3, PT, R8, UR4, PT ;  /* 0x0000000408007c0c */ /* 0x000fe4000bf66270 */
[----:B------:R-:W-:-:S04]  /*24210*/  LOP3.LUT R23, R23, 0xffffffef, RZ, 0xc0, !PT ;  /* 0xffffffef17177812 */ /* 0x000fc800078ec0ff */
[----:B------:R-:W-:-:S04]  /*24220*/  @P0 LOP3.LUT R23, R23, 0x10, RZ, 0xfc, !PT ;  /* 0x0000001017170812 */ /* 0x000fc800078efcff */
[----:B------:R-:W-:Y:S02]  /*24230*/  LOP3.LUT R23, R23, 0xfffffff7, RZ, 0xc0, !PT ;  /* 0xfffffff717177812 */ /* 0x000fe400078ec0ff */
[----:B------:R-:W-:Y:S02]  /*24240*/  LOP3.LUT R8, R36, 0xc0, RZ, 0xfc, !PT ;  /* 0x000000c024087812 */ /* 0x000fe400078efcff */
[----:B------:R-:W-:Y:S02]  /*24250*/  ISETP.GE.AND P1, PT, R9, UR4, PT ;  /* 0x0000000409007c0c */ /* 0x000fe4000bf26270 */
[----:B------:R-:W-:Y:S02]  /*24260*/  @P3 LOP3.LUT R23, R23, 0x8, RZ, 0xfc, !PT ;  /* 0x0000000817173812 */ /* 0x000fe400078efcff */
[----:B------:R-:W-:Y:S02]  /*24270*/  ISETP.GE.AND P0, PT, R8, UR4, PT ;  /* 0x0000000408007c0c */ /* 0x000fe4000bf06270 */
[----:B------:R-:W-:-:S04]  /*24280*/  LOP3.LUT R23, R23, 0xfffffffd, RZ, 0xc0, !PT ;  /* 0xfffffffd17177812 */ /* 0x000fc800078ec0ff */
[----:B------:R-:W-:-:S04]  /*24290*/  LOP3.LUT R23, R23, 0xfffffffb, RZ, 0xc0, !PT ;  /* 0xfffffffb17177812 */ /* 0x000fc800078ec0ff */
[----:B------:R-:W-:-:S04]  /*242a0*/  @P1 LOP3.LUT R23, R23, 0x4, RZ, 0xfc, !PT ;  /* 0x0000000417171812 */ /* 0x000fc800078efcff */
[----:B------:R-:W-:Y:S01]  /*242b0*/  @P0 LOP3.LUT R23, R23, 0x2, RZ, 0xfc, !PT ;  /* 0x0000000217170812 */ /* 0x000fe200078efcff */
[----:B0-----:R-:W-:Y:S06]  /*242c0*/  BRA.DIV UR5, `(.L_x_740) ;  /* 0x0000005205ac7947 */ /* 0x001fec000b800000 */
.L_x_871:
[----:B------:R-:W-:Y:S01]  /*242d0*/  SHF.R.S32.HI R32, RZ, 0x1f, R18 ;  /* 0x0000001fff207819 */ /* 0x000fe20000011412 */
[----:B------:R-:W-:Y:S06]  /*242e0*/  @!P2 BRA `(.L_x_741) ;  /* 0x000000000004a947 */ /* 0x000fec0003800000 */
[----:B------:R-:W-:Y:S01]  /*242f0*/  BPT.TRAP 0x1 ;  /* 0x000000040000795c */ /* 0x000fe20000300000 */
.L_x_741:
        /* <DEDUP_REMOVED lines=19> */
[----:B------:R-:W-:-:S05]  /*24430*/  IMAD.IADD R5, R3, 0x1, R5 ;  /* 0x0000000103057824 */ /* 0x000fca00078e0205 */
[----:B------:R-:W-:Y:S01]  /*24440*/  LEA.HI.X R25, R2, UR5, R5, 0x1, P0 ;  /* 0x0000000502197c11 */ /* 0x000fe200080f0c05 */
[----:B------:R-:W-:Y:S01]  /*24450*/  IMAD R5, R27, 0x8, R22 ;  /* 0x000000081b057824 */ /* 0x000fe200078e0216 */
[----:B------:R-:W-:-:S04]  /*24460*/  SHF.L.U32 R2, R29, 0x1f, RZ ;  /* 0x0000001f1d027819 */ /* 0x000fc800000006ff */
[----:B------:R-:W0:Y:S02]  /*24470*/  SYNCS.PHASECHK.TRANS64.TRYWAIT P0, [R5+URZ+0x38840], R2 ;  /* 0x03884002050075a7 */ /* 0x000e24000800017f */
[----:B0-----:R-:W-:Y:S05]  /*24480*/  @!P0 BRA `(.L_x_743) ;  /* 0x0000005000708947 */ /* 0x001fea0003800000 */
.L_x_872:
[----:B------:R-:W-:Y:S05]  /*24490*/  BSYNC B0 ;  /* 0x0000000000007941 */ /* 0x000fea0003800000 */
.L_x_742:
[----:B------:R-:W2:Y:S01]  /*244a0*/  LDL R9, [R1+0xc] ;  /* 0x00000c0001097983 */ /* 0x000ea20000100800 */
        /* <DEDUP_REMOVED lines=32> */
[C---:B------:R-:W-:Y:S01]  /*246b0*/  LOP3.LUT P3, RZ, R23.reuse, 0x4, RZ, 0xc0, !PT ;  /* 0x0000000417ff7812 */ /* 0x040fe2000786c0ff */
[----:B------:R-:W-:Y:S01]  /*246c0*/  ULDC.64 UR4, c[0x0][0x208] ;  /* 0x0000820000047ab9 */ /* 0x000fe20000000a00 */
[----:B------:R-:W-:Y:S01]  /*246d0*/  LOP3.LUT P2, RZ, R23, 0x2, RZ, 0xc0, !PT ;  /* 0x0000000217ff7812 */ /* 0x000fe2000784c0ff */
[----:B------:R-:W-:Y:S01]  /*246e0*/  SHFL.IDX PT, R8, R6, 0x1, 0x181f ;  /* 0x00381f0006087f89 */ /* 0x000fe200000e0000 */
[----:B0-----:R-:W-:-:S04]  /*246f0*/  @P0 LEA R3, P1, R36, R3, 0x1 ;  /* 0x0000000324030211 */ /* 0x001fc800078208ff */
[----:B-1----:R-:W-:Y:S02]  /*24700*/  @P0 IADD3.X R2, RZ, R2, RZ, P1, !PT ;  /* 0x00000002ff020210 */ /* 0x002fe40000ffe4ff */
[----:B------:R-:W-:Y:S02]  /*24710*/  ISETP.GE.AND P1, PT, R4, 0x11, PT ;  /* 0x000000110400780c */ /* 0x000fe40003f26270 */
[----:B------:R-:W-:-:S04]  /*24720*/  @P0 LOP3.LUT R3, R3, R2, RZ, 0x3c, !PT ;  /* 0x0000000203030212 */ /* 0x000fc800078e3cff */
[----:B------:R-:W-:-:S04]  /*24730*/  @P0 LOP3.LUT R2, R3, R2, RZ, 0x3c, !PT ;  /* 0x0000000203020212 */ /* 0x000fc800078e3cff */
[----:B------:R-:W-:-:S03]  /*24740*/  @P0 LOP3.LUT R3, R3, R2, RZ, 0x3c, !PT ;  /* 0x0000000203030212 */ /* 0x000fc600078e3cff */
[----:B------:R-:W-:Y:S02]  /*24750*/  @P1 IMAD R21, R7, 0x2, R22 ;  /* 0x0000000207151824 */ /* 0x000fe400078e0216 */
[----:B------:R-:W-:Y:S04]  /*24760*/  @P0 LDGSTS.E.BYPASS.LTC128B.128 [R9+0x24400], desc[UR4][R2.64], !P5 ;  /* 0x2440000002090fae */ /* 0x000fe8000e901d44 */
[----:B------:R-:W-:Y:S04]  /*24770*/  @P0 LDGSTS.E.BYPASS.LTC128B.128 [R9+0x26c00], desc[UR4][R2.64+0x80], !P4 ;  /* 0x26c0008002090fae */ /* 0x000fe8000e101d44 */
[----:B------:R-:W-:Y:S04]  /*24780*/  @P0 LDGSTS.E.BYPASS.LTC128B.128 [R9+0x29400], desc[UR4][R2.64+0x100], !P3 ;  /* 0x2940010002090fae */ /* 0x000fe8000d901d44 */
[----:B------:R0:W-:Y:S04]  /*24790*/  @P0 LDGSTS.E.BYPASS.LTC128B.128 [R9+0x2bc00], desc[UR4][R2.64+0x180], !P2 ;  /* 0x2bc0018002090fae */ /* 0x0001e8000d101d44 */
[----:B0-----:R-:W0:Y:S02]  /*247a0*/  SHFL.IDX PT, R2, R0, 0x1, 0x181f ;  /* 0x00381f0000027f89 */ /* 0x001e2400000e0000 */
        /* <DEDUP_REMOVED lines=21> */
[----:B0-----:R-:W-:-:S05]  /*24900*/  @P1 LEA R2, P0, R36, R2, 0x1 ;  /* 0x0000000224021211 */ /* 0x001fca00078008ff */
[----:B------:R-:W-:Y:S02]  /*24910*/  @P1 IMAD.X R3, RZ, RZ, R8, P0 ;  /* 0x000000ffff031224 */ /* 0x000fe400000e0608 */
[----:B------:R0:W2:Y:S04]  /*24920*/  SHFL.IDX PT, R8, R6, 0x4, 0x181f ;  /* 0x00981f0006087f89 */ /* 0x0000a800000e0000 */
[----:B------:R0:W-:Y:S04]  /*24930*/  @P1 LDGSTS.E.BYPASS.LTC128B.128 [R21+0x25c00], desc[UR4][R2.64], !P5 ;  /* 0x25c0000002151fae */ /* 0x0001e8000e901d44 */
[----:B------:R0:W-:Y:S04]  /*24940*/  @P1 LDGSTS.E.BYPASS.LTC128B.128 [R21+0x28400], desc[UR4][R2.64+0x80], !P4 ;  /* 0x2840008002151fae */ /* 0x0001e8000e101d44 */
[----:B------:R0:W-:Y:S04]  /*24950*/  @P1 LDGSTS.E.BYPASS.LTC128B.128 [R21+0x2ac00], desc[UR4][R2.64+0x100], !P3 ;  /* 0x2ac0010002151fae */ /* 0x0001e8000d901d44 */
[----:B-1----:R0:W-:Y:S02]  /*24960*/  @P1 LDGSTS.E.BYPASS.LTC128B.128 [R21+0x2d400], desc[UR4][R2.64+0x180], !P2 ;  /* 0x2d40018002151fae */ /* 0x0021e4000d101d44 */
.L_x_884:
[----:B------:R-:W-:Y:S01]  /*24970*/  ISETP.GE.AND P0, PT, R4, 0x41, PT ;  /* 0x000000410400780c */ /* 0x000fe20003f06270 */
[----:B------:R-:W-:-:S12]  /*24980*/  BSSY B0, `(.L_x_745) ;  /* 0x0000011000007945 */ /* 0x000fd80003800000 */
[----:B------:R-:W-:Y:S05]  /*24990*/  @!P0 BRA `(.L_x_746) ;  /* 0x00000000003c8947 */ /* 0x000fea0003800000 */
[----:B------:R-:W-:Y:S01]  /*249a0*/  LOP3.LUT P4, RZ, R23, 0x10, RZ, 0xc0, !PT ;  /* 0x0000001017ff7812 */ /* 0x000fe2000788c0ff */
[----:B------:R-:W-:Y:S01]  /*249b0*/  IMAD R7, R7, 0x2, R22 ;  /* 0x0000000207077824 */ /* 0x000fe200078e0216 */
[C---:B------:R-:W-:Y:S01]  /*249c0*/  LOP3.LUT P3, RZ, R23.reuse, 0x8, RZ, 0xc0, !PT ;  /* 0x0000000817ff7812 */ /* 0x040fe2000786c0ff */
[----:B------:R-:W-:Y:S01]  /*249d0*/  ULDC.64 UR4, c[0x0][0x208] ;  /* 0x0000820000047ab9 */ /* 0x000fe20000000a00 */
        /* <DEDUP_REMOVED lines=11> */
.L_x_746:
[----:B------:R-:W-:Y:S05]  /*24a90*/  BSYNC B0 ;  /* 0x0000000000007941 */ /* 0x000fea0003800000 */
.L_x_745:
[----:B------:R-:W-:Y:S01]  /*24aa0*/  NOP ;  /* 0x0000000000007918 */ /* 0x000fe20000000000 */
[----:B------:R-:W-:-:S13]  /*24ab0*/  PLOP3.LUT P0, PT, PT, PT, PT, 0x80, 0x0 ;  /* 0x000000000000781c */ /* 0x000fda0003f0f070 */
.L_x_747:
[----:B------:R-:W-:Y:S02]  /*24ac0*/  PLOP3.LUT P1, PT, P1, P0, PT, 0xa2, 0x0 ;  /* 0x000000000000781c */ /* 0x000fe40000f21472 */
[----:B------:R-:W-:-:S08]  /*24ad0*/  @P0 R2UR P1, UR4, R5 ;  /* 0x00000000050402ca */ /* 0x000fd00000020000 */
[----:B------:R-:W-:-:S05]  /*24ae0*/  @P0 PLOP3.LUT P0, PT, P1, PT, PT, 0x80, 0x0 ;  /* 0x000000000000081c */ /* 0x000fca0000f0f070 */
[----:B------:R-:W-:Y:S01]  /*24af0*/  @!P1 SYNCS.ARRIVE.TRANS64.RED.A0T1 RZ, [UR4+0x38830], RZ ;  /* 0x038830ffffff99a7 */ /* 0x000fe20008200404 */
[----:B------:R-:W-:Y:S07]  /*24b00*/  @!P1 ARRIVES.LDGSTSBAR.64.TRANSCNT [UR4+0x38830] ;  /* 0x03883000ff0099b0 */ /* 0x000fee0008000a84 */
[----:B------:R-:W-:Y:S05]  /*24b10*/  @P0 BRA.U.ANY `(.L_x_747) ;  /* 0xfffffffd00e80947 */ /* 0x000fea000393ffff */
[----:B------:R-:W-:Y:S01]  /*24b20*/  NOP ;  /* 0x0000000000007918 */ /* 0x000fe20000000000 */
[----:B------:R-:W-:-:S05]  /*24b30*/  IMAD.U32 R0, RZ, RZ, UR37 ;  /* 0x00000025ff007e24 */ /* 0x000fca000f8e00ff */
[----:B------:R-:W-:-:S13]  /*24b40*/  ISETP.NE.AND P2, PT, R0, 0x3, PT ;  /* 0x000000030000780c */ /* 0x000fda0003f45270 */
[----:B------:R-:W-:Y:S05]  /*24b50*/  @!P2 BRA `(.L_x_748) ;  /* 0x000000000004a947 */ /* 0x000fea0003800000 */
[----:B------:R-:W-:Y:S01]  /*24b60*/  BPT.TRAP 0x1 ;  /* 0x000000040000795c */ /* 0x000fe20000300000 */
.L_x_748:
[----:B------:R3:W5:Y:S01]  /*24b70*/  LDL.LU R0, [R1+0x1c] ;  /* 0x00001c0001007983 */ /* 0x0007620000300800 */
[----:B------:R3:W-:Y:S02]  /*24b80*/  SYNCS.ARRIVE.TRANS64.A1T0 RZ, [R5+URZ+0x38830], RZ ;  /* 0x038830ff05ff79a7 */ /* 0x0007e4000810003f */
[----:B------:R-:W-:Y:S05]  /*24b90*/  WARPSYNC.ALL ;  /* 0x0000000000007948 */ /* 0x000fea0003800000 */
[----:B------:R-:W-:Y:S01]  /*24ba0*/  ULDC.64 UR4, c[0x0][0xa00] ;  /* 0x0002800000047ab9 */ /* 0x000fe20000000a00 */
[----:B------:R-:W-:Y:S01]  /*24bb0*/  BSSY B6, `(.L_x_749) ;  /* 0x0000021000067945 */ /* 0x000fe20003800000 */
[----:B------:R-:W-:Y:S01]  /*24bc0*/  BAR.SYNC.DEFER_BLOCKING 0x8, 0x180 ;  /* 0x0206000000007b1d */ /* 0x000fe20000010000 */
[----:B------:R-:W-:-:S04]  /*24bd0*/  ISETP.NE.U32.AND P0, PT, RZ, UR4, PT ;  /* 0x00000004ff007c0c */ /* 0x000fc8000bf05070 */
[----:B------:R-:W-:Y:S01]  /*24be0*/  ISETP.NE.AND.EX P0, PT, RZ, UR5, PT, P0 ;  /* 0x00000005ff007c0c */ /* 0x000fe2000bf05300 */
[----:B------:R-:W-:Y:S02]  /*24bf0*/  ULDC.64 UR4, c[0x0][0x298] ;  /* 0x0000a60000047ab9 */ /* 0x000fe40000000a00 */
[----:B---3--:R-:W-:Y:S01]  /*24c00*/  IMAD.WIDE.U32 R4, R35, UR4, RZ ;  /* 0x0000000423047c25 */ /* 0x008fe2000f8e00ff */
[----:B------:R-:W-:Y:S02]  /*24c10*/  SEL R31, R31, RZ, !P0 ;  /* 0x000000ff1f1f7207 */ /* 0x000fe40004000000 */
[----:B01---5:R-:W-:Y:S02]  /*24c20*/  SEL R2, R0, RZ, !P0 ;  /* 0x000000ff00027207 */ /* 0x023fe40004000000 */
[----:B------:R-:W-:-:S03]  /*24c30*/  SHF.R.S32.HI R0, RZ, 0x1f, R35 ;  /* 0x0000001fff007819 */ /* 0x000fc60000011423 */
[----:B------:R0:W-:Y:S02]  /*24c40*/  STL [R1+0x1c], R2 ;  /* 0x00001c0201007387 */ /* 0x0001e40000100800 */
[----:B------:R-:W-:Y:S02]  /*24c50*/  IMAD R0, R0, UR4, RZ ;  /* 0x0000000400007c24 */ /* 0x000fe4000f8e02ff */
[----:B------:R1:W-:Y:S02]  /*24c60*/  STL.64 [R1+0x20], R4 ;  /* 0x0000200401007387 */ /* 0x0003e40000100a00 */
[----:B------:R-:W-:Y:S02]  /*24c70*/  IMAD R0, R35, UR5, R0 ;  /* 0x0000000523007c24 */ /* 0x000fe4000f8e0200 */
[----:B0-----:R-:W-:-:S03]  /*24c80*/  VIADD R2, R22, 0x14400 ;  /* 0x0001440016027836 */ /* 0x001fc60000000000 */
[----:B------:R-:W-:Y:S02]  /*24c90*/  IADD3 R35, R5, R0, RZ ;  /* 0x0000000005237210 */ /* 0x000fe40007ffe0ff */
[----:B------:R-:W-:-:S13]  /*24ca0*/  LOP3.LUT P0, RZ, R2, 0x3ff, RZ, 0xc0, !PT ;  /* 0x000003ff02ff7812 */ /* 0x000fda000780c0ff */
[----:B-1----:R-:W-:Y:S05]  /*24cb0*/  @!P0 BRA `(.L_x_750) ;  /* 0x0000000000408947 */ /* 0x002fea0003800000 */
[----:B------:R-:W-:Y:S01]  /*24cc0*/  MOV R2, 0x0 ;  /* 0x0000000000027802 */ /* 0x000fe20000000f00 */
[----:B------:R-:W-:Y:S01]  /*24cd0*/  ULDC.64 UR4, c[0x4][0xa8] ;  /* 0x01002a0000047ab9 */ /* 0x000fe20000000a00 */
[----:B------:R-:W-:Y:S01]  /*24ce0*/  ULDC.64 UR6, c[0x4][0xb0] ;  /* 0x01002c0000067ab9 */ /* 0x000fe20000000a00 */
[----:B------:R-:W-:Y:S01]  /*24cf0*/  ULDC.64 UR8, c[0x4][0x20] ;  /* 0x0100080000087ab9 */ /* 0x000fe20000000a00 */
[----:B------:R-:W-:Y:S02]  /*24d00*/  IMAD.U32 R4, RZ, RZ, UR4 ;  /* 0x00000004ff047e24 */ /* 0x000fe4000f8e00ff */
[----:B------:R-:W0:Y:S01]  /*24d10*/  LDC.64 R2, c[0x4][R2] ;  /* 0x0100000002027b82 */ /* 0x000e220000000a00 */
[----:B------:R-:W-:Y:S02]  /*24d20*/  IMAD.U32 R5, RZ, RZ, UR5 ;  /* 0x00000005ff057e24 */ /* 0x000fe4000f8e00ff */
[----:B------:R-:W-:Y:S02]  /*24d30*/  IMAD.U32 R6, RZ, RZ, UR6 ;  /* 0x00000006ff067e24 */ /* 0x000fe4000f8e00ff */
[----:B------:R-:W-:-:S02]  /*24d40*/  IMAD.U32 R7, RZ, RZ, UR7 ;  /* 0x00000007ff077e24 */ /* 0x000fc4000f8e00ff */
[----:B------:R-:W-:Y:S02]  /*24d50*/  IMAD.U32 R10, RZ, RZ, UR8 ;  /* 0x00000008ff0a7e24 */ /* 0x000fe4000f8e00ff */
[----:B------:R-:W-:Y:S02]  /*24d60*/  IMAD.U32 R11, RZ, RZ, UR9 ;  /* 0x00000009ff0b7e24 */ /* 0x000fe4000f8e00ff */
[----:B--2---:R-:W-:Y:S02]  /*24d70*/  IMAD.MOV.U32 R8, RZ, RZ, 0x70 ;  /* 0x00000070ff087424 */ /* 0x004fe400078e00ff */
[----:B------:R-:W-:Y:S02]  /*24d80*/  IMAD.MOV.U32 R12, RZ, RZ, 0x1 ;  /* 0x00000001ff0c7424 */ /* 0x000fe400078e00ff */
[----:B------:R-:W-:-:S07]  /*24d90*/  IMAD.MOV.U32 R13, RZ, RZ, RZ ;  /* 0x000000ffff0d7224 */ /* 0x000fce00078e00ff */
[----:B------:R-:W-:-:S07]  /*24da0*/  LEPC R20, `(.L_x_750) ;  /* 0x000000001014794e */ /* 0x000fce0000000000 */
[----:B0-----:R-:W-:Y:S05]  /*24db0*/  CALL.ABS.NOINC R2 ;  /* 0x0000000002007343 */ /* 0x001fea0003c00000 */
.L_x_750:
[----:B------:R-:W-:Y:S05]  /*24dc0*/  BSYNC B6 ;  /* 0x0000000000067941 */ /* 0x000fea0003800000 */
.L_x_749:
[----:B------:R-:W3:Y:S01]  /*24dd0*/  LDL.LU R20, [R1+0x1c] ;  /* 0x00001c0001147983 */ /* 0x000ee20000300800 */
[----:B------:R-:W-:Y:S01]  /*24de0*/  ULDC.64 UR4, c[0x0][0x2d8] ;  /* 0x0000b60000047ab9 */ /* 0x000fe20000000a00 */
[----:B--2---:R-:W0:Y:S02]  /*24df0*/  LDC R8, c[0x0][0x448] ;  /* 0x00011200ff087b82 */ /* 0x004e240000000800 */
[----:B------:R-:W2:Y:S01]  /*24e00*/  LDL.LU.64 R2, [R1+0x20] ;  /* 0x0000200001027983 */ /* 0x000ea20000300a00 */
[----:B------:R-:W-:-:S03]  /*24e10*/  IMAD R0, R32, UR4, RZ ;  /* 0x0000000420007c24 */ /* 0x000fc6000f8e02ff */
[----:B------:R1:W5:Y:S01]  /*24e20*/  LDL R10, [R1+0x28] ;  /* 0x00002800010a7983 */ /* 0x0003620000100800 */
[----:B------:R-:W-:Y:S01]  /*24e30*/  IMAD R0, R18, UR5, R0 ;  /* 0x0000000512007c24 */ /* 0x000fe2000f8e0200 */
[----:B0-----:R-:W-:-:S13]  /*24e40*/  ISETP.NE.AND P0, PT, R8, 0x1, PT ;  /* 0x000000010800780c */ /* 0x001fda0003f05270 */
[----:B------:R-:W0:Y:S08]  /*24e50*/  @P0 LDC R5, c[0x0][0x44c] ;  /* 0x00011300ff050b82 */ /* 0x000e300000000800 */
[----:B------:R-:W4:Y:S01]  /*24e60*/  @P0 LDC R4, c[0x0][0x450] ;  /* 0x00011400ff040b82 */ /* 0x000f220000000800 */
[C---:B------:R-:W-:Y:S02]  /*24e70*/  LOP3.LUT R12, R36.reuse, 0x40, RZ, 0xfc, !PT ;  /* 0x00000040240c7812 */ /* 0x040fe400078efcff */
[----:B------:R-:W-:-:S02]  /*24e80*/  LOP3.LUT R9, R36, 0x80, RZ, 0xfc, !PT ;  /* 0x0000008024097812 */ /* 0x000fc400078efcff */
[----:B------:R-:W-:Y:S01]  /*24e90*/  LOP3.LUT R11, R36, 0xc0, RZ, 0xfc, !PT ;  /* 0x000000c0240b7812 */ /* 0x000fe200078efcff */
[----:B--2---:R-:W-:Y:S02]  /*24ea0*/  IMAD.MOV.U32 R3, RZ, RZ, R35 ;  /* 0x000000ffff037224 */ /* 0x004fe400078e0023 */
[----:B------:R-:W-:Y:S01]  /*24eb0*/  IMAD.WIDE.U32 R2, R18, UR4, R2 ;  /* 0x0000000412027c25 */ /* 0x000fe2000f8e0002 */
[----:B------:R-:W-:-:S03]  /*24ec0*/  ULDC.64 UR4, c[0x0][0x2e0] ;  /* 0x0000b80000047ab9 */ /* 0x000fc60000000a00 */
[----:B------:R-:W-:Y:S02]  /*24ed0*/  IMAD.IADD R3, R3, 0x1, R0 ;  /* 0x0000000103037824 */ /* 0x000fe400078e0200 */
[----:B---3--:R-:W-:Y:S02]  /*24ee0*/  IMAD R0, R20, UR4, RZ ;  /* 0x0000000414007c24 */ /* 0x008fe4000f8e02ff */
[----:B------:R-:W2:Y:S01]  /*24ef0*/  S2R R20, SR_TID.X ;  /* 0x0000000000147919 */ /* 0x000ea20000002100 */
[----:B------:R-:W-:-:S04]  /*24f00*/  IMAD.WIDE.U32 R2, R31, UR4, R2 ;  /* 0x000000041f027c25 */ /* 0x000fc8000f8e0002 */
[----:B------:R-:W-:Y:S01]  /*24f10*/  IMAD R0, R31, UR5, R0 ;  /* 0x000000051f007c24 */ /* 0x000fe2000f8e0200 */
[----:B------:R-:W-:-:S04]  /*24f20*/  ULDC.64 UR4, c[0x0][0x2d0] ;  /* 0x0000b40000047ab9 */ /* 0x000fc80000000a00 */
[----:B------:R-:W-:Y:S01]  /*24f30*/  IADD3 R3, R3, R0, RZ ;  /* 0x0000000003037210 */ /* 0x000fe20007ffe0ff */
[----:B------:R-:W-:Y:S01]  /*24f40*/  IMAD.SHL.U32 R0, R17, 0x80, RZ ;  /* 0x0000008011007824 */ /* 0x000fe200078e00ff */
[----:B--2---:R-:W-:-:S04]  /*24f50*/  LOP3.LUT R20, R20, 0x7f, RZ, 0xc0, !PT ;  /* 0x0000007f14147812 */ /* 0x004fc800078ec0ff */
[----:B------:R-:W-:Y:S02]  /*24f60*/  SHF.R.U32.HI R21, RZ, 0x3, R20 ;  /* 0x00000003ff157819 */ /* 0x000fe40000011614 */
[----:B------:R-:W2:Y:S02]  /*24f70*/  S2R R20, SR_TID.X ;  /* 0x0000000000147919 */ /* 0x000ea40000002100 */
[----:B--2---:R-:W-:-:S05]  /*24f80*/  IMAD.SHL.U32 R20, R20, 0x10, RZ ;  /* 0x0000001014147824 */ /* 0x004fca00078e00ff */
[----:B------:R-:W-:-:S04]  /*24f90*/  LOP3.LUT R20, R21, 0x70, R20, 0xf8, !PT ;  /* 0x0000007015147812 */ /* 0x000fc800078ef814 */
[----:B------:R-:W-:-:S05]  /*24fa0*/  LOP3.LUT R6, R20, R0, RZ, 0xfc, !PT ;  /* 0x0000000014067212 */ /* 0x000fca00078efcff */
[----:B0-----:R-:W-:-:S04]  /*24fb0*/  @P0 IMAD.HI.U32 R7, R6, R5, RZ ;  /* 0x0000000506070227 */ /* 0x001fc800078e00ff */
[----:B------:R-:W-:Y:S01]  /*24fc0*/  IMAD.MOV.U32 R5, RZ, RZ, R6 ;  /* 0x000000ffff057224 */ /* 0x000fe200078e0006 */
[----:B----4-:R-:W-:Y:S01]  /*24fd0*/  @P0 SHF.R.U32.HI R5, RZ, R4, R7 ;  /* 0x00000004ff050219 */ /* 0x010fe20000011607 */
        /* <DEDUP_REMOVED lines=13> */
[----:B------:R-:W-:-:S03]  /*250b0*/  ULDC.64 UR4, c[0x0][0x280] ;  /* 0x0000a00000047ab9 */ /* 0x000fc60000000a00 */
[----:B------:R-:W-:Y:S01]  /*250c0*/  IMAD.IADD R4, R3, 0x1, R5 ;  /* 0x0000000103047824 */ /* 0x000fe200078e0205 */
[----:B------:R-:W-:Y:S01]  /*250d0*/  LEA R5, P0, R2, UR4, 0x1 ;  /* 0x0000000402057c11 */ /* 0x000fe2000f8008ff */
[----:B------:R-:W-:Y:S01]  /*250e0*/  ULDC UR4, c[0x0][0x2b8] ;  /* 0x0000ae0000047ab9 */ /* 0x000fe20000000800 */
[----:B0-----:R-:W-:Y:S02]  /*250f0*/  LOP3.LUT R20, R20, 0x7f, RZ, 0xc0, !PT ;  /* 0x0000007f14147812 */ /* 0x001fe400078ec0ff */
[----:B------:R-:W-:Y:S01]  /*25100*/  LEA.HI.X R4, R2, UR5, R4, 0x1, P0 ;  /* 0x0000000502047c11 */ /* 0x000fe200080f0c04 */
[----:B------:R-:W-:Y:S01]  /*25110*/  UMOV UR5, 0xffffffff ;  /* 0xffffffff00057882 */ /* 0x000fe20000000000 */
[----:B------:R-:W-:Y:S02]  /*25120*/  ISETP.GE.AND P4, PT, R36, UR4, PT ;  /* 0x0000000424007c0c */ /* 0x000fe4000bf86270 */
[----:B------:R-:W-:Y:S02]  /*25130*/  ISETP.GE.AND P3, PT, R12, UR4, PT ;  /* 0x000000040c007c0c */ /* 0x000fe4000bf66270 */
[----:B------:R-:W-:-:S02]  /*25140*/  ISETP.GE.AND P2, PT, R9, UR4, PT ;  /* 0x0000000409007c0c */ /* 0x000fc4000bf46270 */
[----:B------:R-:W-:Y:S02]  /*25150*/  ISETP.GE.AND P0, PT, R11, UR4, PT ;  /* 0x000000040b007c0c */ /* 0x000fe4000bf06270 */
[----:B------:R-:W-:Y:S01]  /*25160*/  SHF.R.U32.HI R9, RZ, 0x3, R20 ;  /* 0x00000003ff097819 */ /* 0x000fe20000011614 */
[----:B-1----:R-:W-:Y:S10]  /*25170*/  BRA.DIV UR5, `(.L_x_751) ;  /* 0x0000004e051c7947 */ /* 0x002ff4000b800000 */
[----:B------:R-:W0:Y:S01]  /*25180*/  SHFL.IDX PT, R3, R5, RZ, 0x181f ;  /* 0x00181fff05037589 */ /* 0x000e2200000e0000 */
[----:B-----5:R-:W-:Y:S01]  /*25190*/  IMAD R6, R10, R8, RZ ;  /* 0x000000080a067224 */ /* 0x020fe200078e02ff */
[----:B------:R-:W-:Y:S01]  /*251a0*/  ULDC.64 UR4, c[0x0][0x208] ;  /* 0x0000820000047ab9 */ /* 0x000fe20000000a00 */
[----:B------:R-:W-:Y:S01]  /*251b0*/  IMAD.IADD R0, R9, 0x1, R0 ;  /* 0x0000000109007824 */ /* 0x000fe200078e0200 */
[----:B------:R-:W1:Y:S04]  /*251c0*/  SHFL.IDX PT, R2, R4, RZ, 0x181f ;  /* 0x00181fff04027589 */ /* 0x000e6800000e0000 */
[----:B------:R-:W-:Y:S01]  /*251d0*/  ISETP.GE.AND P1, PT, R0, R6, PT ;  /* 0x000000060000720c */ /* 0x000fe20003f26270 */
[----:B------:R-:W-:-:S12]  /*251e0*/  SHFL.IDX PT, R14, R5, 0x7, 0x181f ;  /* 0x00f81f00050e7f89 */ /* 0x000fd800000e0000 */
[----:B0-----:R-:W-:-:S05]  /*251f0*/  @!P1 LEA R7, P5, R36, R3, 0x1 ;  /* 0x0000000324079211 */ /* 0x001fca00078a08ff */
[----:B-1----:R-:W-:Y:S02]  /*25200*/  @!P1 IMAD.X R3, RZ, RZ, R2, P5 ;  /* 0x000000ffff039224 */ /* 0x002fe400028e0602 */
[----:B------:R-:W-:Y:S02]  /*25210*/  @!P1 IMAD.MOV.U32 R2, RZ, RZ, R7 ;  /* 0x000000ffff029224 */ /* 0x000fe400078e0007 */
[----:B------:R-:W-:-:S03]  /*25220*/  VIADD R7, R0, 0x10 ;  /* 0x0000001000077836 */ /* 0x000fc60000000000 */
[----:B------:R-:W-:Y:S04]  /*25230*/  @!P1 LDGSTS.E.BYPASS.LTC128B.128 [R37+0x14400], desc[UR4][R2.64], !P4 ;  /* 0x1440000002259fae */ /* 0x000fe8000e101d44 */
[----:B------:R-:W-:Y:S04]  /*25240*/  @!P1 LDGSTS.E.BYPASS.LTC128B.128 [R37+0x18400], desc[UR4][R2.64+0x80], !P3 ;  /* 0x1840008002259fae */ /* 0x000fe8000d901d44 */
[----:B------:R-:W-:Y:S04]  /*25250*/  @!P1 LDGSTS.E.BYPASS.LTC128B.128 [R37+0x1c400], desc[UR4][R2.64+0x100], !P2 ;  /* 0x1c40010002259fae */ /* 0x000fe8000d101d44 */
[----:B------:R0:W-:Y:S01]  /*25260*/  @!P1 LDGSTS.E.BYPASS.LTC128B.128 [R37+0x20400], desc[UR4][R2.64+0x180], !P0 ;  /* 0x2040018002259fae */ /* 0x0001e2000c101d44 */
[----:B------:R-:W-:-:S03]  /*25270*/  ISETP.GE.AND P1, PT, R7, R6, PT ;  /* 0x000000060700720c */ /* 0x000fc60003f26270 */
[----:B0-----:R-:W0:Y:S04]  /*25280*/  SHFL.IDX PT, R3, R5, 0x1, 0x181f ;  /* 0x00381f0005037f89 */ /* 0x001e2800000e0000 */
[----:B------:R-:W1:Y:S06]  /*25290*/  SHFL.IDX PT, R2, R4, 0x1, 0x181f ;  /* 0x00381f0004027f89 */ /* 0x000e6c00000e0000 */
[----:B0-----:R-:W-:-:S05]  /*252a0*/  @!P1 LEA R7, P5, R36, R3, 0x1 ;  /* 0x0000000324079211 */ /* 0x001fca00078a08ff */
[----:B-1----:R-:W-:Y:S01]  /*252b0*/  @!P1 IMAD.X R8, RZ, RZ, R2, P5 ;  /* 0x000000ffff089224 */ /* 0x002fe200028e0602 */
[----:B------:R-:W-:Y:S01]  /*252c0*/  @!P1 MOV R2, R7 ;  /* 0x0000000700029202 */ /* 0x000fe20000000f00 */
[----:B------:R-:W-:Y:S02]  /*252d0*/  VIADD R7, R0, 0x20 ;  /* 0x0000002000077836 */ /* 0x000fe40000000000 */
[----:B------:R-:W-:-:S05]  /*252e0*/  @!P1 IMAD.MOV.U32 R3, RZ, RZ, R8 ;  /* 0x000000ffff039224 */ /* 0x000fca00078e0008 */
        /* <DEDUP_REMOVED lines=8> */
[----:B-1----:R-:W-:Y:S02]  /*25370*/  @!P1 IMAD.X R8, RZ, RZ, R2, P5 ;  /* 0x000000ffff089224 */ /* 0x002fe400028e0602 */
[----:B------:R-:W-:Y:S02]  /*25380*/  @!P1 IMAD.MOV.U32 R2, RZ, RZ, R7 ;  /* 0x000000ffff029224 */ /* 0x000fe400078e0007 */
        /* <DEDUP_REMOVED lines=53> */
[----:B------:R0:W-:Y:S02]  /*256e0*/  @!P1 LDGSTS.E.BYPASS.LTC128B.128 [R37+0x23400], desc[UR4][R2.64+0x180], !P0 ;  /* 0x2340018002259fae */ /* 0x0001e4000c101d44 */
.L_x_901:
[----:B0-----:R-:W-:Y:S01]  /*256f0*/  VIADD R3, R0, 0x70 ;  /* 0x0000007000037836 */ /* 0x001fe20000000000 */
[----:B------:R-:W-:Y:S04]  /*25700*/  BSSY B0, `(.L_x_752) ;  /* 0x000000d000007945 */ /* 0x000fe80003800000 */
[----:B------:R-:W-:-:S13]  /*25710*/  ISETP.GE.AND P1, PT, R3, R6, PT ;  /* 0x000000060300720c */ /* 0x000fda0003f26270 */
[----:B------:R-:W-:Y:S05]  /*25720*/  @P1 BRA `(.L_x_753) ;  /* 0x0000000000281947 */ /* 0x000fea0003800000 */
[----:B------:R-:W-:Y:S01]  /*25730*/  LEA R2, P1, R36, R14, 0x1 ;  /* 0x0000000e24027211 */ /* 0x000fe200078208ff */
[----:B------:R-:W-:-:S04]  /*25740*/  ULDC.64 UR4, c[0x0][0x208] ;  /* 0x0000820000047ab9 */ /* 0x000fc80000000a00 */
[----:B-1----:R-:W-:-:S05]  /*25750*/  IMAD.X R3, RZ, RZ, R7, P1 ;  /* 0x000000ffff037224 */ /* 0x002fca00008e0607 */
[----:B------:R-:W-:Y:S01]  /*25760*/  @!PT LDS RZ, [RZ] ;  /* 0x00000000fffff984 */ /* 0x000fe20000000800 */
[----:B------:R-:W-:Y:S01]  /*25770*/  @!PT LDS RZ, [RZ] ;  /* 0x00000000fffff984 */ /* 0x000fe20000000800 */
[----:B------:R-:W-:Y:S01]  /*25780*/  @!PT LDS RZ, [RZ] ;  /* 0x00000000fffff984 */ /* 0x000fe20000000800 */
[----:B------:R0:W-:Y:S04]  /*25790*/  LDGSTS.E.BYPASS.LTC128B.128 [R37+0x17c00], desc[UR4][R2.64], !P4 ;  /* 0x17c0000002257fae */ /* 0x0001e8000e101d44 */
[----:B------:R0:W-:Y:S04]  /*257a0*/  LDGSTS.E.BYPASS.LTC128B.128 [R37+0x1bc00], desc[UR4][R2.64+0x80], !P3 ;  /* 0x1bc0008002257fae */ /* 0x0001e8000d901d44 */
[----:B------:R0:W-:Y:S04]  /*257b0*/  LDGSTS.E.BYPASS.LTC128B.128 [R37+0x1fc00], desc[UR4][R2.64+0x100], !P2 ;  /* 0x1fc0010002257fae */ /* 0x0001e8000d101d44 */
[----:B------:R0:W-:Y:S02]  /*257c0*/  LDGSTS.E.BYPASS.LTC128B.128 [R37+0x23c00], desc[UR4][R2.64+0x180], !P0 ;  /* 0x23c0018002257fae */ /* 0x0001e4000c101d44 */
.L_x_753:
[----:B------:R-:W-:Y:S05]  /*257d0*/  BSYNC B0 ;  /* 0x0000000000007941 */ /* 0x000fea0003800000 */
.L_x_752:
[----:B------:R-:W-:Y:S01]  /*257e0*/  NOP ;  /* 0x0000000000007918 */ /* 0x000fe20000000000 */
[----:B------:R-:W-:-:S13]  /*257f0*/  PLOP3.LUT P0, PT, PT, PT, PT, 0x80, 0x0 ;  /* 0x000000000000781c */ /* 0x000fda0003f0f070 */
.L_x_754:
[----:B------:R-:W-:Y:S02]  /*25800*/  PLOP3.LUT P1, PT, P1, P0, PT, 0xa2, 0x0 ;  /* 0x000000000000781c */ /* 0x000fe40000f21472 */
[----:B------:R-:W-:-:S08]  /*25810*/  @P0 R2UR P1, UR4, R22 ;  /* 0x00000000160402ca */ /* 0x000fd00000020000 */
[----:B------:R-:W-:-:S05]  /*25820*/  @P0 PLOP3.LUT P0, PT, P1, PT, PT, 0x80, 0x0 ;  /* 0x000000000000081c */ /* 0x000fca0000f0f070 */
[----:B------:R-:W-:Y:S01]  /*25830*/  @!P1 SYNCS.ARRIVE.TRANS64.RED.A0T1 RZ, [UR4+0x38800], RZ ;  /* 0x038800ffffff99a7 */ /* 0x000fe20008200404 */
[----:B------:R-:W-:Y:S07]  /*25840*/  @!P1 ARRIVES.LDGSTSBAR.64.TRANSCNT [UR4+0x38800] ;  /* 0x03880000ff0099b0 */ /* 0x000fee0008000a84 */
[----:B------:R-:W-:Y:S05]  /*25850*/  @P0 BRA.U.ANY `(.L_x_754) ;  /* 0xfffffffd00e80947 */ /* 0x000fea000393ffff */
[----:B0-----:R-:W2:Y:S02]  /*25860*/  LDL.LU R2, [R1+0x30] ;  /* 0x0000300001027983 */ /* 0x001ea40000300800 */
[----:B--2---:R-:W-:-:S04]  /*25870*/  IADD3 R2, R2, 0x1, RZ ;  /* 0x0000000102027810 */ /* 0x004fc80007ffe0ff */
        /* <DEDUP_REMOVED lines=8> */
[----:B------:R-:W2:Y:S03]  /*25900*/  SYNCS.PHASECHK.TRANS64.TRYWAIT P0, [R22+URZ+0x38820], R3 ;  /* 0x03882003160075a7 */ /* 0x000ea6000800017f */
[----:B0-2---:R-:W-:Y:S05]  /*25910*/  @!P0 BRA `(.L_x_756) ;  /* 0x0000005000248947 */ /* 0x005fea0003800000 */
.L_x_902:
[----:B------:R-:W-:Y:S05]  /*25920*/  BSYNC B0 ;  /* 0x0000000000007941 */ /* 0x000fea0003800000 */
.L_x_755:
[----:B------:R-:W2:Y:S01]  /*25930*/  LDL R0, [R1+0xc] ;  /* 0x00000c0001007983 */ /* 0x000ea20000100800 */
[----:B------:R-:W-:Y:S01]  /*25940*/  BSSY B0, `(.L_x_757) ;  /* 0x0000120000007945 */ /* 0x000fe20003800000 */
[----:B--2---:R-:W-:-:S13]  /*25950*/  ISETP.GE.AND P0, PT, R0, 0x51, PT ;  /* 0x000000510000780c */ /* 0x004fda0003f06270 */
[----:B------:R-:W-:Y:S05]  /*25960*/  @!P0 BRA `(.L_x_758) ;  /* 0x0000001000748947 */ /* 0x000fea0003800000 */
[----:B------:R-:W2:Y:S01]  /*25970*/  LDL.LU R0, [R1+0x2c] ;  /* 0x00002c0001007983 */ /* 0x000ea20000300800 */
[C---:B------:R-:W-:Y:S01]  /*25980*/  LOP3.LUT R5, R36.reuse, 0x40, RZ, 0xfc, !PT ;  /* 0x0000004024057812 */ /* 0x040fe200078efcff */
[----:B------:R-:W-:Y:S01]  /*25990*/  ULDC UR4, c[0x0][0x2f4] ;  /* 0x0000bd0000047ab9 */ /* 0x000fe20000000800 */
[C---:B------:R-:W-:Y:S01]  /*259a0*/  LOP3.LUT R4, R36.reuse, 0x80, RZ, 0xfc, !PT ;  /* 0x0000008024047812 */ /* 0x040fe200078efcff */
[----:B------:R-:W-:Y:S01]  /*259b0*/  IMAD.MOV.U32 R17, RZ, RZ, R29 ;  /* 0x000000ffff117224 */ /* 0x000fe200078e001d */
[C---:B------:R-:W-:Y:S01]  /*259c0*/  LOP3.LUT R2, R36.reuse, 0xc0, RZ, 0xfc, !PT ;  /* 0x000000c024027812 */ /* 0x040fe200078efcff */
[----:B-1----:R-:W-:Y:S01]  /*259d0*/  IMAD.MOV.U32 R7, RZ, RZ, R27 ;  /* 0x000000ffff077224 */ /* 0x002fe200078e001b */
[----:B------:R-:W-:Y:S01]  /*259e0*/  ISETP.GE.AND P4, PT, R36, UR4, PT ;  /* 0x0000000424007c0c */ /* 0x000fe2000bf86270 */
[----:B------:R-:W-:Y:S01]  /*259f0*/  IMAD.MOV.U32 R31, RZ, RZ, R26 ;  /* 0x000000ffff1f7224 */ /* 0x000fe200078e001a */
[----:B------:R-:W-:Y:S02]  /*25a00*/  ISETP.GE.AND P3, PT, R5, UR4, PT ;  /* 0x0000000405007c0c */ /* 0x000fe4000bf66270 */
[----:B------:R-:W-:-:S02]  /*25a10*/  ISETP.GE.AND P2, PT, R4, UR4, PT ;  /* 0x0000000404007c0c */ /* 0x000fc4000bf46270 */
[----:B------:R-:W-:Y:S01]  /*25a20*/  ISETP.GE.AND P1, PT, R2, UR4, PT ;  /* 0x0000000402007c0c */ /* 0x000fe2000bf26270 */
[----:B--2---:R-:W-:-:S12]  /*25a30*/  VIADD R0, R0, 0xfffffffe ;  /* 0xfffffffe00007836 */ /* 0x004fd80000000000 */
.L_x_771:
[----:B------:R-:W2:Y:S01]  /*25a40*/  LDL R5, [R1+0x10] ;  /* 0x0000100001057983 */ /* 0x000ea20000100800 */
[----:B------:R-:W1:Y:S03]  /*25a50*/  LDC R11, c[0x0][0x430] ;  /* 0x00010c00ff0b7b82 */ /* 0x000e660000000800 */
[----:B------:R-:W3:Y:S01]  /*25a60*/  LDL R8, [R1+0x14] ;  /* 0x0000140001087983 */ /* 0x000ee20000100800 */
[----:B------:R-:W4:Y:S01]  /*25a70*/  S2R R2, SR_TID.X ;  /* 0x0000000000027919 */ /* 0x000f220000002100 */
[----:B------:R-:W4:Y:S01]  /*25a80*/  S2R R4, SR_TID.X ;  /* 0x0000000000047919 */ /* 0x000f220000002100 */
[----:B-1----:R-:W-:-:S13]  /*25a90*/  ISETP.NE.AND P0, PT, R11, 0x1, PT ;  /* 0x000000010b00780c */ /* 0x002fda0003f05270 */
[----:B0-----:R-:W0:Y:S01]  /*25aa0*/  @P0 LDC R3, c[0x0][0x434] ;  /* 0x00010d00ff030b82 */ /* 0x001e220000000800 */
[----:B----4-:R-:W-:Y:S01]  /*25ab0*/  LOP3.LUT R2, R2, 0x7f, RZ, 0xc0, !PT ;  /* 0x0000007f02027812 */ /* 0x010fe200078ec0ff */
[----:B------:R-:W-:-:S03]  /*25ac0*/  IMAD.SHL.U32 R4, R4, 0x10, RZ ;  /* 0x0000001004047824 */ /* 0x000fc600078e00ff */
[----:B------:R-:W-:-:S04]  /*25ad0*/  SHF.R.U32.HI R2, RZ, 0x3, R2 ;  /* 0x00000003ff027819 */ /* 0x000fc80000011602 */
[----:B------:R-:W-:Y:S02]  /*25ae0*/  LOP3.LUT R4, R2, 0x70, R4, 0xf8, !PT ;  /* 0x0000007002047812 */ /* 0x000fe400078ef804 */
[----:B------:R-:W1:Y:S02]  /*25af0*/  @P0 LDC R2, c[0x0][0x438] ;  /* 0x00010e00ff020b82 */ /* 0x000e640000000800 */
[----:B------:R-:W-:Y:S01]  /*25b00*/  ISETP.GT.U32.AND P5, PT, R4, 0x4f, PT ;  /* 0x0000004f0400780c */ /* 0x000fe20003fa4070 */
[----:B------:R-:W-:Y:S01]  /*25b10*/  IMAD.U32 R12, RZ, RZ, UR37 ;  /* 0x00000025ff0c7e24 */ /* 0x000fe2000f8e00ff */
[----:B------:R-:W-:Y:S01]  /*25b20*/  ULDC.64 UR4, c[0x0][0x208] ;  /* 0x0000820000047ab9 */ /* 0x000fe20000000a00 */
[----:B------:R-:W-:Y:S01]  /*25b30*/  IADD3 R27, R7, 0x1, RZ ;  /* 0x00000001071b7810 */ /* 0x000fe20007ffe0ff */
[----:B------:R-:W-:Y:S02]  /*25b40*/  IMAD.MOV.U32 R26, RZ, RZ, R0 ;  /* 0x000000ffff1a7224 */ /* 0x000fe400078e0000 */
[----:B--2---:R-:W-:-:S04]  /*25b50*/  IMAD R6, R0, 0x50, R5 ;  /* 0x0000005000067824 */ /* 0x004fc800078e0205 */
[----:B------:R-:W-:-:S03]  /*25b60*/  IMAD.IADD R6, R4, 0x1, R6 ;  /* 0x0000000104067824 */ /* 0x000fc600078e0206 */
[----:B------:R-:W2:Y:S01]  /*25b70*/  @!P5 LDC.64 R4, c[0x0][0x428] ;  /* 0x00010a00ff04db82 */ /* 0x000ea20000000a00 */
[----:B0-----:R-:W-:-:S04]  /*25b80*/  @P0 IMAD.HI.U32 R3, R6, R3, RZ ;  /* 0x0000000306030227 */ /* 0x001fc800078e00ff */
[----:B------:R-:W-:Y:S01]  /*25b90*/  IMAD.MOV.U32 R10, RZ, RZ, R6 ;  /* 0x000000ffff0a7224 */ /* 0x000fe200078e0006 */
[----:B-1----:R-:W-:-:S04]  /*25ba0*/  @P0 SHF.R.U32.HI R10, RZ, R2, R3 ;  /* 0x00000002ff0a0219 */ /* 0x002fc80000011603 */
[--C-:B------:R-:W-:Y:S01]  /*25bb0*/  @!P5 SHF.R.S32.HI R3, RZ, 0x1f, R10.reuse ;  /* 0x0000001fff03d819 */ /* 0x100fe2000001140a */
[----:B------:R-:W-:-:S04]  /*25bc0*/  @!P5 IMAD.MOV.U32 R2, RZ, RZ, R10 ;  /* 0x000000ffff02d224 */ /* 0x000fc800078e000a */
[----:B--2---:R-:W-:-:S04]  /*25bd0*/  @!P5 IMAD.WIDE.U32 R2, R33, R4, R2 ;  /* 0x000000042102d225 */ /* 0x004fc800078e0002 */
[----:B---3--:R-:W-:Y:S02]  /*25be0*/  @!P5 IMAD R4, R8, R4, RZ ;  /* 0x000000040804d224 */ /* 0x008fe400078e02ff */
[----:B------:R-:W0:Y:S02]  /*25bf0*/  @!P5 LDC.64 R8, c[0x0][0x418] ;  /* 0x00010600ff08db82 */ /* 0x000e240000000a00 */
[----:B------:R-:W-:-:S04]  /*25c00*/  @!P5 IMAD R5, R33, R5, R4 ;  /* 0x000000052105d224 */ /* 0x000fc800078e0204 */
[----:B------:R-:W-:Y:S02]  /*25c10*/  @!P5 IMAD.IADD R3, R5, 0x1, R3 ;  /* 0x000000010503d824 */ /* 0x000fe400078e0203 */
[----:B------:R-:W-:Y:S01]  /*25c20*/  IMAD.MOV.U32 R4, RZ, RZ, RZ ;  /* 0x000000ffff047224 */ /* 0x000fe200078e00ff */
[----:B0-----:R-:W-:-:S04]  /*25c30*/  @!P5 LEA R8, P0, R2, R8, 0x2 ;  /* 0x000000080208d211 */ /* 0x001fc800078010ff */
[----:B------:R-:W-:-:S05]  /*25c40*/  @!P5 LEA.HI.X R9, R2, R9, R3, 0x2, P0 ;  /* 0x000000090209d211 */ /* 0x000fca00000f1403 */
[----:B------:R0:W5:Y:S01]  /*25c50*/  @!P5 LDG.E R4, desc[UR4][R8.64] ;  /* 0x000000040804d981 */ /* 0x000162000c1e1900 */
[----:B------:R-:W-:Y:S02]  /*25c60*/  ISETP.NE.AND P5, PT, R12, 0x3, PT ;  /* 0x000000030c00780c */ /* 0x000fe40003fa5270 */
[----:B------:R-:W-:Y:S01]  /*25c70*/  ISETP.NE.AND P0, PT, R27, 0x2, PT ;  /* 0x000000021b00780c */ /* 0x000fe20003f05270 */
[----:B------:R-:W-:Y:S01]  /*25c80*/  IMAD.MOV R5, RZ, RZ, -R10 ;  /* 0x000000ffff057224 */ /* 0x000fe200078e0a0a */
[----:B------:R-:W-:Y:S05]  /*25c90*/  YIELD ;  /* 0x0000000000007946 */ /* 0x000fea0003800000 */
[----:B------:R-:W-:Y:S01]  /*25ca0*/  SEL R29, RZ, 0x1, P0 ;  /* 0x00000001ff1d7807 */ /* 0x000fe20000000000 */
[----:B------:R-:W-:Y:S01]  /*25cb0*/  IMAD R5, R11, R5, R6 ;  /* 0x000000050b057224 */ /* 0x000fe200078e0206 */
[----:B------:R-:W-:-:S02]  /*25cc0*/  SEL R27, R27, RZ, P0 ;  /* 0x000000ff1b1b7207 */ /* 0x000fc40000000000 */
[----:B------:R-:W-:Y:S01]  /*25cd0*/  LOP3.LUT R29, R17, R29, RZ, 0x3c, !PT ;  /* 0x0000001d111d7212 */ /* 0x000fe200078e3cff */
[----:B0-----:R-:W-:Y:S06]  /*25ce0*/  @!P5 BRA `(.L_x_759) ;  /* 0x000000000004d947 */ /* 0x001fec0003800000 */
[----:B------:R-:W-:Y:S01]  /*25cf0*/  BPT.TRAP 0x1 ;  /* 0x000000040000795c */ /* 0x000fe20000300000 */
.L_x_759:
[----:B------:R-:W-:Y:S01]  /*25d00*/  IMAD R6, R27, 0x8, R22 ;  /* 0x000000081b067824 */ /* 0x000fe200078e0216 */
[----:B------:R-:W-:Y:S01]  /*25d10*/  SHF.L.U32 R3, R29, 0x1f, RZ ;  /* 0x0000001f1d037819 */ /* 0x000fe200000006ff */
[----:B------:R-:W-:Y:S03]  /*25d20*/  BSSY B1, `(.L_x_760) ;  /* 0x0000003000017945 */ /* 0x000fe60003800000 */
[----:B------:R-:W0:Y:S02]  /*25d30*/  SYNCS.PHASECHK.TRANS64.TRYWAIT P0, [R6+URZ+0x38840], R3 ;  /* 0x03884003060075a7 */ /* 0x000e24000800017f */
[----:B0-----:R-:W-:Y:S05]  /*25d40*/  @!P0 BRA `(.L_x_761) ;  /* 0x0000004c002c8947 */ /* 0x001fea0003800000 */
.L_x_903:
[----:B------:R-:W-:Y:S05]  /*25d50*/  BSYNC B1 ;  /* 0x0000000000017941 */ /* 0x000fea0003800000 */
.L_x_760:
        /* <DEDUP_REMOVED lines=20> */
[----:B------:R-:W-:Y:S01]  /*25ea0*/  IMAD.IADD R0, R0, 0x1, R3 ;  /* 0x0000000100007824 */ /* 0x000fe200078e0203 */
[----:B------:R-:W-:-:S04]  /*25eb0*/  UMOV UR4, 0xffffffff ;  /* 0xffffffff00047882 */ /* 0x000fc80000000000 */
[----:B------:R-:W-:Y:S01]  /*25ec0*/  LEA.HI.X R10, R2, UR5, R0, 0x1, P0 ;  /* 0x00000005020a7c11 */ /* 0x000fe200080f0c00 */
[----:B------:R-:W-:Y:S06]  /*25ed0*/  BRA.DIV UR4, `(.L_x_762) ;  /* 0x0000004a04dc7947 */ /* 0x000fec000b800000 */
[----:B------:R-:W0:Y:S01]  /*25ee0*/  SHFL.IDX PT, R2, R8, RZ, 0x181f ;  /* 0x00181fff08027589 */ /* 0x000e2200000e0000 */
[----:B------:R-:W-:Y:S01]  /*25ef0*/  LOP3.LUT R23, R23, 0xfffffeff, RZ, 0xc0, !PT ;  /* 0xfffffeff17177812 */ /* 0x000fe200078ec0ff */
[----:B------:R-:W-:Y:S01]  /*25f00*/  IMAD.SHL.U32 R0, R36, 0x2, RZ ;  /* 0x0000000224007824 */ /* 0x000fe200078e00ff */
[----:B------:R-:W-:Y:S01]  /*25f10*/  ULDC.64 UR4, c[0x0][0x208] ;  /* 0x0000820000047ab9 */ /* 0x000fe20000000a00 */
        /* <DEDUP_REMOVED lines=42> */
.L_x_915:
[----:B------:R-:W-:Y:S01]  /*261c0*/  LOP3.LUT R23, R23, 0xffffff7f, RZ, 0xc0, !PT ;  /* 0xffffff7f17177812 */ /* 0x000fe200078ec0ff */
[----:B------:R-:W-:Y:S01]  /*261d0*/  ULDC.64 UR4, c[0x0][0x208] ;  /* 0x0000820000047ab9 */ /* 0x000fe20000000a00 */
        /* <DEDUP_REMOVED lines=16> */
.L_x_763:
[----:B------:R-:W-:Y:S02]  /*262e0*/  PLOP3.LUT P5, PT, P5, P0, PT, 0xa2, 0x0 ;  /* 0x000000000000781c */ /* 0x000fe40002fa1472 */
[----:B------:R-:W-:-:S08]  /*262f0*/  @P0 R2UR P5, UR4, R6 ;  /* 0x00000000060402ca */ /* 0x000fd000000a0000 */
[----:B------:R-:W-:-:S05]  /*26300*/  @P0 PLOP3.LUT P0, PT, P5, PT, PT, 0x80, 0x0 ;  /* 0x000000000000081c */ /* 0x000fca0002f0f070 */
[----:B------:R-:W-:Y:S01]  /*26310*/  @!P5 SYNCS.ARRIVE.TRANS64.RED.A0T1 RZ, [UR4+0x38830], RZ ;  /* 0x038830ffffffd9a7 */ /* 0x000fe20008200404 */
[----:B------:R-:W-:Y:S07]  /*26320*/  @!P5 ARRIVES.LDGSTSBAR.64.TRANSCNT [UR4+0x38830] ;  /* 0x03883000ff00d9b0 */ /* 0x000fee0008000a84 */
[----:B------:R-:W-:Y:S05]  /*26330*/  @P0 BRA.U.ANY `(.L_x_763) ;  /* 0xfffffffd00e80947 */ /* 0x000fea000393ffff */
[----:B------:R-:W-:Y:S01]  /*26340*/  NOP ;  /* 0x0000000000007918 */ /* 0x000fe20000000000 */
[----:B-1----:R-:W-:-:S05]  /*26350*/  IMAD.U32 R2, RZ, RZ, UR37 ;  /* 0x00000025ff027e24 */ /* 0x002fca000f8e00ff */
[----:B------:R-:W-:-:S13]  /*26360*/  ISETP.NE.AND P6, PT, R2, 0x3, PT ;  /* 0x000000030200780c */ /* 0x000fda0003fc5270 */
[----:B------:R-:W-:Y:S05]  /*26370*/  @!P6 BRA `(.L_x_764) ;  /* 0x000000000004e947 */ /* 0x000fea0003800000 */
[----:B------:R-:W-:Y:S01]  /*26380*/  BPT.TRAP 0x1 ;  /* 0x000000040000795c */ /* 0x000fe20000300000 */
.L_x_764:
[----:B------:R1:W-:Y:S01]  /*26390*/  SYNCS.ARRIVE.TRANS64.A1T0 RZ, [R6+URZ+0x38830], RZ ;  /* 0x038830ff06ff79a7 */ /* 0x0003e2000810003f */
[----:B------:R-:W-:Y:S05]  /*263a0*/  @!P6 BRA `(.L_x_765) ;  /* 0x000000000004e947 */ /* 0x000fea0003800000 */
[----:B------:R-:W-:Y:S01]  /*263b0*/  BPT.TRAP 0x1 ;  /* 0x000000040000795c */ /* 0x000fe20000300000 */
.L_x_765:
[----:B------:R-:W-:Y:S01]  /*263c0*/  SHF.L.U32 R2, R17, 0x1f, RZ ;  /* 0x0000001f11027819 */ /* 0x000fe200000006ff */
[----:B-1----:R-:W-:Y:S01]  /*263d0*/  IMAD R6, R7, 0x8, R22 ;  /* 0x0000000807067824 */ /* 0x002fe200078e0216 */
[----:B------:R-:W-:Y:S03]  /*263e0*/  BSSY B1, `(.L_x_766) ;  /* 0x0000003000017945 */ /* 0x000fe60003800000 */
[----:B------:R-:W1:Y:S02]  /*263f0*/  SYNCS.PHASECHK.TRANS64.TRYWAIT P0, [R6+URZ+0x38860], R2 ;  /* 0x03886002060075a7 */ /* 0x000e64000800017f */
[----:B-1----:R-:W-:Y:S05]  /*26400*/  @!P0 BRA `(.L_x_767) ;  /* 0x0000004c00648947 */ /* 0x002fea0003800000 */
.L_x_916:
[----:B------:R-:W-:Y:S05]  /*26410*/  BSYNC B1 ;  /* 0x0000000000017941 */ /* 0x000fea0003800000 */
.L_x_766:
[----:B0-----:R-:W2:Y:S01]  /*26420*/  LDL R8, [R1+0xc] ;  /* 0x00000c0001087983 */ /* 0x001ea20000100800 */
        /* <DEDUP_REMOVED lines=9> */
[----:B------:R-:W-:Y:S01]  /*264c0*/  IMAD R7, R7, 0x2, R22 ;  /* 0x0000000207077824 */ /* 0x000fe200078e0216 */
[----:B------:R-:W-:Y:S02]  /*264d0*/  ULDC.64 UR4, c[0x0][0x208] ;  /* 0x0000820000047ab9 */ /* 0x000fe40000000a00 */
[----:B------:R-:W1:Y:S01]  /*264e0*/  SHFL.IDX PT, R3, R25, RZ, 0x181f ;  /* 0x00181fff19037589 */ /* 0x000e6200000e0000 */
[----:B0-----:R-:W-:-:S05]  /*264f0*/  IADD3 R2, P0, R2, R0, RZ ;  /* 0x0000000002027210 */ /* 0x001fca0007f1e0ff */
[----:B-1----:R-:W-:Y:S01]  /*26500*/  IMAD.X R3, RZ, RZ, R3, P0 ;  /* 0x000000ffff037224 */ /* 0x002fe200000e0603 */
[----:B------:R-:W-:-:S13]  /*26510*/  ISETP.LT.OR P0, PT, R8, 0x1, P4 ;  /* 0x000000010800780c */ /* 0x000fda0002701670 */
[----:B------:R-:W-:Y:S01]  /*26520*/  @!PT LDS RZ, [RZ] ;  /* 0x00000000fffff984 */ /* 0x000fe20000000800 */
        /* <DEDUP_REMOVED lines=44> */
[----:B0-2---:R0:W1:Y:S02]  /*267f0*/  SHFL.IDX PT, R2, R24, 0x4, 0x181f ;  /* 0x00981f0018027f89 */ /* 0x00506400000e0000 */
.L_x_928:
[----:B-1----:R-:W-:Y:S01]  /*26800*/  IADD3 R2, P0, R2, R0, RZ ;  /* 0x0000000002027210 */ /* 0x002fe20007f1e0ff */
[----:B------:R-:W-:-:S04]  /*26810*/  ULDC.64 UR4, c[0x0][0x208] ;  /* 0x0000820000047ab9 */ /* 0x000fc80000000a00 */
        /* <DEDUP_REMOVED lines=12> */
[----:B------:R-:W-:Y:S02]  /*268e0*/  ULDC.64 UR4, c[0x0][0x328] ;  /* 0x0000ca0000047ab9 */ /* 0x000fe40000000a00 */
[----:B------:R-:W-:Y:S01]  /*268f0*/  IMAD R20, R20, UR4, RZ ;  /* 0x0000000414147c24 */ /* 0x000fe2000f8e02ff */
[----:B------:R-:W-:-:S03]  /*26900*/  NOP ;  /* 0x0000000000007918 */ /* 0x000fc60000000000 */
[C---:B------:R-:W-:Y:S02]  /*26910*/  IMAD R9, R5.reuse, UR5, R20 ;  /* 0x0000000505097c24 */ /* 0x040fe4000f8e0214 */
[----:B-1----:R-:W-:Y:S01]  /*26920*/  IMAD.WIDE.U32 R2, R5, UR4, RZ ;  /* 0x0000000405027c25 */ /* 0x002fe2000f8e00ff */
[----:B------:R-:W-:-:S03]  /*26930*/  ULDC.64 UR4, c[0x0][0x338] ;  /* 0x0000ce0000047ab9 */ /* 0x000fc60000000a00 */
[----:B------:R-:W-:Y:S01]  /*26940*/  IMAD R21, R21, UR4, RZ ;  /* 0x0000000415157c24 */ /* 0x000fe2000f8e02ff */
[----:B------:R-:W-:-:S03]  /*26950*/  IADD3 R3, R3, R9, RZ ;  /* 0x0000000903037210 */ /* 0x000fc60007ffe0ff */
[C---:B------:R-:W-:Y:S02]  /*26960*/  IMAD R21, R4.reuse, UR5, R21 ;  /* 0x0000000504157c24 */ /* 0x040fe4000f8e0215 */
[----:B------:R-:W-:Y:S01]  /*26970*/  IMAD.WIDE.U32 R2, R4, UR4, R2 ;  /* 0x0000000404027c25 */ /* 0x000fe2000f8e0002 */
[----:B------:R-:W-:-:S03]  /*26980*/  ULDC.64 UR4, c[0x0][0x330] ;  /* 0x0000cc0000047ab9 */ /* 0x000fc60000000a00 */
[----:B------:R-:W-:Y:S02]  /*26990*/  IMAD.IADD R3, R3, 0x1, R21 ;  /* 0x0000000103037824 */ /* 0x000fe400078e0215 */
[----:B------:R-:W-:Y:S02]  /*269a0*/  IMAD R5, R32, UR4, RZ ;  /* 0x0000000420057c24 */ /* 0x000fe4000f8e02ff */
[----:B------:R-:W-:-:S04]  /*269b0*/  IMAD.WIDE.U32 R2, R18, UR4, R2 ;  /* 0x0000000412027c25 */ /* 0x000fc8000f8e0002 */
[----:B------:R-:W-:Y:S01]  /*269c0*/  IMAD R5, R18, UR5, R5 ;  /* 0x0000000512057c24 */ /* 0x000fe2000f8e0205 */
[----:B------:R-:W-:Y:S02]  /*269d0*/  ULDC.64 UR4, c[0x0][0x318] ;  /* 0x0000c60000047ab9 */ /* 0x000fe40000000a00 */
[----:B0-----:R-:W-:Y:S01]  /*269e0*/  LEA R24, P0, R2, UR4, 0x1 ;  /* 0x0000000402187c11 */ /* 0x001fe2000f8008ff */
[----:B------:R-:W-:-:S05]  /*269f0*/  IMAD.IADD R3, R5, 0x1, R3 ;  /* 0x0000000105037824 */ /* 0x000fca00078e0203 */
[----:B------:R-:W-:Y:S02]  /*26a00*/  LEA.HI.X R25, R2, UR5, R3, 0x1, P0 ;  /* 0x0000000502197c11 */ /* 0x000fe400080f0c03 */
[----:B------:R-:W-:-:S13]  /*26a10*/  PLOP3.LUT P0, PT, PT, PT, PT, 0x80, 0x0 ;  /* 0x000000000000781c */ /* 0x000fda0003f0f070 */
.L_x_769:
        /* <DEDUP_REMOVED lines=11> */
.L_x_770:
[C---:B------:R-:W-:Y:S01]  /*26ad0*/  ISETP.GT.AND P0, PT, R26.reuse, RZ, PT ;  /* 0x000000ff1a00720c */ /* 0x040fe20003f04270 */
[----:B------:R2:W-:Y:S01]  /*26ae0*/  SYNCS.ARRIVE.TRANS64.A1T0 RZ, [R6+URZ+0x38850], RZ ;  /* 0x038850ff06ff79a7 */ /* 0x0005e2000810003f */
[----:B------:R-:W-:Y:S02]  /*26af0*/  VIADD R0, R26, 0xffffffff ;  /* 0xffffffff1a007836 */ /* 0x000fe40000000000 */
[----:B------:R-:W-:Y:S02]  /*26b00*/  IMAD.MOV.U32 R17, RZ, RZ, R29 ;  /* 0x000000ffff117224 */ /* 0x000fe400078e001d */
[----:B------:R-:W-:Y:S02]  /*26b10*/  IMAD.MOV.U32 R7, RZ, RZ, R27 ;  /* 0x000000ffff077224 */ /* 0x000fe400078e001b */
[----:B------:R-:W-:-:S05]  /*26b20*/  IMAD.MOV.U32 R31, RZ, RZ, R26 ;  /* 0x000000ffff1f7224 */ /* 0x000fca00078e001a */
[----:B--2---:R-:W-:Y:S05]  /*26b30*/  @P0 BRA `(.L_x_771) ;  /* 0xffffffec00c00947 */ /* 0x004fea000383ffff */
.L_x_758:
[----:B------:R-:W-:Y:S05]  /*26b40*/  BSYNC B0 ;  /* 0x0000000000007941 */ /* 0x000fea0003800000 */
.L_x_757:
[----:B------:R-:W2:Y:S01]  /*26b50*/  S2R R2, SR_TID.X ;  /* 0x0000000000027919 */ /* 0x000ea20000002100 */
[----:B------:R-:W-:Y:S01]  /*26b60*/  BSSY B0, `(.L_x_772) ;  /* 0x0000011000007945 */ /* 0x000fe20003800000 */
[----:B--2---:R-:W-:-:S04]  /*26b70*/  LOP3.LUT R2, R2, 0x7f, RZ, 0xc0, !PT ;  /* 0x0000007f02027812 */ /* 0x004fc800078ec0ff */
[----:B------:R-:W-:-:S13]  /*26b80*/  ISETP.NE.AND P0, PT, R2, RZ, PT ;  /* 0x000000ff0200720c */ /* 0x000fda0003f05270 */
[----:B------:R-:W-:Y:S05]  /*26b90*/  @P0 BRA `(.L_x_773) ;  /* 0x0000000000340947 */ /* 0x000fea0003800000 */
[----:B------:R-:W2:Y:S01]  /*26ba0*/  S2R R5, SR_LANEID ;  /* 0x0000000000057919 */ /* 0x000ea20000000000 */
[----:B------:R-:W-:Y:S01]  /*26bb0*/  VOTEU.ANY UR4, UPT, PT ;  /* 0x0000000000047886 */ /* 0x000fe200038e0100 */
[----:B0-----:R-:W0:Y:S01]  /*26bc0*/  LDC.64 R2, c[0x0][0xc60] ;  /* 0x00031800ff027b82 */ /* 0x001e220000000a00 */
[----:B------:R-:W2:Y:S01]  /*26bd0*/  FLO.U32 R0, UR4 ;  /* 0x0000000400007d00 */ /* 0x000ea200080e0000 */
[----:B------:R-:W-:Y:S01]  /*26be0*/  ULDC.64 UR6, c[0x0][0x208] ;  /* 0x0000820000067ab9 */ /* 0x000fe20000000a00 */
[----:B--2---:R-:W-:-:S06]  /*26bf0*/  ISETP.EQ.U32.AND P0, PT, R0, R5, PT ;  /* 0x000000050000720c */ /* 0x004fcc0003f02070 */
[----:B------:R-:W0:Y:S07]  /*26c00*/  POPC R5, UR4 ;  /* 0x0000000400057d09 */ /* 0x000e2e0008000000 */
[----:B0-----:R-:W2:Y:S01]  /*26c10*/  @P0 ATOMG.E.ADD.STRONG.GPU PT, R3, desc[UR6][R2.64], R5 ;  /* 0x00000005020309a8 */ /* 0x001ea200081ee1c6 */
[----:B------:R-:W0:Y:S02]  /*26c20*/  S2R R4, SR_LTMASK ;  /* 0x0000000000047919 */ /* 0x000e240000003900 */
[----:B0-----:R-:W-:-:S04]  /*26c30*/  LOP3.LUT R4, R4, UR4, RZ, 0xc0, !PT ;  /* 0x0000000404047c12 */ /* 0x001fc8000f8ec0ff */
[----:B-1----:R-:W0:Y:S01]  /*26c40*/  POPC R7, R4 ;  /* 0x0000000400077309 */ /* 0x002e220000000000 */
[----:B--2---:R-:W0:Y:S02]  /*26c50*/  SHFL.IDX PT, R0, R3, R0, 0x1f ;  /* 0x00001f0003007589 */ /* 0x004e2400000e0000 */
[----:B0-----:R-:W-:-:S07]  /*26c60*/  IADD3 R16, R0, UR36, R7 ;  /* 0x0000002400107c10 */ /* 0x001fce000fffe007 */
.L_x_773:
[----:B------:R-:W-:Y:S05]  /*26c70*/  BSYNC B0 ;  /* 0x0000000000007941 */ /* 0x000fea0003800000 */
.L_x_772:
[----:B------:R-:W-:-:S05]  /*26c80*/  IMAD.U32 R0, RZ, RZ, UR37 ;  /* 0x00000025ff007e24 */ /* 0x000fca000f8e00ff */
[----:B------:R-:W-:-:S13]  /*26c90*/  ISETP.NE.AND P0, PT, R0, 0x3, PT ;  /* 0x000000030000780c */ /* 0x000fda0003f05270 */
[----:B------:R-:W-:Y:S05]  /*26ca0*/  @!P0 BRA `(.L_x_774) ;  /* 0x0000000000048947 */ /* 0x000fea0003800000 */
[----:B------:R-:W-:Y:S01]  /*26cb0*/  BPT.TRAP 0x1 ;  /* 0x000000040000795c */ /* 0x000fe20000300000 */
.L_x_774:
[----:B------:R-:W2:Y:S01]  /*26cc0*/  LDL.LU R0, [R1+0xc] ;  /* 0x00000c0001007983 */ /* 0x000ea20000300800 */
[----:B------:R-:W-:Y:S01]  /*26cd0*/  IMAD R4, R27, 0x8, R22 ;  /* 0x000000081b047824 */ /* 0x000fe200078e0216 */
[----:B0-----:R-:W-:Y:S01]  /*26ce0*/  SHF.L.U32 R3, R29, 0x1f, RZ ;  /* 0x0000001f1d037819 */ /* 0x001fe200000006ff */
[----:B------:R-:W-:Y:S03]  /*26cf0*/  BSSY B0, `(.L_x_775) ;  /* 0x0000004000007945 */ /* 0x000fe60003800000 */
[----:B------:R-:W0:Y:S01]  /*26d00*/  SYNCS.PHASECHK.TRANS64.TRYWAIT P0, [R4+URZ+0x38860], R3 ;  /* 0x03886003040075a7 */ /* 0x000e22000800017f */
[----:B--2---:R-:W-:Y:S01]  /*26d10*/  IMAD R5, R26, -0x50, R0 ;  /* 0xffffffb01a057824 */ /* 0x004fe200078e0200 */
[----:B0-----:R-:W-:Y:S06]  /*26d20*/  @!P0 BRA `(.L_x_776) ;  /* 0x0000004c00108947 */ /* 0x001fec0003800000 */
.L_x_929:
[----:B------:R-:W-:Y:S05]  /*26d30*/  BSYNC B0 ;  /* 0x0000000000007941 */ /* 0x000fea0003800000 */
.L_x_775:
[----:B------:R-:W2:Y:S01]  /*26d40*/  S2R R0, SR_TID.X ;  /* 0x0000000000007919 */ /* 0x000ea20000002100 */
[----:B------:R-:W-:Y:S01]  /*26d50*/  UMOV UR4, 0xffffffff ;  /* 0xffffffff00047882 */ /* 0x000fe20000000000 */
[----:B-1----:R-:W-:Y:S01]  /*26d60*/  IMAD R7, R27, 0x5000, R34 ;  /* 0x000050001b077824 */ /* 0x002fe200078e0222 */
[----:B--2---:R-:W-:-:S04]  /*26d70*/  LOP3.LUT R0, R0, 0x7f, RZ, 0xc0, !PT ;  /* 0x0000007f00007812 */ /* 0x004fc800078ec0ff */
[----:B------:R-:W-:-:S05]  /*26d80*/  SHF.R.U32.HI R0, RZ, 0x3, R0 ;  /* 0x00000003ff007819 */ /* 0x000fca0000011600 */
[----:B------:R-:W-:Y:S01]  /*26d90*/  IMAD.IADD R5, R5, 0x1, -R0 ;  /* 0x0000000105057824 */ /* 0x000fe200078e0a00 */
[----:B------:R-:W-:Y:S06]  /*26da0*/  BRA.DIV UR4, `(.L_x_777) ;  /* 0x0000004e04047947 */ /* 0x000fec000b800000 */
[----:B------:R-:W1:Y:S01]  /*26db0*/  SHFL.IDX PT, R14, R24, RZ, 0x181f ;  /* 0x00181fff180e7589 */ /* 0x000e6200000e0000 */
[----:B------:R-:W-:Y:S01]  /*26dc0*/  ULDC UR4, c[0x0][0x2f4] ;  /* 0x0000bd0000047ab9 */ /* 0x000fe20000000800 */
[C---:B------:R-:W-:Y:S01]  /*26dd0*/  IMAD.SHL.U32 R8, R36.reuse, 0x2, RZ ;  /* 0x0000000224087824 */ /* 0x040fe200078e00ff */
[C---:B------:R-:W-:Y:S01]  /*26de0*/  ISETP.GE.AND P3, PT, R36.reuse, UR4, PT ;  /* 0x0000000424007c0c */ /* 0x040fe2000bf66270 */
[----:B0-----:R-:W0:Y:S01]  /*26df0*/  SHFL.IDX PT, R3, R25, RZ, 0x181f ;  /* 0x00181fff19037589 */ /* 0x001e2200000e0000 */
[----:B------:R-:W-:Y:S01]  /*26e00*/  LOP3.LUT R2, R36, 0x40, RZ, 0xfc, !PT ;  /* 0x0000004024027812 */ /* 0x000fe200078efcff */
[----:B------:R-:W-:Y:S01]  /*26e10*/  ULDC.64 UR6, c[0x0][0x208] ;  /* 0x0000820000067ab9 */ /* 0x000fe20000000a00 */
[----:B------:R-:W-:Y:S02]  /*26e20*/  ISETP.LT.OR P4, PT, R5, 0x1, P3 ;  /* 0x000000010500780c */ /* 0x000fe40001f81670 */
[----:B------:R-:W-:Y:S02]  /*26e30*/  ISETP.GE.AND P2, PT, R2, UR4, PT ;  /* 0x0000000402007c0c */ /* 0x000fe4000bf46270 */
[----:B------:R-:W-:-:S02]  /*26e40*/  LOP3.LUT R2, R36, 0x80, RZ, 0xfc, !PT ;  /* 0x0000008024027812 */ /* 0x000fc400078efcff */
[----:B------:R-:W-:Y:S02]  /*26e50*/  LEA R0, R7, R22, 0x1 ;  /* 0x0000001607007211 */ /* 0x000fe400078e08ff */
[----:B------:R-:W-:Y:S02]  /*26e60*/  ISETP.GE.AND P1, PT, R2, UR4, PT ;  /* 0x0000000402007c0c */ /* 0x000fe4000bf26270 */
[----:B------:R-:W-:Y:S02]  /*26e70*/  LOP3.LUT R2, R36, 0xc0, RZ, 0xfc, !PT ;  /* 0x000000c024027812 */ /* 0x000fe400078efcff */
[----:B-1----:R-:W-:Y:S02]  /*26e80*/  IADD3 R6, P0, R14, R8, RZ ;  /* 0x000000080e067210 */ /* 0x002fe40007f1e0ff */
[----:B------:R-:W1:Y:S03]  /*26e90*/  SHFL.IDX PT, R14, R24, 0x1, 0x181f ;  /* 0x00381f00180e7f89 */ /* 0x000e6600000e0000 */
[----:B0-----:R-:W-:Y:S01]  /*26ea0*/  IMAD.X R7, RZ, RZ, R3, P0 ;  /* 0x000000ffff077224 */ /* 0x001fe200000e0603 */
[C---:B------:R-:W-:Y:S01]  /*26eb0*/  ISETP.LT.OR P0, PT, R5.reuse, 0x1, P2 ;  /* 0x000000010500780c */ /* 0x040fe20001701670 */
[----:B------:R-:W0:Y:S04]  /*26ec0*/  SHFL.IDX PT, R3, R25, 0x1, 0x181f ;  /* 0x00381f0019037f89 */ /* 0x000e2800000e0000 */
[----:B------:R-:W-:Y:S01]  /*26ed0*/  LDGSTS.E.BYPASS.LTC128B.128 [R0+0x400], desc[UR6][R6.64], !P4 ;  /* 0x0040000006007fae */ /* 0x000fe2000e101d46 */
[----:B------:R-:W-:-:S07]  /*26ee0*/  ISETP.LT.OR P4, PT, R5, 0x1, P1 ;  /* 0x000000010500780c */ /* 0x000fce0000f81670 */
[----:B------:R-:W-:Y:S01]  /*26ef0*/  LDGSTS.E.BYPASS.LTC128B.128 [R0+0x2c00], desc[UR6][R6.64+0x80], !P0 ;  /* 0x02c0008006007fae */ /* 0x000fe2000c101d46 */
[----:B------:R-:W-:-:S05]  /*26f00*/  ISETP.GE.AND P0, PT, R2, UR4, PT ;  /* 0x0000000402007c0c */ /* 0x000fca000bf06270 */
[----:B------:R-:W-:Y:S01]  /*26f10*/  LDGSTS.E.BYPASS.LTC128B.128 [R0+0x5400], desc[UR6][R6.64+0x100], !P4 ;  /* 0x0540010006007fae */ /* 0x000fe2000e101d46 */
[----:B------:R-:W-:-:S13]  /*26f20*/  ISETP.LT.OR P4, PT, R5, 0x1, P0 ;  /* 0x000000010500780c */ /* 0x000fda0000781670 */
[----:B------:R2:W-:Y:S01]  /*26f30*/  LDGSTS.E.BYPASS.LTC128B.128 [R0+0x7c00], desc[UR6][R6.64+0x180], !P4 ;  /* 0x07c0018006007fae */ /* 0x0005e2000e101d46 */
[----:B-1----:R-:W-:-:S03]  /*26f40*/  IADD3 R2, P4, R14, R8, RZ ;  /* 0x000000080e027210 */ /* 0x002fc60007f9e0ff */
[----:B------:R-:W1:Y:S02]  /*26f50*/  SHFL.IDX PT, R14, R24, 0x2, 0x181f ;  /* 0x00581f00180e7f89 */ /* 0x000e6400000e0000 */
[----:B0-----:R-:W-:Y:S01]  /*26f60*/  IMAD.X R3, RZ, RZ, R3, P4 ;  /* 0x000000ffff037224 */ /* 0x001fe200020e0603 */
[----:B------:R-:W-:Y:S01]  /*26f70*/  ISETP.LT.OR P4, PT, R5, 0x11, P3 ;  /* 0x000000110500780c */ /* 0x000fe20001f81670 */
[----:B--2---:R-:W0:-:S12]  /*26f80*/  SHFL.IDX PT, R7, R25, 0x2, 0x181f ;  /* 0x00581f0019077f89 */ /* 0x004e1800000e0000 */
[----:B------:R-:W-:Y:S01]  /*26f90*/  LDGSTS.E.BYPASS.LTC128B.128 [R0+0xc00], desc[UR6][R2.64], !P4 ;  /* 0x00c0000002007fae */ /* 0x000fe2000e101d46 */
[----:B------:R-:W-:-:S13]  /*26fa0*/  ISETP.LT.OR P4, PT, R5, 0x11, P2 ;  /* 0x000000110500780c */ /* 0x000fda0001781670 */
[----:B------:R-:W-:Y:S01]  /*26fb0*/  LDGSTS.E.BYPASS.LTC128B.128 [R0+0x3400], desc[UR6][R2.64+0x80], !P4 ;  /* 0x0340008002007fae */ /* 0x000fe2000e101d46 */
[----:B------:R-:W-:-:S13]  /*26fc0*/  ISETP.LT.OR P4, PT, R5, 0x11, P1 ;  /* 0x000000110500780c */ /* 0x000fda0000f81670 */
[----:B------:R-:W-:Y:S01]  /*26fd0*/  LDGSTS.E.BYPASS.LTC128B.128 [R0+0x5c00], desc[UR6][R2.64+0x100], !P4 ;  /* 0x05c0010002007fae */ /* 0x000fe2000e101d46 */
[----:B------:R-:W-:-:S13]  /*26fe0*/  ISETP.LT.OR P4, PT, R5, 0x11, P0 ;  /* 0x000000110500780c */ /* 0x000fda0000781670 */
[----:B------:R2:W-:Y:S01]  /*26ff0*/  LDGSTS.E.BYPASS.LTC128B.128 [R0+0x8400], desc[UR6][R2.64+0x180], !P4 ;  /* 0x0840018002007fae */ /* 0x0005e2000e101d46 */
[----:B-1----:R-:W-:-:S03]  /*27000*/  IADD3 R6, P4, R14, R8, RZ ;  /* 0x000000080e067210 */ /* 0x002fc60007f9e0ff */
[----:B------:R-:W1:Y:S02]  /*27010*/  SHFL.IDX PT, R14, R24, 0x3, 0x181f ;  /* 0x00781f00180e7f89 */ /* 0x000e6400000e0000 */
[----:B0-----:R-:W-:Y:S01]  /*27020*/  IMAD.X R7, RZ, RZ, R7, P4 ;  /* 0x000000ffff077224 */ /* 0x001fe200020e0607 */
[C---:B------:R-:W-:Y:S01]  /*27030*/  ISETP.LT.OR P4, PT, R5.reuse, 0x21, P3 ;  /* 0x000000210500780c */ /* 0x040fe20001f81670 */
[----:B--2---:R-:W0:Y:S04]  /*27040*/  SHFL.IDX PT, R3, R25, 0x3, 0x181f ;  /* 0x00781f0019037f89 */ /* 0x004e2800000e0000 */
[----:B------:R-:W2:Y:S08]  /*27050*/  SHFL.IDX PT, R25, R25, 0x4, 0x181f ;  /* 0x00981f0019197f89 */ /* 0x000eb000000e0000 */
[----:B------:R3:W-:Y:S01]  /*27060*/  LDGSTS.E.BYPASS.LTC128B.128 [R0+0x1400], desc[UR6][R6.64], !P4 ;  /* 0x0140000006007fae */ /* 0x0007e2000e101d46 */
[----:B------:R-:W-:-:S13]  /*27070*/  ISETP.LT.OR P4, PT, R5, 0x21, P2 ;  /* 0x000000210500780c */ /* 0x000fda0001781670 */
[----:B------:R3:W-:Y:S01]  /*27080*/  LDGSTS.E.BYPASS.LTC128B.128 [R0+0x3c00], desc[UR6][R6.64+0x80], !P4 ;  /* 0x03c0008006007fae */ /* 0x0007e2000e101d46 */
[----:B------:R-:W-:-:S13]  /*27090*/  ISETP.LT.OR P4, PT, R5, 0x21, P1 ;  /* 0x000000210500780c */ /* 0x000fda0000f81670 */
[----:B------:R3:W-:Y:S01]  /*270a0*/  LDGSTS.E.BYPASS.LTC128B.128 [R0+0x6400], desc[UR6][R6.64+0x100], !P4 ;  /* 0x0640010006007fae */ /* 0x0007e2000e101d46 */
[----:B------:R-:W-:-:S13]  /*270b0*/  ISETP.LT.OR P4, PT, R5, 0x21, P0 ;  /* 0x000000210500780c */ /* 0x000fda0000781670 */
[----:B------:R3:W-:Y:S01]  /*270c0*/  LDGSTS.E.BYPASS.LTC128B.128 [R0+0x8c00], desc[UR6][R6.64+0x180], !P4 ;  /* 0x08c0018006007fae */ /* 0x0007e2000e101d46 */
[----:B-1----:R-:W-:-:S03]  /*270d0*/  IADD3 R2, P4, R14, R8, RZ ;  /* 0x000000080e027210 */ /* 0x002fc60007f9e0ff */
[----:B------:R3:W1:Y:S02]  /*270e0*/  SHFL.IDX PT, R14, R24, 0x4, 0x181f ;  /* 0x00981f00180e7f89 */ /* 0x00066400000e0000 */
[----:B0-----:R-:W-:Y:S01]  /*270f0*/  IMAD.X R3, RZ, RZ, R3, P4 ;  /* 0x000000ffff037224 */ /* 0x001fe200020e0603 */
[----:B------:R-:W-:-:S13]  /*27100*/  ISETP.LT.OR P4, PT, R5, 0x31, P3 ;  /* 0x000000310500780c */ /* 0x000fda0001f81670 */
[----:B------:R3:W-:Y:S01]  /*27110*/  LDGSTS.E.BYPASS.LTC128B.128 [R0+0x1c00], desc[UR6][R2.64], !P4 ;  /* 0x01c0000002007fae */ /* 0x0007e2000e101d46 */
[----:B------:R-:W-:-:S13]  /*27120*/  ISETP.LT.OR P4, PT, R5, 0x31, P2 ;  /* 0x000000310500780c */ /* 0x000fda0001781670 */
[----:B------:R3:W-:Y:S01]  /*27130*/  LDGSTS.E.BYPASS.LTC128B.128 [R0+0x4400], desc[UR6][R2.64+0x80], !P4 ;  /* 0x0440008002007fae */ /* 0x0007e2000e101d46 */
[----:B------:R-:W-:-:S13]  /*27140*/  ISETP.LT.OR P4, PT, R5, 0x31, P1 ;  /* 0x000000310500780c */ /* 0x000fda0000f81670 */
[----:B------:R3:W-:Y:S01]  /*27150*/  LDGSTS.E.BYPASS.LTC128B.128 [R0+0x6c00], desc[UR6][R2.64+0x100], !P4 ;  /* 0x06c0010002007fae */ /* 0x0007e2000e101d46 */
[----:B------:R-:W-:-:S13]  /*27160*/  ISETP.LT.OR P4, PT, R5, 0x31, P0 ;  /* 0x000000310500780c */ /* 0x000fda0000781670 */
[----:B-12---:R3:W-:Y:S02]  /*27170*/  LDGSTS.E.BYPASS.LTC128B.128 [R0+0x9400], desc[UR6][R2.64+0x180], !P4 ;  /* 0x0940018002007fae */ /* 0x0067e4000e101d46 */
.L_x_941:
[C---:B------:R-:W-:Y:S01]  /*27180*/  ISETP.LT.OR P3, PT, R5.reuse, 0x41, P3 ;  /* 0x000000410500780c */ /* 0x040fe20001f61670 */
[----:B------:R-:W-:Y:S01]  /*27190*/  ULDC.64 UR4, c[0x0][0x208] ;  /* 0x0000820000047ab9 */ /* 0x000fe20000000a00 */
[C---:B------:R-:W-:Y:S02]  /*271a0*/  ISETP.LT.OR P2, PT, R5.reuse, 0x41, P2 ;  /* 0x000000410500780c */ /* 0x040fe40001741670 */
[C---:B------:R-:W-:Y:S02]  /*271b0*/  ISETP.LT.OR P1, PT, R5.reuse, 0x41, P1 ;  /* 0x000000410500780c */ /* 0x040fe40000f21670 */
[----:B---3--:R-:W-:Y:S02]  /*271c0*/  IADD3 R2, P4, R14, R8, RZ ;  /* 0x000000080e027210 */ /* 0x008fe40007f9e0ff */
        /* <DEDUP_REMOVED lines=11> */
.L_x_778:
[----:B------:R-:W-:Y:S02]  /*27280*/  PLOP3.LUT P1, PT, P1, P0, PT, 0xa2, 0x0 ;  /* 0x000000000000781c */ /* 0x000fe40000f21472 */
[----:B------:R-:W-:-:S08]  /*27290*/  @P0 R2UR P1, UR4, R4 ;  /* 0x00000000040402ca */ /* 0x000fd00000020000 */
[----:B------:R-:W-:-:S05]  /*272a0*/  @P0 PLOP3.LUT P0, PT, P1, PT, PT, 0x80, 0x0 ;  /* 0x000000000000081c */ /* 0x000fca0000f0f070 */
[----:B------:R-:W-:Y:S01]  /*272b0*/  @!P1 SYNCS.ARRIVE.TRANS64.RED.A0T1 RZ, [UR4+0x38850], RZ ;  /* 0x038850ffffff99a7 */ /* 0x000fe20008200404 */
[----:B------:R-:W-:Y:S07]  /*272c0*/  @!P1 ARRIVES.LDGSTSBAR.64.TRANSCNT [UR4+0x38850] ;  /* 0x03885000ff0099b0 */ /* 0x000fee0008000a84 */
[----:B------:R-:W-:Y:S05]  /*272d0*/  @P0 BRA.U.ANY `(.L_x_778) ;  /* 0xfffffffd00e80947 */ /* 0x000fea000393ffff */
[----:B------:R-:W-:Y:S01]  /*272e0*/  NOP ;  /* 0x0000000000007918 */ /* 0x000fe20000000000 */
[----:B0-----:R-:W-:-:S05]  /*272f0*/  IMAD.U32 R0, RZ, RZ, UR37 ;  /* 0x00000025ff007e24 */ /* 0x001fca000f8e00ff */
[----:B------:R-:W-:-:S13]  /*27300*/  ISETP.NE.AND P2, PT, R0, 0x3, PT ;  /* 0x000000030000780c */ /* 0x000fda0003f45270 */
[----:B------:R-:W-:Y:S05]  /*27310*/  @!P2 BRA `(.L_x_779) ;  /* 0x000000000004a947 */ /* 0x000fea0003800000 */
[----:B------:R-:W-:Y:S01]  /*27320*/  BPT.TRAP 0x1 ;  /* 0x000000040000795c */ /* 0x000fe20000300000 */
.L_x_779:
[----:B------:R0:W-:Y:S01]  /*27330*/  SYNCS.ARRIVE.TRANS64.A1T0 RZ, [R4+URZ+0x38850], RZ ;  /* 0x038850ff04ff79a7 */ /* 0x0001e2000810003f */
[----:B------:R-:W-:-:S05]  /*27340*/  VIADD R27, R27, 0x1 ;  /* 0x000000011b1b7836 */ /* 0x000fca0000000000 */
[----:B------:R-:W-:-:S04]  /*27350*/  ISETP.NE.AND P0, PT, R27, 0x2, PT ;  /* 0x000000021b00780c */ /* 0x000fc80003f05270 */
[----:B------:R-:W-:Y:S02]  /*27360*/  SEL R0, RZ, 0x1, P0 ;  /* 0x00000001ff007807 */ /* 0x000fe40000000000 */
[----:B------:R-:W-:Y:S02]  /*27370*/  SEL R27, R27, RZ, P0 ;  /* 0x000000ff1b1b7207 */ /* 0x000fe40000000000 */
[----:B0-----:R-:W-:-:S07]  /*27380*/  LOP3.LUT R29, R29, R0, RZ, 0x3c, !PT ;  /* 0x000000001d1d7212 */ /* 0x001fce00078e3cff */
.L_x_734:
[----:B------:R-:W-:Y:S05]  /*27390*/  BSYNC B7 ;  /* 0x0000000000077941 */ /* 0x000fea0003800000 */
.L_x_732:
[----:B------:R-:W-:-:S13]  /*273a0*/  LOP3.LUT P0, RZ, R23, 0x40, RZ, 0xc0, !PT ;  /* 0x0000004017ff7812 */ /* 0x000fda000780c0ff */
[----:B------:R-:W-:Y:S05]  /*273b0*/  @!P0 BRA `(.L_x_780) ;  /* 0x0000000000248947 */ /* 0x000fea0003800000 */
[----:B------:R-:W-:Y:S05]  /*273c0*/  WARPSYNC.ALL ;  /* 0x0000000000007948 */ /* 0x000fea0003800000 */
[----:B------:R-:W1:Y:S08]  /*273d0*/  S2UR UR5, SR_CgaCtaId ;  /* 0x00000000000579c3 */ /* 0x000e700000008800 */
[----:B------:R-:W-:Y:S06]  /*273e0*/  BAR.SYNC.DEFER_BLOCKING 0x5, 0x180 ;  /* 0x0146000000007b1d */ /* 0x000fec0000010000 */
[----:B------:R-:W-:-:S02]  /*273f0*/  UMOV UR4, 0x400 ;  /* 0x0000040000047882 */ /* 0x000fc40000000000 */
[----:B-1----:R-:W-:-:S06]  /*27400*/  ULEA UR4, UR5, UR4, 0x18 ;  /* 0x0000000405047291 */ /* 0x002fcc000f8ec03f */
[----:B0-----:R-:W-:-:S05]  /*27410*/  IMAD.U32 R22, RZ, RZ, UR4 ;  /* 0x00000004ff167e24 */ /* 0x001fca000f8e00ff */
[----:B------:R0:W1:Y:S01]  /*27420*/  LDS.128 R16, [R22+0x388d0] ;  /* 0x0388d00016107984 */ /* 0x0000620000000c00 */
[----:B------:R-:W-:Y:S06]  /*27430*/  BAR.ARV 0x4, 0x180 ;  /* 0x0106000000007b1d */ /* 0x000fec0000002000 */
[----:B------:R-:W-:Y:S05]  /*27440*/  BRA `(.L_x_781) ;  /* 0x0000000800487947 */ /* 0x000fea0003800000 */
.L_x_780:
[----:B------:R-:W1:Y:S01]  /*27450*/  S2R R8, SR_TID.X ;  /* 0x0000000000087919 */ /* 0x000e620000002100 */
[----:B------:R-:W-:Y:S01]  /*27460*/  UMOV UR4, 0xffffffff ;  /* 0xffffffff00047882 */ /* 0x000fe20000000000 */
[----:B-1----:R-:W-:-:S04]  /*27470*/  LOP3.LUT R8, R8, 0x1f, RZ, 0xc0, !PT ;  /* 0x0000001f08087812 */ /* 0x002fc800078ec0ff */
[----:B------:R-:W-:Y:S01]  /*27480*/  ISETP.NE.AND P0, PT, R8, 0x1f, PT ;  /* 0x0000001f0800780c */ /* 0x000fe20003f05270 */
[----:B------:R-:W-:-:S12]  /*27490*/  BRA.DIV UR4, `(.L_x_782) ;  /* 0x0000004e04387947 */ /* 0x000fd8000b800000 */
[----:B0-----:R-:W-:Y:S01]  /*274a0*/  IMAD.IADD R5, R19, 0x1, R8 ;  /* 0x0000000113057824 */ /* 0x001fe200078e0208 */
[----:B------:R-:W-:Y:S01]  /*274b0*/  ULDC UR4, c[0x0][0xc3c] ;  /* 0x00030f0000047ab9 */ /* 0x000fe20000000800 */
[----:B------:R-:W-:-:S03]  /*274c0*/  ULDC.64 UR6, c[0x0][0x208] ;  /* 0x0000820000067ab9 */ /* 0x000fc60000000a00 */
[----:B------:R-:W-:-:S13]  /*274d0*/  ISETP.GE.OR P1, PT, R5, UR4, !P0 ;  /* 0x0000000405007c0c */ /* 0x000fda000c726670 */
[----:B------:R-:W0:Y:S02]  /*274e0*/  @!P1 LDC.64 R2, c[0x0][0xc80] ;  /* 0x00032000ff029b82 */ /* 0x000e240000000a00 */
[----:B0-----:R-:W-:-:S06]  /*274f0*/  @!P1 IMAD.WIDE R2, R5, 0x4, R2 ;  /* 0x0000000405029825 */ /* 0x001fcc00078e0202 */
[----:B------:R-:W2:Y:S01]  /*27500*/  @!P1 LDG.E R2, desc[UR6][R2.64] ;  /* 0x0000000602029981 */ /* 0x000ea2000c1e1900 */
[----:B------:R-:W-:Y:S01]  /*27510*/  IMAD.MOV.U32 R4, RZ, RZ, RZ ;  /* 0x000000ffff047224 */ /* 0x000fe200078e00ff */
[C---:B------:R-:W-:Y:S02]  /*27520*/  ISETP.GE.U32.AND P2, PT, R8.reuse, 0x2, PT ;  /* 0x000000020800780c */ /* 0x040fe40003f46070 */
[C---:B------:R-:W-:Y:S01]  /*27530*/  ISETP.GE.U32.AND P3, PT, R8.reuse, 0x4, PT ;  /* 0x000000040800780c */ /* 0x040fe20003f66070 */
[----:B------:R-:W-:Y:S01]  /*27540*/  SHFL.IDX PT, R0, R16, 0x1, 0x1f ;  /* 0x00201f0010007f89 */ /* 0x000fe200000e0000 */
[C---:B------:R-:W-:Y:S02]  /*27550*/  ISETP.GE.U32.AND P4, PT, R8.reuse, 0x8, PT ;  /* 0x000000080800780c */ /* 0x040fe40003f86070 */
[C---:B------:R-:W-:Y:S01]  /*27560*/  ISETP.GE.U32.AND P5, PT, R8.reuse, 0x10, PT ;  /* 0x000000100800780c */ /* 0x040fe20003fa6070 */
[----:B--2---:R-:W-:Y:S01]  /*27570*/  @!P1 IMAD.MOV.U32 R4, RZ, RZ, R2 ;  /* 0x000000ffff049224 */ /* 0x004fe200078e0002 */
[----:B------:R-:W-:-:S04]  /*27580*/  ISETP.NE.AND P1, PT, R8, RZ, PT ;  /* 0x000000ff0800720c */ /* 0x000fc80003f25270 */
[----:B------:R-:W0:Y:S02]  /*27590*/  SHFL.UP PT, R14, R4, 0x1, RZ ;  /* 0x04200000040e7989 */ /* 0x000e2400000e00ff */
[----:B0-----:R-:W-:-:S04]  /*275a0*/  SEL R5, R14, RZ, P1 ;  /* 0x000000ff0e057207 */ /* 0x001fc80000800000 */
[----:B------:R-:W-:Y:S02]  /*275b0*/  IADD3 R6, R4, R5, RZ ;  /* 0x0000000504067210 */ /* 0x000fe40007ffe0ff */
        /* <DEDUP_REMOVED lines=14> */
.L_x_951:
[----:B------:R-:W-:Y:S02]  /*276a0*/  ULDC UR4, c[0x0][0xc38] ;  /* 0x00030e0000047ab9 */ /* 0x000fe40000000800 */
[----:B------:R-:W-:-:S04]  /*276b0*/  IMAD.U32 R7, RZ, RZ, UR4 ;  /* 0x00000004ff077e24 */ /* 0x000fc8000f8e00ff */
[----:B-1----:R-:W-:-:S04]  /*276c0*/  IMAD R3, R14, R7, RZ ;  /* 0x000000070e037224 */ /* 0x002fc800078e02ff */
[----:B------:R-:W-:-:S05]  /*276d0*/  IMAD.IADD R6, R0, 0x1, R3 ;  /* 0x0000000100067824 */ /* 0x000fca00078e0203 */
[----:B------:R-:W-:-:S13]  /*276e0*/  ISETP.GT.AND P6, PT, R6, R5, PT ;  /* 0x000000050600720c */ /* 0x000fda0003fc4270 */
[----:B------:R-:W-:Y:S05]  /*276f0*/  @P6 BRA `(.L_x_783) ;  /* 0x0000000000a06947 */ /* 0x000fea0003800000 */
.L_x_788:
[----:B------:R-:W1:Y:S01]  /*27700*/  LDC R0, c[0x0][0xc3c] ;  /* 0x00030f00ff007b82 */ /* 0x000e620000000800 */
[----:B------:R-:W-:-:S05]  /*27710*/  VIADD R19, R19, 0x1f ;  /* 0x0000001f13137836 */ /* 0x000fca0000000000 */
[----:B-1----:R-:W-:-:S13]  /*27720*/  ISETP.GE.AND P6, PT, R19, R0, PT ;  /* 0x000000001300720c */ /* 0x002fda0003fc6270 */
[----:B------:R-:W-:Y:S05]  /*27730*/  @P6 BRA `(.L_x_784) ;  /* 0x0000000400486947 */ /* 0x000fea0003800000 */
[----:B0-----:R-:W0:Y:S01]  /*27740*/  S2R R2, SR_TID.X ;  /* 0x0000000000027919 */ /* 0x001e220000002100 */
[----:B------:R-:W-:Y:S01]  /*27750*/  BSSY B0, `(.L_x_785) ;  /* 0x000000a000007945 */ /* 0x000fe20003800000 */
[----:B------:R-:W-:Y:S01]  /*27760*/  IMAD.MOV.U32 R4, RZ, RZ, RZ ;  /* 0x000000ffff047224 */ /* 0x000fe200078e00ff */
[----:B0-----:R-:W-:-:S05]  /*27770*/  LOP3.LUT R2, R2, 0x1f, RZ, 0xc0, !PT ;  /* 0x0000001f02027812 */ /* 0x001fca00078ec0ff */
[----:B------:R-:W-:-:S05]  /*27780*/  IMAD.IADD R7, R19, 0x1, R2 ;  /* 0x0000000113077824 */ /* 0x000fca00078e0202 */
[----:B------:R-:W-:-:S13]  /*27790*/  ISETP.GE.OR P6, PT, R7, R0, !P0 ;  /* 0x000000000700720c */ /* 0x000fda00047c6670 */
[----:B------:R-:W-:Y:S05]  /*277a0*/  @P6 BRA `(.L_x_786) ;  /* 0x0000000000106947 */ /* 0x000fea0003800000 */
[----:B------:R-:W0:Y:S01]  /*277b0*/  LDC.64 R2, c[0x0][0xc80] ;  /* 0x00032000ff027b82 */ /* 0x000e220000000a00 */
[----:B------:R-:W-:Y:S01]  /*277c0*/  ULDC.64 UR4, c[0x0][0x208] ;  /* 0x0000820000047ab9 */ /* 0x000fe20000000a00 */
[----:B0-----:R-:W-:-:S05]  /*277d0*/  IMAD.WIDE R2, R7, 0x4, R2 ;  /* 0x0000000407027825 */ /* 0x001fca00078e0202 */
[----:B------:R0:W5:Y:S02]  /*277e0*/  LDG.E R4, desc[UR4][R2.64] ;  /* 0x0000000402047981 */ /* 0x000164000c1e1900 */
.L_x_786:
[----:B------:R-:W-:Y:S05]  /*277f0*/  BSYNC B0 ;  /* 0x0000000000007941 */ /* 0x000fea0003800000 */
.L_x_785:
[----:B------:R-:W-:-:S03]  /*27800*/  UMOV UR4, 0xffffffff ;  /* 0xffffffff00047882 */ /* 0x000fc60000000000 */
[----:B------:R-:W-:Y:S05]  /*27810*/  BRA.DIV UR4, `(.L_x_787) ;  /* 0x0000004e04807947 */ /* 0x000fea000b800000 */
[----:B-----5:R-:W1:Y:S02]  /*27820*/  SHFL.UP PT, R14, R4, 0x1, RZ ;  /* 0x04200000040e7989 */ /* 0x020e6400000e00ff */
[----:B-1----:R-:W-:-:S05]  /*27830*/  SEL R13, R14, RZ, P1 ;  /* 0x000000ff0e0d7207 */ /* 0x002fca0000800000 */
[----:B------:R-:W-:-:S05]  /*27840*/  IMAD.IADD R13, R4, 0x1, R13 ;  /* 0x00000001040d7824 */ /* 0x000fca00078e020d */
[----:B------:R-:W1:Y:S02]  /*27850*/  SHFL.UP PT, R14, R13, 0x2, RZ ;  /* 0x044000000d0e7989 */ /* 0x000e6400000e00ff */
[----:B-1----:R-:W-:-:S05]  /*27860*/  SEL R0, R14, RZ, P2 ;  /* 0x000000ff0e007207 */ /* 0x002fca0001000000 */
[----:B------:R-:W-:-:S05]  /*27870*/  IMAD.IADD R0, R13, 0x1, R0 ;  /* 0x000000010d007824 */ /* 0x000fca00078e0200 */
[----:B------:R-:W0:Y:S02]  /*27880*/  SHFL.UP PT, R14, R0, 0x4, RZ ;  /* 0x04800000000e7989 */ /* 0x000e2400000e00ff */
        /* <DEDUP_REMOVED lines=8> */
[----:B------:R0:W1:Y:S02]  /*27910*/  SHFL.IDX PT, R14, R2, 0x1f, 0x1f ;  /* 0x03e01f00020e7f89 */ /* 0x00006400000e0000 */
.L_x_959:
[----:B------:R-:W-:Y:S02]  /*27920*/  ULDC UR4, c[0x0][0xc38] ;  /* 0x00030e0000047ab9 */ /* 0x000fe40000000800 */
[----:B------:R-:W-:-:S04]  /*27930*/  IMAD.U32 R7, RZ, RZ, UR4 ;  /* 0x00000004ff077e24 */ /* 0x000fc8000f8e00ff */
[----:B-1----:R-:W-:-:S04]  /*27940*/  IMAD R3, R14, R7, RZ ;  /* 0x000000070e037224 */ /* 0x002fc800078e02ff */
[----:B------:R-:W-:-:S05]  /*27950*/  IMAD.IADD R6, R3, 0x1, R6 ;  /* 0x0000000103067824 */ /* 0x000fca00078e0206 */
[----:B------:R-:W-:-:S13]  /*27960*/  ISETP.GT.AND P6, PT, R6, R5, PT ;  /* 0x000000050600720c */ /* 0x000fda0003fc4270 */
[----:B------:R-:W-:Y:S05]  /*27970*/  @!P6 BRA `(.L_x_788) ;  /* 0xfffffffc0060e947 */ /* 0x000fea000383ffff */
.L_x_783:
[----:B------:R-:W-:Y:S01]  /*27980*/  IMAD.IADD R6, R6, 0x1, -R3 ;  /* 0x0000000106067824 */ /* 0x000fe200078e0a03 */
[----:B------:R-:W-:-:S03]  /*27990*/  UMOV UR4, 0xffffffff ;  /* 0xffffffff00047882 */ /* 0x000fc60000000000 */
[----:B------:R-:W-:-:S05]  /*279a0*/  IMAD R0, R2, R7, R6 ;  /* 0x0000000702007224 */ /* 0x000fca00078e0206 */
[----:B------:R-:W-:Y:S01]  /*279b0*/  ISETP.GT.AND P6, PT, R0, R5, PT ;  /* 0x000000050000720c */ /* 0x000fe20003fc4270 */
[----:B------:R-:W-:-:S12]  /*279c0*/  BRA.DIV UR4, `(.L_x_789) ;  /* 0x0000004e04d07947 */ /* 0x000fd8000b800000 */
[----:B------:R-:W-:-:S04]  /*279d0*/  VOTE.ANY R3, PT, !P6 ;  /* 0x0000000000037806 */ /* 0x000fc800070e0100 */
[----:B------:R-:W1:Y:S02]  /*279e0*/  POPC R0, R3 ;  /* 0x0000000300007309 */ /* 0x000e640000000000 */
[----:B-1----:R1:W2:Y:S02]  /*279f0*/  SHFL.IDX PT, R4, R4, R0, 0x1f ;  /* 0x00001f0004047589 */ /* 0x0022a400000e0000 */
.L_x_963:
[----:B------:R-:W-:Y:S01]  /*27a00*/  ISETP.NE.AND P0, PT, R3, RZ, PT ;  /* 0x000000ff0300720c */ /* 0x000fe20003f05270 */
[----:B------:R-:W-:-:S12]  /*27a10*/  IMAD.MOV.U32 R14, RZ, RZ, RZ ;  /* 0x000000ffff0e7224 */ /* 0x000fd800078e00ff */
[----:B------:R-:W-:Y:S05]  /*27a20*/  @!P0 BRA `(.L_x_790) ;  /* 0x0000000000108947 */ /* 0x000fea0003800000 */
[----:B------:R-:W-:Y:S01]  /*27a30*/  UMOV UR4, 0xffffffff ;  /* 0xffffffff00047882 */ /* 0x000fe20000000000 */
[----:B------:R-:W-:Y:S02]  /*27a40*/  VIADD R12, R0, 0xffffffff ;  /* 0xffffffff000c7836 */ /* 0x000fe40000000000 */
[----:B------:R-:W-:Y:S05]  /*27a50*/  BRA.DIV UR4, `(.L_x_791) ;  /* 0x0000004e04f47947 */ /* 0x000fea000b800000 */
[----:B------:R3:W4:Y:S02]  /*27a60*/  SHFL.IDX PT, R14, R2, R12, 0x1f ;  /* 0x00001f0c020e7589 */ /* 0x00072400000e0000 */
.L_x_790:
[----:B--2---:R-:W-:Y:S01]  /*27a70*/  IABS R8, R4 ;  /* 0x0000000400087213 */ /* 0x004fe20000000000 */
[----:B----4-:R-:W-:Y:S02]  /*27a80*/  IMAD R16, R14, R7, R6 ;  /* 0x000000070e107224 */ /* 0x010fe400078e0206 */
[----:B------:R-:W-:Y:S01]  /*27a90*/  IMAD.IADD R19, R0, 0x1, R19 ;  /* 0x0000000100137824 */ /* 0x000fe200078e0213 */
[----:B------:R-:W2:Y:S08]  /*27aa0*/  I2F.RP R9, R8 ;  /* 0x0000000800097306 */ /* 0x000eb00000209400 */
[----:B--2---:R-:W0:Y:S02]  /*27ab0*/  MUFU.RCP R9, R9 ;  /* 0x0000000900097308 */ /* 0x004e240000001000 */
[----:B0--3--:R-:W-:-:S06]  /*27ac0*/  VIADD R2, R9, 0xffffffe ;  /* 0x0ffffffe09027836 */ /* 0x009fcc0000000000 */
[----:B------:R0:W2:Y:S02]  /*27ad0*/  F2I.FTZ.U32.TRUNC.NTZ R3, R2 ;  /* 0x0000000200037305 */ /* 0x0000a4000021f000 */
[----:B0-----:R-:W-:Y:S02]  /*27ae0*/  IMAD.MOV.U32 R2, RZ, RZ, RZ ;  /* 0x000000ffff027224 */ /* 0x001fe400078e00ff */
[----:B--2---:R-:W-:-:S04]  /*27af0*/  IMAD.MOV R7, RZ, RZ, -R3 ;  /* 0x000000ffff077224 */ /* 0x004fc800078e0a03 */
[----:B------:R-:W-:-:S04]  /*27b00*/  IMAD R7, R7, R8, RZ ;  /* 0x0000000807077224 */ /* 0x000fc800078e02ff */
[----:B------:R-:W-:-:S04]  /*27b10*/  IMAD.HI.U32 R3, R3, R7, R2 ;  /* 0x0000000703037227 */ /* 0x000fc800078e0002 */
[----:B------:R-:W-:Y:S01]  /*27b20*/  IMAD.IADD R7, R5, 0x1, -R16 ;  /* 0x0000000105077824 */ /* 0x000fe200078e0a10 */
[----:B------:R-:W-:-:S04]  /*27b30*/  IABS R5, R4 ;  /* 0x0000000400057213 */ /* 0x000fc80000000000 */
[----:B------:R-:W-:Y:S02]  /*27b40*/  IABS R2, R7 ;  /* 0x0000000700027213 */ /* 0x000fe40000000000 */
[----:B------:R-:W-:-:S03]  /*27b50*/  IADD3 R5, RZ, -R5, RZ ;  /* 0x80000005ff057210 */ /* 0x000fc60007ffe0ff */
        /* <DEDUP_REMOVED lines=11> */
[----:B------:R-:W-:-:S05]  /*27c10*/  @!P1 LOP3.LUT R3, RZ, R4, RZ, 0x33, !PT ;  /* 0x00000004ff039212 */ /* 0x000fca00078e33ff */
[--C-:B------:R-:W-:Y:S02]  /*27c20*/  IMAD.MOV R17, RZ, RZ, -R3.reuse ;  /* 0x000000ffff117224 */ /* 0x100fe400078e0a03 */
[----:B------:R-:W-:Y:S02]  /*27c30*/  IMAD.MOV.U32 R18, RZ, RZ, R3 ;  /* 0x000000ffff127224 */ /* 0x000fe400078e0003 */
[----:B------:R-:W-:Y:S01]  /*27c40*/  IMAD R17, R4, R17, R7 ;  /* 0x0000001104117224 */ /* 0x000fe200078e0207 */
[----:B------:R-:W-:Y:S06]  /*27c50*/  BRA `(.L_x_792) ;  /* 0x00000000001c7947 */ /* 0x000fec0003800000 */
.L_x_784:
[----:B------:R-:W-:Y:S01]  /*27c60*/  UMOV UR4, URZ ;  /* 0x0000003f00047c82 */ /* 0x000fe20008000000 */
[----:B------:R-:W-:Y:S01]  /*27c70*/  UMOV UR5, URZ ;  /* 0x0000003f00057c82 */ /* 0x000fe20008000000 */
[----:B------:R-:W-:Y:S01]  /*27c80*/  ULDC UR6, c[0x0][0xc3c] ;  /* 0x00030f0000067ab9 */ /* 0x000fe20000000800 */
[----:B------:R-:W-:Y:S02]  /*27c90*/  IMAD.MOV.U32 R16, RZ, RZ, R5 ;  /* 0x000000ffff107224 */ /* 0x000fe400078e0005 */
[----:B------:R-:W-:Y:S02]  /*27ca0*/  IMAD.U32 R17, RZ, RZ, UR4 ;  /* 0x00000004ff117e24 */ /* 0x000fe4000f8e00ff */
[----:B------:R-:W-:Y:S02]  /*27cb0*/  IMAD.U32 R18, RZ, RZ, UR5 ;  /* 0x00000005ff127e24 */ /* 0x000fe4000f8e00ff */
[----:B------:R-:W-:-:S07]  /*27cc0*/  IMAD.U32 R19, RZ, RZ, UR6 ;  /* 0x00000006ff137e24 */ /* 0x000fce000f8e00ff */
.L_x_792:
        /* <DEDUP_REMOVED lines=10> */
.L_x_781:
[----:B------:R-:W-:Y:S02]  /*27d70*/  ULDC UR4, c[0x0][0xc3c] ;  /* 0x00030f0000047ab9 */ /* 0x000fe40000000800 */
[----:B-1----:R-:W-:-:S13]  /*27d80*/  ISETP.GE.AND P0, PT, R19, UR4, PT ;  /* 0x0000000413007c0c */ /* 0x002fda000bf06270 */
[----:B------:R-:W-:Y:S05]  /*27d90*/  @!P0 BRA `(.L_x_793) ;  /* 0xffffff9c00588947 */ /* 0x000fea000383ffff */
[----:B------:R-:W-:Y:S05]  /*27da0*/  BSYNC B8 ;  /* 0x0000000000087941 */ /* 0x000fea0003800000 */
.L_x_684:
[----:B------:R-:W3:Y:S01]  /*27db0*/  LDL.LU R0, [R1+0x30] ;  /* 0x0000300001007983 */ /* 0x000ee20000300800 */
[----:B------:R-:W-:Y:S01]  /*27dc0*/  BSSY B0, `(.L_x_794) ;  /* 0x000000b000007945 */ /* 0x000fe20003800000 */
[----:B------:R-:W4:Y:S01]  /*27dd0*/  S2R R5, SR_CgaCtaId ;  /* 0x0000000000057919 */ /* 0x000f220000008800 */
[----:B---3--:R-:W-:-:S04]  /*27de0*/  IADD3 R0, R0, 0x1, RZ ;  /* 0x0000000100007810 */ /* 0x008fc80007ffe0ff */
[----:B01----:R-:W-:-:S04]  /*27df0*/  LEA.HI R2, R0, R0, RZ, 0x1 ;  /* 0x0000000000027211 */ /* 0x003fc800078f08ff */
[----:B------:R-:W-:Y:S02]  /*27e00*/  LOP3.LUT R3, R2, 0xfffffffe, RZ, 0xc0, !PT ;  /* 0xfffffffe02037812 */ /* 0x000fe400078ec0ff */
[----:B------:R-:W-:-:S03]  /*27e10*/  MOV R2, 0x400 ;  /* 0x0000040000027802 */ /* 0x000fc60000000f00 */
[----:B------:R-:W-:Y:S01]  /*27e20*/  IMAD.IADD R0, R0, 0x1, -R3 ;  /* 0x0000000100007824 */ /* 0x000fe200078e0a03 */
[----:B----4-:R-:W-:-:S04]  /*27e30*/  LEA R5, R5, R2, 0x18 ;  /* 0x0000000205057211 */ /* 0x010fc800078ec0ff */
[----:B------:R-:W-:-:S04]  /*27e40*/  SHF.L.U32 R0, R0, 0x1f, RZ ;  /* 0x0000001f00007819 */ /* 0x000fc800000006ff */
[----:B------:R-:W0:Y:S02]  /*27e50*/  SYNCS.PHASECHK.TRANS64.TRYWAIT P0, [R5+URZ+0x38820], R0 ;  /* 0x03882000050075a7 */ /* 0x000e24000800017f */
[----:B0-----:R-:W-:Y:S05]  /*27e60*/  @!P0 BRA `(.L_x_795) ;  /* 0x0000004c00148947 */ /* 0x001fea0003800000 */
.L_x_966:
[----:B------:R-:W-:Y:S05]  /*27e70*/  BSYNC B0 ;  /* 0x0000000000007941 */ /* 0x000fea0003800000 */
.L_x_794:
[----:B------:R-:W-:-:S03]  /*27e80*/  UMOV UR4, 0xffffffff ;  /* 0xffffffff00047882 */ /* 0x000fc60000000000 */
[----:B------:R-:W-:Y:S05]  /*27e90*/  BRA.DIV UR4, `(.L_x_796) ;  /* 0x0000004e041c7947 */ /* 0x000fea000b800000 */
[----:B0-----:R-:W0:Y:S02]  /*27ea0*/  S2R R0, SR_TID.X ;  /* 0x0000000000007919 */ /* 0x001e240000002100 */
[----:B0-----:R-:W-:-:S04]  /*27eb0*/  SHF.R.U32.HI R0, RZ, 0x5, R0 ;  /* 0x00000005ff007819 */ /* 0x001fc80000011600 */
[----:B------:R-:W-:-:S05]  /*27ec0*/  LOP3.LUT R0, R0, 0x3, RZ, 0xc0, !PT ;  /* 0x0000000300007812 */ /* 0x000fca00078ec0ff */
[----:B------:R0:W1:Y:S02]  /*27ed0*/  SHFL.IDX PT, R14, R0, RZ, 0x1f ;  /* 0x00001fff000e7589 */ /* 0x00006400000e0000 */
.L_x_969:
[----:B-1----:R-:W-:-:S13]  /*27ee0*/  ISETP.NE.AND P0, PT, R14, RZ, PT ;  /* 0x000000ff0e00720c */ /* 0x002fda0003f05270 */
[----:B------:R-:W-:Y:S05]  /*27ef0*/  @P0 BRA `(.L_x_436) ;  /* 0x0000000000880947 */ /* 0x000fea0003800000 */
[----:B------:R-:W-:-:S03]  /*27f00*/  UMOV UR4, 0xffffffff ;  /* 0xffffffff00047882 */ /* 0x000fc60000000000 */
[----:B------:R-:W-:Y:S05]  /*27f10*/  BRA.DIV UR4, `(.L_x_797) ;  /* 0x0000004e04307947 */ /* 0x000fea000b800000 */
[----:B------:R-:W-:-:S13]  /*27f20*/  ELECT P6, URZ, PT ;  /* 0x00000000003f782f */ /* 0x000fda00038c0000 */
.L_x_972:
[----:B------:R-:W-:Y:S05]  /*27f30*/  @!P6 BRA `(.L_x_436) ;  /* 0x000000000078e947 */ /* 0x000fea0003800000 */
[----:B------:R-:W-:-:S06]  /*27f40*/  ULOP3.LUT UR4, UR60, 0x2, URZ, 0xfc, !UPT ;  /* 0x000000023c047892 */ /* 0x000fcc000f8efc3f */
[----:B0-----:R-:W-:-:S05]  /*27f50*/  IMAD.U32 R0, RZ, RZ, UR4 ;  /* 0x00000004ff007e24 */ /* 0x001fca000f8e00ff */
[----:B------:R-:W-:-:S13]  /*27f60*/  ISETP.NE.AND P0, PT, R0, 0x3, PT ;  /* 0x000000030000780c */ /* 0x000fda0003f05270 */
[----:B------:R-:W-:Y:S05]  /*27f70*/  @!P0 BRA `(.L_x_798) ;  /* 0x0000000000048947 */ /* 0x000fea0003800000 */
[----:B------:R-:W-:Y:S01]  /*27f80*/  BPT.TRAP 0x1 ;  /* 0x000000040000795c */ /* 0x000fe20000300000 */
.L_x_798:
[----:B------:R-:W-:Y:S01]  /*27f90*/  IMAD R3, R27, 0x8, R5 ;  /* 0x000000081b037824 */ /* 0x000fe200078e0205 */
[----:B------:R-:W-:Y:S01]  /*27fa0*/  SHF.L.U32 R2, R29, 0x1f, RZ ;  /* 0x0000001f1d027819 */ /* 0x000fe200000006ff */
[----:B------:R-:W-:-:S03]  /*27fb0*/  VIADD R27, R27, 0x1 ;  /* 0x000000011b1b7836 */ /* 0x000fc60000000000 */
[----:B------:R-:W0:Y:S02]  /*27fc0*/  SYNCS.PHASECHK.TRANS64.TRYWAIT P1, [R3+URZ+0x38840], R2 ;  /* 0x03884002030075a7 */ /* 0x000e24000802017f */
[----:B------:R-:W-:-:S04]  /*27fd0*/  ISETP.NE.AND P2, PT, R27, 0x2, PT ;  /* 0x000000021b00780c */ /* 0x000fc80003f45270 */
[----:B------:R-:W-:Y:S01]  /*27fe0*/  SEL R0, RZ, 0x1, P2 ;  /* 0x00000001ff007807 */ /* 0x000fe20001000000 */
[----:B0-----:R-:W-:Y:S08]  /*27ff0*/  @!P1 BRA `(.L_x_799) ;  /* 0x0000004c00189947 */ /* 0x001ff00003800000 */
.L_x_973:
[----:B------:R-:W-:Y:S02]  /*28000*/  SEL R27, R27, RZ, P2 ;  /* 0x000000ff1b1b7207 */ /* 0x000fe40001000000 */
[----:B------:R-:W-:Y:S01]  /*28010*/  LOP3.LUT R0, R29, R0, RZ, 0x3c, !PT ;  /* 0x000000001d007212 */ /* 0x000fe200078e3cff */
[----:B------:R-:W-:Y:S06]  /*28020*/  @!P0 BRA `(.L_x_800) ;  /* 0x0000000000048947 */ /* 0x000fec0003800000 */
[----:B------:R-:W-:Y:S01]  /*28030*/  BPT.TRAP 0x1 ;  /* 0x000000040000795c */ /* 0x000fe20000300000 */
.L_x_800:
[----:B------:R-:W-:Y:S01]  /*28040*/  IMAD R27, R27, 0x8, R5 ;  /* 0x000000081b1b7824 */ /* 0x000fe200078e0205 */
[----:B------:R-:W-:-:S04]  /*28050*/  SHF.L.U32 R0, R0, 0x1f, RZ ;  /* 0x0000001f00007819 */ /* 0x000fc800000006ff */
[----:B------:R-:W1:Y:S02]  /*28060*/  SYNCS.PHASECHK.TRANS64.TRYWAIT P1, [R27+URZ+0x38840], R0 ;  /* 0x038840001b0075a7 */ /* 0x000e64000802017f */
[----:B-1----:R-:W-:Y:S05]  /*28070*/  @!P1 BRA `(.L_x_801) ;  /* 0x0000004c000c9947 */ /* 0x002fea0003800000 */
.L_x_974:
[----:B------:R-:W-:Y:S05]  /*28080*/  @!P0 BRA `(.L_x_802) ;  /* 0x0000000000048947 */ /* 0x000fea0003800000 */
[----:B------:R-:W-:Y:S01]  /*28090*/  BPT.TRAP 0x1 ;  /* 0x000000040000795c */ /* 0x000fe20000300000 */
.L_x_802:
[----:B------:R-:W3:Y:S02]  /*280a0*/  SYNCS.PHASECHK.TRANS64.TRYWAIT P1, [R3+URZ+0x38860], R2 ;  /* 0x03886002030075a7 */ /* 0x000ee4000802017f */
[----:B---3--:R-:W-:Y:S05]  /*280b0*/  @!P1 BRA `(.L_x_803) ;  /* 0x0000004c00109947 */ /* 0x008fea0003800000 */
.L_x_975:
[----:B------:R-:W-:Y:S05]  /*280c0*/  @!P0 BRA `(.L_x_804) ;  /* 0x0000000000048947 */ /* 0x000fea0003800000 */
[----:B------:R-:W-:Y:S01]  /*280d0*/  BPT.TRAP 0x1 ;  /* 0x000000040000795c */ /* 0x000fe20000300000 */
.L_x_804:
[----:B----4-:R4:W0:Y:S02]  /*280e0*/  SYNCS.PHASECHK.TRANS64.TRYWAIT P0, [R27+URZ+0x38860], R0 ;  /* 0x038860001b0075a7 */ /* 0x010824000800017f */
[----:B0-----:R-:W-:Y:S05]  /*280f0*/  @!P0 NANOSLEEP.SYNCS 0x989680 ;  /* 0x009896800000895d */ /* 0x001fea0003900000 */
[----:B------:R-:W0:Y:S02]  /*28100*/  @!P0 SYNCS.PHASECHK.TRANS64 P0, [R27+URZ+0x38860], R0 ;  /* 0x038860001b0085a7 */ /* 0x000e24000800007f */
[----:B0-----:R-:W-:Y:S05]  /*28110*/  @!P0 BRA `(.L_x_804) ;  /* 0xfffffffc00f08947 */ /* 0x001fea000383ffff */
.L_x_436:
[----:B------:R-:W-:Y:S05]  /*28120*/  BSYNC B9 ;  /* 0x0000000000097941 */ /* 0x000fea0003800000 */
.L_x_433:
[----:B------:R-:W-:Y:S05]  /*28130*/  EXIT ;  /* 0x000000000000794d */ /* 0x000fea0003800000 */
.L_x_456:
[----:B0-----:R0:W1:Y:S02]  /*28140*/  SYNCS.PHASECHK.TRANS64.TRYWAIT P6, [R89+URZ+0x38890], R90 ;  /* 0x0388905a590075a7 */ /* 0x00106400080c017f */
[----:B-1----:R-:W-:Y:S05]  /*28150*/  @!P6 NANOSLEEP.SYNCS 0x989680 ;  /* 0x009896800000e95d */ /* 0x002fea0003900000 */
[----:B------:R-:W1:Y:S02]  /*28160*/  @!P6 SYNCS.PHASECHK.TRANS64 P6, [R89+URZ+0x38890], R90 ;  /* 0x0388905a5900e5a7 */ /* 0x000e6400080c007f */
[----:B-1----:R-:W-:Y:S05]  /*28170*/  @!P6 BRA `(.L_x_456) ;  /* 0xfffffffc00f0e947 */ /* 0x002fea000383ffff */
[----:B------:R-:W-:Y:S05]  /*28180*/  BRA `(.L_x_805) ;  /* 0xfffffdb000987947 */ /* 0x000fea000383ffff */
.L_x_457:
[----:B------:R-:W-:Y:S01]  /*28190*/  BSSY B1, `(.L_x_806) ;  /* 0x0000008000017945 */ /* 0x000fe20003800000 */
[----:B------:R-:W-:Y:S02]  /*281a0*/  IMAD.MOV.U32 R13, RZ, RZ, R117 ;  /* 0x000000ffff0d7224 */ /* 0x000fe400078e0075 */
[----:B------:R-:W-:Y:S02]  /*281b0*/  IMAD.MOV.U32 R12, RZ, RZ, RZ ;  /* 0x000000ffff0c7224 */ /* 0x000fe400078e00ff */
[----:B------:R-:W-:Y:S02]  /*281c0*/  IMAD.MOV.U32 R11, RZ, RZ, 0x181f ;  /* 0x0000181fff0b7424 */ /* 0x000fe400078e00ff */
[----:B------:R-:W-:-:S07]  /*281d0*/  IMAD.MOV.U32 R15, RZ, RZ, -0x1 ;  /* 0xffffffffff0f7424 */ /* 0x000fce00078e00ff */
[----:B0-----:R-:W-:Y:S05]  /*281e0*/  WARPSYNC.COLLECTIVE R15, `(.L_x_807) ;  /* 0x000000000f087348 */ /* 0x001fea0003c00000 */
[----:B------:R1:W2:Y:S02]  /*281f0*/  SHFL.IDX P6, R14, R13, R12, R11 ;  /* 0x0000000c0d0e7389 */ /* 0x0002a400000c000b */
[----:B012---:R-:W-:Y:S01]  /*28200*/  ENDCOLLECTIVE ;  /* 0x000000000000791b */ /* 0x007fe20003800000 */
.L_x_807:
[----:B------:R-:W-:Y:S05]  /*28210*/  BSYNC B1 ;  /* 0x0000000000017941 */ /* 0x000fea0003800000 */
.L_x_806:
[----:B------:R-:W-:Y:S01]  /*28220*/  IMAD.MOV.U32 R13, RZ, RZ, R118 ;  /* 0x000000ffff0d7224 */ /* 0x000fe200078e0076 */
[----:B------:R-:W-:Y:S01]  /*28230*/  MOV R12, RZ ;  /* 0x000000ff000c7202 */ /* 0x000fe20000000f00 */
[----:B------:R-:W-:Y:S02]  /*28240*/  IMAD.MOV.U32 R11, RZ, RZ, 0x181f ;  /* 0x0000181fff0b7424 */ /* 0x000fe400078e00ff */
[----:B------:R-:W-:Y:S02]  /*28250*/  IMAD.MOV.U32 R15, RZ, RZ, -0x1 ;  /* 0xffffffffff0f7424 */ /* 0x000fe400078e00ff */
[----:B------:R-:W-:-:S07]  /*28260*/  IMAD.MOV.U32 R83, RZ, RZ, R14 ;  /* 0x000000ffff537224 */ /* 0x000fce00078e000e */
[----:B------:R-:W-:Y:S05]  /*28270*/  WARPSYNC.COLLECTIVE R15, `(.L_x_808) ;  /* 0x000000000f087348 */ /* 0x000fea0003c00000 */
[----:B------:R0:W1:Y:S02]  /*28280*/  SHFL.IDX P6, R14, R13, R12, R11 ;  /* 0x0000000c0d0e7389 */ /* 0x00006400000c000b */
[----:B01----:R-:W-:Y:S01]  /*28290*/  ENDCOLLECTIVE ;  /* 0x000000000000791b */ /* 0x003fe20003800000 */
.L_x_808:
[----:B------:R-:W-:Y:S01]  /*282a0*/  IMAD.MOV.U32 R82, RZ, RZ, R14 ;  /* 0x000000ffff527224 */ /* 0x000fe200078e000e */
[----:B------:R-:W-:Y:S06]  /*282b0*/  BRA `(.L_x_809) ;  /* 0xfffffdb000607947 */ /* 0x000fec000383ffff */
.L_x_474:
[----:B------:R-:W-:Y:S01]  /*282c0*/  BSSY B1, `(.L_x_810) ;  /* 0x0000008000017945 */ /* 0x000fe20003800000 */
[----:B0---4-:R-:W-:Y:S02]  /*282d0*/  IMAD.MOV.U32 R13, RZ, RZ, R117 ;  /* 0x000000ffff0d7224 */ /* 0x011fe400078e0075 */
[----:B------:R-:W-:Y:S02]  /*282e0*/  IMAD.MOV.U32 R12, RZ, RZ, 0x1 ;  /* 0x00000001ff0c7424 */ /* 0x000fe400078e00ff */
[----:B------:R-:W-:Y:S02]  /*282f0*/  IMAD.MOV.U32 R11, RZ, RZ, 0x181f ;  /* 0x0000181fff0b7424 */ /* 0x000fe400078e00ff */
[----:B------:R-:W-:-:S07]  /*28300*/  IMAD.MOV.U32 R15, RZ, RZ, -0x1 ;  /* 0xffffffffff0f7424 */ /* 0x000fce00078e00ff */
[----:B-123--:R-:W-:Y:S05]  /*28310*/  WARPSYNC.COLLECTIVE R15, `(.L_x_811) ;  /* 0x000000000f087348 */ /* 0x00efea0003c00000 */
[----:B------:R0:W4:Y:S02]  /*28320*/  SHFL.IDX P6, R14, R13, R12, R11 ;  /* 0x0000000c0d0e7389 */ /* 0x00012400000c000b */
[----:B01234-:R-:W-:Y:S01]  /*28330*/  ENDCOLLECTIVE ;  /* 0x000000000000791b */ /* 0x01ffe20003800000 */
.L_x_811:
[----:B------:R-:W-:Y:S05]  /*28340*/  BSYNC B1 ;  /* 0x0000000000017941 */ /* 0x000fea0003800000 */
.L_x_810:
[----:B------:R-:W-:Y:S01]  /*28350*/  IMAD.MOV.U32 R13, RZ, RZ, R118 ;  /* 0x000000ffff0d7224 */ /* 0x000fe200078e0076 */
[----:B------:R-:W-:Y:S01]  /*28360*/  MOV R15, 0xffffffff ;  /* 0xffffffff000f7802 */ /* 0x000fe20000000f00 */
[----:B------:R-:W-:Y:S02]  /*28370*/  IMAD.MOV.U32 R12, RZ, RZ, 0x1 ;  /* 0x00000001ff0c7424 */ /* 0x000fe400078e00ff */
[----:B------:R-:W-:Y:S02]  /*28380*/  IMAD.MOV.U32 R11, RZ, RZ, 0x181f ;  /* 0x0000181fff0b7424 */ /* 0x000fe400078e00ff */
[----:B------:R-:W-:-:S07]  /*28390*/  IMAD.MOV.U32 R67, RZ, RZ, R14 ;  /* 0x000000ffff437224 */ /* 0x000fce00078e000e */
[----:B------:R-:W-:Y:S05]  /*283a0*/  WARPSYNC.COLLECTIVE R15, `(.L_x_812) ;  /* 0x000000000f087348 */ /* 0x000fea0003c00000 */
[----:B------:R0:W1:Y:S02]  /*283b0*/  SHFL.IDX P6, R14, R13, R12, R11 ;  /* 0x0000000c0d0e7389 */ /* 0x00006400000c000b */
[----:B01----:R-:W-:Y:S01]  /*283c0*/  ENDCOLLECTIVE ;  /* 0x000000000000791b */ /* 0x003fe20003800000 */
.L_x_812:
[----:B------:R-:W-:Y:S01]  /*283d0*/  IMAD.MOV.U32 R66, RZ, RZ, R14 ;  /* 0x000000ffff427224 */ /* 0x000fe200078e000e */
[----:B------:R-:W-:Y:S06]  /*283e0*/  BRA `(.L_x_813) ;  /* 0xfffffdbc00d47947 */ /* 0x000fec000383ffff */
.L_x_491:
        /* <DEDUP_REMOVED lines=8> */
.L_x_815:
[----:B------:R-:W-:Y:S05]  /*28470*/  BSYNC B1 ;  /* 0x0000000000017941 */ /* 0x000fea0003800000 */
.L_x_814:
[----:B------:R-:W-:Y:S02]  /*28480*/  IMAD.MOV.U32 R13, RZ, RZ, R118 ;  /* 0x000000ffff0d7224 */ /* 0x000fe400078e0076 */
[----:B------:R-:W-:Y:S02]  /*28490*/  IMAD.MOV.U32 R12, RZ, RZ, 0x2 ;  /* 0x00000002ff0c7424 */ /* 0x000fe400078e00ff */
[----:B------:R-:W-:Y:S02]  /*284a0*/  IMAD.MOV.U32 R11, RZ, RZ, 0x181f ;  /* 0x0000181fff0b7424 */ /* 0x000fe400078e00ff */
[----:B------:R-:W-:Y:S02]  /*284b0*/  IMAD.MOV.U32 R15, RZ, RZ, -0x1 ;  /* 0xffffffffff0f7424 */ /* 0x000fe400078e00ff */
[----:B------:R-:W-:-:S07]  /*284c0*/  IMAD.MOV.U32 R117, RZ, RZ, R14 ;  /* 0x000000ffff757224 */ /* 0x000fce00078e000e */
[----:B------:R-:W-:Y:S05]  /*284d0*/  WARPSYNC.COLLECTIVE R15, `(.L_x_816) ;  /* 0x000000000f087348 */ /* 0x000fea0003c00000 */
[----:B------:R0:W1:Y:S02]  /*284e0*/  SHFL.IDX P6, R14, R13, R12, R11 ;  /* 0x0000000c0d0e7389 */ /* 0x00006400000c000b */
[----:B01----:R-:W-:Y:S01]  /*284f0*/  ENDCOLLECTIVE ;  /* 0x000000000000791b */ /* 0x003fe20003800000 */
.L_x_816:
[----:B------:R-:W-:Y:S01]  /*28500*/  IMAD.MOV.U32 R118, RZ, RZ, R14 ;  /* 0x000000ffff767224 */ /* 0x000fe200078e000e */
[----:B------:R-:W-:Y:S06]  /*28510*/  BRA `(.L_x_817) ;  /* 0xfffffdcc00487947 */ /* 0x000fec000383ffff */
.L_x_515:
[----:B-1----:R1:W2:Y:S02]  /*28520*/  SYNCS.PHASECHK.TRANS64.TRYWAIT P6, [R89+URZ+0x38890], R90 ;  /* 0x0388905a590075a7 */ /* 0x0022a400080c017f */
[----:B--2---:R-:W-:Y:S05]  /*28530*/  @!P6 NANOSLEEP.SYNCS 0x989680 ;  /* 0x009896800000e95d */ /* 0x004fea0003900000 */
[----:B------:R-:W2:Y:S02]  /*28540*/  @!P6 SYNCS.PHASECHK.TRANS64 P6, [R89+URZ+0x38890], R90 ;  /* 0x0388905a5900e5a7 */ /* 0x000ea400080c007f */
[----:B--2---:R-:W-:Y:S05]  /*28550*/  @!P6 BRA `(.L_x_515) ;  /* 0xfffffffc00f0e947 */ /* 0x004fea000383ffff */
[----:B------:R-:W-:Y:S05]  /*28560*/  BRA `(.L_x_818) ;  /* 0xfffffde800447947 */ /* 0x000fea000383ffff */
.L_x_516:
[----:B------:R-:W-:Y:S01]  /*28570*/  BSSY B1, `(.L_x_819) ;  /* 0x0000008000017945 */ /* 0x000fe20003800000 */
[----:B------:R-:W-:Y:S01]  /*28580*/  MOV R13, R117 ;  /* 0x00000075000d7202 */ /* 0x000fe20000000f00 */
[----:B------:R-:W-:Y:S02]  /*28590*/  IMAD.MOV.U32 R12, RZ, RZ, RZ ;  /* 0x000000ffff0c7224 */ /* 0x000fe400078e00ff */
[----:B------:R-:W-:Y:S02]  /*285a0*/  IMAD.MOV.U32 R11, RZ, RZ, 0x181f ;  /* 0x0000181fff0b7424 */ /* 0x000fe400078e00ff */
[----:B------:R-:W-:-:S07]  /*285b0*/  IMAD.MOV.U32 R15, RZ, RZ, -0x1 ;  /* 0xffffffffff0f7424 */ /* 0x000fce00078e00ff */
[----:B-1----:R-:W-:Y:S05]  /*285c0*/  WARPSYNC.COLLECTIVE R15, `(.L_x_820) ;  /* 0x000000000f087348 */ /* 0x002fea0003c00000 */
[----:B------:R0:W2:Y:S02]  /*285d0*/  SHFL.IDX P6, R14, R13, R12, R11 ;  /* 0x0000000c0d0e7389 */ /* 0x0000a400000c000b */
[----:B012---:R-:W-:Y:S01]  /*285e0*/  ENDCOLLECTIVE ;  /* 0x000000000000791b */ /* 0x007fe20003800000 */
.L_x_820:
[----:B------:R-:W-:Y:S05]  /*285f0*/  BSYNC B1 ;  /* 0x0000000000017941 */ /* 0x000fea0003800000 */
.L_x_819:
[----:B------:R-:W-:Y:S02]  /*28600*/  IMAD.MOV.U32 R13, RZ, RZ, R118 ;  /* 0x000000ffff0d7224 */ /* 0x000fe400078e0076 */
[----:B------:R-:W-:Y:S02]  /*28610*/  IMAD.MOV.U32 R12, RZ, RZ, RZ ;  /* 0x000000ffff0c7224 */ /* 0x000fe400078e00ff */
[----:B------:R-:W-:Y:S02]  /*28620*/  IMAD.MOV.U32 R11, RZ, RZ, 0x181f ;  /* 0x0000181fff0b7424 */ /* 0x000fe400078e00ff */
[----:B------:R-:W-:Y:S02]  /*28630*/  IMAD.MOV.U32 R15, RZ, RZ, -0x1 ;  /* 0xffffffffff0f7424 */ /* 0x000fe400078e00ff */
[----:B------:R-:W-:-:S07]  /*28640*/  IMAD.MOV.U32 R123, RZ, RZ, R14 ;  /* 0x000000ffff7b7224 */ /* 0x000fce00078e000e */
[----:B------:R-:W-:Y:S05]  /*28650*/  WARPSYNC.COLLECTIVE R15, `(.L_x_821) ;  /* 0x000000000f087348 */ /* 0x000fea0003c00000 */
[----:B------:R0:W1:Y:S02]  /*28660*/  SHFL.IDX P6, R14, R13, R12, R11 ;  /* 0x0000000c0d0e7389 */ /* 0x00006400000c000b */
[----:B01----:R-:W-:Y:S01]  /*28670*/  ENDCOLLECTIVE ;  /* 0x000000000000791b */ /* 0x003fe20003800000 */
.L_x_821:
[----:B------:R-:W-:Y:S01]  /*28680*/  IMAD.MOV.U32 R122, RZ, RZ, R14 ;  /* 0x000000ffff7a7224 */ /* 0x000fe200078e000e */
[----:B------:R-:W-:Y:S06]  /*28690*/  BRA `(.L_x_822) ;  /* 0xfffffde800107947 */ /* 0x000fec000383ffff */
.L_x_525:
[----:B------:R-:W-:Y:S01]  /*286a0*/  BSSY B1, `(.L_x_823) ;  /* 0x0000008000017945 */ /* 0x000fe20003800000 */
[----:B---34-:R-:W-:Y:S01]  /*286b0*/  IMAD.MOV.U32 R13, RZ, RZ, R117 ;  /* 0x000000ffff0d7224 */ /* 0x018fe200078e0075 */
[----:B--2---:R-:W-:Y:S01]  /*286c0*/  MOV R11, 0x181f ;  /* 0x0000181f000b7802 */ /* 0x004fe20000000f00 */
[----:B------:R-:W-:Y:S02]  /*286d0*/  IMAD.MOV.U32 R12, RZ, RZ, 0x1 ;  /* 0x00000001ff0c7424 */ /* 0x000fe400078e00ff */
[----:B------:R-:W-:-:S07]  /*286e0*/  IMAD.MOV.U32 R15, RZ, RZ, -0x1 ;  /* 0xffffffffff0f7424 */ /* 0x000fce00078e00ff */
[----:B01----:R-:W-:Y:S05]  /*286f0*/  WARPSYNC.COLLECTIVE R15, `(.L_x_824) ;  /* 0x000000000f087348 */ /* 0x003fea0003c00000 */
[----:B------:R2:W3:Y:S02]  /*28700*/  SHFL.IDX P6, R14, R13, R12, R11 ;  /* 0x0000000c0d0e7389 */ /* 0x0004e400000c000b */
[----:B0123--:R-:W-:Y:S01]  /*28710*/  ENDCOLLECTIVE ;  /* 0x000000000000791b */ /* 0x00ffe20003800000 */
.L_x_824:
[----:B------:R-:W-:Y:S05]  /*28720*/  BSYNC B1 ;  /* 0x0000000000017941 */ /* 0x000fea0003800000 */
.L_x_823:
        /* <DEDUP_REMOVED lines=8> */
.L_x_825:
[----:B------:R-:W-:Y:S01]  /*287b0*/  IMAD.MOV.U32 R36, RZ, RZ, R14 ;  /* 0x000000ffff247224 */ /* 0x000fe200078e000e */
[----:B------:R-:W-:Y:S06]  /*287c0*/  BRA `(.L_x_826) ;  /* 0xfffffdf400c87947 */ /* 0x000fec000383ffff */
.L_x_534:
[----:B------:R-:W-:Y:S01]  /*287d0*/  BSSY B1, `(.L_x_827) ;  /* 0x0000008000017945 */ /* 0x000fe20003800000 */
[----:B--2-4-:R-:W-:Y:S02]  /*287e0*/  IMAD.MOV.U32 R13, RZ, RZ, R117 ;  /* 0x000000ffff0d7224 */ /* 0x014fe400078e0075 */
[----:B------:R-:W-:Y:S02]  /*287f0*/  IMAD.MOV.U32 R12, RZ, RZ, 0x2 ;  /* 0x00000002ff0c7424 */ /* 0x000fe400078e00ff */
[----:B0-----:R-:W-:Y:S02]  /*28800*/  IMAD.MOV.U32 R11, RZ, RZ, 0x181f ;  /* 0x0000181fff0b7424 */ /* 0x001fe400078e00ff */
[----:B------:R-:W-:-:S07]  /*28810*/  IMAD.MOV.U32 R15, RZ, RZ, -0x1 ;  /* 0xffffffffff0f7424 */ /* 0x000fce00078e00ff */
[----:B-1-3--:R-:W-:Y:S05]  /*28820*/  WARPSYNC.COLLECTIVE R15, `(.L_x_828) ;  /* 0x000000000f087348 */ /* 0x00afea0003c00000 */
[----:B------:R0:W2:Y:S02]  /*28830*/  SHFL.IDX P6, R14, R13, R12, R11 ;  /* 0x0000000c0d0e7389 */ /* 0x0000a400000c000b */
[----:B0123--:R-:W-:Y:S01]  /*28840*/  ENDCOLLECTIVE ;  /* 0x000000000000791b */ /* 0x00ffe20003800000 */
.L_x_828:
[----:B------:R-:W-:Y:S05]  /*28850*/  BSYNC B1 ;  /* 0x0000000000017941 */ /* 0x000fea0003800000 */
.L_x_827:
[----:B------:R-:W-:Y:S01]  /*28860*/  IMAD.MOV.U32 R13, RZ, RZ, R118 ;  /* 0x000000ffff0d7224 */ /* 0x000fe200078e0076 */
[----:B------:R-:W-:Y:S01]  /*28870*/  MOV R37, R14 ;  /* 0x0000000e00257202 */ /* 0x000fe20000000f00 */
[----:B------:R-:W-:Y:S02]  /*28880*/  IMAD.MOV.U32 R12, RZ, RZ, 0x2 ;  /* 0x00000002ff0c7424 */ /* 0x000fe400078e00ff */
[----:B------:R-:W-:Y:S02]  /*28890*/  IMAD.MOV.U32 R11, RZ, RZ, 0x181f ;  /* 0x0000181fff0b7424 */ /* 0x000fe400078e00ff */
[----:B------:R-:W-:-:S07]  /*288a0*/  IMAD.MOV.U32 R15, RZ, RZ, -0x1 ;  /* 0xffffffffff0f7424 */ /* 0x000fce00078e00ff */
[----:B------:R-:W-:Y:S05]  /*288b0*/  WARPSYNC.COLLECTIVE R15, `(.L_x_829) ;  /* 0x000000000f087348 */ /* 0x000fea0003c00000 */
[----:B------:R0:W1:Y:S02]  /*288c0*/  SHFL.IDX P6, R14, R13, R12, R11 ;  /* 0x0000000c0d0e7389 */ /* 0x00006400000c000b */
[----:B01----:R-:W-:Y:S01]  /*288d0*/  ENDCOLLECTIVE ;  /* 0x000000000000791b */ /* 0x003fe20003800000 */
.L_x_829:
[----:B------:R-:W-:Y:S01]  /*288e0*/  IMAD.MOV.U32 R36, RZ, RZ, R14 ;  /* 0x000000ffff247224 */ /* 0x000fe200078e000e */
[----:B------:R-:W-:Y:S06]  /*288f0*/  BRA `(.L_x_830) ;  /* 0xfffffe0400bc7947 */ /* 0x000fec000383ffff */
.L_x_543:
[----:B0-----:R0:W1:Y:S02]  /*28900*/  SYNCS.PHASECHK.TRANS64.TRYWAIT P3, [R89+URZ+0x38890], R90 ;  /* 0x0388905a590075a7 */ /* 0x001064000806017f */
[----:B-1----:R-:W-:Y:S05]  /*28910*/  @!P3 NANOSLEEP.SYNCS 0x989680 ;  /* 0x009896800000b95d */ /* 0x002fea0003900000 */
[----:B------:R-:W1:Y:S02]  /*28920*/  @!P3 SYNCS.PHASECHK.TRANS64 P3, [R89+URZ+0x38890], R90 ;  /* 0x0388905a5900b5a7 */ /* 0x000e64000806007f */
[----:B-1----:R-:W-:Y:S05]  /*28930*/  @!P3 BRA `(.L_x_543) ;  /* 0xfffffffc00f0b947 */ /* 0x002fea000383ffff */
[----:B------:R-:W-:Y:S05]  /*28940*/  BRA `(.L_x_831) ;  /* 0xfffffe1800007947 */ /* 0x000fea000383ffff */
.L_x_544:
        /* <DEDUP_REMOVED lines=8> */
.L_x_833:
[----:B------:R-:W-:Y:S05]  /*289d0*/  BSYNC B1 ;  /* 0x0000000000017941 */ /* 0x000fea0003800000 */
.L_x_832:
        /* <DEDUP_REMOVED lines=8> */
.L_x_834:
[----:B------:R-:W-:Y:S01]  /*28a60*/  IMAD.MOV.U32 R32, RZ, RZ, R14 ;  /* 0x000000ffff207224 */ /* 0x000fe200078e000e */
[----:B------:R-:W-:Y:S06]  /*28a70*/  BRA `(.L_x_835) ;  /* 0xfffffe1800247947 */ /* 0x000fec000383ffff */
.L_x_547:
[----:B------:R-:W-:Y:S01]  /*28a80*/  BSSY B1, `(.L_x_836) ;  /* 0x0000008000017945 */ /* 0x000fe20003800000 */
[----:B----4-:R-:W-:Y:S02]  /*28a90*/  IMAD.MOV.U32 R13, RZ, RZ, R41 ;  /* 0x000000ffff0d7224 */ /* 0x010fe400078e0029 */
[----:B------:R-:W-:Y:S02]  /*28aa0*/  IMAD.MOV.U32 R12, RZ, RZ, 0x1 ;  /* 0x00000001ff0c7424 */ /* 0x000fe400078e00ff */
[----:B------:R-:W-:Y:S02]  /*28ab0*/  IMAD.MOV.U32 R11, RZ, RZ, 0x181f ;  /* 0x0000181fff0b7424 */ /* 0x000fe400078e00ff */
[----:B------:R-:W-:-:S07]  /*28ac0*/  IMAD.MOV.U32 R15, RZ, RZ, -0x1 ;  /* 0xffffffffff0f7424 */ /* 0x000fce00078e00ff */
[----:B0123--:R-:W-:Y:S05]  /*28ad0*/  WARPSYNC.COLLECTIVE R15, `(.L_x_837) ;  /* 0x000000000f087348 */ /* 0x00ffea0003c00000 */
[----:B------:R4:W0:Y:S02]  /*28ae0*/  SHFL.IDX P6, R14, R13, R12, R11 ;  /* 0x0000000c0d0e7389 */ /* 0x00082400000c000b */
[----:B01234-:R-:W-:Y:S01]  /*28af0*/  ENDCOLLECTIVE ;  /* 0x000000000000791b */ /* 0x01ffe20003800000 */
.L_x_837:
[----:B------:R-:W-:Y:S05]  /*28b00*/  BSYNC B1 ;  /* 0x0000000000017941 */ /* 0x000fea0003800000 */
.L_x_836:
        /* <DEDUP_REMOVED lines=8> */
.L_x_838:
[----:B------:R-:W-:Y:S01]  /*28b90*/  IMAD.MOV.U32 R32, RZ, RZ, R14 ;  /* 0x000000ffff207224 */ /* 0x000fe200078e000e */
[----:B------:R-:W-:Y:S06]  /*28ba0*/  BRA `(.L_x_839) ;  /* 0xfffffe18004c7947 */ /* 0x000fec000383ffff */
.L_x_550:
[----:B------:R-:W-:Y:S01]  /*28bb0*/  BSSY B1, `(.L_x_840) ;  /* 0x0000008000017945 */ /* 0x000fe20003800000 */
[----:B---3--:R-:W-:Y:S02]  /*28bc0*/  IMAD.MOV.U32 R13, RZ, RZ, R41 ;  /* 0x000000ffff0d7224 */ /* 0x008fe400078e0029 */
[----:B------:R-:W-:Y:S02]  /*28bd0*/  IMAD.MOV.U32 R12, RZ, RZ, 0x2 ;  /* 0x00000002ff0c7424 */ /* 0x000fe400078e00ff */
[----:B------:R-:W-:Y:S02]  /*28be0*/  IMAD.MOV.U32 R11, RZ, RZ, 0x181f ;  /* 0x0000181fff0b7424 */ /* 0x000fe400078e00ff */
[----:B------:R-:W-:-:S07]  /*28bf0*/  IMAD.MOV.U32 R15, RZ, RZ, -0x1 ;  /* 0xffffffffff0f7424 */ /* 0x000fce00078e00ff */
[----:B012-4-:R-:W-:Y:S05]  /*28c00*/  WARPSYNC.COLLECTIVE R15, `(.L_x_841) ;  /* 0x000000000f087348 */ /* 0x017fea0003c00000 */
[----:B------:R3:W0:Y:S02]  /*28c10*/  SHFL.IDX P6, R14, R13, R12, R11 ;  /* 0x0000000c0d0e7389 */ /* 0x00062400000c000b */
[----:B01234-:R-:W-:Y:S01]  /*28c20*/  ENDCOLLECTIVE ;  /* 0x000000000000791b */ /* 0x01ffe20003800000 */
.L_x_841:
[----:B------:R-:W-:Y:S05]  /*28c30*/  BSYNC B1 ;  /* 0x0000000000017941 */ /* 0x000fea0003800000 */
.L_x_840:
        /* <DEDUP_REMOVED lines=8> */
.L_x_842:
[----:B------:R-:W-:Y:S01]  /*28cc0*/  IMAD.MOV.U32 R32, RZ, RZ, R14 ;  /* 0x000000ffff207224 */ /* 0x000fe200078e000e */
[----:B------:R-:W-:Y:S06]  /*28cd0*/  BRA `(.L_x_843) ;  /* 0xfffffe1800787947 */ /* 0x000fec000383ffff */
.L_x_554:
[----:B------:R0:W0:Y:S02]  /*28ce0*/  SYNCS.PHASECHK.TRANS64.TRYWAIT P0, [R89+URZ+0x388b0], R90 ;  /* 0x0388b05a590075a7 */ /* 0x000024000800017f */
[----:B0-----:R-:W-:Y:S05]  /*28cf0*/  @!P0 NANOSLEEP.SYNCS 0x989680 ;  /* 0x009896800000895d */ /* 0x001fea0003900000 */
[----:B------:R-:W0:Y:S02]  /*28d00*/  @!P0 SYNCS.PHASECHK.TRANS64 P0, [R89+URZ+0x388b0], R90 ;  /* 0x0388b05a590085a7 */ /* 0x000e24000800007f */
[----:B0-----:R-:W-:Y:S05]  /*28d10*/  @!P0 BRA `(.L_x_554) ;  /* 0xfffffffc00f08947 */ /* 0x001fea000383ffff */
[----:B------:R-:W-:Y:S05]  /*28d20*/  BRA `(.L_x_844) ;  /* 0xfffffe1c00207947 */ /* 0x000fea000383ffff */
.L_x_574:
[----:B------:R-:W-:Y:S01]  /*28d30*/  BSSY B1, `(.L_x_845) ;  /* 0x0000008000017945 */ /* 0x000fe20003800000 */
[----:B------:R-:W-:Y:S01]  /*28d40*/  MOV R13, R24 ;  /* 0x00000018000d7202 */ /* 0x000fe20000000f00 */
[----:B------:R-:W-:Y:S02]  /*28d50*/  IMAD.MOV.U32 R12, RZ, RZ, RZ ;  /* 0x000000ffff0c7224 */ /* 0x000fe400078e00ff */
[----:B------:R-:W-:Y:S02]  /*28d60*/  IMAD.MOV.U32 R11, RZ, RZ, 0x181f ;  /* 0x0000181fff0b7424 */ /* 0x000fe400078e00ff */
[----:B------:R-:W-:-:S07]  /*28d70*/  IMAD.MOV.U32 R15, RZ, RZ, -0x1 ;  /* 0xffffffffff0f7424 */ /* 0x000fce00078e00ff */
[----:B------:R-:W-:Y:S05]  /*28d80*/  WARPSYNC.COLLECTIVE R15, `(.L_x_846) ;  /* 0x000000000f087348 */ /* 0x000fea0003c00000 */
[----:B------:R0:W1:Y:S02]  /*28d90*/  SHFL.IDX P6, R14, R13, R12, R11 ;  /* 0x0000000c0d0e7389 */ /* 0x00006400000c000b */
[----:B01----:R-:W-:Y:S01]  /*28da0*/  ENDCOLLECTIVE ;  /* 0x000000000000791b */ /* 0x003fe20003800000 */
.L_x_846:
[----:B------:R-:W-:Y:S05]  /*28db0*/  BSYNC B1 ;  /* 0x0000000000017941 */ /* 0x000fea0003800000 */
.L_x_845:
        /* <DEDUP_REMOVED lines=8> */
.L_x_847:
[----:B------:R-:W-:Y:S02]  /*28e40*/  IMAD.MOV.U32 R13, RZ, RZ, R26 ;  /* 0x000000ffff0d7224 */ /* 0x000fe400078e001a */
[----:B------:R-:W-:-:S07]  /*28e50*/  IMAD.MOV.U32 R2, RZ, RZ, R14 ;  /* 0x000000ffff027224 */ /* 0x000fce00078e000e */
[----:B------:R-:W-:Y:S05]  /*28e60*/  WARPSYNC.COLLECTIVE R15, `(.L_x_848) ;  /* 0x000000000f087348 */ /* 0x000fea0003c00000 */
[----:B------:R0:W1:Y:S02]  /*28e70*/  SHFL.IDX P6, R14, R13, R12, R11 ;  /* 0x0000000c0d0e7389 */ /* 0x00006400000c000b */
[----:B01----:R-:W-:Y:S01]  /*28e80*/  ENDCOLLECTIVE ;  /* 0x000000000000791b */ /* 0x003fe20003800000 */
.L_x_848:
[----:B------:R-:W-:Y:S01]  /*28e90*/  MOV R13, R25 ;  /* 0x00000019000d7202 */ /* 0x000fe20000000f00 */
[----:B------:R-:W-:-:S07]  /*28ea0*/  IMAD.MOV.U32 R5, RZ, RZ, R14 ;  /* 0x000000ffff057224 */ /* 0x000fce00078e000e */
[----:B------:R-:W-:Y:S05]  /*28eb0*/  WARPSYNC.COLLECTIVE R15, `(.L_x_849) ;  /* 0x000000000f087348 */ /* 0x000fea0003c00000 */
[----:B------:R0:W1:Y:S02]  /*28ec0*/  SHFL.IDX P6, R14, R13, R12, R11 ;  /* 0x0000000c0d0e7389 */ /* 0x00006400000c000b */
[----:B01----:R-:W-:Y:S01]  /*28ed0*/  ENDCOLLECTIVE ;  /* 0x000000000000791b */ /* 0x003fe20003800000 */
.L_x_849:
[----:B------:R-:W-:Y:S05]  /*28ee0*/  BRA `(.L_x_850) ;  /* 0xfffffe2c00747947 */ /* 0x000fea000383ffff */
.L_x_578:
[----:B0-----:R0:W1:Y:S02]  /*28ef0*/  SYNCS.PHASECHK.TRANS64.TRYWAIT P0, [R22+URZ+0x38800], R3 ;  /* 0x03880003160075a7 */ /* 0x001064000800017f */
[----:B-1----:R-:W-:Y:S05]  /*28f00*/  @!P0 NANOSLEEP.SYNCS 0x989680 ;  /* 0x009896800000895d */ /* 0x002fea0003900000 */
[----:B------:R-:W1:Y:S02]  /*28f10*/  @!P0 SYNCS.PHASECHK.TRANS64 P0, [R22+URZ+0x38800], R3 ;  /* 0x03880003160085a7 */ /* 0x000e64000800007f */
[----:B-1----:R-:W-:Y:S05]  /*28f20*/  @!P0 BRA `(.L_x_578) ;  /* 0xfffffffc00f08947 */ /* 0x002fea000383ffff */
[----:B------:R-:W-:Y:S05]  /*28f30*/  BRA `(.L_x_851) ;  /* 0xfffffe34002c7947 */ /* 0x000fea000383ffff */
.L_x_610:
        /* <DEDUP_REMOVED lines=8> */
.L_x_853:
[----:B------:R-:W-:Y:S05]  /*28fc0*/  BSYNC B1 ;  /* 0x0000000000017941 */ /* 0x000fea0003800000 */
.L_x_852:
        /* <DEDUP_REMOVED lines=8> */
.L_x_854:
[----:B------:R-:W-:Y:S02]  /*29050*/  IMAD.MOV.U32 R13, RZ, RZ, R26 ;  /* 0x000000ffff0d7224 */ /* 0x000fe400078e001a */
[----:B------:R-:W-:-:S07]  /*29060*/  IMAD.MOV.U32 R2, RZ, RZ, R14 ;  /* 0x000000ffff027224 */ /* 0x000fce00078e000e */
[----:B------:R-:W-:Y:S05]  /*29070*/  WARPSYNC.COLLECTIVE R15, `(.L_x_855) ;  /* 0x000000000f087348 */ /* 0x000fea0003c00000 */
[----:B------:R0:W1:Y:S02]  /*29080*/  SHFL.IDX P6, R14, R13, R12, R11 ;  /* 0x0000000c0d0e7389 */ /* 0x00006400000c000b */
[----:B01----:R-:W-:Y:S01]  /*29090*/  ENDCOLLECTIVE ;  /* 0x000000000000791b */ /* 0x003fe20003800000 */
.L_x_855:
[----:B------:R-:W-:Y:S01]  /*290a0*/  IMAD.MOV.U32 R13, RZ, RZ, R25 ;  /* 0x000000ffff0d7224 */ /* 0x000fe200078e0019 */
[----:B------:R-:W-:-:S07]  /*290b0*/  MOV R3, R14 ;  /* 0x0000000e00037202 */ /* 0x000fce0000000f00 */
[----:B------:R-:W-:Y:S05]  /*290c0*/  WARPSYNC.COLLECTIVE R15, `(.L_x_856) ;  /* 0x000000000f087348 */ /* 0x000fea0003c00000 */
[----:B------:R0:W1:Y:S02]  /*290d0*/  SHFL.IDX P6, R14, R13, R12, R11 ;  /* 0x0000000c0d0e7389 */ /* 0x00006400000c000b */
[----:B01----:R-:W-:Y:S01]  /*290e0*/  ENDCOLLECTIVE ;  /* 0x000000000000791b */ /* 0x003fe20003800000 */
.L_x_856:
[----:B------:R-:W-:Y:S01]  /*290f0*/  IMAD.MOV.U32 R20, RZ, RZ, R14 ;  /* 0x000000ffff147224 */ /* 0x000fe200078e000e */
[----:B------:R-:W-:Y:S06]  /*29100*/  BRA `(.L_x_857) ;  /* 0xfffffe5c00907947 */ /* 0x000fec000383ffff */
.L_x_614:
[----:B0-----:R0:W1:Y:S02]  /*29110*/  SYNCS.PHASECHK.TRANS64.TRYWAIT P0, [R22+URZ+0x38800], R15 ;  /* 0x0388000f160075a7 */ /* 0x001064000800017f */
[----:B-1----:R-:W-:Y:S05]  /*29120*/  @!P0 NANOSLEEP.SYNCS 0x989680 ;  /* 0x009896800000895d */ /* 0x002fea0003900000 */
[----:B------:R-:W1:Y:S02]  /*29130*/  @!P0 SYNCS.PHASECHK.TRANS64 P0, [R22+URZ+0x38800], R15 ;  /* 0x0388000f160085a7 */ /* 0x000e64000800007f */
[----:B-1----:R-:W-:Y:S05]  /*29140*/  @!P0 BRA `(.L_x_614) ;  /* 0xfffffffc00f08947 */ /* 0x002fea000383ffff */
[----:B------:R-:W-:Y:S05]  /*29150*/  BRA `(.L_x_858) ;  /* 0xfffffe64000c7947 */ /* 0x000fea000383ffff */
.L_x_632:
[----:B-1----:R1:W0:Y:S02]  /*29160*/  SYNCS.PHASECHK.TRANS64.TRYWAIT P1, [R0+URZ+0x38830], R3 ;  /* 0x03883003000075a7 */ /* 0x002224000802017f */
[----:B0-----:R-:W-:Y:S05]  /*29170*/  @!P1 NANOSLEEP.SYNCS 0x989680 ;  /* 0x009896800000995d */ /* 0x001fea0003900000 */
[----:B------:R-:W0:Y:S02]  /*29180*/  @!P1 SYNCS.PHASECHK.TRANS64 P1, [R0+URZ+0x38830], R3 ;  /* 0x03883003000095a7 */ /* 0x000e24000802007f */
[----:B0-----:R-:W-:Y:S05]  /*29190*/  @!P1 BRA `(.L_x_632) ;  /* 0xfffffffc00f09947 */ /* 0x001fea000383ffff */
[----:B------:R-:W-:Y:S05]  /*291a0*/  BRA `(.L_x_631) ;  /* 0xfffffe9800007947 */ /* 0x000fea000383ffff */
.L_x_640:
[----:B-1----:R1:W2:Y:S02]  /*291b0*/  SYNCS.PHASECHK.TRANS64.TRYWAIT P1, [R9+URZ+0x38830], R6 ;  /* 0x03883006090075a7 */ /* 0x0022a4000802017f */
[----:B--2---:R-:W-:Y:S05]  /*291c0*/  @!P1 NANOSLEEP.SYNCS 0x989680 ;  /* 0x009896800000995d */ /* 0x004fea0003900000 */
[----:B------:R-:W2:Y:S02]  /*291d0*/  @!P1 SYNCS.PHASECHK.TRANS64 P1, [R9+URZ+0x38830], R6 ;  /* 0x03883006090095a7 */ /* 0x000ea4000802007f */
[----:B--2---:R-:W-:Y:S05]  /*291e0*/  @!P1 BRA `(.L_x_640) ;  /* 0xfffffffc00f09947 */ /* 0x004fea000383ffff */
[----:B------:R-:W-:Y:S05]  /*291f0*/  BRA `(.L_x_639) ;  /* 0xfffffee800e07947 */ /* 0x000fea000383ffff */
.L_x_645:
[----:B-1----:R1:W2:Y:S02]  /*29200*/  SYNCS.PHASECHK.TRANS64.TRYWAIT P1, [R6+URZ+0x38850], R0 ;  /* 0x03885000060075a7 */ /* 0x0022a4000802017f */
[----:B--2---:R-:W-:Y:S05]  /*29210*/  @!P1 NANOSLEEP.SYNCS 0x989680 ;  /* 0x009896800000995d */ /* 0x004fea0003900000 */
[----:B------:R-:W2:Y:S02]  /*29220*/  @!P1 SYNCS.PHASECHK.TRANS64 P1, [R6+URZ+0x38850], R0 ;  /* 0x03885000060095a7 */ /* 0x000ea4000802007f */
[----:B--2---:R-:W-:Y:S05]  /*29230*/  @!P1 BRA `(.L_x_645) ;  /* 0xfffffffc00f09947 */ /* 0x004fea000383ffff */
[----:B------:R-:W-:Y:S05]  /*29240*/  BRA `(.L_x_644) ;  /* 0xffffff2000a47947 */ /* 0x000fea000383ffff */
.L_x_653:
[----:B-1----:R1:W2:Y:S02]  /*29250*/  SYNCS.PHASECHK.TRANS64.TRYWAIT P1, [R8+URZ+0x38850], R7 ;  /* 0x03885007080075a7 */ /* 0x0022a4000802017f */
[----:B--2---:R-:W-:Y:S05]  /*29260*/  @!P1 NANOSLEEP.SYNCS 0x989680 ;  /* 0x009896800000995d */ /* 0x004fea0003900000 */
[----:B------:R-:W2:Y:S02]  /*29270*/  @!P1 SYNCS.PHASECHK.TRANS64 P1, [R8+URZ+0x38850], R7 ;  /* 0x03885007080095a7 */ /* 0x000ea4000802007f */
[----:B--2---:R-:W-:Y:S05]  /*29280*/  @!P1 BRA `(.L_x_653) ;  /* 0xfffffffc00f09947 */ /* 0x004fea000383ffff */
[----:B------:R-:W-:Y:S05]  /*29290*/  BRA `(.L_x_652) ;  /* 0xffffff4000247947 */ /* 0x000fea000383ffff */
.L_x_690:
[----:B------:R-:W0:Y:S01]  /*292a0*/  S2R R9, SR_TID.X ;  /* 0x0000000000097919 */ /* 0x000e220000002100 */
[----:B------:R-:W-:Y:S01]  /*292b0*/  BSSY B1, `(.L_x_859) ;  /* 0x000000a000017945 */ /* 0x000fe20003800000 */
[----:B------:R-:W-:Y:S02]  /*292c0*/  IMAD.MOV.U32 R12, RZ, RZ, RZ ;  /* 0x000000ffff0c7224 */ /* 0x000fe400078e00ff */
[----:B------:R-:W-:Y:S02]  /*292d0*/  IMAD.MOV.U32 R11, RZ, RZ, 0x1f ;  /* 0x0000001fff0b7424 */ /* 0x000fe400078e00ff */
[----:B------:R-:W-:Y:S01]  /*292e0*/  IMAD.MOV.U32 R15, RZ, RZ, -0x1 ;  /* 0xffffffffff0f7424 */ /* 0x000fe200078e00ff */
[----:B0-----:R-:W-:-:S04]  /*292f0*/  SHF.R.U32.HI R9, RZ, 0x5, R9 ;  /* 0x00000005ff097819 */ /* 0x001fc80000011609 */
[----:B------:R-:W-:-:S05]  /*29300*/  LOP3.LUT R9, R9, 0x3, RZ, 0xc0, !PT ;  /* 0x0000000309097812 */ /* 0x000fca00078ec0ff */
[----:B------:R-:W-:-:S07]  /*29310*/  IMAD.MOV.U32 R13, RZ, RZ, R9 ;  /* 0x000000ffff0d7224 */ /* 0x000fce00078e0009 */
[----:B------:R-:W-:Y:S05]  /*29320*/  WARPSYNC.COLLECTIVE R15, `(.L_x_860) ;  /* 0x000000000f087348 */ /* 0x000fea0003c00000 */
[----:B------:R0:W1:Y:S02]  /*29330*/  SHFL.IDX P6, R14, R13, R12, R11 ;  /* 0x0000000c0d0e7389 */ /* 0x00006400000c000b */
[----:B01----:R-:W-:Y:S01]  /*29340*/  ENDCOLLECTIVE ;  /* 0x000000000000791b */ /* 0x003fe20003800000 */
.L_x_860:
[----:B------:R-:W-:Y:S05]  /*29350*/  BSYNC B1 ;  /* 0x0000000000017941 */ /* 0x000fea0003800000 */
.L_x_859:
[----:B------:R-:W-:Y:S05]  /*29360*/  BRA `(.L_x_861) ;  /* 0xffffff8c00a87947 */ /* 0x000fea000383ffff */
.L_x_692:
[----:B------:R-:W-:Y:S01]  /*29370*/  BSSY B1, `(.L_x_862) ;  /* 0x0000006000017945 */ /* 0x000fe20003800000 */
[----:B------:R-:W-:-:S07]  /*29380*/  IMAD.MOV.U32 R15, RZ, RZ, -0x1 ;  /* 0xffffffffff0f7424 */ /* 0x000fce00078e00ff */
[----:B0-----:R-:W-:Y:S05]  /*29390*/  WARPSYNC.COLLECTIVE R15, `(.L_x_863) ;  /* 0x000000000f0c7348 */ /* 0x001fea0003c00000 */
[----:B------:R-:W-:Y:S02]  /*293a0*/  ELECT P6, UR62, PT ;  /* 0x00000000003e782f */ /* 0x000fe400038c0000 */
[----:B------:R-:W-:Y:S01]  /*293b0*/  MOV R14, UR62 ;  /* 0x0000003e000e7c02 */ /* 0x000fe20008000f00 */
[----:B0-----:R-:W-:Y:S10]  /*293c0*/  ENDCOLLECTIVE ;  /* 0x000000000000791b */ /* 0x001ff40003800000 */
.L_x_863:
[----:B------:R-:W-:Y:S05]  /*293d0*/  BSYNC B1 ;  /* 0x0000000000017941 */ /* 0x000fea0003800000 */
.L_x_862:
[----:B------:R-:W-:Y:S05]  /*293e0*/  BRA `(.L_x_691) ;  /* 0xffffff8c00a07947 */ /* 0x000fea000383ffff */
.L_x_694:
[----:B0-----:R0:W1:Y:S02]  /*293f0*/  SYNCS.PHASECHK.TRANS64.TRYWAIT P0, [R22+URZ+0x38820], R5 ;  /* 0x03882005160075a7 */ /* 0x001064000800017f */
[----:B-1----:R-:W-:Y:S05]  /*29400*/  @!P0 NANOSLEEP.SYNCS 0x989680 ;  /* 0x009896800000895d */ /* 0x002fea0003900000 */
[----:B------:R-:W1:Y:S02]  /*29410*/  @!P0 SYNCS.PHASECHK.TRANS64 P0, [R22+URZ+0x38820], R5 ;  /* 0x03882005160085a7 */ /* 0x000e64000800007f */
[----:B-1----:R-:W-:Y:S05]  /*29420*/  @!P0 BRA `(.L_x_694) ;  /* 0xfffffffc00f08947 */ /* 0x002fea000383ffff */
[----:B------:R-:W-:Y:S05]  /*29430*/  BRA `(.L_x_864) ;  /* 0xffffff8c00b07947 */ /* 0x000fea000383ffff */
.L_x_698:
[----:B-1----:R1:W2:Y:S02]  /*29440*/  SYNCS.PHASECHK.TRANS64.TRYWAIT P0, [R9+URZ+0x388a0], R8 ;  /* 0x0388a008090075a7 */ /* 0x0022a4000800017f */
[----:B--2---:R-:W-:Y:S05]  /*29450*/  @!P0 NANOSLEEP.SYNCS 0x989680 ;  /* 0x009896800000895d */ /* 0x004fea0003900000 */
[----:B------:R-:W2:Y:S02]  /*29460*/  @!P0 SYNCS.PHASECHK.TRANS64 P0, [R9+URZ+0x388a0], R8 ;  /* 0x0388a008090085a7 */ /* 0x000ea4000800007f */
[----:B--2---:R-:W-:Y:S05]  /*29470*/  @!P0 BRA `(.L_x_698) ;  /* 0xfffffffc00f08947 */ /* 0x004fea000383ffff */
[----:B------:R-:W-:Y:S05]  /*29480*/  BRA `(.L_x_865) ;  /* 0xffffff8c00c87947 */ /* 0x000fea000383ffff */
.L_x_706:
[----:B0-----:R0:W2:Y:S02]  /*29490*/  SYNCS.PHASECHK.TRANS64.TRYWAIT P0, [R9+URZ+0x388c0], R8 ;  /* 0x0388c008090075a7 */ /* 0x0010a4000800017f */
[----:B--2---:R-:W-:Y:S05]  /*294a0*/  @!P0 NANOSLEEP.SYNCS 0x989680 ;  /* 0x009896800000895d */ /* 0x004fea0003900000 */
[----:B------:R-:W2:Y:S02]  /*294b0*/  @!P0 SYNCS.PHASECHK.TRANS64 P0, [R9+URZ+0x388c0], R8 ;  /* 0x0388c008090085a7 */ /* 0x000ea4000800007f */
[----:B--2---:R-:W-:Y:S05]  /*294c0*/  @!P0 BRA `(.L_x_706) ;  /* 0xfffffffc00f08947 */ /* 0x004fea000383ffff */
[----:B------:R-:W-:Y:S05]  /*294d0*/  BRA `(.L_x_866) ;  /* 0xffffff9400047947 */ /* 0x000fea000383ffff */
.L_x_716:
[----:B-1----:R1:W2:Y:S02]  /*294e0*/  SYNCS.PHASECHK.TRANS64.TRYWAIT P1, [R8+URZ+0x388a0], R7 ;  /* 0x0388a007080075a7 */ /* 0x0022a4000802017f */
[----:B--2---:R-:W-:Y:S05]  /*294f0*/  @!P1 NANOSLEEP.SYNCS 0x989680 ;  /* 0x009896800000995d */ /* 0x004fea0003900000 */
[----:B------:R-:W2:Y:S02]  /*29500*/  @!P1 SYNCS.PHASECHK.TRANS64 P1, [R8+URZ+0x388a0], R7 ;  /* 0x0388a007080095a7 */ /* 0x000ea4000802007f */
[----:B--2---:R-:W-:Y:S05]  /*29510*/  @!P1 BRA `(.L_x_716) ;  /* 0xfffffffc00f09947 */ /* 0x004fea000383ffff */
[----:B------:R-:W-:Y:S05]  /*29520*/  BRA `(.L_x_867) ;  /* 0xffffff9800747947 */ /* 0x000fea000383ffff */
.L_x_724:
[----:B0-----:R0:W2:Y:S02]  /*29530*/  SYNCS.PHASECHK.TRANS64.TRYWAIT P1, [R8+URZ+0x388c0], R7 ;  /* 0x0388c007080075a7 */ /* 0x0010a4000802017f */
[----:B--2---:R-:W-:Y:S05]  /*29540*/  @!P1 NANOSLEEP.SYNCS 0x989680 ;  /* 0x009896800000995d */ /* 0x004fea0003900000 */
[----:B------:R-:W2:Y:S02]  /*29550*/  @!P1 SYNCS.PHASECHK.TRANS64 P1, [R8+URZ+0x388c0], R7 ;  /* 0x0388c007080095a7 */ /* 0x000ea4000802007f */
[----:B--2---:R-:W-:Y:S05]  /*29560*/  @!P1 BRA `(.L_x_724) ;  /* 0xfffffffc00f09947 */ /* 0x004fea000383ffff */
[----:B------:R-:W-:Y:S05]  /*29570*/  BRA `(.L_x_868) ;  /* 0xffffff9c00ac7947 */ /* 0x000fea000383ffff */
.L_x_740:
        /* <DEDUP_REMOVED lines=8> */
[----:B-----5:R-:W-:Y:S05]  /*29600*/  WARPSYNC.COLLECTIVE R15, `(.L_x_870) ;  /* 0x000000000f087348 */ /* 0x020fea0003c00000 */
[----:B------:R0:W1:Y:S02]  /*29610*/  SHFL.IDX P6, R14, R13, R12, R11 ;  /* 0x0000000c0d0e7389 */ /* 0x00006400000c000b */
[----:B01---5:R-:W-:Y:S01]  /*29620*/  ENDCOLLECTIVE ;  /* 0x000000000000791b */ /* 0x023fe20003800000 */
.L_x_870:
[----:B------:R-:W-:Y:S05]  /*29630*/  BSYNC B0 ;  /* 0x0000000000007941 */ /* 0x000fea0003800000 */
.L_x_869:
[----:B------:R-:W-:Y:S05]  /*29640*/  BRA `(.L_x_871) ;  /* 0xffffffac00207947 */ /* 0x000fea000383ffff */
.L_x_743:
[----:B0-----:R0:W1:Y:S02]  /*29650*/  SYNCS.PHASECHK.TRANS64.TRYWAIT P0, [R5+URZ+0x38840], R2 ;  /* 0x03884002050075a7 */ /* 0x001064000800017f */
[----:B-1----:R-:W-:Y:S05]  /*29660*/  @!P0 NANOSLEEP.SYNCS 0x989680 ;  /* 0x009896800000895d */ /* 0x002fea0003900000 */
[----:B------:R-:W1:Y:S02]  /*29670*/  @!P0 SYNCS.PHASECHK.TRANS64 P0, [R5+URZ+0x38840], R2 ;  /* 0x03884002050085a7 */ /* 0x000e64000800007f */
[----:B-1----:R-:W-:Y:S05]  /*29680*/  @!P0 BRA `(.L_x_743) ;  /* 0xfffffffc00f08947 */ /* 0x002fea000383ffff */
[----:B------:R-:W-:Y:S05]  /*29690*/  BRA `(.L_x_872) ;  /* 0xffffffac007c7947 */ /* 0x000fea000383ffff */
.L_x_744:
        /* <DEDUP_REMOVED lines=8> */
.L_x_874:
[----:B------:R-:W-:Y:S05]  /*29720*/  BSYNC B0 ;  /* 0x0000000000007941 */ /* 0x000fea0003800000 */
.L_x_873:
[----:B------:R-:W-:Y:S01]  /*29730*/  IMAD.MOV.U32 R13, RZ, RZ, R0 ;  /* 0x000000ffff0d7224 */ /* 0x000fe200078e0000 */
[C---:B------:R-:W-:Y:S01]  /*29740*/  LOP3.LUT P5, RZ, R23.reuse, 0x10, RZ, 0xc0, !PT ;  /* 0x0000001017ff7812 */ /* 0x040fe200078ac0ff */
[----:B------:R-:W-:Y:S01]  /*29750*/  IMAD.MOV.U32 R12, RZ, RZ, RZ ;  /* 0x000000ffff0c7224 */ /* 0x000fe200078e00ff */
[C---:B------:R-:W-:Y:S01]  /*29760*/  LOP3.LUT P4, RZ, R23.reuse, 0x8, RZ, 0xc0, !PT ;  /* 0x0000000817ff7812 */ /* 0x040fe2000788c0ff */
[----:B------:R-:W-:Y:S01]  /*29770*/  IMAD.MOV.U32 R11, RZ, RZ, 0x181f ;  /* 0x0000181fff0b7424 */ /* 0x000fe200078e00ff */
[C---:B------:R-:W-:Y:S01]  /*29780*/  LOP3.LUT P3, RZ, R23.reuse, 0x4, RZ, 0xc0, !PT ;  /* 0x0000000417ff7812 */ /* 0x040fe2000786c0ff */
[----:B------:R-:W-:Y:S01]  /*29790*/  IMAD.MOV.U32 R15, RZ, RZ, -0x1 ;  /* 0xffffffffff0f7424 */ /* 0x000fe200078e00ff */
[----:B------:R-:W-:Y:S01]  /*297a0*/  LOP3.LUT P2, RZ, R23, 0x2, RZ, 0xc0, !PT ;  /* 0x0000000217ff7812 */ /* 0x000fe2000784c0ff */
[----:B------:R-:W-:Y:S02]  /*297b0*/  IMAD.MOV.U32 R2, RZ, RZ, R14 ;  /* 0x000000ffff027224 */ /* 0x000fe400078e000e */
[----:B------:R-:W-:-:S10]  /*297c0*/  @P0 IMAD R9, R7, 0x2, R22 ;  /* 0x0000000207090824 */ /* 0x000fd400078e0216 */
[----:B------:R-:W-:Y:S05]  /*297d0*/  WARPSYNC.COLLECTIVE R15, `(.L_x_875) ;  /* 0x000000000f087348 */ /* 0x000fea0003c00000 */
[----:B------:R0:W1:Y:S02]  /*297e0*/  SHFL.IDX P6, R14, R13, R12, R11 ;  /* 0x0000000c0d0e7389 */ /* 0x00006400000c000b */
[----:B01----:R-:W-:Y:S01]  /*297f0*/  ENDCOLLECTIVE ;  /* 0x000000000000791b */ /* 0x003fe20003800000 */
.L_x_875:
[----:B------:R-:W-:Y:S01]  /*29800*/  ULDC.64 UR4, c[0x0][0x208] ;  /* 0x0000820000047ab9 */ /* 0x000fe20000000a00 */
[----:B------:R-:W-:Y:S01]  /*29810*/  MOV R13, R6 ;  /* 0x00000006000d7202 */ /* 0x000fe20000000f00 */
[----:B------:R-:W-:Y:S02]  /*29820*/  IMAD.MOV.U32 R12, RZ, RZ, 0x1 ;  /* 0x00000001ff0c7424 */ /* 0x000fe400078e00ff */
[----:B------:R-:W-:-:S05]  /*29830*/  IMAD.MOV.U32 R3, RZ, RZ, R14 ;  /* 0x000000ffff037224 */ /* 0x000fca00078e000e */
[----:B------:R-:W-:-:S05]  /*29840*/  @P0 LEA R3, P1, R36, R3, 0x1 ;  /* 0x0000000324030211 */ /* 0x000fca00078208ff */
[----:B------:R-:W-:Y:S01]  /*29850*/  @P0 IMAD.X R2, RZ, RZ, R2, P1 ;  /* 0x000000ffff020224 */ /* 0x000fe200008e0602 */
[----:B------:R-:W-:-:S04]  /*29860*/  ISETP.GE.AND P1, PT, R4, 0x11, PT ;  /* 0x000000110400780c */ /* 0x000fc80003f26270 */
[----:B------:R-:W-:-:S04]  /*29870*/  @P0 LOP3.LUT R3, R3, R2, RZ, 0x3c, !PT ;  /* 0x0000000203030212 */ /* 0x000fc800078e3cff */
[----:B------:R-:W-:-:S04]  /*29880*/  @P0 LOP3.LUT R2, R3, R2, RZ, 0x3c, !PT ;  /* 0x0000000203020212 */ /* 0x000fc800078e3cff */
[----:B------:R-:W-:Y:S01]  /*29890*/  @P0 LOP3.LUT R3, R3, R2, RZ, 0x3c, !PT ;  /* 0x0000000203030212 */ /* 0x000fe200078e3cff */
[----:B------:R-:W-:-:S04]  /*298a0*/  @P1 IMAD R21, R7, 0x2, R22 ;  /* 0x0000000207151824 */ /* 0x000fc800078e0216 */
[----:B------:R-:W-:Y:S01]  /*298b0*/  @!PT LDS RZ, [RZ] ;  /* 0x00000000fffff984 */ /* 0x000fe20000000800 */
[----:B------:R-:W-:Y:S01]  /*298c0*/  @!PT LDS RZ, [RZ] ;  /* 0x00000000fffff984 */ /* 0x000fe20000000800 */
[----:B------:R-:W-:Y:S01]  /*298d0*/  @!PT LDS RZ, [RZ] ;  /* 0x00000000fffff984 */ /* 0x000fe20000000800 */
[----:B------:R0:W-:Y:S04]  /*298e0*/  @P0 LDGSTS.E.BYPASS.LTC128B.128 [R9+0x24400], desc[UR4][R2.64], !P5 ;  /* 0x2440000002090fae */ /* 0x0001e8000e901d44 */
[----:B------:R0:W-:Y:S04]  /*298f0*/  @P0 LDGSTS.E.BYPASS.LTC128B.128 [R9+0x26c00], desc[UR4][R2.64+0x80], !P4 ;  /* 0x26c0008002090fae */ /* 0x0001e8000e101d44 */
[----:B------:R0:W-:Y:S04]  /*29900*/  @P0 LDGSTS.E.BYPASS.LTC128B.128 [R9+0x29400], desc[UR4][R2.64+0x100], !P3 ;  /* 0x2940010002090fae */ /* 0x0001e8000d901d44 */
[----:B------:R0:W-:Y:S02]  /*29910*/  @P0 LDGSTS.E.BYPASS.LTC128B.128 [R9+0x2bc00], desc[UR4][R2.64+0x180], !P2 ;  /* 0x2bc0018002090fae */ /* 0x0001e4000d101d44 */
[----:B0-----:R-:W-:Y:S05]  /*29920*/  WARPSYNC.COLLECTIVE R15, `(.L_x_876) ;  /* 0x000000000f087348 */ /* 0x001fea0003c00000 */
[----:B------:R1:W2:Y:S02]  /*29930*/  SHFL.IDX P6, R14, R13, R12, R11 ;  /* 0x0000000c0d0e7389 */ /* 0x0002a400000c000b */
[----:B012---:R-:W-:Y:S01]  /*29940*/  ENDCOLLECTIVE ;  /* 0x000000000000791b */ /* 0x007fe20003800000 */
.L_x_876:
[----:B------:R-:W-:Y:S02]  /*29950*/  IMAD.MOV.U32 R13, RZ, RZ, R0 ;  /* 0x000000ffff0d7224 */ /* 0x000fe400078e0000 */
[----:B------:R-:W-:-:S07]  /*29960*/  IMAD.MOV.U32 R8, RZ, RZ, R14 ;  /* 0x000000ffff087224 */ /* 0x000fce00078e000e */
[----:B------:R-:W-:Y:S05]  /*29970*/  WARPSYNC.COLLECTIVE R15, `(.L_x_877) ;  /* 0x000000000f087348 */ /* 0x000fea0003c00000 */
[----:B------:R0:W1:Y:S02]  /*29980*/  SHFL.IDX P6, R14, R13, R12, R11 ;  /* 0x0000000c0d0e7389 */ /* 0x00006400000c000b */
[----:B01----:R-:W-:Y:S01]  /*29990*/  ENDCOLLECTIVE ;  /* 0x000000000000791b */ /* 0x003fe20003800000 */
.L_x_877:
[----:B------:R-:W-:Y:S01]  /*299a0*/  ULDC.64 UR4, c[0x0][0x208] ;  /* 0x0000820000047ab9 */ /* 0x000fe20000000a00 */
[----:B------:R-:W-:Y:S02]  /*299b0*/  IMAD.MOV.U32 R13, RZ, RZ, R6 ;  /* 0x000000ffff0d7224 */ /* 0x000fe400078e0006 */
[----:B------:R-:W-:Y:S02]  /*299c0*/  IMAD.MOV.U32 R12, RZ, RZ, 0x2 ;  /* 0x00000002ff0c7424 */ /* 0x000fe400078e00ff */
[----:B------:R-:W-:-:S05]  /*299d0*/  IMAD.MOV.U32 R2, RZ, RZ, R14 ;  /* 0x000000ffff027224 */ /* 0x000fca00078e000e */
[----:B------:R-:W-:-:S05]  /*299e0*/  @P1 LEA R2, P0, R36, R2, 0x1 ;  /* 0x0000000224021211 */ /* 0x000fca00078008ff */
[----:B------:R-:W-:-:S05]  /*299f0*/  @P1 IMAD.X R3, RZ, RZ, R8, P0 ;  /* 0x000000ffff031224 */ /* 0x000fca00000e0608 */
[----:B------:R-:W-:Y:S01]  /*29a00*/  @!PT LDS RZ, [RZ] ;  /* 0x00000000fffff984 */ /* 0x000fe20000000800 */
[----:B------:R-:W-:Y:S01]  /*29a10*/  @!PT LDS RZ, [RZ] ;  /* 0x00000000fffff984 */ /* 0x000fe20000000800 */
[----:B------:R-:W-:Y:S01]  /*29a20*/  @!PT LDS RZ, [RZ] ;  /* 0x00000000fffff984 */ /* 0x000fe20000000800 */
[----:B------:R0:W-:Y:S04]  /*29a30*/  @P1 LDGSTS.E.BYPASS.LTC128B.128 [R21+0x24c00], desc[UR4][R2.64], !P5 ;  /* 0x24c0000002151fae */ /* 0x0001e8000e901d44 */
[----:B------:R0:W-:Y:S04]  /*29a40*/  @P1 LDGSTS.E.BYPASS.LTC128B.128 [R21+0x27400], desc[UR4][R2.64+0x80], !P4 ;  /* 0x2740008002151fae */ /* 0x0001e8000e101d44 */
[----:B------:R0:W-:Y:S04]  /*29a50*/  @P1 LDGSTS.E.BYPASS.LTC128B.128 [R21+0x29c00], desc[UR4][R2.64+0x100], !P3 ;  /* 0x29c0010002151fae */ /* 0x0001e8000d901d44 */
[----:B------:R0:W-:Y:S01]  /*29a60*/  @P1 LDGSTS.E.BYPASS.LTC128B.128 [R21+0x2c400], desc[UR4][R2.64+0x180], !P2 ;  /* 0x2c40018002151fae */ /* 0x0001e2000d101d44 */
[----:B------:R-:W-:-:S13]  /*29a70*/  ISETP.GE.AND P1, PT, R4, 0x21, PT ;  /* 0x000000210400780c */ /* 0x000fda0003f26270 */
[----:B0-----:R-:W-:Y:S05]  /*29a80*/  WARPSYNC.COLLECTIVE R15, `(.L_x_878) ;  /* 0x000000000f087348 */ /* 0x001fea0003c00000 */
[----:B------:R1:W2:Y:S02]  /*29a90*/  SHFL.IDX P6, R14, R13, R12, R11 ;  /* 0x0000000c0d0e7389 */ /* 0x0002a400000c000b */
[----:B012---:R-:W-:Y:S01]  /*29aa0*/  ENDCOLLECTIVE ;  /* 0x000000000000791b */ /* 0x007fe20003800000 */
.L_x_878:
[----:B------:R-:W-:Y:S02]  /*29ab0*/  @P1 IMAD R9, R7, 0x2, R22 ;  /* 0x0000000207091824 */ /* 0x000fe400078e0216 */
[----:B------:R-:W-:Y:S02]  /*29ac0*/  IMAD.MOV.U32 R13, RZ, RZ, R0 ;  /* 0x000000ffff0d7224 */ /* 0x000fe400078e0000 */
[----:B------:R-:W-:-:S07]  /*29ad0*/  IMAD.MOV.U32 R8, RZ, RZ, R14 ;  /* 0x000000ffff087224 */ /* 0x000fce00078e000e */
[----:B------:R-:W-:Y:S05]  /*29ae0*/  WARPSYNC.COLLECTIVE R15, `(.L_x_879) ;  /* 0x000000000f087348 */ /* 0x000fea0003c00000 */
[----:B------:R0:W1:Y:S02]  /*29af0*/  SHFL.IDX P6, R14, R13, R12, R11 ;  /* 0x0000000c0d0e7389 */ /* 0x00006400000c000b */
[----:B01----:R-:W-:Y:S01]  /*29b00*/  ENDCOLLECTIVE ;  /* 0x000000000000791b */ /* 0x003fe20003800000 */
.L_x_879:
[----:B------:R-:W-:Y:S01]  /*29b10*/  ULDC.64 UR4, c[0x0][0x208] ;  /* 0x0000820000047ab9 */ /* 0x000fe20000000a00 */
[----:B------:R-:W-:Y:S02]  /*29b20*/  IMAD.MOV.U32 R13, RZ, RZ, R6 ;  /* 0x000000ffff0d7224 */ /* 0x000fe400078e0006 */
[----:B------:R-:W-:Y:S02]  /*29b30*/  IMAD.MOV.U32 R12, RZ, RZ, 0x3 ;  /* 0x00000003ff0c7424 */ /* 0x000fe400078e00ff */
[----:B------:R-:W-:-:S05]  /*29b40*/  IMAD.MOV.U32 R2, RZ, RZ, R14 ;  /* 0x000000ffff027224 */ /* 0x000fca00078e000e */
[----:B------:R-:W-:-:S04]  /*29b50*/  @P1 LEA R2, P0, R36, R2, 0x1 ;  /* 0x0000000224021211 */ /* 0x000fc800078008ff */
[----:B------:R-:W-:-:S05]  /*29b60*/  @P1 IADD3.X R3, RZ, R8, RZ, P0, !PT ;  /* 0x00000008ff031210 */ /* 0x000fca00007fe4ff */
        /* <DEDUP_REMOVED lines=11> */
.L_x_880:
[----:B------:R-:W-:Y:S02]  /*29c20*/  @P1 IMAD R21, R7, 0x2, R22 ;  /* 0x0000000207151824 */ /* 0x000fe400078e0216 */
[----:B------:R-:W-:Y:S02]  /*29c30*/  IMAD.MOV.U32 R13, RZ, RZ, R0 ;  /* 0x000000ffff0d7224 */ /* 0x000fe400078e0000 */
[----:B------:R-:W-:-:S07]  /*29c40*/  IMAD.MOV.U32 R8, RZ, RZ, R14 ;  /* 0x000000ffff087224 */ /* 0x000fce00078e000e */
[----:B------:R-:W-:Y:S05]  /*29c50*/  WARPSYNC.COLLECTIVE R15, `(.L_x_881) ;  /* 0x000000000f087348 */ /* 0x000fea0003c00000 */
[----:B------:R0:W1:Y:S02]  /*29c60*/  SHFL.IDX P6, R14, R13, R12, R11 ;  /* 0x0000000c0d0e7389 */ /* 0x00006400000c000b */
[----:B01----:R-:W-:Y:S01]  /*29c70*/  ENDCOLLECTIVE ;  /* 0x000000000000791b */ /* 0x003fe20003800000 */
.L_x_881:
        /* <DEDUP_REMOVED lines=16> */
.L_x_882:
[----:B------:R-:W-:Y:S01]  /*29d80*/  MOV R13, R0 ;  /* 0x00000000000d7202 */ /* 0x000fe20000000f00 */
[----:B------:R-:W-:-:S07]  /*29d90*/  IMAD.MOV.U32 R8, RZ, RZ, R14 ;  /* 0x000000ffff087224 */ /* 0x000fce00078e000e */
[----:B------:R-:W-:Y:S05]  /*29da0*/  WARPSYNC.COLLECTIVE R15, `(.L_x_883) ;  /* 0x000000000f087348 */ /* 0x000fea0003c00000 */
[----:B------:R0:W1:Y:S02]  /*29db0*/  SHFL.IDX P6, R14, R13, R12, R11 ;  /* 0x0000000c0d0e7389 */ /* 0x00006400000c000b */
[----:B01----:R-:W-:Y:S01]  /*29dc0*/  ENDCOLLECTIVE ;  /* 0x000000000000791b */ /* 0x003fe20003800000 */
.L_x_883:
[----:B------:R-:W-:Y:S01]  /*29dd0*/  IMAD.MOV.U32 R0, RZ, RZ, R14 ;  /* 0x000000ffff007224 */ /* 0x000fe200078e000e */
[----:B------:R-:W-:Y:S06]  /*29de0*/  BRA `(.L_x_884) ;  /* 0xffffffa800e07947 */ /* 0x000fec000383ffff */
.L_x_751:
[----:B------:R-:W-:Y:S02]  /*29df0*/  IMAD.MOV.U32 R13, RZ, RZ, R4 ;  /* 0x000000ffff0d7224 */ /* 0x000fe400078e0004 */
        /* <DEDUP_REMOVED lines=8> */
.L_x_885:
[----:B------:R-:W-:Y:S01]  /*29e80*/  ISETP.GE.AND P1, PT, R0, R6, PT ;  /* 0x000000060000720c */ /* 0x000fe20003f26270 */
[----:B------:R-:W-:Y:S02]  /*29e90*/  IMAD.MOV.U32 R13, RZ, RZ, R5 ;  /* 0x000000ffff0d7224 */ /* 0x000fe400078e0005 */
[----:B------:R-:W-:-:S10]  /*29ea0*/  IMAD.MOV.U32 R2, RZ, RZ, R14 ;  /* 0x000000ffff027224 */ /* 0x000fd400078e000e */
[----:B------:R-:W-:Y:S05]  /*29eb0*/  WARPSYNC.COLLECTIVE R15, `(.L_x_886) ;  /* 0x000000000f087348 */ /* 0x000fea0003c00000 */
[----:B------:R0:W1:Y:S02]  /*29ec0*/  SHFL.IDX P6, R14, R13, R12, R11 ;  /* 0x0000000c0d0e7389 */ /* 0x00006400000c000b */
[----:B01----:R-:W-:Y:S01]  /*29ed0*/  ENDCOLLECTIVE ;  /* 0x000000000000791b */ /* 0x003fe20003800000 */
.L_x_886:
[----:B------:R-:W-:Y:S01]  /*29ee0*/  ULDC.64 UR4, c[0x0][0x208] ;  /* 0x0000820000047ab9 */ /* 0x000fe20000000a00 */
[----:B------:R-:W-:Y:S02]  /*29ef0*/  IMAD.MOV.U32 R13, RZ, RZ, R4 ;  /* 0x000000ffff0d7224 */ /* 0x000fe400078e0004 */
[----:B------:R-:W-:Y:S02]  /*29f00*/  IMAD.MOV.U32 R12, RZ, RZ, 0x1 ;  /* 0x00000001ff0c7424 */ /* 0x000fe400078e00ff */
[----:B------:R-:W-:-:S05]  /*29f10*/  IMAD.MOV.U32 R3, RZ, RZ, R14 ;  /* 0x000000ffff037224 */ /* 0x000fca00078e000e */
[----:B------:R-:W-:-:S05]  /*29f20*/  @!P1 LEA R7, P5, R36, R3, 0x1 ;  /* 0x0000000324079211 */ /* 0x000fca00078a08ff */
[----:B------:R-:W-:Y:S02]  /*29f30*/  @!P1 IMAD.X R3, RZ, RZ, R2, P5 ;  /* 0x000000ffff039224 */ /* 0x000fe400028e0602 */
[----:B------:R-:W-:Y:S01]  /*29f40*/  @!P1 IMAD.MOV.U32 R2, RZ, RZ, R7 ;  /* 0x000000ffff029224 */ /* 0x000fe200078e0007 */
[----:B------:R-:W-:-:S04]  /*29f50*/  IADD3 R7, R0, 0x10, RZ ;  /* 0x0000001000077810 */ /* 0x000fc80007ffe0ff */
[----:B------:R-:W-:Y:S01]  /*29f60*/  @!PT LDS RZ, [RZ] ;  /* 0x00000000fffff984 */ /* 0x000fe20000000800 */
[----:B------:R-:W-:Y:S01]  /*29f70*/  @!PT LDS RZ, [RZ] ;  /* 0x00000000fffff984 */ /* 0x000fe20000000800 */
[----:B------:R-:W-:Y:S01]  /*29f80*/  @!PT LDS RZ, [RZ] ;  /* 0x00000000fffff984 */ /* 0x000fe20000000800 */
[----:B------:R0:W-:Y:S04]  /*29f90*/  @!P1 LDGSTS.E.BYPASS.LTC128B.128 [R37+0x14400], desc[UR4][R2.64], !P4 ;  /* 0x1440000002259fae */ /* 0x0001e8000e101d44 */
[----:B------:R0:W-:Y:S04]  /*29fa0*/  @!P1 LDGSTS.E.BYPASS.LTC128B.128 [R37+0x18400], desc[UR4][R2.64+0x80], !P3 ;  /* 0x1840008002259fae */ /* 0x0001e8000d901d44 */
[----:B------:R0:W-:Y:S04]  /*29fb0*/  @!P1 LDGSTS.E.BYPASS.LTC128B.128 [R37+0x1c400], desc[UR4][R2.64+0x100], !P2 ;  /* 0x1c40010002259fae */ /* 0x0001e8000d101d44 */
[----:B------:R0:W-:Y:S01]  /*29fc0*/  @!P1 LDGSTS.E.BYPASS.LTC128B.128 [R37+0x20400], desc[UR4][R2.64+0x180], !P0 ;  /* 0x2040018002259fae */ /* 0x0001e2000c101d44 */
[----:B------:R-:W-:-:S13]  /*29fd0*/  ISETP.GE.AND P1, PT, R7, R6, PT ;  /* 0x000000060700720c */ /* 0x000fda0003f26270 */
[----:B0-----:R-:W-:Y:S05]  /*29fe0*/  WARPSYNC.COLLECTIVE R15, `(.L_x_887) ;  /* 0x000000000f087348 */ /* 0x001fea0003c00000 */
[----:B------:R1:W2:Y:S02]  /*29ff0*/  SHFL.IDX P6, R14, R13, R12, R11 ;  /* 0x0000000c0d0e7389 */ /* 0x0002a400000c000b */
[----:B012---:R-:W-:Y:S01]  /*2a000*/  ENDCOLLECTIVE ;  /* 0x000000000000791b */ /* 0x007fe20003800000 */
.L_x_887:
[----:B------:R-:W-:Y:S02]  /*2a010*/  IMAD.MOV.U32 R13, RZ, RZ, R5 ;  /* 0x000000ffff0d7224 */ /* 0x000fe400078e0005 */
[----:B------:R-:W-:-:S07]  /*2a020*/  IMAD.MOV.U32 R2, RZ, RZ, R14 ;  /* 0x000000ffff027224 */ /* 0x000fce00078e000e */
[----:B------:R-:W-:Y:S05]  /*2a030*/  WARPSYNC.COLLECTIVE R15, `(.L_x_888) ;  /* 0x000000000f087348 */ /* 0x000fea0003c00000 */
[----:B------:R0:W1:Y:S02]  /*2a040*/  SHFL.IDX P6, R14, R13, R12, R11 ;  /* 0x0000000c0d0e7389 */ /* 0x00006400000c000b */
[----:B01----:R-:W-:Y:S01]  /*2a050*/  ENDCOLLECTIVE ;  /* 0x000000000000791b */ /* 0x003fe20003800000 */
.L_x_888:
[----:B------:R-:W-:Y:S01]  /*2a060*/  ULDC.64 UR4, c[0x0][0x208] ;  /* 0x0000820000047ab9 */ /* 0x000fe20000000a00 */
[----:B------:R-:W-:Y:S02]  /*2a070*/  IMAD.MOV.U32 R13, RZ, RZ, R4 ;  /* 0x000000ffff0d7224 */ /* 0x000fe400078e0004 */
[----:B------:R-:W-:Y:S02]  /*2a080*/  IMAD.MOV.U32 R12, RZ, RZ, 0x2 ;  /* 0x00000002ff0c7424 */ /* 0x000fe400078e00ff */
[----:B------:R-:W-:-:S05]  /*2a090*/  IMAD.MOV.U32 R3, RZ, RZ, R14 ;  /* 0x000000ffff037224 */ /* 0x000fca00078e000e */
[----:B------:R-:W-:-:S05]  /*2a0a0*/  @!P1 LEA R7, P5, R36, R3, 0x1 ;  /* 0x0000000324079211 */ /* 0x000fca00078a08ff */
[----:B------:R-:W-:Y:S02]  /*2a0b0*/  @!P1 IMAD.X R8, RZ, RZ, R2, P5 ;  /* 0x000000ffff089224 */ /* 0x000fe400028e0602 */
[----:B------:R-:W-:Y:S02]  /*2a0c0*/  @!P1 IMAD.MOV.U32 R2, RZ, RZ, R7 ;  /* 0x000000ffff029224 */ /* 0x000fe400078e0007 */
[----:B------:R-:W-:Y:S02]  /*2a0d0*/  @!P1 IMAD.MOV.U32 R3, RZ, RZ, R8 ;  /* 0x000000ffff039224 */ /* 0x000fe400078e0008 */
[----:B------:R-:W-:-:S03]  /*2a0e0*/  VIADD R7, R0, 0x20 ;  /* 0x0000002000077836 */ /* 0x000fc60000000000 */
        /* <DEDUP_REMOVED lines=11> */
.L_x_889:
[----:B------:R-:W-:Y:S01]  /*2a1a0*/  IMAD.MOV.U32 R13, RZ, RZ, R5 ;  /* 0x000000ffff0d7224 */ /* 0x000fe200078e0005 */
[----:B------:R-:W-:-:S07]  /*2a1b0*/  MOV R2, R14 ;  /* 0x0000000e00027202 */ /* 0x000fce0000000f00 */
[----:B------:R-:W-:Y:S05]  /*2a1c0*/  WARPSYNC.COLLECTIVE R15, `(.L_x_890) ;  /* 0x000000000f087348 */ /* 0x000fea0003c00000 */
[----:B------:R0:W1:Y:S02]  /*2a1d0*/  SHFL.IDX P6, R14, R13, R12, R11 ;  /* 0x0000000c0d0e7389 */ /* 0x00006400000c000b */
[----:B01----:R-:W-:Y:S01]  /*2a1e0*/  ENDCOLLECTIVE ;  /* 0x000000000000791b */ /* 0x003fe20003800000 */
.L_x_890:
        /* <DEDUP_REMOVED lines=20> */
.L_x_891:
[----:B------:R-:W-:Y:S02]  /*2a330*/  IMAD.MOV.U32 R13, RZ, RZ, R5 ;  /* 0x000000ffff0d7224 */ /* 0x000fe400078e0005 */
[----:B------:R-:W-:-:S07]  /*2a340*/  IMAD.MOV.U32 R2, RZ, RZ, R14 ;  /* 0x000000ffff027224 */ /* 0x000fce00078e000e */
[----:B------:R-:W-:Y:S05]  /*2a350*/  WARPSYNC.COLLECTIVE R15, `(.L_x_892) ;  /* 0x000000000f087348 */ /* 0x000fea0003c00000 */
[----:B------:R0:W1:Y:S02]  /*2a360*/  SHFL.IDX P6, R14, R13, R12, R11 ;  /* 0x0000000c0d0e7389 */ /* 0x00006400000c000b */
[----:B01----:R-:W-:Y:S01]  /*2a370*/  ENDCOLLECTIVE ;  /* 0x000000000000791b */ /* 0x003fe20003800000 */
.L_x_892:
[----:B------:R-:W-:Y:S01]  /*2a380*/  ULDC.64 UR4, c[0x0][0x208] ;  /* 0x0000820000047ab9 */ /* 0x000fe20000000a00 */
[----:B------:R-:W-:Y:S02]  /*2a390*/  IMAD.MOV.U32 R13, RZ, RZ, R4 ;  /* 0x000000ffff0d7224 */ /* 0x000fe400078e0004 */
[----:B------:R-:W-:Y:S02]  /*2a3a0*/  IMAD.MOV.U32 R12, RZ, RZ, 0x4 ;  /* 0x00000004ff0c7424 */ /* 0x000fe400078e00ff */
[----:B------:R-:W-:-:S05]  /*2a3b0*/  IMAD.MOV.U32 R3, RZ, RZ, R14 ;  /* 0x000000ffff037224 */ /* 0x000fca00078e000e */
[----:B------:R-:W-:-:S04]  /*2a3c0*/  @!P1 LEA R7, P5, R36, R3, 0x1 ;  /* 0x0000000324079211 */ /* 0x000fc800078a08ff */
[----:B------:R-:W-:Y:S01]  /*2a3d0*/  @!P1 IADD3.X R8, RZ, R2, RZ, P5, !PT ;  /* 0x00000002ff089210 */ /* 0x000fe20002ffe4ff */
[----:B------:R-:W-:Y:S02]  /*2a3e0*/  @!P1 IMAD.MOV.U32 R2, RZ, RZ, R7 ;  /* 0x000000ffff029224 */ /* 0x000fe400078e0007 */
[----:B------:R-:W-:Y:S02]  /*2a3f0*/  VIADD R7, R0, 0x40 ;  /* 0x0000004000077836 */ /* 0x000fe40000000000 */
[----:B------:R-:W-:-:S05]  /*2a400*/  @!P1 IMAD.MOV.U32 R3, RZ, RZ, R8 ;  /* 0x000000ffff039224 */ /* 0x000fca00078e0008 */
        /* <DEDUP_REMOVED lines=11> */
.L_x_893:
[----:B------:R-:W-:Y:S02]  /*2a4c0*/  IMAD.MOV.U32 R13, RZ, RZ, R5 ;  /* 0x000000ffff0d7224 */ /* 0x000fe400078e0005 */
[----:B------:R-:W-:-:S07]  /*2a4d0*/  IMAD.MOV.U32 R2, RZ, RZ, R14 ;  /* 0x000000ffff027224 */ /* 0x000fce00078e000e */
[----:B------:R-:W-:Y:S05]  /*2a4e0*/  WARPSYNC.COLLECTIVE R15, `(.L_x_894) ;  /* 0x000000000f087348 */ /* 0x000fea0003c00000 */
[----:B------:R0:W1:Y:S02]  /*2a4f0*/  SHFL.IDX P6, R14, R13, R12, R11 ;  /* 0x0000000c0d0e7389 */ /* 0x00006400000c000b */
[----:B01----:R-:W-:Y:S01]  /*2a500*/  ENDCOLLECTIVE ;  /* 0x000000000000791b */ /* 0x003fe20003800000 */
.L_x_894:
[----:B------:R-:W-:Y:S01]  /*2a510*/  ULDC.64 UR4, c[0x0][0x208] ;  /* 0x0000820000047ab9 */ /* 0x000fe20000000a00 */
[----:B------:R-:W-:Y:S02]  /*2a520*/  IMAD.MOV.U32 R13, RZ, RZ, R4 ;  /* 0x000000ffff0d7224 */ /* 0x000fe400078e0004 */
[----:B------:R-:W-:Y:S02]  /*2a530*/  IMAD.MOV.U32 R12, RZ, RZ, 0x5 ;  /* 0x00000005ff0c7424 */ /* 0x000fe400078e00ff */
[----:B------:R-:W-:-:S05]  /*2a540*/  IMAD.MOV.U32 R3, RZ, RZ, R14 ;  /* 0x000000ffff037224 */ /* 0x000fca00078e000e */
[----:B------:R-:W-:-:S05]  /*2a550*/  @!P1 LEA R7, P5, R36, R3, 0x1 ;  /* 0x0000000324079211 */ /* 0x000fca00078a08ff */
[----:B------:R-:W-:Y:S02]  /*2a560*/  @!P1 IMAD.X R8, RZ, RZ, R2, P5 ;  /* 0x000000ffff089224 */ /* 0x000fe400028e0602 */
[----:B------:R-:W-:Y:S01]  /*2a570*/  @!P1 IMAD.MOV.U32 R2, RZ, RZ, R7 ;  /* 0x000000ffff029224 */ /* 0x000fe200078e0007 */
[----:B------:R-:W-:Y:S01]  /*2a580*/  IADD3 R7, R0, 0x50, RZ ;  /* 0x0000005000077810 */ /* 0x000fe20007ffe0ff */
        /* <DEDUP_REMOVED lines=12> */
.L_x_895:
[----:B------:R-:W-:Y:S02]  /*2a650*/  IMAD.MOV.U32 R13, RZ, RZ, R5 ;  /* 0x000000ffff0d7224 */ /* 0x000fe400078e0005 */
[----:B------:R-:W-:-:S07]  /*2a660*/  IMAD.MOV.U32 R2, RZ, RZ, R14 ;  /* 0x000000ffff027224 */ /* 0x000fce00078e000e */
[----:B------:R-:W-:Y:S05]  /*2a670*/  WARPSYNC.COLLECTIVE R15, `(.L_x_896) ;  /* 0x000000000f087348 */ /* 0x000fea0003c00000 */
[----:B------:R0:W1:Y:S02]  /*2a680*/  SHFL.IDX P6, R14, R13, R12, R11 ;  /* 0x0000000c0d0e7389 */ /* 0x00006400000c000b */
[----:B01----:R-:W-:Y:S01]  /*2a690*/  ENDCOLLECTIVE ;  /* 0x000000000000791b */ /* 0x003fe20003800000 */
.L_x_896:
        /* <DEDUP_REMOVED lines=20> */
.L_x_897:
[----:B------:R-:W-:Y:S01]  /*2a7e0*/  IMAD.MOV.U32 R13, RZ, RZ, R5 ;  /* 0x000000ffff0d7224 */ /* 0x000fe200078e0005 */
[----:B------:R-:W-:-:S07]  /*2a7f0*/  MOV R2, R14 ;  /* 0x0000000e00027202 */ /* 0x000fce0000000f00 */
[----:B------:R-:W-:Y:S05]  /*2a800*/  WARPSYNC.COLLECTIVE R15, `(.L_x_898) ;  /* 0x000000000f087348 */ /* 0x000fea0003c00000 */
[----:B------:R0:W1:Y:S02]  /*2a810*/  SHFL.IDX P6, R14, R13, R12, R11 ;  /* 0x0000000c0d0e7389 */ /* 0x00006400000c000b */
[----:B01----:R-:W-:Y:S01]  /*2a820*/  ENDCOLLECTIVE ;  /* 0x000000000000791b */ /* 0x003fe20003800000 */
.L_x_898:
[----:B------:R-:W-:Y:S01]  /*2a830*/  ULDC.64 UR4, c[0x0][0x208] ;  /* 0x0000820000047ab9 */ /* 0x000fe20000000a00 */
[----:B------:R-:W-:Y:S02]  /*2a840*/  IMAD.MOV.U32 R13, RZ, RZ, R4 ;  /* 0x000000ffff0d7224 */ /* 0x000fe400078e0004 */
[----:B------:R-:W-:Y:S02]  /*2a850*/  IMAD.MOV.U32 R12, RZ, RZ, 0x7 ;  /* 0x00000007ff0c7424 */ /* 0x000fe400078e00ff */
[----:B------:R-:W-:-:S05]  /*2a860*/  IMAD.MOV.U32 R3, RZ, RZ, R14 ;  /* 0x000000ffff037224 */ /* 0x000fca00078e000e */
[----:B------:R-:W-:-:S05]  /*2a870*/  @!P1 LEA R7, P5, R36, R3, 0x1 ;  /* 0x0000000324079211 */ /* 0x000fca00078a08ff */
[----:B------:R-:W-:Y:S02]  /*2a880*/  @!P1 IMAD.X R8, RZ, RZ, R2, P5 ;  /* 0x000000ffff089224 */ /* 0x000fe400028e0602 */
[----:B------:R-:W-:Y:S02]  /*2a890*/  @!P1 IMAD.MOV.U32 R2, RZ, RZ, R7 ;  /* 0x000000ffff029224 */ /* 0x000fe400078e0007 */
[----:B------:R-:W-:-:S05]  /*2a8a0*/  @!P1 IMAD.MOV.U32 R3, RZ, RZ, R8 ;  /* 0x000000ffff039224 */ /* 0x000fca00078e0008 */
[----:B------:R-:W-:Y:S01]  /*2a8b0*/  @!PT LDS RZ, [RZ] ;  /* 0x00000000fffff984 */ /* 0x000fe20000000800 */
[----:B------:R-:W-:Y:S01]  /*2a8c0*/  @!PT LDS RZ, [RZ] ;  /* 0x00000000fffff984 */ /* 0x000fe20000000800 */
[----:B------:R-:W-:Y:S01]  /*2a8d0*/  @!PT LDS RZ, [RZ] ;  /* 0x00000000fffff984 */ /* 0x000fe20000000800 */
[----:B------:R0:W-:Y:S04]  /*2a8e0*/  @!P1 LDGSTS.E.BYPASS.LTC128B.128 [R37+0x17400], desc[UR4][R2.64], !P4 ;  /* 0x1740000002259fae */ /* 0x0001e8000e101d44 */
[----:B------:R0:W-:Y:S04]  /*2a8f0*/  @!P1 LDGSTS.E.BYPASS.LTC128B.128 [R37+0x1b400], desc[UR4][R2.64+0x80], !P3 ;  /* 0x1b40008002259fae */ /* 0x0001e8000d901d44 */
[----:B------:R0:W-:Y:S04]  /*2a900*/  @!P1 LDGSTS.E.BYPASS.LTC128B.128 [R37+0x1f400], desc[UR4][R2.64+0x100], !P2 ;  /* 0x1f40010002259fae */ /* 0x0001e8000d101d44 */
[----:B------:R0:W-:Y:S02]  /*2a910*/  @!P1 LDGSTS.E.BYPASS.LTC128B.128 [R37+0x23400], desc[UR4][R2.64+0x180], !P0 ;  /* 0x2340018002259fae */ /* 0x0001e4000c101d44 */
[----:B0-----:R-:W-:Y:S05]  /*2a920*/  WARPSYNC.COLLECTIVE R15, `(.L_x_899) ;  /* 0x000000000f087348 */ /* 0x001fea0003c00000 */
[----:B------:R1:W2:Y:S02]  /*2a930*/  SHFL.IDX P6, R14, R13, R12, R11 ;  /* 0x0000000c0d0e7389 */ /* 0x0002a400000c000b */
[----:B012---:R-:W-:Y:S01]  /*2a940*/  ENDCOLLECTIVE ;  /* 0x000000000000791b */ /* 0x007fe20003800000 */
.L_x_899:
[----:B------:R-:W-:Y:S02]  /*2a950*/  IMAD.MOV.U32 R13, RZ, RZ, R5 ;  /* 0x000000ffff0d7224 */ /* 0x000fe400078e0005 */
[----:B------:R-:W-:-:S07]  /*2a960*/  IMAD.MOV.U32 R7, RZ, RZ, R14 ;  /* 0x000000ffff077224 */ /* 0x000fce00078e000e */
[----:B------:R-:W-:Y:S05]  /*2a970*/  WARPSYNC.COLLECTIVE R15, `(.L_x_900) ;  /* 0x000000000f087348 */ /* 0x000fea0003c00000 */
[----:B------:R0:W1:Y:S02]  /*2a980*/  SHFL.IDX P6, R14, R13, R12, R11 ;  /* 0x0000000c0d0e7389 */ /* 0x00006400000c000b */
[----:B01----:R-:W-:Y:S01]  /*2a990*/  ENDCOLLECTIVE ;  /* 0x000000000000791b */ /* 0x003fe20003800000 */
.L_x_900:
[----:B------:R-:W-:Y:S05]  /*2a9a0*/  BRA `(.L_x_901) ;  /* 0xffffffac00507947 */ /* 0x000fea000383ffff */
.L_x_756:
[----:B0-----:R0:W2:Y:S02]  /*2a9b0*/  SYNCS.PHASECHK.TRANS64.TRYWAIT P0, [R22+URZ+0x38820], R3 ;  /* 0x03882003160075a7 */ /* 0x0010a4000800017f */
[----:B--2---:R-:W-:Y:S05]  /*2a9c0*/  @!P0 NANOSLEEP.SYNCS 0x989680 ;  /* 0x009896800000895d */ /* 0x004fea0003900000 */
[----:B------:R-:W2:Y:S02]  /*2a9d0*/  @!P0 SYNCS.PHASECHK.TRANS64 P0, [R22+URZ+0x38820], R3 ;  /* 0x03882003160085a7 */ /* 0x000ea4000800007f */
[----:B--2---:R-:W-:Y:S05]  /*2a9e0*/  @!P0 BRA `(.L_x_756) ;  /* 0xfffffffc00f08947 */ /* 0x004fea000383ffff */
[----:B------:R-:W-:Y:S05]  /*2a9f0*/  BRA `(.L_x_902) ;  /* 0xffffffac00c87947 */ /* 0x000fea000383ffff */
.L_x_761:
[----:B0-----:R0:W1:Y:S02]  /*2aa00*/  SYNCS.PHASECHK.TRANS64.TRYWAIT P0, [R6+URZ+0x38840], R3 ;  /* 0x03884003060075a7 */ /* 0x001064000800017f */
[----:B-1----:R-:W-:Y:S05]  /*2aa10*/  @!P0 NANOSLEEP.SYNCS 0x989680 ;  /* 0x009896800000895d */ /* 0x002fea0003900000 */
[----:B------:R-:W1:Y:S02]  /*2aa20*/  @!P0 SYNCS.PHASECHK.TRANS64 P0, [R6+URZ+0x38840], R3 ;  /* 0x03884003060085a7 */ /* 0x000e64000800007f */
[----:B-1----:R-:W-:Y:S05]  /*2aa30*/  @!P0 BRA `(.L_x_761) ;  /* 0xfffffffc00f08947 */ /* 0x002fea000383ffff */
[----:B------:R-:W-:Y:S05]  /*2aa40*/  BRA `(.L_x_903) ;  /* 0xffffffb000c07947 */ /* 0x000fea000383ffff */
.L_x_762:
        /* <DEDUP_REMOVED lines=8> */
.L_x_905:
[----:B------:R-:W-:Y:S05]  /*2aad0*/  BSYNC B1 ;  /* 0x0000000000017941 */ /* 0x000fea0003800000 */
.L_x_904:
[----:B------:R-:W-:Y:S01]  /*2aae0*/  IMAD.MOV.U32 R13, RZ, RZ, R8 ;  /* 0x000000ffff0d7224 */ /* 0x000fe200078e0008 */
[----:B------:R-:W-:Y:S01]  /*2aaf0*/  LOP3.LUT R23, R23, 0xfffffdff, RZ, 0xc0, !PT ;  /* 0xfffffdff17177812 */ /* 0x000fe200078ec0ff */
[----:B------:R-:W-:Y:S02]  /*2ab00*/  IMAD.MOV.U32 R12, RZ, RZ, RZ ;  /* 0x000000ffff0c7224 */ /* 0x000fe400078e00ff */
[----:B------:R-:W-:Y:S01]  /*2ab10*/  IMAD.MOV.U32 R11, RZ, RZ, 0x181f ;  /* 0x0000181fff0b7424 */ /* 0x000fe200078e00ff */
[----:B------:R-:W-:Y:S01]  /*2ab20*/  @P3 LOP3.LUT R23, R23, 0x200, RZ, 0xfc, !PT ;  /* 0x0000020017173812 */ /* 0x000fe200078efcff */
[----:B------:R-:W-:Y:S02]  /*2ab30*/  IMAD.MOV.U32 R15, RZ, RZ, -0x1 ;  /* 0xffffffffff0f7424 */ /* 0x000fe400078e00ff */
[----:B------:R-:W-:Y:S01]  /*2ab40*/  IMAD.MOV.U32 R3, RZ, RZ, R14 ;  /* 0x000000ffff037224 */ /* 0x000fe200078e000e */
[----:B------:R-:W-:Y:S01]  /*2ab50*/  LOP3.LUT P3, RZ, R23, 0x10, RZ, 0xc0, !PT ;  /* 0x0000001017ff7812 */ /* 0x000fe2000786c0ff */
[----:B------:R-:W-:-:S12]  /*2ab60*/  IMAD.SHL.U32 R0, R36, 0x2, RZ ;  /* 0x0000000224007824 */ /* 0x000fd800078e00ff */
[----:B------:R-:W-:Y:S05]  /*2ab70*/  WARPSYNC.COLLECTIVE R15, `(.L_x_906) ;  /* 0x000000000f087348 */ /* 0x000fea0003c00000 */
[----:B------:R0:W1:Y:S02]  /*2ab80*/  SHFL.IDX P6, R14, R13, R12, R11 ;  /* 0x0000000c0d0e7389 */ /* 0x00006400000c000b */
[----:B01----:R-:W-:Y:S01]  /*2ab90*/  ENDCOLLECTIVE ;  /* 0x000000000000791b */ /* 0x003fe20003800000 */
.L_x_906:
[----:B------:R-:W-:Y:S01]  /*2aba0*/  LOP3.LUT R23, R23, 0xfffffeff, RZ, 0xc0, !PT ;  /* 0xfffffeff17177812 */ /* 0x000fe200078ec0ff */
[----:B------:R-:W-:Y:S01]  /*2abb0*/  IMAD R9, R9, 0x2, R22 ;  /* 0x0000000209097824 */ /* 0x000fe200078e0216 */
[----:B------:R-:W-:Y:S02]  /*2abc0*/  ULDC.64 UR4, c[0x0][0x208] ;  /* 0x0000820000047ab9 */ /* 0x000fe40000000a00 */
[----:B------:R-:W-:-:S04]  /*2abd0*/  @P2 LOP3.LUT R23, R23, 0x100, RZ, 0xfc, !PT ;  /* 0x0000010017172812 */ /* 0x000fc800078efcff */
[C---:B------:R-:W-:Y:S02]  /*2abe0*/  LOP3.LUT P2, RZ, R23.reuse, 0x8, RZ, 0xc0, !PT ;  /* 0x0000000817ff7812 */ /* 0x040fe4000784c0ff */
[----:B------:R-:W-:Y:S01]  /*2abf0*/  LOP3.LUT R23, R23, 0xffffff7f, RZ, 0xc0, !PT ;  /* 0xffffff7f17177812 */ /* 0x000fe200078ec0ff */
[----:B------:R-:W-:-:S03]  /*2ac00*/  IMAD.MOV.U32 R13, RZ, RZ, R10 ;  /* 0x000000ffff0d7224 */ /* 0x000fc600078e000a */
[----:B------:R-:W-:Y:S02]  /*2ac10*/  @P1 LOP3.LUT R23, R23, 0x80, RZ, 0xfc, !PT ;  /* 0x0000008017171812 */ /* 0x000fe400078efcff */
[----:B------:R-:W-:Y:S02]  /*2ac20*/  MOV R12, 0x1 ;  /* 0x00000001000c7802 */ /* 0x000fe40000000f00 */
[----:B------:R-:W-:Y:S01]  /*2ac30*/  LOP3.LUT P1, RZ, R23, 0x4, RZ, 0xc0, !PT ;  /* 0x0000000417ff7812 */ /* 0x000fe2000782c0ff */
[----:B------:R-:W-:-:S05]  /*2ac40*/  IMAD.MOV.U32 R2, RZ, RZ, R14 ;  /* 0x000000ffff027224 */ /* 0x000fca00078e000e */
[----:B------:R-:W-:-:S05]  /*2ac50*/  IADD3 R2, P0, R2, R0, RZ ;  /* 0x0000000002027210 */ /* 0x000fca0007f1e0ff */
[----:B------:R-:W-:-:S05]  /*2ac60*/  IMAD.X R3, RZ, RZ, R3, P0 ;  /* 0x000000ffff037224 */ /* 0x000fca00000e0603 */
[----:B------:R-:W-:Y:S01]  /*2ac70*/  @!PT LDS RZ, [RZ] ;  /* 0x00000000fffff984 */ /* 0x000fe20000000800 */
[----:B------:R-:W-:Y:S01]  /*2ac80*/  @!PT LDS RZ, [RZ] ;  /* 0x00000000fffff984 */ /* 0x000fe20000000800 */
[----:B------:R-:W-:Y:S01]  /*2ac90*/  @!PT LDS RZ, [RZ] ;  /* 0x00000000fffff984 */ /* 0x000fe20000000800 */
[----:B------:R0:W-:Y:S04]  /*2aca0*/  LDGSTS.E.BYPASS.LTC128B.128 [R9+0x24400], desc[UR4][R2.64], !P3 ;  /* 0x2440000002097fae */ /* 0x0001e8000d901d44 */
[----:B------:R0:W-:Y:S04]  /*2acb0*/  LDGSTS.E.BYPASS.LTC128B.128 [R9+0x26c00], desc[UR4][R2.64+0x80], !P2 ;  /* 0x26c0008002097fae */ /* 0x0001e8000d101d44 */
[----:B------:R0:W-:Y:S04]  /*2acc0*/  LDGSTS.E.BYPASS.LTC128B.128 [R9+0x29400], desc[UR4][R2.64+0x100], !P1 ;  /* 0x2940010002097fae */ /* 0x0001e8000c901d44 */
[----:B------:R0:W-:Y:S02]  /*2acd0*/  LDGSTS.E.BYPASS.LTC128B.128 [R9+0x2bc00], desc[UR4][R2.64+0x180], !P5 ;  /* 0x2bc0018002097fae */ /* 0x0001e4000e901d44 */
[----:B0-----:R-:W-:Y:S05]  /*2ace0*/  WARPSYNC.COLLECTIVE R15, `(.L_x_907) ;  /* 0x000000000f087348 */ /* 0x001fea0003c00000 */
[----:B------:R1:W2:Y:S02]  /*2acf0*/  SHFL.IDX P6, R14, R13, R12, R11 ;  /* 0x0000000c0d0e7389 */ /* 0x0002a400000c000b */
[----:B012---:R-:W-:Y:S01]  /*2ad00*/  ENDCOLLECTIVE ;  /* 0x000000000000791b */ /* 0x007fe20003800000 */
.L_x_907:
[----:B------:R-:W-:Y:S02]  /*2ad10*/  IMAD.MOV.U32 R13, RZ, RZ, R8 ;  /* 0x000000ffff0d7224 */ /* 0x000fe400078e0008 */
[----:B------:R-:W-:-:S07]  /*2ad20*/  IMAD.MOV.U32 R35, RZ, RZ, R14 ;  /* 0x000000ffff237224 */ /* 0x000fce00078e000e */
[----:B------:R-:W-:Y:S05]  /*2ad30*/  WARPSYNC.COLLECTIVE R15, `(.L_x_908) ;  /* 0x000000000f087348 */ /* 0x000fea0003c00000 */
[----:B------:R0:W1:Y:S02]  /*2ad40*/  SHFL.IDX P6, R14, R13, R12, R11 ;  /* 0x0000000c0d0e7389 */ /* 0x00006400000c000b */
[----:B01----:R-:W-:Y:S01]  /*2ad50*/  ENDCOLLECTIVE ;  /* 0x000000000000791b */ /* 0x003fe20003800000 */
.L_x_908:
[----:B------:R-:W-:Y:S01]  /*2ad60*/  ULDC.64 UR4, c[0x0][0x208] ;  /* 0x0000820000047ab9 */ /* 0x000fe20000000a00 */
[----:B------:R-:W-:Y:S02]  /*2ad70*/  IMAD.MOV.U32 R13, RZ, RZ, R10 ;  /* 0x000000ffff0d7224 */ /* 0x000fe400078e000a */
[----:B------:R-:W-:Y:S02]  /*2ad80*/  IMAD.MOV.U32 R12, RZ, RZ, 0x2 ;  /* 0x00000002ff0c7424 */ /* 0x000fe400078e00ff */
        /* <DEDUP_REMOVED lines=13> */
.L_x_909:
[----:B------:R-:W-:Y:S02]  /*2ae60*/  IMAD.MOV.U32 R13, RZ, RZ, R8 ;  /* 0x000000ffff0d7224 */ /* 0x000fe400078e0008 */
[----:B------:R-:W-:-:S07]  /*2ae70*/  IMAD.MOV.U32 R35, RZ, RZ, R14 ;  /* 0x000000ffff237224 */ /* 0x000fce00078e000e */
[----:B------:R-:W-:Y:S05]  /*2ae80*/  WARPSYNC.COLLECTIVE R15, `(.L_x_910) ;  /* 0x000000000f087348 */ /* 0x000fea0003c00000 */
[----:B------:R0:W1:Y:S02]  /*2ae90*/  SHFL.IDX P6, R14, R13, R12, R11 ;  /* 0x0000000c0d0e7389 */ /* 0x00006400000c000b */
[----:B01----:R-:W-:Y:S01]  /*2aea0*/  ENDCOLLECTIVE ;  /* 0x000000000000791b */ /* 0x003fe20003800000 */
.L_x_910:
[----:B------:R-:W-:Y:S01]  /*2aeb0*/  ULDC.64 UR4, c[0x0][0x208] ;  /* 0x0000820000047ab9 */ /* 0x000fe20000000a00 */
[----:B------:R-:W-:Y:S01]  /*2aec0*/  IMAD.MOV.U32 R13, RZ, RZ, R10 ;  /* 0x000000ffff0d7224 */ /* 0x000fe200078e000a */
[----:B------:R-:W-:Y:S01]  /*2aed0*/  MOV R12, 0x3 ;  /* 0x00000003000c7802 */ /* 0x000fe20000000f00 */
        /* <DEDUP_REMOVED lines=13> */
.L_x_911:
[----:B------:R-:W-:Y:S02]  /*2afb0*/  IMAD.MOV.U32 R13, RZ, RZ, R8 ;  /* 0x000000ffff0d7224 */ /* 0x000fe400078e0008 */
[----:B------:R-:W-:-:S07]  /*2afc0*/  IMAD.MOV.U32 R35, RZ, RZ, R14 ;  /* 0x000000ffff237224 */ /* 0x000fce00078e000e */
[----:B------:R-:W-:Y:S05]  /*2afd0*/  WARPSYNC.COLLECTIVE R15, `(.L_x_912) ;  /* 0x000000000f087348 */ /* 0x000fea0003c00000 */
[----:B------:R0:W1:Y:S02]  /*2afe0*/  SHFL.IDX P6, R14, R13, R12, R11 ;  /* 0x0000000c0d0e7389 */ /* 0x00006400000c000b */
[----:B01----:R-:W-:Y:S01]  /*2aff0*/  ENDCOLLECTIVE ;  /* 0x000000000000791b */ /* 0x003fe20003800000 */
.L_x_912:
        /* <DEDUP_REMOVED lines=9> */
[----:B------:R0:W-:Y:S01]  /*2b090*/  LDGSTS.E.BYPASS.LTC128B.128 [R9+0x25c00], desc[UR4][R2.64], !P3 ;  /* 0x25c0000002097fae */ /* 0x0001e2000d901d44 */
[----:B------:R-:W-:-:S03]  /*2b0a0*/  LOP3.LUT P3, RZ, R23, 0x200, RZ, 0xc0, !PT ;  /* 0x0000020017ff7812 */ /* 0x000fc6000786c0ff */
[----:B------:R0:W-:Y:S01]  /*2b0b0*/  LDGSTS.E.BYPASS.LTC128B.128 [R9+0x28400], desc[UR4][R2.64+0x80], !P2 ;  /* 0x2840008002097fae */ /* 0x0001e2000d101d44 */
[----:B------:R-:W-:-:S03]  /*2b0c0*/  LOP3.LUT P2, RZ, R23, 0x100, RZ, 0xc0, !PT ;  /* 0x0000010017ff7812 */ /* 0x000fc6000784c0ff */
[----:B------:R0:W-:Y:S01]  /*2b0d0*/  LDGSTS.E.BYPASS.LTC128B.128 [R9+0x2ac00], desc[UR4][R2.64+0x100], !P1 ;  /* 0x2ac0010002097fae */ /* 0x0001e2000c901d44 */
[----:B------:R-:W-:-:S03]  /*2b0e0*/  LOP3.LUT P1, RZ, R23, 0x80, RZ, 0xc0, !PT ;  /* 0x0000008017ff7812 */ /* 0x000fc6000782c0ff */
[----:B------:R0:W-:Y:S10]  /*2b0f0*/  LDGSTS.E.BYPASS.LTC128B.128 [R9+0x2d400], desc[UR4][R2.64+0x180], !P5 ;  /* 0x2d40018002097fae */ /* 0x0001f4000e901d44 */
[----:B0-----:R-:W-:Y:S05]  /*2b100*/  WARPSYNC.COLLECTIVE R15, `(.L_x_913) ;  /* 0x000000000f087348 */ /* 0x001fea0003c00000 */
[----:B------:R1:W2:Y:S02]  /*2b110*/  SHFL.IDX P6, R14, R13, R12, R11 ;  /* 0x0000000c0d0e7389 */ /* 0x0002a400000c000b */
[----:B012---:R-:W-:Y:S01]  /*2b120*/  ENDCOLLECTIVE ;  /* 0x000000000000791b */ /* 0x007fe20003800000 */
.L_x_913:
[----:B------:R-:W-:Y:S02]  /*2b130*/  IMAD.MOV.U32 R13, RZ, RZ, R8 ;  /* 0x000000ffff0d7224 */ /* 0x000fe400078e0008 */
[----:B------:R-:W-:-:S07]  /*2b140*/  IMAD.MOV.U32 R35, RZ, RZ, R14 ;  /* 0x000000ffff237224 */ /* 0x000fce00078e000e */
[----:B------:R-:W-:Y:S05]  /*2b150*/  WARPSYNC.COLLECTIVE R15, `(.L_x_914) ;  /* 0x000000000f087348 */ /* 0x000fea0003c00000 */
[----:B------:R0:W1:Y:S02]  /*2b160*/  SHFL.IDX P6, R14, R13, R12, R11 ;  /* 0x0000000c0d0e7389 */ /* 0x00006400000c000b */
[----:B01----:R-:W-:Y:S01]  /*2b170*/  ENDCOLLECTIVE ;  /* 0x000000000000791b */ /* 0x003fe20003800000 */
.L_x_914:
[----:B------:R-:W-:Y:S01]  /*2b180*/  IMAD.MOV.U32 R2, RZ, RZ, R14 ;  /* 0x000000ffff027224 */ /* 0x000fe200078e000e */
[----:B------:R-:W-:Y:S06]  /*2b190*/  BRA `(.L_x_915) ;  /* 0xffffffb000087947 */ /* 0x000fec000383ffff */
.L_x_767:
[----:B-1----:R1:W2:Y:S02]  /*2b1a0*/  SYNCS.PHASECHK.TRANS64.TRYWAIT P0, [R6+URZ+0x38860], R2 ;  /* 0x03886002060075a7 */ /* 0x0022a4000800017f */
[----:B--2---:R-:W-:Y:S05]  /*2b1b0*/  @!P0 NANOSLEEP.SYNCS 0x989680 ;  /* 0x009896800000895d */ /* 0x004fea0003900000 */
[----:B------:R-:W2:Y:S02]  /*2b1c0*/  @!P0 SYNCS.PHASECHK.TRANS64 P0, [R6+URZ+0x38860], R2 ;  /* 0x03886002060085a7 */ /* 0x000ea4000800007f */
[----:B--2---:R-:W-:Y:S05]  /*2b1d0*/  @!P0 BRA `(.L_x_767) ;  /* 0xfffffffc00f08947 */ /* 0x004fea000383ffff */
[----:B------:R-:W-:Y:S05]  /*2b1e0*/  BRA `(.L_x_916) ;  /* 0xffffffb000887947 */ /* 0x000fea000383ffff */
.L_x_768:
[----:B------:R-:W-:Y:S01]  /*2b1f0*/  BSSY B1, `(.L_x_917) ;  /* 0x0000008000017945 */ /* 0x000fe20003800000 */
[----:B------:R-:W-:Y:S01]  /*2b200*/  IMAD.MOV.U32 R13, RZ, RZ, R25 ;  /* 0x000000ffff0d7224 */ /* 0x000fe200078e0019 */
[----:B------:R-:W-:Y:S01]  /*2b210*/  MOV R11, 0x181f ;  /* 0x0000181f000b7802 */ /* 0x000fe20000000f00 */
[----:B------:R-:W-:Y:S02]  /*2b220*/  IMAD.MOV.U32 R12, RZ, RZ, RZ ;  /* 0x000000ffff0c7224 */ /* 0x000fe400078e00ff */
[----:B------:R-:W-:-:S07]  /*2b230*/  IMAD.MOV.U32 R15, RZ, RZ, -0x1 ;  /* 0xffffffffff0f7424 */ /* 0x000fce00078e00ff */
[----:B-1----:R-:W-:Y:S05]  /*2b240*/  WARPSYNC.COLLECTIVE R15, `(.L_x_918) ;  /* 0x000000000f087348 */ /* 0x002fea0003c00000 */
[----:B------:R0:W2:Y:S02]  /*2b250*/  SHFL.IDX P6, R14, R13, R12, R11 ;  /* 0x0000000c0d0e7389 */ /* 0x0000a400000c000b */
[----:B012---:R-:W-:Y:S01]  /*2b260*/  ENDCOLLECTIVE ;  /* 0x000000000000791b */ /* 0x007fe20003800000 */
.L_x_918:
[----:B------:R-:W-:Y:S05]  /*2b270*/  BSYNC B1 ;  /* 0x0000000000017941 */ /* 0x000fea0003800000 */
.L_x_917:
[----:B------:R-:W-:Y:S02]  /*2b280*/  IMAD.MOV.U32 R13, RZ, RZ, R24 ;  /* 0x000000ffff0d7224 */ /* 0x000fe400078e0018 */
[----:B------:R-:W-:Y:S02]  /*2b290*/  IMAD.MOV.U32 R12, RZ, RZ, RZ ;  /* 0x000000ffff0c7224 */ /* 0x000fe400078e00ff */
[----:B------:R-:W-:Y:S02]  /*2b2a0*/  IMAD.MOV.U32 R11, RZ, RZ, 0x181f ;  /* 0x0000181fff0b7424 */ /* 0x000fe400078e00ff */
[----:B------:R-:W-:Y:S02]  /*2b2b0*/  IMAD.MOV.U32 R15, RZ, RZ, -0x1 ;  /* 0xffffffffff0f7424 */ /* 0x000fe400078e00ff */
[----:B------:R-:W-:Y:S02]  /*2b2c0*/  IMAD.MOV.U32 R3, RZ, RZ, R14 ;  /* 0x000000ffff037224 */ /* 0x000fe400078e000e */
[----:B------:R-:W-:-:S07]  /*2b2d0*/  IMAD R7, R7, 0x2, R22 ;  /* 0x0000000207077824 */ /* 0x000fce00078e0216 */
[----:B------:R-:W-:Y:S05]  /*2b2e0*/  WARPSYNC.COLLECTIVE R15, `(.L_x_919) ;  /* 0x000000000f087348 */ /* 0x000fea0003c00000 */
[----:B------:R0:W1:Y:S02]  /*2b2f0*/  SHFL.IDX P6, R14, R13, R12, R11 ;  /* 0x0000000c0d0e7389 */ /* 0x00006400000c000b */
[----:B01----:R-:W-:Y:S01]  /*2b300*/  ENDCOLLECTIVE ;  /* 0x000000000000791b */ /* 0x003fe20003800000 */
.L_x_919:
[----:B------:R-:W-:Y:S01]  /*2b310*/  ULDC.64 UR4, c[0x0][0x208] ;  /* 0x0000820000047ab9 */ /* 0x000fe20000000a00 */
[----:B------:R-:W-:Y:S02]  /*2b320*/  IMAD.MOV.U32 R13, RZ, RZ, R25 ;  /* 0x000000ffff0d7224 */ /* 0x000fe400078e0019 */
[----:B------:R-:W-:Y:S02]  /*2b330*/  IMAD.MOV.U32 R12, RZ, RZ, 0x1 ;  /* 0x00000001ff0c7424 */ /* 0x000fe400078e00ff */
[----:B------:R-:W-:-:S05]  /*2b340*/  IMAD.MOV.U32 R2, RZ, RZ, R14 ;  /* 0x000000ffff027224 */ /* 0x000fca00078e000e */
[----:B------:R-:W-:-:S05]  /*2b350*/  IADD3 R2, P0, R2, R0, RZ ;  /* 0x0000000002027210 */ /* 0x000fca0007f1e0ff */
        /* <DEDUP_REMOVED lines=11> */
[----:B------:R0:W-:Y:S02]  /*2b410*/  LDGSTS.E.BYPASS.LTC128B.128 [R7+0x7c00], desc[UR4][R2.64+0x180], !P0 ;  /* 0x07c0018002077fae */ /* 0x0001e4000c101d44 */
[----:B0-----:R-:W-:Y:S05]  /*2b420*/  WARPSYNC.COLLECTIVE R15, `(.L_x_920) ;  /* 0x000000000f087348 */ /* 0x001fea0003c00000 */
[----:B------:R1:W2:Y:S02]  /*2b430*/  SHFL.IDX P6, R14, R13, R12, R11 ;  /* 0x0000000c0d0e7389 */ /* 0x0002a400000c000b */
[----:B012---:R-:W-:Y:S01]  /*2b440*/  ENDCOLLECTIVE ;  /* 0x000000000000791b */ /* 0x007fe20003800000 */
.L_x_920:
[----:B------:R-:W-:Y:S01]  /*2b450*/  IMAD.MOV.U32 R13, RZ, RZ, R24 ;  /* 0x000000ffff0d7224 */ /* 0x000fe200078e0018 */
[----:B------:R-:W-:-:S07]  /*2b460*/  MOV R3, R14 ;  /* 0x0000000e00037202 */ /* 0x000fce0000000f00 */
[----:B------:R-:W-:Y:S05]  /*2b470*/  WARPSYNC.COLLECTIVE R15, `(.L_x_921) ;  /* 0x000000000f087348 */ /* 0x000fea0003c00000 */
[----:B------:R0:W1:Y:S02]  /*2b480*/  SHFL.IDX P6, R14, R13, R12, R11 ;  /* 0x0000000c0d0e7389 */ /* 0x00006400000c000b */
[----:B01----:R-:W-:Y:S01]  /*2b490*/  ENDCOLLECTIVE ;  /* 0x000000000000791b */ /* 0x003fe20003800000 */
.L_x_921:
        /* <DEDUP_REMOVED lines=20> */
.L_x_922:
[----:B------:R-:W-:Y:S02]  /*2b5e0*/  IMAD.MOV.U32 R13, RZ, RZ, R24 ;  /* 0x000000ffff0d7224 */ /* 0x000fe400078e0018 */
[----:B------:R-:W-:-:S07]  /*2b5f0*/  IMAD.MOV.U32 R3, RZ, RZ, R14 ;  /* 0x000000ffff037224 */ /* 0x000fce00078e000e */
[----:B------:R-:W-:Y:S05]  /*2b600*/  WARPSYNC.COLLECTIVE R15, `(.L_x_923) ;  /* 0x000000000f087348 */ /* 0x000fea0003c00000 */
[----:B------:R0:W1:Y:S02]  /*2b610*/  SHFL.IDX P6, R14, R13, R12, R11 ;  /* 0x0000000c0d0e7389 */ /* 0x00006400000c000b */
[----:B01----:R-:W-:Y:S01]  /*2b620*/  ENDCOLLECTIVE ;  /* 0x000000000000791b */ /* 0x003fe20003800000 */
.L_x_923:
        /* <DEDUP_REMOVED lines=20> */
.L_x_924:
[----:B------:R-:W-:Y:S01]  /*2b770*/  IMAD.MOV.U32 R13, RZ, RZ, R24 ;  /* 0x000000ffff0d7224 */ /* 0x000fe200078e0018 */
[----:B------:R-:W-:-:S07]  /*2b780*/  MOV R3, R14 ;  /* 0x0000000e00037202 */ /* 0x000fce0000000f00 */
[----:B------:R-:W-:Y:S05]  /*2b790*/  WARPSYNC.COLLECTIVE R15, `(.L_x_925) ;  /* 0x000000000f087348 */ /* 0x000fea0003c00000 */
[----:B------:R0:W1:Y:S02]  /*2b7a0*/  SHFL.IDX P6, R14, R13, R12, R11 ;  /* 0x0000000c0d0e7389 */ /* 0x00006400000c000b */
[----:B01----:R-:W-:Y:S01]  /*2b7b0*/  ENDCOLLECTIVE ;  /* 0x000000000000791b */ /* 0x003fe20003800000 */
.L_x_925:
        /* <DEDUP_REMOVED lines=20> */
.L_x_926:
[----:B------:R-:W-:Y:S02]  /*2b900*/  IMAD.MOV.U32 R13, RZ, RZ, R24 ;  /* 0x000000ffff0d7224 */ /* 0x000fe400078e0018 */
[----:B------:R-:W-:-:S07]  /*2b910*/  IMAD.MOV.U32 R25, RZ, RZ, R14 ;  /* 0x000000ffff197224 */ /* 0x000fce00078e000e */
[----:B------:R-:W-:Y:S05]  /*2b920*/  WARPSYNC.COLLECTIVE R15, `(.L_x_927) ;  /* 0x000000000f087348 */ /* 0x000fea0003c00000 */
[----:B------:R0:W1:Y:S02]  /*2b930*/  SHFL.IDX P6, R14, R13, R12, R11 ;  /* 0x0000000c0d0e7389 */ /* 0x00006400000c000b */
[----:B01----:R-:W-:Y:S01]  /*2b940*/  ENDCOLLECTIVE ;  /* 0x000000000000791b */ /* 0x003fe20003800000 */
.L_x_927:
[----:B------:R-:W-:Y:S01]  /*2b950*/  IMAD.MOV.U32 R2, RZ, RZ, R14 ;  /* 0x000000ffff027224 */ /* 0x000fe200078e000e */
[----:B------:R-:W-:Y:S06]  /*2b960*/  BRA `(.L_x_928) ;  /* 0xffffffac00a47947 */ /* 0x000fec000383ffff */
.L_x_776:
[----:B0-----:R0:W2:Y:S02]  /*2b970*/  SYNCS.PHASECHK.TRANS64.TRYWAIT P0, [R4+URZ+0x38860], R3 ;  /* 0x03886003040075a7 */ /* 0x0010a4000800017f */
[----:B--2---:R-:W-:Y:S05]  /*2b980*/  @!P0 NANOSLEEP.SYNCS 0x989680 ;  /* 0x009896800000895d */ /* 0x004fea0003900000 */
[----:B------:R-:W2:Y:S02]  /*2b990*/  @!P0 SYNCS.PHASECHK.TRANS64 P0, [R4+URZ+0x38860], R3 ;  /* 0x03886003040085a7 */ /* 0x000ea4000800007f */
[----:B--2---:R-:W-:Y:S05]  /*2b9a0*/  @!P0 BRA `(.L_x_776) ;  /* 0xfffffffc00f08947 */ /* 0x004fea000383ffff */
[----:B------:R-:W-:Y:S05]  /*2b9b0*/  BRA `(.L_x_929) ;  /* 0xffffffb000dc7947 */ /* 0x000fea000383ffff */
.L_x_777:
        /* <DEDUP_REMOVED lines=8> */
.L_x_931:
[----:B------:R-:W-:Y:S05]  /*2ba40*/  BSYNC B0 ;  /* 0x0000000000007941 */ /* 0x000fea0003800000 */
.L_x_930:
[----:B------:R-:W-:Y:S01]  /*2ba50*/  IMAD.MOV.U32 R13, RZ, RZ, R24 ;  /* 0x000000ffff0d7224 */ /* 0x000fe200078e0018 */
[C---:B------:R-:W-:Y:S01]  /*2ba60*/  LOP3.LUT R0, R36.reuse, 0x40, RZ, 0xfc, !PT ;  /* 0x0000004024007812 */ /* 0x040fe200078efcff */
[----:B------:R-:W-:Y:S01]  /*2ba70*/  IMAD.MOV.U32 R12, RZ, RZ, RZ ;  /* 0x000000ffff0c7224 */ /* 0x000fe200078e00ff */
[C---:B------:R-:W-:Y:S01]  /*2ba80*/  LOP3.LUT R6, R36.reuse, 0x80, RZ, 0xfc, !PT ;  /* 0x0000008024067812 */ /* 0x040fe200078efcff */
[----:B------:R-:W-:Y:S02]  /*2ba90*/  IMAD.MOV.U32 R11, RZ, RZ, 0x181f ;  /* 0x0000181fff0b7424 */ /* 0x000fe400078e00ff */
[----:B------:R-:W-:Y:S02]  /*2baa0*/  IMAD.MOV.U32 R15, RZ, RZ, -0x1 ;  /* 0xffffffffff0f7424 */ /* 0x000fe400078e00ff */
[----:B------:R-:W-:Y:S02]  /*2bab0*/  IMAD.MOV.U32 R3, RZ, RZ, R14 ;  /* 0x000000ffff037224 */ /* 0x000fe400078e000e */
[----:B------:R-:W-:-:S07]  /*2bac0*/  IMAD.SHL.U32 R8, R36, 0x2, RZ ;  /* 0x0000000224087824 */ /* 0x000fce00078e00ff */
[----:B------:R-:W-:Y:S05]  /*2bad0*/  WARPSYNC.COLLECTIVE R15, `(.L_x_932) ;  /* 0x000000000f087348 */ /* 0x000fea0003c00000 */
[----:B------:R0:W1:Y:S02]  /*2bae0*/  SHFL.IDX P6, R14, R13, R12, R11 ;  /* 0x0000000c0d0e7389 */ /* 0x00006400000c000b */
[----:B01----:R-:W-:Y:S01]  /*2baf0*/  ENDCOLLECTIVE ;  /* 0x000000000000791b */ /* 0x003fe20003800000 */
.L_x_932:
[----:B------:R-:W-:Y:S01]  /*2bb00*/  ULDC UR4, c[0x0][0x2f4] ;  /* 0x0000bd0000047ab9 */ /* 0x000fe20000000800 */
[----:B------:R-:W-:Y:S01]  /*2bb10*/  ULDC.64 UR6, c[0x0][0x208] ;  /* 0x0000820000067ab9 */ /* 0x000fe20000000a00 */
[----:B------:R-:W-:Y:S02]  /*2bb20*/  ISETP.GE.AND P3, PT, R36, UR4, PT ;  /* 0x0000000424007c0c */ /* 0x000fe4000bf66270 */
[----:B------:R-:W-:Y:S01]  /*2bb30*/  ISETP.GE.AND P2, PT, R0, UR4, PT ;  /* 0x0000000400007c0c */ /* 0x000fe2000bf46270 */
[----:B------:R-:W-:Y:S01]  /*2bb40*/  IMAD R0, R7, 0x2, R22 ;  /* 0x0000000207007824 */ /* 0x000fe200078e0216 */
[----:B------:R-:W-:Y:S02]  /*2bb50*/  ISETP.LT.OR P4, PT, R5, 0x1, P3 ;  /* 0x000000010500780c */ /* 0x000fe40001f81670 */
[----:B------:R-:W-:Y:S02]  /*2bb60*/  ISETP.GE.AND P1, PT, R6, UR4, PT ;  /* 0x0000000406007c0c */ /* 0x000fe4000bf26270 */
[----:B------:R-:W-:Y:S01]  /*2bb70*/  LOP3.LUT R6, R36, 0xc0, RZ, 0xfc, !PT ;  /* 0x000000c024067812 */ /* 0x000fe200078efcff */
[----:B------:R-:W-:-:S02]  /*2bb80*/  IMAD.MOV.U32 R13, RZ, RZ, R25 ;  /* 0x000000ffff0d7224 */ /* 0x000fc400078e0019 */
        /* <DEDUP_REMOVED lines=10> */
[----:B------:R-:W-:-:S04]  /*2bc30*/  ISETP.GE.AND P0, PT, R6, UR4, PT ;  /* 0x0000000406007c0c */ /* 0x000fc8000bf06270 */
[----:B------:R0:W-:Y:S01]  /*2bc40*/  LDGSTS.E.BYPASS.LTC128B.128 [R0+0x5400], desc[UR6][R2.64+0x100], !P4 ;  /* 0x0540010002007fae */ /* 0x0001e2000e101d46 */
[----:B------:R-:W-:-:S13]  /*2bc50*/  ISETP.LT.OR P4, PT, R5, 0x1, P0 ;  /* 0x000000010500780c */ /* 0x000fda0000781670 */
[----:B------:R0:W-:Y:S02]  /*2bc60*/  LDGSTS.E.BYPASS.LTC128B.128 [R0+0x7c00], desc[UR6][R2.64+0x180], !P4 ;  /* 0x07c0018002007fae */ /* 0x0001e4000e101d46 */
[----:B0-----:R-:W-:Y:S05]  /*2bc70*/  WARPSYNC.COLLECTIVE R15, `(.L_x_933) ;  /* 0x000000000f087348 */ /* 0x001fea0003c00000 */
[----:B------:R1:W2:Y:S02]  /*2bc80*/  SHFL.IDX P6, R14, R13, R12, R11 ;  /* 0x0000000c0d0e7389 */ /* 0x0002a400000c000b */
[----:B012---:R-:W-:Y:S01]  /*2bc90*/  ENDCOLLECTIVE ;  /* 0x000000000000791b */ /* 0x007fe20003800000 */
.L_x_933:
[----:B------:R-:W-:Y:S01]  /*2bca0*/  MOV R13, R24 ;  /* 0x00000018000d7202 */ /* 0x000fe20000000f00 */
[----:B------:R-:W-:-:S07]  /*2bcb0*/  IMAD.MOV.U32 R3, RZ, RZ, R14 ;  /* 0x000000ffff037224 */ /* 0x000fce00078e000e */
[----:B------:R-:W-:Y:S05]  /*2bcc0*/  WARPSYNC.COLLECTIVE R15, `(.L_x_934) ;  /* 0x000000000f087348 */ /* 0x000fea0003c00000 */
[----:B------:R0:W1:Y:S02]  /*2bcd0*/  SHFL.IDX P6, R14, R13, R12, R11 ;  /* 0x0000000c0d0e7389 */ /* 0x00006400000c000b */
[----:B01----:R-:W-:Y:S01]  /*2bce0*/  ENDCOLLECTIVE ;  /* 0x000000000000791b */ /* 0x003fe20003800000 */
.L_x_934:
[----:B------:R-:W-:Y:S01]  /*2bcf0*/  ULDC.64 UR4, c[0x0][0x208] ;  /* 0x0000820000047ab9 */ /* 0x000fe20000000a00 */
[----:B------:R-:W-:Y:S02]  /*2bd00*/  IMAD.MOV.U32 R13, RZ, RZ, R25 ;  /* 0x000000ffff0d7224 */ /* 0x000fe400078e0019 */
[----:B------:R-:W-:Y:S01]  /*2bd10*/  IMAD.MOV.U32 R12, RZ, RZ, 0x2 ;  /* 0x00000002ff0c7424 */ /* 0x000fe200078e00ff */
        /* <DEDUP_REMOVED lines=16> */
.L_x_935:
[----:B------:R-:W-:Y:S02]  /*2be20*/  IMAD.MOV.U32 R13, RZ, RZ, R24 ;  /* 0x000000ffff0d7224 */ /* 0x000fe400078e0018 */
[----:B------:R-:W-:-:S07]  /*2be30*/  IMAD.MOV.U32 R7, RZ, RZ, R14 ;  /* 0x000000ffff077224 */ /* 0x000fce00078e000e */
[----:B------:R-:W-:Y:S05]  /*2be40*/  WARPSYNC.COLLECTIVE R15, `(.L_x_936) ;  /* 0x000000000f087348 */ /* 0x000fea0003c00000 */
[----:B------:R0:W1:Y:S02]  /*2be50*/  SHFL.IDX P6, R14, R13, R12, R11 ;  /* 0x0000000c0d0e7389 */ /* 0x00006400000c000b */
[----:B01----:R-:W-:Y:S01]  /*2be60*/  ENDCOLLECTIVE ;  /* 0x000000000000791b */ /* 0x003fe20003800000 */
.L_x_936:
        /* <DEDUP_REMOVED lines=19> */
.L_x_937:
[----:B------:R-:W-:Y:S02]  /*2bfa0*/  IMAD.MOV.U32 R13, RZ, RZ, R24 ;  /* 0x000000ffff0d7224 */ /* 0x000fe400078e0018 */
[----:B------:R-:W-:-:S07]  /*2bfb0*/  IMAD.MOV.U32 R3, RZ, RZ, R14 ;  /* 0x000000ffff037224 */ /* 0x000fce00078e000e */
[----:B------:R-:W-:Y:S05]  /*2bfc0*/  WARPSYNC.COLLECTIVE R15, `(.L_x_938) ;  /* 0x000000000f087348 */ /* 0x000fea0003c00000 */
[----:B------:R0:W1:Y:S02]  /*2bfd0*/  SHFL.IDX P6, R14, R13, R12, R11 ;  /* 0x0000000c0d0e7389 */ /* 0x00006400000c000b */
[----:B01----:R-:W-:Y:S01]  /*2bfe0*/  ENDCOLLECTIVE ;  /* 0x000000000000791b */ /* 0x003fe20003800000 */
.L_x_938:
[----:B------:R-:W-:Y:S01]  /*2bff0*/  ULDC.64 UR4, c[0x0][0x208] ;  /* 0x0000820000047ab9 */ /* 0x000fe20000000a00 */
[----:B------:R-:W-:Y:S01]  /*2c000*/  MOV R13, R25 ;  /* 0x00000019000d7202 */ /* 0x000fe20000000f00 */
        /* <DEDUP_REMOVED lines=17> */
.L_x_939:
[----:B------:R-:W-:Y:S02]  /*2c120*/  IMAD.MOV.U32 R13, RZ, RZ, R24 ;  /* 0x000000ffff0d7224 */ /* 0x000fe400078e0018 */
[----:B------:R-:W-:-:S07]  /*2c130*/  IMAD.MOV.U32 R25, RZ, RZ, R14 ;  /* 0x000000ffff197224 */ /* 0x000fce00078e000e */
[----:B------:R-:W-:Y:S05]  /*2c140*/  WARPSYNC.COLLECTIVE R15, `(.L_x_940) ;  /* 0x000000000f087348 */ /* 0x000fea0003c00000 */
[----:B------:R0:W1:Y:S02]  /*2c150*/  SHFL.IDX P6, R14, R13, R12, R11 ;  /* 0x0000000c0d0e7389 */ /* 0x00006400000c000b */
[----:B01----:R-:W-:Y:S01]  /*2c160*/  ENDCOLLECTIVE ;  /* 0x000000000000791b */ /* 0x003fe20003800000 */
.L_x_940:
[----:B------:R-:W-:Y:S05]  /*2c170*/  BRA `(.L_x_941) ;  /* 0xffffffb000007947 */ /* 0x000fea000383ffff */
.L_x_782:
        /* <DEDUP_REMOVED lines=8> */
.L_x_943:
[----:B------:R-:W-:Y:S05]  /*2c200*/  BSYNC B0 ;  /* 0x0000000000007941 */ /* 0x000fea0003800000 */
.L_x_942:
        /* <DEDUP_REMOVED lines=9> */
.L_x_944:
[----:B------:R-:W-:Y:S01]  /*2c2a0*/  ULDC UR4, c[0x0][0xc3c] ;  /* 0x00030f0000047ab9 */ /* 0x000fe20000000800 */
[----:B------:R-:W-:Y:S01]  /*2c2b0*/  ULDC.64 UR6, c[0x0][0x208] ;  /* 0x0000820000067ab9 */ /* 0x000fe20000000a00 */
        /* <DEDUP_REMOVED lines=12> */
[----:B------:R-:W-:-:S03]  /*2c380*/  ISETP.NE.AND P1, PT, R8, RZ, PT ;  /* 0x000000ff0800720c */ /* 0x000fc60003f25270 */
[----:B------:R-:W-:-:S10]  /*2c390*/  IMAD.MOV.U32 R13, RZ, RZ, R4 ;  /* 0x000000ffff0d7224 */ /* 0x000fd400078e0004 */
[----:B------:R-:W-:Y:S05]  /*2c3a0*/  WARPSYNC.COLLECTIVE R15, `(.L_x_945) ;  /* 0x000000000f087348 */ /* 0x000fea0003c00000 */
[----:B------:R0:W1:Y:S02]  /*2c3b0*/  SHFL.UP P6, R14, R13, R12, R11 ;  /* 0x0400000c0d0e7389 */ /* 0x00006400000c000b */
[----:B01----:R-:W-:Y:S01]  /*2c3c0*/  ENDCOLLECTIVE ;  /* 0x000000000000791b */ /* 0x003fe20003800000 */
.L_x_945:
[----:B------:R-:W-:Y:S01]  /*2c3d0*/  IMAD.MOV.U32 R12, RZ, RZ, 0x2 ;  /* 0x00000002ff0c7424 */ /* 0x000fe200078e00ff */
[----:B------:R-:W-:-:S05]  /*2c3e0*/  SEL R7, R14, RZ, P1 ;  /* 0x000000ff0e077207 */ /* 0x000fca0000800000 */
[----:B------:R-:W-:-:S04]  /*2c3f0*/  IMAD.IADD R6, R4, 0x1, R7 ;  /* 0x0000000104067824 */ /* 0x000fc800078e0207 */
[----:B------:R-:W-:-:S07]  /*2c400*/  IMAD.MOV.U32 R13, RZ, RZ, R6 ;  /* 0x000000ffff0d7224 */ /* 0x000fce00078e0006 */
[----:B------:R-:W-:Y:S05]  /*2c410*/  WARPSYNC.COLLECTIVE R15, `(.L_x_946) ;  /* 0x000000000f087348 */ /* 0x000fea0003c00000 */
[----:B------:R0:W1:Y:S02]  /*2c420*/  SHFL.UP P6, R14, R13, R12, R11 ;  /* 0x0400000c0d0e7389 */ /* 0x00006400000c000b */
[----:B01----:R-:W-:Y:S01]  /*2c430*/  ENDCOLLECTIVE ;  /* 0x000000000000791b */ /* 0x003fe20003800000 */
.L_x_946:
[----:B------:R-:W-:Y:S02]  /*2c440*/  MOV R12, 0x4 ;  /* 0x00000004000c7802 */ /* 0x000fe40000000f00 */
[----:B------:R-:W-:-:S05]  /*2c450*/  SEL R7, R14, RZ, P2 ;  /* 0x000000ff0e077207 */ /* 0x000fca0001000000 */
[----:B------:R-:W-:-:S04]  /*2c460*/  IMAD.IADD R7, R6, 0x1, R7 ;  /* 0x0000000106077824 */ /* 0x000fc800078e0207 */
[----:B------:R-:W-:-:S07]  /*2c470*/  IMAD.MOV.U32 R13, RZ, RZ, R7 ;  /* 0x000000ffff0d7224 */ /* 0x000fce00078e0007 */
[----:B------:R-:W-:Y:S05]  /*2c480*/  WARPSYNC.COLLECTIVE R15, `(.L_x_947) ;  /* 0x000000000f087348 */ /* 0x000fea0003c00000 */
[----:B------:R0:W1:Y:S02]  /*2c490*/  SHFL.UP P6, R14, R13, R12, R11 ;  /* 0x0400000c0d0e7389 */ /* 0x00006400000c000b */
[----:B01----:R-:W-:Y:S01]  /*2c4a0*/  ENDCOLLECTIVE ;  /* 0x000000000000791b */ /* 0x003fe20003800000 */
.L_x_947:
[----:B------:R-:W-:Y:S01]  /*2c4b0*/  IMAD.MOV.U32 R12, RZ, RZ, 0x8 ;  /* 0x00000008ff0c7424 */ /* 0x000fe200078e00ff */
[----:B------:R-:W-:-:S05]  /*2c4c0*/  SEL R2, R14, RZ, P3 ;  /* 0x000000ff0e027207 */ /* 0x000fca0001800000 */
[----:B------:R-:W-:-:S04]  /*2c4d0*/  IMAD.IADD R2, R7, 0x1, R2 ;  /* 0x0000000107027824 */ /* 0x000fc800078e0202 */
[----:B------:R-:W-:-:S07]  /*2c4e0*/  IMAD.MOV.U32 R13, RZ, RZ, R2 ;  /* 0x000000ffff0d7224 */ /* 0x000fce00078e0002 */
[----:B------:R-:W-:Y:S05]  /*2c4f0*/  WARPSYNC.COLLECTIVE R15, `(.L_x_948) ;  /* 0x000000000f087348 */ /* 0x000fea0003c00000 */
[----:B------:R0:W1:Y:S02]  /*2c500*/  SHFL.UP P6, R14, R13, R12, R11 ;  /* 0x0400000c0d0e7389 */ /* 0x00006400000c000b */
[----:B01----:R-:W-:Y:S01]  /*2c510*/  ENDCOLLECTIVE ;  /* 0x000000000000791b */ /* 0x003fe20003800000 */
.L_x_948:
[----:B------:R-:W-:Y:S01]  /*2c520*/  IMAD.MOV.U32 R12, RZ, RZ, 0x10 ;  /* 0x00000010ff0c7424 */ /* 0x000fe200078e00ff */
[----:B------:R-:W-:-:S05]  /*2c530*/  SEL R3, R14, RZ, P4 ;  /* 0x000000ff0e037207 */ /* 0x000fca0002000000 */
[----:B------:R-:W-:-:S04]  /*2c540*/  IMAD.IADD R3, R2, 0x1, R3 ;  /* 0x0000000102037824 */ /* 0x000fc800078e0203 */
[----:B------:R-:W-:-:S07]  /*2c550*/  IMAD.MOV.U32 R13, RZ, RZ, R3 ;  /* 0x000000ffff0d7224 */ /* 0x000fce00078e0003 */
[----:B------:R-:W-:Y:S05]  /*2c560*/  WARPSYNC.COLLECTIVE R15, `(.L_x_949) ;  /* 0x000000000f087348 */ /* 0x000fea0003c00000 */
[----:B------:R0:W1:Y:S02]  /*2c570*/  SHFL.UP P6, R14, R13, R12, R11 ;  /* 0x0400000c0d0e7389 */ /* 0x00006400000c000b */
[----:B01----:R-:W-:Y:S01]  /*2c580*/  ENDCOLLECTIVE ;  /* 0x000000000000791b */ /* 0x003fe20003800000 */
.L_x_949:
[----:B------:R-:W-:Y:S02]  /*2c590*/  IMAD.MOV.U32 R12, RZ, RZ, 0x1f ;  /* 0x0000001fff0c7424 */ /* 0x000fe400078e00ff */
[----:B------:R-:W-:Y:S01]  /*2c5a0*/  IMAD.MOV.U32 R11, RZ, RZ, 0x1f ;  /* 0x0000001fff0b7424 */ /* 0x000fe200078e00ff */
[----:B------:R-:W-:-:S05]  /*2c5b0*/  SEL R2, R14, RZ, P5 ;  /* 0x000000ff0e027207 */ /* 0x000fca0002800000 */
[----:B------:R-:W-:-:S04]  /*2c5c0*/  IMAD.IADD R2, R3, 0x1, R2 ;  /* 0x0000000103027824 */ /* 0x000fc800078e0202 */
[----:B------:R-:W-:-:S07]  /*2c5d0*/  IMAD.MOV.U32 R13, RZ, RZ, R2 ;  /* 0x000000ffff0d7224 */ /* 0x000fce00078e0002 */
[----:B------:R-:W-:Y:S05]  /*2c5e0*/  WARPSYNC.COLLECTIVE R15, `(.L_x_950) ;  /* 0x000000000f087348 */ /* 0x000fea0003c00000 */
[----:B------:R0:W1:Y:S02]  /*2c5f0*/  SHFL.IDX P6, R14, R13, R12, R11 ;  /* 0x0000000c0d0e7389 */ /* 0x00006400000c000b */
[----:B01----:R-:W-:Y:S01]  /*2c600*/  ENDCOLLECTIVE ;  /* 0x000000000000791b */ /* 0x003fe20003800000 */
.L_x_950:
[----:B------:R-:W-:Y:S05]  /*2c610*/  BRA `(.L_x_951) ;  /* 0xffffffb000207947 */ /* 0x000fea000383ffff */
.L_x_787:
[----:B------:R-:W-:Y:S01]  /*2c620*/  BSSY B0, `(.L_x_952) ;  /* 0x0000008000007945 */ /* 0x000fe20003800000 */
[----:B-----5:R-:W-:Y:S01]  /*2c630*/  IMAD.MOV.U32 R13, RZ, RZ, R4 ;  /* 0x000000ffff0d7224 */ /* 0x020fe200078e0004 */
[----:B------:R-:W-:Y:S01]  /*2c640*/  MOV R12, 0x1 ;  /* 0x00000001000c7802 */ /* 0x000fe20000000f00 */
[----:B------:R-:W-:Y:S02]  /*2c650*/  IMAD.MOV.U32 R11, RZ, RZ, RZ ;  /* 0x000000ffff0b7224 */ /* 0x000fe400078e00ff */
[----:B------:R-:W-:-:S07]  /*2c660*/  IMAD.MOV.U32 R15, RZ, RZ, -0x1 ;  /* 0xffffffffff0f7424 */ /* 0x000fce00078e00ff */
[----:B0-----:R-:W-:Y:S05]  /*2c670*/  WARPSYNC.COLLECTIVE R15, `(.L_x_953) ;  /* 0x000000000f087348 */ /* 0x001fea0003c00000 */
[----:B------:R1:W2:Y:S02]  /*2c680*/  SHFL.UP P6, R14, R13, R12, R11 ;  /* 0x0400000c0d0e7389 */ /* 0x0002a400000c000b */
[----:B012---:R-:W-:Y:S01]  /*2c690*/  ENDCOLLECTIVE ;  /* 0x000000000000791b */ /* 0x007fe20003800000 */
.L_x_953:
[----:B------:R-:W-:Y:S05]  /*2c6a0*/  BSYNC B0 ;  /* 0x0000000000007941 */ /* 0x000fea0003800000 */
.L_x_952:
[----:B------:R-:W-:Y:S01]  /*2c6b0*/  SEL R13, R14, RZ, P1 ;  /* 0x000000ff0e0d7207 */ /* 0x000fe20000800000 */
[----:B------:R-:W-:Y:S02]  /*2c6c0*/  IMAD.MOV.U32 R12, RZ, RZ, 0x2 ;  /* 0x00000002ff0c7424 */ /* 0x000fe400078e00ff */
[----:B------:R-:W-:Y:S02]  /*2c6d0*/  IMAD.MOV.U32 R11, RZ, RZ, RZ ;  /* 0x000000ffff0b7224 */ /* 0x000fe400078e00ff */
[----:B------:R-:W-:Y:S02]  /*2c6e0*/  IMAD.IADD R13, R4, 0x1, R13 ;  /* 0x00000001040d7824 */ /* 0x000fe400078e020d */
[----:B------:R-:W-:-:S07]  /*2c6f0*/  IMAD.MOV.U32 R15, RZ, RZ, -0x1 ;  /* 0xffffffffff0f7424 */ /* 0x000fce00078e00ff */
[----:B------:R-:W-:Y:S05]  /*2c700*/  WARPSYNC.COLLECTIVE R15, `(.L_x_954) ;  /* 0x000000000f087348 */ /* 0x000fea0003c00000 */
[----:B------:R0:W1:Y:S02]  /*2c710*/  SHFL.UP P6, R14, R13, R12, R11 ;  /* 0x0400000c0d0e7389 */ /* 0x00006400000c000b */
[----:B01----:R-:W-:Y:S01]  /*2c720*/  ENDCOLLECTIVE ;  /* 0x000000000000791b */ /* 0x003fe20003800000 */
.L_x_954:
[----:B------:R-:W-:Y:S01]  /*2c730*/  IMAD.MOV.U32 R12, RZ, RZ, 0x4 ;  /* 0x00000004ff0c7424 */ /* 0x000fe200078e00ff */
[----:B------:R-:W-:-:S05]  /*2c740*/  SEL R0, R14, RZ, P2 ;  /* 0x000000ff0e007207 */ /* 0x000fca0001000000 */
[----:B------:R-:W-:-:S04]  /*2c750*/  IMAD.IADD R0, R13, 0x1, R0 ;  /* 0x000000010d007824 */ /* 0x000fc800078e0200 */
[----:B------:R-:W-:-:S07]  /*2c760*/  IMAD.MOV.U32 R13, RZ, RZ, R0 ;  /* 0x000000ffff0d7224 */ /* 0x000fce00078e0000 */
[----:B------:R-:W-:Y:S05]  /*2c770*/  WARPSYNC.COLLECTIVE R15, `(.L_x_955) ;  /* 0x000000000f087348 */ /* 0x000fea0003c00000 */
[----:B------:R0:W1:Y:S02]  /*2c780*/  SHFL.UP P6, R14, R13, R12, R11 ;  /* 0x0400000c0d0e7389 */ /* 0x00006400000c000b */
[----:B01----:R-:W-:Y:S01]  /*2c790*/  ENDCOLLECTIVE ;  /* 0x000000000000791b */ /* 0x003fe20003800000 */
.L_x_955:
[----:B------:R-:W-:Y:S02]  /*2c7a0*/  MOV R12, 0x8 ;  /* 0x00000008000c7802 */ /* 0x000fe40000000f00 */
[----:B------:R-:W-:-:S05]  /*2c7b0*/  SEL R3, R14, RZ, P3 ;  /* 0x000000ff0e037207 */ /* 0x000fca0001800000 */
[----:B------:R-:W-:-:S04]  /*2c7c0*/  IMAD.IADD R2, R0, 0x1, R3 ;  /* 0x0000000100027824 */ /* 0x000fc800078e0203 */
[----:B------:R-:W-:-:S07]  /*2c7d0*/  IMAD.MOV.U32 R13, RZ, RZ, R2 ;  /* 0x000000ffff0d7224 */ /* 0x000fce00078e0002 */
[----:B------:R-:W-:Y:S05]  /*2c7e0*/  WARPSYNC.COLLECTIVE R15, `(.L_x_956) ;  /* 0x000000000f087348 */ /* 0x000fea0003c00000 */
[----:B------:R0:W1:Y:S02]  /*2c7f0*/  SHFL.UP P6, R14, R13, R12, R11 ;  /* 0x0400000c0d0e7389 */ /* 0x00006400000c000b */
[----:B01----:R-:W-:Y:S01]  /*2c800*/  ENDCOLLECTIVE ;  /* 0x000000000000791b */ /* 0x003fe20003800000 */
.L_x_956:
[----:B------:R-:W-:Y:S01]  /*2c810*/  IMAD.MOV.U32 R12, RZ, RZ, 0x10 ;  /* 0x00000010ff0c7424 */ /* 0x000fe200078e00ff */
[----:B------:R-:W-:-:S05]  /*2c820*/  SEL R3, R14, RZ, P4 ;  /* 0x000000ff0e037207 */ /* 0x000fca0002000000 */
[----:B------:R-:W-:-:S04]  /*2c830*/  IMAD.IADD R3, R2, 0x1, R3 ;  /* 0x0000000102037824 */ /* 0x000fc800078e0203 */
[----:B------:R-:W-:-:S07]  /*2c840*/  IMAD.MOV.U32 R13, RZ, RZ, R3 ;  /* 0x000000ffff0d7224 */ /* 0x000fce00078e0003 */
[----:B------:R-:W-:Y:S05]  /*2c850*/  WARPSYNC.COLLECTIVE R15, `(.L_x_957) ;  /* 0x000000000f087348 */ /* 0x000fea0003c00000 */
[----:B------:R0:W1:Y:S02]  /*2c860*/  SHFL.UP P6, R14, R13, R12, R11 ;  /* 0x0400000c0d0e7389 */ /* 0x00006400000c000b */
[----:B01----:R-:W-:Y:S01]  /*2c870*/  ENDCOLLECTIVE ;  /* 0x000000000000791b */ /* 0x003fe20003800000 */
.L_x_957:
        /* <DEDUP_REMOVED lines=8> */
.L_x_958:
[----:B------:R-:W-:Y:S05]  /*2c900*/  BRA `(.L_x_959) ;  /* 0xffffffb000047947 */ /* 0x000fea000383ffff */
.L_x_789:
[----:B------:R-:W-:Y:S01]  /*2c910*/  BSSY B0, `(.L_x_960) ;  /* 0x0000006000007945 */ /* 0x000fe20003800000 */
[----:B------:R-:W-:Y:S01]  /*2c920*/  PLOP3.LUT P6, PT, P6, PT, PT, 0x8, 0x0 ;  /* 0x000000000000781c */ /* 0x000fe200037ce170 */
[----:B------:R-:W-:-:S12]  /*2c930*/  IMAD.MOV.U32 R15, RZ, RZ, -0x1 ;  /* 0xffffffffff0f7424 */ /* 0x000fd800078e00ff */
[----:B0-----:R-:W-:Y:S05]  /*2c940*/  WARPSYNC.COLLECTIVE R15, `(.L_x_961) ;  /* 0x000000000f087348 */ /* 0x001fea0003c00000 */
[----:B------:R-:W-:Y:S01]  /*2c950*/  VOTE.ANY R14, PT, P6 ;  /* 0x00000000000e7806 */ /* 0x000fe200030e0100 */
[----:B0-----:R-:W-:Y:S06]  /*2c960*/  ENDCOLLECTIVE ;  /* 0x000000000000791b */ /* 0x001fec0003800000 */
.L_x_961:
[----:B------:R-:W-:Y:S05]  /*2c970*/  BSYNC B0 ;  /* 0x0000000000007941 */ /* 0x000fea0003800000 */
.L_x_960:
[----:B------:R-:W-:Y:S01]  /*2c980*/  IMAD.MOV.U32 R3, RZ, RZ, R14 ;  /* 0x000000ffff037224 */ /* 0x000fe200078e000e */
[----:B------:R-:W-:Y:S01]  /*2c990*/  MOV R11, 0x1f ;  /* 0x0000001f000b7802 */ /* 0x000fe20000000f00 */
[----:B------:R-:W-:Y:S02]  /*2c9a0*/  IMAD.MOV.U32 R13, RZ, RZ, R4 ;  /* 0x000000ffff0d7224 */ /* 0x000fe400078e0004 */
[----:B------:R-:W0:Y:S01]  /*2c9b0*/  POPC R0, R3 ;  /* 0x0000000300007309 */ /* 0x000e220000000000 */
[----:B------:R-:W-:Y:S02]  /*2c9c0*/  IMAD.MOV.U32 R15, RZ, RZ, -0x1 ;  /* 0xffffffffff0f7424 */ /* 0x000fe400078e00ff */
[----:B0-----:R-:W-:-:S07]  /*2c9d0*/  IMAD.MOV.U32 R12, RZ, RZ, R0 ;  /* 0x000000ffff0c7224 */ /* 0x001fce00078e0000 */
[----:B------:R-:W-:Y:S05]  /*2c9e0*/  WARPSYNC.COLLECTIVE R15, `(.L_x_962) ;  /* 0x000000000f087348 */ /* 0x000fea0003c00000 */
[----:B------:R0:W1:Y:S02]  /*2c9f0*/  SHFL.IDX P6, R14, R13, R12, R11 ;  /* 0x0000000c0d0e7389 */ /* 0x00006400000c000b */
[----:B01----:R-:W-:Y:S01]  /*2ca00*/  ENDCOLLECTIVE ;  /* 0x000000000000791b */ /* 0x003fe20003800000 */
.L_x_962:
[----:B------:R-:W-:Y:S01]  /*2ca10*/  IMAD.MOV.U32 R4, RZ, RZ, R14 ;  /* 0x000000ffff047224 */ /* 0x000fe200078e000e */
[----:B------:R-:W-:Y:S06]  /*2ca20*/  BRA `(.L_x_963) ;  /* 0xffffffac00f47947 */ /* 0x000fec000383ffff */
.L_x_791:
[----:B------:R-:W-:Y:S01]  /*2ca30*/  BSSY B0, `(.L_x_964) ;  /* 0x0000007000007945 */ /* 0x000fe20003800000 */
[----:B------:R-:W-:Y:S02]  /*2ca40*/  IMAD.MOV.U32 R13, RZ, RZ, R2 ;  /* 0x000000ffff0d7224 */ /* 0x000fe400078e0002 */
[----:B------:R-:W-:Y:S02]  /*2ca50*/  IMAD.MOV.U32 R11, RZ, RZ, 0x1f ;  /* 0x0000001fff0b7424 */ /* 0x000fe400078e00ff */
[----:B------:R-:W-:-:S07]  /*2ca60*/  IMAD.MOV.U32 R15, RZ, RZ, -0x1 ;  /* 0xffffffffff0f7424 */ /* 0x000fce00078e00ff */
[----:B012---:R-:W-:Y:S05]  /*2ca70*/  WARPSYNC.COLLECTIVE R15, `(.L_x_965) ;  /* 0x000000000f087348 */ /* 0x007fea0003c00000 */
[----:B------:R3:W4:Y:S02]  /*2ca80*/  SHFL.IDX P6, R14, R13, R12, R11 ;  /* 0x0000000c0d0e7389 */ /* 0x00072400000c000b */
[----:B01234-:R-:W-:Y:S01]  /*2ca90*/  ENDCOLLECTIVE ;  /* 0x000000000000791b */ /* 0x01ffe20003800000 */
.L_x_965:
[----:B------:R-:W-:Y:S05]  /*2caa0*/  BSYNC B0 ;  /* 0x0000000000007941 */ /* 0x000fea0003800000 */
.L_x_964:
[----:B------:R-:W-:Y:S05]  /*2cab0*/  BRA `(.L_x_790) ;  /* 0xffffffac00ec7947 */ /* 0x000fea000383ffff */
.L_x_795:
[----:B0-----:R0:W1:Y:S02]  /*2cac0*/  SYNCS.PHASECHK.TRANS64.TRYWAIT P0, [R5+URZ+0x38820], R0 ;  /* 0x03882000050075a7 */ /* 0x001064000800017f */
[----:B-1----:R-:W-:Y:S05]  /*2cad0*/  @!P0 NANOSLEEP.SYNCS 0x989680 ;  /* 0x009896800000895d */ /* 0x002fea0003900000 */
[----:B------:R-:W1:Y:S02]  /*2cae0*/  @!P0 SYNCS.PHASECHK.TRANS64 P0, [R5+URZ+0x38820], R0 ;  /* 0x03882000050085a7 */ /* 0x000e64000800007f */
[----:B-1----:R-:W-:Y:S05]  /*2caf0*/  @!P0 BRA `(.L_x_795) ;  /* 0xfffffffc00f08947 */ /* 0x002fea000383ffff */
[----:B------:R-:W-:Y:S05]  /*2cb00*/  BRA `(.L_x_966) ;  /* 0xffffffb000d87947 */ /* 0x000fea000383ffff */
.L_x_796:
[----:B------:R-:W1:Y:S01]  /*2cb10*/  S2R R2, SR_TID.X ;  /* 0x0000000000027919 */ /* 0x000e620000002100 */
[----:B------:R-:W-:Y:S01]  /*2cb20*/  BSSY B0, `(.L_x_967) ;  /* 0x000000a000007945 */ /* 0x000fe20003800000 */
[----:B------:R-:W-:Y:S02]  /*2cb30*/  IMAD.MOV.U32 R12, RZ, RZ, RZ ;  /* 0x000000ffff0c7224 */ /* 0x000fe400078e00ff */
[----:B------:R-:W-:Y:S02]  /*2cb40*/  IMAD.MOV.U32 R11, RZ, RZ, 0x1f ;  /* 0x0000001fff0b7424 */ /* 0x000fe400078e00ff */
[----:B------:R-:W-:Y:S01]  /*2cb50*/  IMAD.MOV.U32 R15, RZ, RZ, -0x1 ;  /* 0xffffffffff0f7424 */ /* 0x000fe200078e00ff */
[----:B-1----:R-:W-:-:S04]  /*2cb60*/  SHF.R.U32.HI R2, RZ, 0x5, R2 ;  /* 0x00000005ff027819 */ /* 0x002fc80000011602 */
[----:B------:R-:W-:-:S05]  /*2cb70*/  LOP3.LUT R2, R2, 0x3, RZ, 0xc0, !PT ;  /* 0x0000000302027812 */ /* 0x000fca00078ec0ff */
[----:B------:R-:W-:-:S07]  /*2cb80*/  IMAD.MOV.U32 R13, RZ, RZ, R2 ;  /* 0x000000ffff0d7224 */ /* 0x000fce00078e0002 */
[----:B0-2---:R-:W-:Y:S05]  /*2cb90*/  WARPSYNC.COLLECTIVE R15, `(.L_x_968) ;  /* 0x000000000f087348 */ /* 0x005fea0003c00000 */
[----:B------:R1:W3:Y:S02]  /*2cba0*/  SHFL.IDX P6, R14, R13, R12, R11 ;  /* 0x0000000c0d0e7389 */ /* 0x0002e400000c000b */
[----:B0123--:R-:W-:Y:S01]  /*2cbb0*/  ENDCOLLECTIVE ;  /* 0x000000000000791b */ /* 0x00ffe20003800000 */
.L_x_968:
[----:B------:R-:W-:Y:S05]  /*2cbc0*/  BSYNC B0 ;  /* 0x0000000000007941 */ /* 0x000fea0003800000 */
.L_x_967:
[----:B------:R-:W-:Y:S05]  /*2cbd0*/  BRA `(.L_x_969) ;  /* 0xffffffb000c07947 */ /* 0x000fea000383ffff */
.L_x_797:
[----:B------:R-:W-:Y:S01]  /*2cbe0*/  BSSY B0, `(.L_x_970) ;  /* 0x0000006000007945 */ /* 0x000fe20003800000 */
[----:B------:R-:W-:-:S07]  /*2cbf0*/  IMAD.MOV.U32 R15, RZ, RZ, -0x1 ;  /* 0xffffffffff0f7424 */ /* 0x000fce00078e00ff */
[----:B0-2---:R-:W-:Y:S05]  /*2cc00*/  WARPSYNC.COLLECTIVE R15, `(.L_x_971) ;  /* 0x000000000f0c7348 */ /* 0x005fea0003c00000 */
[----:B------:R-:W-:Y:S02]  /*2cc10*/  ELECT P6, UR62, PT ;  /* 0x00000000003e782f */ /* 0x000fe400038c0000 */
[----:B------:R-:W-:Y:S01]  /*2cc20*/  MOV R14, UR62 ;  /* 0x0000003e000e7c02 */ /* 0x000fe20008000f00 */
[----:B0-2---:R-:W-:Y:S10]  /*2cc30*/  ENDCOLLECTIVE ;  /* 0x000000000000791b */ /* 0x005ff40003800000 */
.L_x_971:
[----:B------:R-:W-:Y:S05]  /*2cc40*/  BSYNC B0 ;  /* 0x0000000000007941 */ /* 0x000fea0003800000 */
.L_x_970:
[----:B------:R-:W-:Y:S05]  /*2cc50*/  BRA `(.L_x_972) ;  /* 0xffffffb000b47947 */ /* 0x000fea000383ffff */
.L_x_799:
[----:B0-----:R0:W1:Y:S02]  /*2cc60*/  SYNCS.PHASECHK.TRANS64.TRYWAIT P1, [R3+URZ+0x38840], R2 ;  /* 0x03884002030075a7 */ /* 0x001064000802017f */
[----:B-1----:R-:W-:Y:S05]  /*2cc70*/  @!P1 NANOSLEEP.SYNCS 0x989680 ;  /* 0x009896800000995d */ /* 0x002fea0003900000 */
[----:B------:R-:W1:Y:S02]  /*2cc80*/  @!P1 SYNCS.PHASECHK.TRANS64 P1, [R3+URZ+0x38840], R2 ;  /* 0x03884002030095a7 */ /* 0x000e64000802007f */
[----:B-1----:R-:W-:Y:S05]  /*2cc90*/  @!P1 BRA `(.L_x_799) ;  /* 0xfffffffc00f09947 */ /* 0x002fea000383ffff */
[----:B------:R-:W-:Y:S05]  /*2cca0*/  BRA `(.L_x_973) ;  /* 0xffffffb000d47947 */ /* 0x000fea000383ffff */
.L_x_801:
[----:B-1----:R1:W3:Y:S02]  /*2ccb0*/  SYNCS.PHASECHK.TRANS64.TRYWAIT P1, [R27+URZ+0x38840], R0 ;  /* 0x038840001b0075a7 */ /* 0x0022e4000802017f */
[----:B---3--:R-:W-:Y:S05]  /*2ccc0*/  @!P1 NANOSLEEP.SYNCS 0x989680 ;  /* 0x009896800000995d */ /* 0x008fea0003900000 */
[----:B------:R-:W3:Y:S02]  /*2ccd0*/  @!P1 SYNCS.PHASECHK.TRANS64 P1, [R27+URZ+0x38840], R0 ;  /* 0x038840001b0095a7 */ /* 0x000ee4000802007f */
[----:B---3--:R-:W-:Y:S05]  /*2cce0*/  @!P1 BRA `(.L_x_801) ;  /* 0xfffffffc00f09947 */ /* 0x008fea000383ffff */
[----:B------:R-:W-:Y:S05]  /*2ccf0*/  BRA `(.L_x_974) ;  /* 0xffffffb000e07947 */ /* 0x000fea000383ffff */
.L_x_803:
[----:B---3--:R3:W4:Y:S02]  /*2cd00*/  SYNCS.PHASECHK.TRANS64.TRYWAIT P1, [R3+URZ+0x38860], R2 ;  /* 0x03886002030075a7 */ /* 0x008724000802017f */
[----:B----4-:R-:W-:Y:S05]  /*2cd10*/  @!P1 NANOSLEEP.SYNCS 0x989680 ;  /* 0x009896800000995d */ /* 0x010fea0003900000 */
[----:B------:R-:W4:Y:S02]  /*2cd20*/  @!P1 SYNCS.PHASECHK.TRANS64 P1, [R3+URZ+0x38860], R2 ;  /* 0x03886002030095a7 */ /* 0x000f24000802007f */
[----:B----4-:R-:W-:Y:S05]  /*2cd30*/  @!P1 BRA `(.L_x_803) ;  /* 0xfffffffc00f09947 */ /* 0x010fea000383ffff */
[----:B------:R-:W-:Y:S05]  /*2cd40*/  BRA `(.L_x_975) ;  /* 0xffffffb000dc7947 */ /* 0x000fea000383ffff */
.L_x_976:
        /* <DEDUP_REMOVED lines=11> */
.L_x_3296:


//--------------------- .text._ZN7cutlass13device_kernelIN5flash11enable_sm90INS1_16FlashAttnFwdSm90INS1_25CollectiveMainloopFwdSm90ILi2EN4cute5tupleIJNS5_1CILi1EEES8_S8_EEENS6_IJNS7_ILi128EEENS7_ILi64EEENS7_ILi256EEEEEELi256ENS_10bfloat16_tEfNS_4arch4Sm90ELb0ELb1ELb1ELb0ELb1ELb0ELb0ELb1ELb1ELb1ELb0ELb0EEENS1_21CollectiveEpilogueFwdINS6_IJSA_SC_SB_EEES9_SE_SG_Li256ELb0ELb1ELb0ELb0EEENS1_30DynamicPersistentTileSchedulerILi256ELi128ELb0ELb1ELb1EEEEEEEEEvNT_6ParamsE --------------------------
	.section	.text._ZN7cutlass13device_kernelIN5flash11enable_sm90INS1_16FlashAttnFwdSm90INS1_25CollectiveMainloopFwdSm90ILi2EN4cute5tupleIJNS5_1CILi1EEES8_S8_EEENS6_IJNS7_ILi128EEENS7_ILi64EEENS7_ILi256EEEEEELi256ENS_10bfloat16_tEfNS_4arch4Sm90ELb0ELb1ELb1ELb0ELb1ELb0ELb0ELb1ELb1ELb1ELb0ELb0EEENS1_21CollectiveEpilogueFwdINS6_IJSA_SC_SB_EEES9_SE_SG_Li256ELb0ELb1ELb0ELb0EEENS1_30DynamicPersistentTileSchedulerILi256ELi128ELb0ELb1ELb1EEEEEEEEEvNT_6ParamsE,"ax",@progbits
	.align	128
.text._ZN7cutlass13device_kernelIN5flash11enable_sm90INS1_16FlashAttnFwdSm90INS1_25CollectiveMainloopFwdSm90ILi2EN4cute5tupleIJNS5_1CILi1EEES8_S8_EEENS6_IJNS7_ILi128EEENS7_ILi64EEENS7_ILi256EEEEEELi256ENS_10bfloat16_tEfNS_4arch4Sm90ELb0ELb1ELb1ELb0ELb1ELb0ELb0ELb1ELb1ELb1ELb0ELb0EEENS1_21CollectiveEpilogueFwdINS6_IJSA_SC_SB_EEES9_SE_SG_Li256ELb0ELb1ELb0ELb0EEENS1_30DynamicPersistentTileSchedulerILi256ELi128ELb0ELb1ELb1EEEEEEEEEvNT_6ParamsE:
        .type           _ZN7cutlass13device_kernelIN5flash11enable_sm90INS1_16FlashAttnFwdSm90INS1_25CollectiveMainloopFwdSm90ILi2EN4cute5tupleIJNS5_1CILi1EEES8_S8_EEENS6_IJNS7_ILi128EEENS7_ILi64EEENS7_ILi256EEEEEELi256ENS_10bfloat16_tEfNS_4arch4Sm90ELb0ELb1ELb1ELb0ELb1ELb0ELb0ELb1ELb1ELb1ELb0ELb0EEENS1_21CollectiveEpilogueFwdINS6_IJSA_SC_SB_EEES9_SE_SG_Li256ELb0ELb1ELb0ELb0EEENS1_30DynamicPersistentTileSchedulerILi256ELi128ELb0ELb1ELb1EEEEEEEEEvNT_6ParamsE,@function
        .size           _ZN7cutlass13device_kernelIN5flash11enable_sm90INS1_16FlashAttnFwdSm90INS1_25CollectiveMainloopFwdSm90ILi2EN4cute5tupleIJNS5_1CILi1EEES8_S8_EEENS6_IJNS7_ILi128EEENS7_ILi64EEENS7_ILi256EEEEEELi256ENS_10bfloat16_tEfNS_4arch4Sm90ELb0ELb1ELb1ELb0ELb1ELb0ELb0ELb1ELb1ELb1ELb0ELb0EEENS1_21CollectiveEpilogueFwdINS6_IJSA_SC_SB_EEES9_SE_SG_Li256ELb0ELb1ELb0ELb0EEENS1_30DynamicPersistentTileSchedulerILi256ELi128ELb0ELb1ELb1EEEEEEEEEvNT_6ParamsE,(.L_x_3297 - _ZN7cutlass13device_kernelIN5flash11enable_sm90INS1_16FlashAttnFwdSm90INS1_25CollectiveMainloopFwdSm90ILi2EN4cute5tupleIJNS5_1CILi1EEES8_S8_EEENS6_IJNS7_ILi128EEENS7_ILi64EEENS7_ILi256EEEEEELi256ENS_10bfloat16_tEfNS_4arch4Sm90ELb0ELb1ELb1ELb0ELb1ELb0ELb0ELb1ELb1ELb1ELb0ELb0EEENS1_21CollectiveEpilogueFwdINS6_IJSA_SC_SB_EEES9_SE_SG_Li256ELb0ELb1ELb0ELb0EEENS1_30DynamicPersistentTileSchedulerILi256ELi128ELb0ELb1ELb1EEEEEEEEEvNT_6ParamsE)
        .other          _ZN7cutlass13device_kernelIN5flash11enable_sm90INS1_16FlashAttnFwdSm90INS1_25CollectiveMainloopFwdSm90ILi2EN4cute5tupleIJNS5_1CILi1EEES8_S8_EEENS6_IJNS7_ILi128EEENS7_ILi64EEENS7_ILi256EEEEEELi256ENS_10bfloat16_tEfNS_4arch4Sm90ELb0ELb1ELb1ELb0ELb1ELb0ELb0ELb1ELb1ELb1ELb0ELb0EEENS1_21CollectiveEpilogueFwdINS6_IJSA_SC_SB_EEES9_SE_SG_Li256ELb0ELb1ELb0ELb0EEENS1_30DynamicPersistentTileSchedulerILi256ELi128ELb0ELb1ELb1EEEEEEEEEvNT_6ParamsE,@"STO_CUDA_ENTRY STV_DEFAULT"
_ZN7cutlass13device_kernelIN5flash11enable_sm90INS1_16FlashAttnFwdSm90INS1_25CollectiveMainloopFwdSm90ILi2EN4cute5tupleIJNS5_1CILi1EEES8_S8_EEENS6_IJNS7_ILi128EEENS7_ILi64EEENS7_ILi256EEEEEELi256ENS_10bfloat16_tEfNS_4arch4Sm90ELb0ELb1ELb1ELb0ELb1ELb0ELb0ELb1ELb1ELb1ELb0ELb0EEENS1_21CollectiveEpilogueFwdINS6_IJSA_SC_SB_EEES9_SE_SG_Li256ELb0ELb1ELb0ELb0EEENS1_30DynamicPersistentTileSchedulerILi256ELi128ELb0ELb1ELb1EEEEEEEEEvNT_6ParamsE:
        /* <DEDUP_REMOVED lines=45> */
.L_x_977:
        /* <DEDUP_REMOVED lines=22> */
.L_x_978:
        /* <DEDUP_REMOVED lines=18> */
.L_x_979:
        /* <DEDUP_REMOVED lines=22> */
.L_x_980:
        /* <DEDUP_REMOVED lines=23> */
.L_x_981:
        /* <DEDUP_REMOVED lines=10> */
.L_x_983:
[----:B------:R-:W-:-:S08]  /*08c0*/  NOP ;  /* 0x0000000000007918 */ /* 0x000fd00000000000 */
[----:B------:R-:W1:Y:S02]  /*08d0*/  USETMAXREG.TRY_ALLOC.CTAPOOL UP0, 0xe8 ;  /* 0x000000e8000079c8 */ /* 0x000e640008000600 */
[----:B-1----:R-:W-:-:S13]  /*08e0*/  PLOP3.LUT P0, PT, PT, PT, UP0, 0x80, 0x0 ;  /* 0x000000000000781c */ /* 0x002fda0003f0f008 */
[----:B------:R-:W-:Y:S05]  /*08f0*/  @!P0 BRA `(.L_x_983) ;  /* 0xfffffffc00f08947 */ /* 0x000fea000383ffff */
[----:B------:R-:W1:Y:S08]  /*0900*/  S2UR UR4, SR_CTAID.X ;  /* 0x00000000000479c3 */ /* 0x000e700000002500 */
[----:B------:R-:W-:Y:S08]  /*0910*/  BAR.ARV 0x4, 0x180 ;  /* 0x0106000000007b1d */ /* 0x000ff00000002000 */
[----:B------:R-:W1:Y:S08]  /*0920*/  LDC R0, c[0x0][0xc38] ;  /* 0x00030e00ff007b82 */ /* 0x000e700000000800 */
[----:B------:R-:W-:Y:S06]  /*0930*/  BAR.ARV 0x8, 0x180 ;  /* 0x0206000000007b1d */ /* 0x000fec0000002000 */
[----:B-1----:R-:W-:-:S13]  /*0940*/  ISETP.LE.AND P0, PT, R0, UR4, PT ;  /* 0x0000000400007c0c */ /* 0x002fda000bf03270 */
[----:B------:R-:W-:Y:S05]  /*0950*/  @P0 EXIT ;  /* 0x000000000000094d */ /* 0x000fea0003800000 */
[----:B0-----:R-:W2:Y:S01]  /*0960*/  LDL R2, [R1+0x4] ;  /* 0x0000040001027983 */ /* 0x001ea20000100800 */
[----:B------:R-:W-:Y:S01]  /*0970*/  VIADD R219, R5, 0xffffff80 ;  /* 0xffffff8005db7836 */ /* 0x000fe20000000000 */
[----:B------:R-:W-:Y:S01]  /*0980*/  UMOV UR39, URZ ;  /* 0x0000003f00277c82 */ /* 0x000fe20008000000 */
[----:B------:R-:W-:-:S03]  /*0990*/  UMOV UR38, URZ ;  /* 0x0000003f00267c82 */ /* 0x000fc60008000000 */
[----:B------:R-:W-:-:S04]  /*09a0*/  SHF.R.S32.HI R0, RZ, 0x1f, R219 ;  /* 0x0000001fff007819 */ /* 0x000fc800000114db */
[CC--:B------:R-:W-:Y:S02]  /*09b0*/  LEA.HI R3, R0.reuse, R219.reuse, RZ, 0x4 ;  /* 0x000000db00037211 */ /* 0x0c0fe400078f20ff */
[CC--:B------:R-:W-:Y:S02]  /*09c0*/  LEA.HI R4, R0.reuse, R219.reuse, RZ, 0x5 ;  /* 0x000000db00047211 */ /* 0x0c0fe400078f28ff */
[----:B------:R-:W-:Y:S02]  /*09d0*/  SHF.R.S32.HI R6, RZ, 0x4, R3 ;  /* 0x00000004ff067819 */ /* 0x000fe40000011403 */
[----:B------:R-:W-:Y:S01]  /*09e0*/  LEA.HI R11, R0, R219, RZ, 0x2 ;  /* 0x000000db000b7211 */ /* 0x000fe200078f10ff */
[----:B------:R-:W-:Y:S01]  /*09f0*/  IMAD.SHL.U32 R5, R4, 0x20, RZ ;  /* 0x0000002004057824 */ /* 0x000fe200078e00ff */
[C---:B------:R-:W-:Y:S02]  /*0a00*/  LOP3.LUT R4, R3.reuse, 0x3fffff0, RZ, 0xc0, !PT ;  /* 0x03fffff003047812 */ /* 0x040fe400078ec0ff */
[----:B------:R-:W-:-:S02]  /*0a10*/  LEA.HI R3, R3, R6, RZ, 0x1 ;  /* 0x0000000603037211 */ /* 0x000fc400078f08ff */
[----:B------:R-:W-:Y:S01]  /*0a20*/  LOP3.LUT R5, R5, 0xfffffc00, RZ, 0xc0, !PT ;  /* 0xfffffc0005057812 */ /* 0x000fe200078ec0ff */
[----:B------:R-:W-:Y:S01]  /*0a30*/  IMAD.IADD R4, R219, 0x1, -R4 ;  /* 0x00000001db047824 */ /* 0x000fe200078e0a04 */
[----:B------:R-:W-:-:S04]  /*0a40*/  LOP3.LUT R3, R3, 0x1ffffffe, RZ, 0xc0, !PT ;  /* 0x1ffffffe03037812 */ /* 0x000fc800078ec0ff */
[----:B------:R-:W-:Y:S01]  /*0a50*/  LEA R4, R4, R5, 0x6 ;  /* 0x0000000504047211 */ /* 0x000fe200078e30ff */
[----:B------:R-:W-:Y:S01]  /*0a60*/  IMAD.IADD R3, R6, 0x1, -R3 ;  /* 0x0000000106037824 */ /* 0x000fe200078e0a03 */
[----:B------:R-:W-:-:S03]  /*0a70*/  LOP3.LUT R6, R11, 0xfffffffc, RZ, 0xc0, !PT ;  /* 0xfffffffc0b067812 */ /* 0x000fc600078ec0ff */
[----:B------:R-:W-:Y:S02]  /*0a80*/  IMAD R213, R3, 0x8, R4 ;  /* 0x0000000803d57824 */ /* 0x000fe400078e0204 */
[----:B------:R-:W-:Y:S01]  /*0a90*/  IMAD.IADD R5, R219, 0x1, -R6 ;  /* 0x00000001db057824 */ /* 0x000fe200078e0a06 */
[----:B--2---:R-:W-:Y:S02]  /*0aa0*/  R2UR UR5, R2 ;  /* 0x00000000020572ca */ /* 0x004fe400000e0000 */
[CC--:B------:R-:W-:Y:S02]  /*0ab0*/  LEA.HI R2, R0.reuse, R219.reuse, RZ, 0x7 ;  /* 0x000000db00027211 */ /* 0x0c0fe400078f38ff */
[----:B------:R-:W-:Y:S02]  /*0ac0*/  LEA.HI R0, R0, R219, RZ, 0x3 ;  /* 0x000000db00007211 */ /* 0x000fe400078f18ff */
[----:B------:R-:W-:Y:S02]  /*0ad0*/  LOP3.LUT R210, R2, 0xffffff80, RZ, 0xc0, !PT ;  /* 0xffffff8002d27812 */ /* 0x000fe400078ec0ff */
[----:B------:R-:W-:-:S02]  /*0ae0*/  SHF.R.S32.HI R211, RZ, 0x7, R2 ;  /* 0x00000007ffd37819 */ /* 0x000fc40000011402 */
[----:B------:R-:W-:Y:S01]  /*0af0*/  SHF.R.S32.HI R208, RZ, 0x3, R0 ;  /* 0x00000003ffd07819 */ /* 0x000fe20000011400 */
[----:B------:R-:W-:Y:S01]  /*0b00*/  IMAD.IADD R210, R219, 0x1, -R210 ;  /* 0x00000001dbd27824 */ /* 0x000fe200078e0ad2 */
[----:B------:R-:W-:Y:S01]  /*0b10*/  LEA.HI R2, R2, R211, RZ, 0x1 ;  /* 0x000000d302027211 */ /* 0x000fe200078f08ff */
[----:B------:R-:W-:-:S03]  /*0b20*/  ULOP3.LUT UR6, UR5, 0x1, URZ, 0xfc, !UPT ;  /* 0x0000000105067892 */ /* 0x000fc6000f8efc3f */
[----:B------:R-:W-:Y:S01]  /*0b30*/  SHF.R.S32.HI R7, RZ, 0x1f, R210 ;  /* 0x0000001fff077819 */ /* 0x000fe200000114d2 */
[----:B------:R-:W-:Y:S01]  /*0b40*/  UMOV UR5, URZ ;  /* 0x0000003f00057c82 */ /* 0x000fe20008000000 */
[----:B------:R-:W-:Y:S01]  /*0b50*/  LOP3.LUT R6, R2, 0x3fffffe, RZ, 0xc0, !PT ;  /* 0x03fffffe02067812 */ /* 0x000fe200078ec0ff */
[----:B------:R-:W-:Y:S01]  /*0b60*/  IMAD.U32 R214, RZ, RZ, UR6 ;  /* 0x00000006ffd67e24 */ /* 0x000fe2000f8e00ff */
[CC--:B------:R-:W-:Y:S01]  /*0b70*/  LEA.HI R8, R7.reuse, R210.reuse, RZ, 0x2 ;  /* 0x000000d207087211 */ /* 0x0c0fe200078f10ff */
[----:B------:R-:W-:Y:S01]  /*0b80*/  IMAD.U32 R209, RZ, RZ, UR5 ;  /* 0x00000005ffd17e24 */ /* 0x000fe2000f8e00ff */
[----:B------:R-:W-:Y:S01]  /*0b90*/  LEA.HI R7, R7, R210, RZ, 0x5 ;  /* 0x000000d207077211 */ /* 0x000fe200078f28ff */
[----:B------:R-:W-:Y:S01]  /*0ba0*/  IMAD.IADD R6, R211, 0x1, -R6 ;  /* 0x00000001d3067824 */ /* 0x000fe200078e0a06 */
[--C-:B------:R-:W-:Y:S02]  /*0bb0*/  SHF.R.S32.HI R9, RZ, 0x2, R8.reuse ;  /* 0x00000002ff097819 */ /* 0x100fe40000011408 */
[----:B------:R-:W-:-:S02]  /*0bc0*/  SHF.R.S32.HI R10, RZ, 0x1f, R8 ;  /* 0x0000001fff0a7819 */ /* 0x000fc40000011408 */
[----:B------:R-:W-:Y:S02]  /*0bd0*/  LOP3.LUT R2, R0, 0xfffffff8, RZ, 0xc0, !PT ;  /* 0xfffffff800027812 */ /* 0x000fe400078ec0ff */
[----:B------:R-:W-:Y:S02]  /*0be0*/  LEA.HI R10, R10, R9, RZ, 0x3 ;  /* 0x000000090a0a7211 */ /* 0x000fe400078f18ff */
[----:B------:R-:W-:Y:S02]  /*0bf0*/  SHF.R.S32.HI R7, RZ, 0x5, R7 ;  /* 0x00000005ff077819 */ /* 0x000fe40000011407 */
[----:B------:R-:W-:Y:S02]  /*0c00*/  LOP3.LUT R10, R10, 0xfffffff8, RZ, 0xc0, !PT ;  /* 0xfffffff80a0a7812 */ /* 0x000fe400078ec0ff */
[----:B------:R-:W-:Y:S02]  /*0c10*/  IADD3 R205, R219, -R2, RZ ;  /* 0x80000002dbcd7210 */ /* 0x000fe40007ffe0ff */
[----:B------:R-:W-:Y:S01]  /*0c20*/  LOP3.LUT R19, R8, 0x7ffffffc, RZ, 0xc0, !PT ;  /* 0x7ffffffc08137812 */ /* 0x000fe200078ec0ff */
[----:B------:R-:W-:Y:S01]  /*0c30*/  IMAD.IADD R10, R9, 0x1, -R10 ;  /* 0x00000001090a7824 */ /* 0x000fe200078e0a0a */
[----:B------:R-:W-:Y:S01]  /*0c40*/  LEA.HI R9, R5, R5, RZ, 0x1 ;  /* 0x0000000505097211 */ /* 0x000fe200078f08ff */
[----:B------:R-:W-:-:S02]  /*0c50*/  IMAD.SHL.U32 R23, R205, 0x8, RZ ;  /* 0x00000008cd177824 */ /* 0x000fc400078e00ff */
[----:B------:R-:W-:Y:S01]  /*0c60*/  IMAD R7, R7, 0x10, R10 ;  /* 0x0000001007077824 */ /* 0x000fe200078e020a */
[----:B------:R-:W-:Y:S01]  /*0c70*/  LOP3.LUT R10, R9, 0x1ffffffe, RZ, 0xc0, !PT ;  /* 0x1ffffffe090a7812 */ /* 0x000fe200078ec0ff */
[C---:B------:R-:W-:Y:S01]  /*0c80*/  VIADD R203, R23.reuse, 0x40 ;  /* 0x0000004017cb7836 */ /* 0x040fe20000000000 */
[C---:B------:R-:W-:Y:S01]  /*0c90*/  IADD3 R202, R23.reuse, 0x80, RZ ;  /* 0x0000008017ca7810 */ /* 0x040fe20007ffe0ff */
[----:B------:R-:W-:Y:S01]  /*0ca0*/  VIADD R204, R23, 0xc0 ;  /* 0x000000c017cc7836 */ /* 0x000fe20000000000 */
[----:B------:R-:W-:Y:S01]  /*0cb0*/  SHF.R.S32.HI R218, RZ, 0x1f, R23 ;  /* 0x0000001fffda7819 */ /* 0x000fe20000011417 */
[----:B------:R-:W-:Y:S01]  /*0cc0*/  IMAD.IADD R5, R5, 0x1, -R10 ;  /* 0x0000000105057824 */ /* 0x000fe200078e0a0a */
[----:B------:R-:W-:Y:S01]  /*0cd0*/  SHF.R.S32.HI R217, RZ, 0x1f, R203 ;  /* 0x0000001fffd97819 */ /* 0x000fe200000114cb */
[----:B------:R-:W-:Y:S01]  /*0ce0*/  IMAD R212, R6, 0x40, R7 ;  /* 0x0000004006d47824 */ /* 0x000fe200078e0207 */
[----:B------:R-:W-:Y:S01]  /*0cf0*/  SHF.R.S32.HI R216, RZ, 0x1f, R202 ;  /* 0x0000001fffd87819 */ /* 0x000fe200000114ca */
[----:B------:R-:W-:Y:S01]  /*0d00*/  IMAD.IADD R19, R210, 0x1, -R19 ;  /* 0x00000001d2137824 */ /* 0x000fe200078e0a13 */
[----:B------:R-:W-:Y:S01]  /*0d10*/  SHF.R.S32.HI R215, RZ, 0x1f, R204 ;  /* 0x0000001fffd77819 */ /* 0x000fe200000114cc */
[----:B------:R-:W-:-:S07]  /*0d20*/  IMAD R200, R5, 0x8, R212 ;  /* 0x0000000805c87824 */ /* 0x000fce00078e02d4 */
.L_x_1088:
[----:B------:R-:W-:Y:S01]  /*0d30*/  ULDC UR5, c[0x0][0xc60] ;  /* 0x0003180000057ab9 */ /* 0x000fe20000000800 */
[----:B------:R-:W-:Y:S01]  /*0d40*/  UMOV UR8, UR4 ;  /* 0x0000000400087c82 */ /* 0x000fe20008000000 */
[----:B------:R-:W-:-:S11]  /*0d50*/  UISETP.NE.AND UP0, UPT, UR5, 0x1, UPT ;  /* 0x000000010500788c */ /* 0x000fd6000bf05270 */
[----:B------:R-:W-:Y:S01]  /*0d60*/  @UP0 ULDC UR6, c[0x0][0xc64] ;  /* 0x0003190000060ab9 */ /* 0x000fe20000000800 */
[----:B------:R-:W-:Y:S01]  /*0d70*/  @UP0 ULDC UR9, c[0x0][0xc68] ;  /* 0x00031a0000090ab9 */ /* 0x000fe20000000800 */
[----:B------:R-:W-:-:S04]  /*0d80*/  UIMAD.WIDE.U32 UR6, UR4, UR6, URZ ;  /* 0x00000006040672a5 */ /* 0x000fc8000f8e003f */
[----:B------:R-:W-:-:S03]  /*0d90*/  @UP0 USHF.R.U32.HI UR8, URZ, UR9, UR7 ;  /* 0x000000093f080299 */ /* 0x000fc60008011607 */
[----:B------:R-:W-:Y:S02]  /*0da0*/  ULDC UR6, c[0x0][0xc78] ;  /* 0x00031e0000067ab9 */ /* 0x000fe40000000800 */
[----:B------:R-:W-:Y:S02]  /*0db0*/  UISETP.GE.AND UP0, UPT, UR8, UR6, UPT ;  /* 0x000000060800728c */ /* 0x000fe4000bf06270 */
[----:B------:R-:W-:-:S04]  /*0dc0*/  UIADD3 UR6, -UR8, URZ, URZ ;  /* 0x0000003f08067290 */ /* 0x000fc8000fffe13f */
[----:B------:R-:W-:Y:S01]  /*0dd0*/  PLOP3.LUT P0, PT, PT, PT, UP0, 0x80, 0x0 ;  /* 0x000000000000781c */ /* 0x000fe20003f0f008 */
[----:B------:R-:W-:-:S12]  /*0de0*/  UIMAD UR9, UR5, UR6, UR4 ;  /* 0x00000006050972a4 */ /* 0x000fd8000f8e0204 */
[----:B01234-:R-:W-:Y:S05]  /*0df0*/  @!P0 BRA `(.L_x_984) ;  /* 0x0000000000208947 */ /* 0x01ffea0003800000 */
[----:B------:R-:W-:Y:S01]  /*0e00*/  ULDC UR7, c[0x0][0xc6c] ;  /* 0x00031b0000077ab9 */ /* 0x000fe20000000800 */
[----:B------:R-:W-:Y:S01]  /*0e10*/  UMOV UR6, UR9 ;  /* 0x0000000900067c82 */ /* 0x000fe20008000000 */
[----:B------:R-:W-:-:S11]  /*0e20*/  UISETP.NE.AND UP0, UPT, UR7, 0x1, UPT ;  /* 0x000000010700788c */ /* 0x000fd6000bf05270 */
[----:B------:R-:W-:Y:S02]  /*0e30*/  @UP0 ULDC.64 UR10, c[0x0][0xc70] ;  /* 0x00031c00000a0ab9 */ /* 0x000fe40000000a00 */
[----:B------:R-:W-:-:S04]  /*0e40*/  UIMAD.WIDE.U32 UR4, UR9, UR10, URZ ;  /* 0x0000000a090472a5 */ /* 0x000fc8000f8e003f */
[----:B------:R-:W-:-:S04]  /*0e50*/  @UP0 USHF.R.U32.HI UR6, URZ, UR11, UR5 ;  /* 0x0000000b3f060299 */ /* 0x000fc80008011605 */
[----:B------:R-:W-:Y:S01]  /*0e60*/  UIMAD UR4, UR6, UR7, URZ ;  /* 0x00000007060472a4 */ /* 0x000fe2000f8e023f */
[----:B------:R-:W-:Y:S11]  /*0e70*/  BRA `(.L_x_985) ;  /* 0x00000000001c7947 */ /* 0x000ff60003800000 */
.L_x_984:
[----:B------:R-:W-:Y:S01]  /*0e80*/  ULDC UR7, c[0x0][0xc54] ;  /* 0x0003150000077ab9 */ /* 0x000fe20000000800 */
[----:B------:R-:W-:Y:S01]  /*0e90*/  UMOV UR6, UR9 ;  /* 0x0000000900067c82 */ /* 0x000fe20008000000 */
[----:B------:R-:W-:-:S11]  /*0ea0*/  UISETP.NE.AND UP0, UPT, UR7, 0x1, UPT ;  /* 0x000000010700788c */ /* 0x000fd6000bf05270 */
[----:B------:R-:W-:Y:S02]  /*0eb0*/  @UP0 ULDC.64 UR10, c[0x0][0xc58] ;  /* 0x00031600000a0ab9 */ /* 0x000fe40000000a00 */
[----:B------:R-:W-:-:S04]  /*0ec0*/  UIMAD.WIDE.U32 UR4, UR9, UR10, URZ ;  /* 0x0000000a090472a5 */ /* 0x000fc8000f8e003f */
[----:B------:R-:W-:-:S04]  /*0ed0*/  @UP0 USHF.R.U32.HI UR6, URZ, UR11, UR5 ;  /* 0x0000000b3f060299 */ /* 0x000fc80008011605 */
[----:B------:R-:W-:-:S12]  /*0ee0*/  UIMAD UR4, UR6, UR7, URZ ;  /* 0x00000007060472a4 */ /* 0x000fd8000f8e023f */
.L_x_985:
[----:B------:R-:W-:Y:S01]  /*0ef0*/  ULOP3.LUT UR6, URZ, UR6, URZ, 0x33, !UPT ;  /* 0x000000063f067292 */ /* 0x000fe2000f8e333f */
[----:B------:R-:W-:Y:S01]  /*0f00*/  ULDC UR12, c[0x0][0xc48] ;  /* 0x00031200000c7ab9 */ /* 0x000fe20000000800 */
[----:B------:R-:W-:Y:S01]  /*0f10*/  ULDC UR7, c[0x0][0x448] ;  /* 0x0001120000077ab9 */ /* 0x000fe20000000800 */
[----:B------:R-:W-:Y:S01]  /*0f20*/  ULDC UR5, c[0x0][0xc3c] ;  /* 0x00030f0000057ab9 */ /* 0x000fe20000000800 */
[----:B------:R-:W-:Y:S02]  /*0f30*/  UISETP.NE.AND UP1, UPT, UR12, 0x1, UPT ;  /* 0x000000010c00788c */ /* 0x000fe4000bf25270 */
[----:B------:R-:W-:Y:S02]  /*0f40*/  UISETP.NE.AND UP3, UPT, UR7, 0x1, UPT ;  /* 0x000000010700788c */ /* 0x000fe4000bf65270 */
[----:B------:R-:W-:Y:S01]  /*0f50*/  UIADD3 UR6, UR6, UR5, URZ ;  /* 0x0000000506067290 */ /* 0x000fe2000fffe03f */
[----:B------:R-:W-:Y:S01]  /*0f60*/  ULDC.64 UR10, c[0x0][0x418] ;  /* 0x00010600000a7ab9 */ /* 0x000fe20000000a00 */
[----:B------:R-:W-:-:S02]  /*0f70*/  UIADD3 UR4, UR9, -UR4, URZ ;  /* 0x8000000409047290 */ /* 0x000fc4000fffe03f */
[----:B------:R-:W-:Y:S02]  /*0f80*/  UISETP.NE.U32.AND UP0, UPT, UR10, URZ, UPT ;  /* 0x0000003f0a00728c */ /* 0x000fe4000bf05070 */
[----:B------:R-:W-:Y:S02]  /*0f90*/  USHF.L.U32 UR60, UR6, 0x7, URZ ;  /* 0x00000007063c7899 */ /* 0x000fe4000800063f */
[----:B------:R-:W-:Y:S01]  /*0fa0*/  UP2UR UR7, UPR, URZ, 0x8 ;  /* 0x000000083f077883 */ /* 0x000fe20008000000 */
[----:B------:R-:W-:Y:S01]  /*0fb0*/  ULDC UR14, c[0x0][0xc54] ;  /* 0x00031500000e7ab9 */ /* 0x000fe20000000800 */
[----:B------:R-:W-:Y:S02]  /*0fc0*/  UISETP.NE.AND.EX UP0, UPT, UR11, URZ, UPT, UP0 ;  /* 0x0000003f0b00728c */ /* 0x000fe4000bf05300 */
[----:B------:R-:W-:Y:S02]  /*0fd0*/  UIMAD UR14, UR8, UR14, UR4 ;  /* 0x0000000e080e72a4 */ /* 0x000fe4000f8e0204 */
[----:B------:R-:W-:Y:S01]  /*0fe0*/  IMAD.U32 R22, RZ, RZ, UR7 ;  /* 0x00000007ff167e24 */ /* 0x000fe2000f8e00ff */
[----:B------:R-:W-:Y:S01]  /*0ff0*/  UIADD3 UR10, UR60, 0x7f, URZ ;  /* 0x0000007f3c0a7890 */ /* 0x000fe2000fffe03f */
[----:B------:R-:W-:Y:S01]  /*1000*/  ULDC UR42, c[0x0][0x424] ;  /* 0x00010900002a7ab9 */ /* 0x000fe20000000800 */
[----:B------:R-:W-:Y:S01]  /*1010*/  ULDC UR41, c[0x0][0x288] ;  /* 0x0000a20000297ab9 */ /* 0x000fe20000000800 */
[----:B------:R-:W-:Y:S01]  /*1020*/  ULDC.64 UR4, c[0x0][0x9e0] ;  /* 0x0002780000047ab9 */ /* 0x000fe20000000a00 */
[----:B------:R-:W-:Y:S01]  /*1030*/  @UP1 ULDC UR6, c[0x0][0xc4c] ;  /* 0x0003130000061ab9 */ /* 0x000fe20000000800 */
[----:B------:R-:W-:Y:S01]  /*1040*/  @UP3 ULDC UR8, c[0x0][0x44c] ;  /* 0x0001130000083ab9 */ /* 0x000fe20000000800 */
[----:B------:R-:W-:-:S02]  /*1050*/  UIADD3 UR11, -UR41, 0x1, URZ ;  /* 0x00000001290b7890 */ /* 0x000fc4000fffe13f */
[----:B------:R-:W-:Y:S02]  /*1060*/  UISETP.GE.AND UP2, UPT, UR5, 0x1, UPT ;  /* 0x000000010500788c */ /* 0x000fe4000bf46270 */
[----:B------:R-:W-:Y:S02]  /*1070*/  USEL UR42, UR42, 0x1, UP0 ;  /* 0x000000012a2a7887 */ /* 0x000fe40008000000 */
[----:B------:R-:W-:Y:S02]  /*1080*/  UIMAD.WIDE.U32 UR8, UR10, UR8, URZ ;  /* 0x000000080a0872a5 */ /* 0x000fe4000f8e003f */
[----:B------:R-:W-:Y:S01]  /*1090*/  UIMAD.WIDE.U32 UR6, UR14, UR6, URZ ;  /* 0x000000060e0672a5 */ /* 0x000fe2000f8e003f */
[----:B------:R-:W-:Y:S01]  /*10a0*/  PLOP3.LUT P0, PT, PT, PT, UP2, 0x40, 0x0 ;  /* 0x000000000000781c */ /* 0x000fe20003f0e828 */
[----:B------:R-:W-:Y:S01]  /*10b0*/  ULDC UR13, c[0x0][0x2f0] ;  /* 0x0000bc00000d7ab9 */ /* 0x000fe20000000800 */
[----:B------:R-:W-:Y:S01]  /*10c0*/  @UP1 ULDC UR15, c[0x0][0xc50] ;  /* 0x00031400000f1ab9 */ /* 0x000fe20000000800 */
[----:B------:R-:W-:Y:S01]  /*10d0*/  @UP3 ULDC UR16, c[0x0][0x450] ;  /* 0x0001140000103ab9 */ /* 0x000fe20000000800 */
[----:B------:R-:W-:Y:S01]  /*10e0*/  UMOV UR17, UR14 ;  /* 0x0000000e00117c82 */ /* 0x000fe20008000000 */
[----:B------:R-:W-:-:S02]  /*10f0*/  UIMAD UR11, UR42, UR13, UR11 ;  /* 0x0000000d2a0b72a4 */ /* 0x000fc4000f8e020b */
[----:B------:R-:W-:Y:S02]  /*1100*/  @UP3 USHF.R.U32.HI UR10, URZ, UR16, UR9 ;  /* 0x000000103f0a3299 */ /* 0x000fe40008011609 */
[----:B------:R-:W-:Y:S02]  /*1110*/  @UP1 USHF.R.U32.HI UR17, URZ, UR15, UR7 ;  /* 0x0000000f3f111299 */ /* 0x000fe40008011607 */
[----:B------:R-:W-:Y:S02]  /*1120*/  UIADD3 UR10, UR11, UR10, URZ ;  /* 0x0000000a0b0a7290 */ /* 0x000fe4000fffe03f */
[----:B------:R-:W-:Y:S02]  /*1130*/  UIADD3 UR6, -UR17, URZ, URZ ;  /* 0x0000003f11067290 */ /* 0x000fe4000fffe13f */
[----:B------:R-:W-:Y:S01]  /*1140*/  UIADD3 UR4, UR10, UR4, URZ ;  /* 0x000000040a047290 */ /* 0x000fe2000fffe03f */
[----:B------:R-:W-:Y:S01]  /*1150*/  IMAD.U32 R207, RZ, RZ, UR17 ;  /* 0x00000011ffcf7e24 */ /* 0x000fe2000f8e00ff */
[----:B------:R-:W-:-:S02]  /*1160*/  UIMAD UR6, UR12, UR6, UR14 ;  /* 0x000000060c0672a4 */ /* 0x000fc4000f8e020e */
[----:B------:R-:W-:Y:S02]  /*1170*/  UP2UR UR43, UPR, URZ, 0x4 ;  /* 0x000000043f2b7883 */ /* 0x000fe40008000000 */
[----:B------:R-:W-:Y:S02]  /*1180*/  IMAD.U32 R0, RZ, RZ, UR4 ;  /* 0x00000004ff007e24 */ /* 0x000fe4000f8e00ff */
[----:B------:R-:W-:Y:S01]  /*1190*/  MOV R206, UR6 ;  /* 0x0000000600ce7c02 */ /* 0x000fe20008000f00 */
[----:B------:R-:W-:Y:S07]  /*11a0*/  @P0 BRA `(.L_x_986) ;  /* 0x0000000000400947 */ /* 0x000fee0003800000 */
[----:B------:R-:W-:Y:S01]  /*11b0*/  ISETP.LT.AND P0, PT, RZ, UR10, PT ;  /* 0x0000000aff007c0c */ /* 0x000fe2000bf01270 */
[----:B------:R-:W-:-:S12]  /*11c0*/  UIADD3 UR4, UR10, -0x1, URZ ;  /* 0xffffffff0a047890 */ /* 0x000fd8000fffe03f */
[----:B------:R-:W-:Y:S05]  /*11d0*/  @P0 BRA `(.L_x_987) ;  /* 0x00000000001c0947 */ /* 0x000fea0003800000 */
[----:B------:R-:W-:Y:S02]  /*11e0*/  UISETP.NE.AND UP0, UPT, UR5, 0x1, UPT ;  /* 0x000000010500788c */ /* 0x000fe4000bf05270 */
[----:B------:R-:W-:-:S09]  /*11f0*/  UIADD3 UR4, -UR10, URZ, URZ ;  /* 0x0000003f0a047290 */ /* 0x000fd2000fffe13f */
[----:B------:R-:W-:Y:S02]  /*1200*/  @UP0 ULDC.64 UR8, c[0x0][0x9e8] ;  /* 0x00027a0000080ab9 */ /* 0x000fe40000000a00 */
[----:B------:R-:W-:-:S04]  /*1210*/  UIMAD.WIDE.U32 UR6, UR4, UR8, URZ ;  /* 0x00000008040672a5 */ /* 0x000fc8000f8e003f */
[----:B------:R-:W-:-:S04]  /*1220*/  @UP0 USHF.R.U32.HI UR4, URZ, UR9, UR7 ;  /* 0x000000093f040299 */ /* 0x000fc80008011607 */
[----:B------:R-:W-:Y:S01]  /*1230*/  ULOP3.LUT UR4, URZ, UR4, URZ, 0x33, !UPT ;  /* 0x000000043f047292 */ /* 0x000fe2000f8e333f */
[----:B------:R-:W-:Y:S11]  /*1240*/  BRA `(.L_x_988) ;  /* 0x0000000000107947 */ /* 0x000ff60003800000 */
.L_x_987:
[----:B------:R-:W-:-:S11]  /*1250*/  UISETP.NE.AND UP0, UPT, UR5, 0x1, UPT ;  /* 0x000000010500788c */ /* 0x000fd6000bf05270 */
[----:B------:R-:W-:Y:S02]  /*1260*/  @UP0 ULDC.64 UR8, c[0x0][0x9e8] ;  /* 0x00027a0000080ab9 */ /* 0x000fe40000000a00 */
[----:B------:R-:W-:-:S04]  /*1270*/  UIMAD.WIDE.U32 UR6, UR4, UR8, URZ ;  /* 0x00000008040672a5 */ /* 0x000fc8000f8e003f */
[----:B------:R-:W-:-:S12]  /*1280*/  @UP0 USHF.R.U32.HI UR4, URZ, UR9, UR7 ;  /* 0x000000093f040299 */ /* 0x000fd80008011607 */
.L_x_988:
[----:B------:R-:W-:-:S06]  /*1290*/  UIMAD UR4, UR4, UR5, UR5 ;  /* 0x00000005040472a4 */ /* 0x000fcc000f8e0205 */
[----:B------:R-:W-:-:S07]  /*12a0*/  VIMNMX R0, R0, UR4, PT ;  /* 0x0000000400007c48 */ /* 0x000fce000bfe0100 */
.L_x_986:
[----:B------:R-:W-:Y:S01]  /*12b0*/  R2UR UR4, R22 ;  /* 0x00000000160472ca */ /* 0x000fe200000e0000 */
[----:B------:R-:W-:Y:S01]  /*12c0*/  UMOV UR9, UR60 ;  /* 0x0000003c00097c82 */ /* 0x000fe20008000000 */
[----:B------:R-:W-:Y:S01]  /*12d0*/  VIADD R0, R0, 0x3f ;  /* 0x0000003f00007836 */ /* 0x000fe20000000000 */
[----:B------:R-:W-:Y:S01]  /*12e0*/  UIMAD UR41, UR42, UR13, -UR41 ;  /* 0x0000000d2a2972a4 */ /* 0x000fe2000f8e0a29 */
[----:B------:R-:W-:-:S03]  /*12f0*/  ULDC UR10, c[0x0][0x9dc] ;  /* 0x00027700000a7ab9 */ /* 0x000fc60000000800 */
[----:B------:R-:W-:-:S04]  /*1300*/  SHF.R.S32.HI R3, RZ, 0x1f, R0 ;  /* 0x0000001fff037819 */ /* 0x000fc80000011400 */
[----:B------:R-:W-:Y:S02]  /*1310*/  LEA.HI R3, R3, R0, RZ, 0x6 ;  /* 0x0000000003037211 */ /* 0x000fe400078f30ff */
[----:B------:R-:W-:Y:S02]  /*1320*/  UISETP.NE.AND UP0, UPT, UR4, URZ, UPT ;  /* 0x0000003f0400728c */ /* 0x000fe4000bf05270 */
[----:B------:R-:W-:Y:S01]  /*1330*/  UIMAD UR4, UR42, UR13, 0x3f ;  /* 0x0000003f2a0474a4 */ /* 0x000fe2000f8e020d */
[----:B------:R-:W-:-:S03]  /*1340*/  SHF.R.S32.HI R3, RZ, 0x6, R3 ;  /* 0x00000006ff037819 */ /* 0x000fc60000011403 */
[----:B------:R-:W-:-:S04]  /*1350*/  USHF.R.S32.HI UR8, URZ, 0x1f, UR4 ;  /* 0x0000001f3f087899 */ /* 0x000fc80008011404 */
[----:B------:R-:W-:Y:S01]  /*1360*/  ULEA.HI UR8, UR8, UR4, URZ, 0x6 ;  /* 0x0000000408087291 */ /* 0x000fe2000f8f303f */
[----:B------:R-:W-:Y:S01]  /*1370*/  @UP0 ULDC UR6, c[0x0][0x44c] ;  /* 0x0001130000060ab9 */ /* 0x000fe20000000800 */
[----:B------:R-:W-:Y:S01]  /*1380*/  @UP0 ULDC UR11, c[0x0][0x450] ;  /* 0x00011400000b0ab9 */ /* 0x000fe20000000800 */
[----:B------:R-:W-:Y:S02]  /*1390*/  UIMAD.WIDE.U32 UR6, UR60, UR6, URZ ;  /* 0x000000063c0672a5 */ /* 0x000fe4000f8e003f */
[----:B------:R-:W-:Y:S02]  /*13a0*/  USHF.R.S32.HI UR8, URZ, 0x6, UR8 ;  /* 0x000000063f087899 */ /* 0x000fe40008011408 */
[----:B------:R-:W-:Y:S02]  /*13b0*/  @UP0 USHF.R.U32.HI UR9, URZ, UR11, UR7 ;  /* 0x0000000b3f090299 */ /* 0x000fe40008011607 */
[----:B------:R-:W-:Y:S02]  /*13c0*/  UISETP.GE.AND UP0, UPT, UR5, 0x1, UPT ;  /* 0x000000010500788c */ /* 0x000fe4000bf06270 */
[----:B------:R-:W-:Y:S01]  /*13d0*/  UIADD3 UR4, UR41, UR9, URZ ;  /* 0x0000000929047290 */ /* 0x000fe2000fffe03f */
[----:B------:R-:W-:-:S03]  /*13e0*/  VIMNMX R102, R3, UR8, PT ;  /* 0x0000000803667c48 */ /* 0x000fc6000bfe0100 */
[----:B------:R-:W-:Y:S01]  /*13f0*/  PLOP3.LUT P0, PT, PT, PT, UP0, 0x40, 0x0 ;  /* 0x000000000000781c */ /* 0x000fe20003f0e808 */
[----:B------:R-:W-:-:S12]  /*1400*/  UIADD3 UR9, UR4, -UR10, URZ ;  /* 0x8000000a04097290 */ /* 0x000fd8000fffe03f */
[----:B------:R-:W-:Y:S05]  /*1410*/  @P0 BRA `(.L_x_989) ;  /* 0x0000000000440947 */ /* 0x000fea0003800000 */
[----:B------:R-:W-:-:S06]  /*1420*/  UISETP.GT.AND UP0, UPT, UR4, -0x1, UPT ;  /* 0xffffffff0400788c */ /* 0x000fcc000bf04270 */
[----:B------:R-:W-:-:S13]  /*1430*/  PLOP3.LUT P0, PT, PT, PT, UP0, 0x80, 0x0 ;  /* 0x000000000000781c */ /* 0x000fda0003f0f008 */
[----:B------:R-:W-:Y:S05]  /*1440*/  @P0 BRA `(.L_x_990) ;  /* 0x00000000001c0947 */ /* 0x000fea0003800000 */
[----:B------:R-:W-:Y:S02]  /*1450*/  UISETP.NE.AND UP0, UPT, UR5, 0x1, UPT ;  /* 0x000000010500788c */ /* 0x000fe4000bf05270 */
[----:B------:R-:W-:-:S09]  /*1460*/  ULOP3.LUT UR4, URZ, UR4, URZ, 0x33, !UPT ;  /* 0x000000043f047292 */ /* 0x000fd2000f8e333f */
[----:B------:R-:W-:Y:S02]  /*1470*/  @UP0 ULDC.64 UR10, c[0x0][0x9e8] ;  /* 0x00027a00000a0ab9 */ /* 0x000fe40000000a00 */
[----:B------:R-:W-:-:S04]  /*1480*/  UIMAD.WIDE.U32 UR6, UR4, UR10, URZ ;  /* 0x0000000a040672a5 */ /* 0x000fc8000f8e003f */
[----:B------:R-:W-:-:S04]  /*1490*/  @UP0 USHF.R.U32.HI UR4, URZ, UR11, UR7 ;  /* 0x0000000b3f040299 */ /* 0x000fc80008011607 */
[----:B------:R-:W-:Y:S01]  /*14a0*/  ULOP3.LUT UR4, URZ, UR4, URZ, 0x33, !UPT ;  /* 0x000000043f047292 */ /* 0x000fe2000f8e333f */
[----:B------:R-:W-:Y:S11]  /*14b0*/  BRA `(.L_x_991) ;  /* 0x0000000000107947 */ /* 0x000ff60003800000 */
.L_x_990:
[----:B------:R-:W-:-:S11]  /*14c0*/  UISETP.NE.AND UP0, UPT, UR5, 0x1, UPT ;  /* 0x000000010500788c */ /* 0x000fd6000bf05270 */
[----:B------:R-:W-:Y:S02]  /*14d0*/  @UP0 ULDC.64 UR10, c[0x0][0x9e8] ;  /* 0x00027a00000a0ab9 */ /* 0x000fe40000000a00 */
[----:B------:R-:W-:-:S04]  /*14e0*/  UIMAD.WIDE.U32 UR6, UR4, UR10, URZ ;  /* 0x0000000a040672a5 */ /* 0x000fc8000f8e003f */
[----:B------:R-:W-:-:S12]  /*14f0*/  @UP0 USHF.R.U32.HI UR4, URZ, UR11, UR7 ;  /* 0x0000000b3f040299 */ /* 0x000fd80008011607 */
.L_x_991:
[----:B------:R-:W-:-:S04]  /*1500*/  UIMAD UR4, UR4, UR5, URZ ;  /* 0x00000005040472a4 */ /* 0x000fc8000f8e023f */
[----:B------:R-:W-:-:S04]  /*1510*/  UISETP.LT.AND UP0, UPT, UR9, UR4, UPT ;  /* 0x000000040900728c */ /* 0x000fc8000bf01270 */
[----:B------:R-:W-:-:S12]  /*1520*/  USEL UR9, UR9, UR4, !UP0 ;  /* 0x0000000409097287 */ /* 0x000fd8000c000000 */
.L_x_989:
[----:B------:R-:W-:Y:S01]  /*1530*/  USHF.R.S32.HI UR4, URZ, 0x1f, UR9 ;  /* 0x0000001f3f047899 */ /* 0x000fe20008011409 */
[----:B------:R-:W-:Y:S02]  /*1540*/  PLOP3.LUT P0, PT, PT, PT, PT, 0x80, 0x0 ;  /* 0x000000000000781c */ /* 0x000fe40003f0f070 */
[----:B------:R-:W-:Y:S01]  /*1550*/  CS2R R2, SRZ ;  /* 0x0000000000027805 */ /* 0x000fe2000001ff00 */
[----:B------:R-:W-:Y:S01]  /*1560*/  IMAD.MOV.U32 R0, RZ, RZ, RZ ;  /* 0x000000ffff007224 */ /* 0x000fe200078e00ff */
[----:B------:R-:W-:Y:S01]  /*1570*/  ULEA.HI UR4, UR4, UR9, URZ, 0x6 ;  /* 0x0000000904047291 */ /* 0x000fe2000f8f303f */
[----:B------:R-:W-:Y:S02]  /*1580*/  CS2R R166, SRZ ;  /* 0x0000000000a67805 */ /* 0x000fe4000001ff00 */
[----:B------:R-:W-:Y:S02]  /*1590*/  CS2R R164, SRZ ;  /* 0x0000000000a47805 */ /* 0x000fe4000001ff00 */
[----:B------:R-:W-:Y:S01]  /*15a0*/  CS2R R148, SRZ ;  /* 0x0000000000947805 */ /* 0x000fe2000001ff00 */
[----:B------:R-:W-:Y:S01]  /*15b0*/  USHF.R.S32.HI UR4, URZ, 0x6, UR4 ;  /* 0x000000063f047899 */ /* 0x000fe20008011404 */
[----:B------:R-:W-:-:S02]  /*15c0*/  CS2R R162, SRZ ;  /* 0x0000000000a27805 */ /* 0x000fc4000001ff00 */
[----:B------:R-:W-:Y:S02]  /*15d0*/  CS2R R144, SRZ ;  /* 0x0000000000907805 */ /* 0x000fe4000001ff00 */
[----:B------:R-:W-:Y:S01]  /*15e0*/  CS2R R128, SRZ ;  /* 0x0000000000807805 */ /* 0x000fe2000001ff00 */
[----:B------:R-:W-:Y:S01]  /*15f0*/  UISETP.LT.AND UP0, UPT, URZ, UR4, UPT ;  /* 0x000000043f00728c */ /* 0x000fe2000bf01270 */
[----:B------:R-:W-:Y:S02]  /*1600*/  CS2R R140, SRZ ;  /* 0x00000000008c7805 */ /* 0x000fe4000001ff00 */
[----:B------:R-:W-:Y:S02]  /*1610*/  CS2R R100, SRZ ;  /* 0x0000000000647805 */ /* 0x000fe4000001ff00 */
[----:B------:R-:W-:Y:S01]  /*1620*/  CS2R R96, SRZ ;  /* 0x0000000000607805 */ /* 0x000fe2000001ff00 */
[----:B------:R-:W-:Y:S01]  /*1630*/  USEL UR5, URZ, UR4, !UP0 ;  /* 0x000000043f057287 */ /* 0x000fe2000c000000 */
[----:B------:R-:W-:-:S02]  /*1640*/  CS2R R136, SRZ ;  /* 0x0000000000887805 */ /* 0x000fc4000001ff00 */
[----:B------:R-:W-:Y:S02]  /*1650*/  CS2R R92, SRZ ;  /* 0x00000000005c7805 */ /* 0x000fe4000001ff00 */
[----:B------:R-:W-:Y:S02]  /*1660*/  CS2R R88, SRZ ;  /* 0x0000000000587805 */ /* 0x000fe4000001ff00 */
[----:B------:R-:W-:Y:S02]  /*1670*/  CS2R R132, SRZ ;  /* 0x0000000000847805 */ /* 0x000fe4000001ff00 */
[----:B------:R-:W-:Y:S02]  /*1680*/  CS2R R84, SRZ ;  /* 0x0000000000547805 */ /* 0x000fe4000001ff00 */
[----:B------:R-:W-:Y:S01]  /*1690*/  ISETP.GT.AND P1, PT, R102, UR5, PT ;  /* 0x0000000566007c0c */ /* 0x000fe2000bf24270 */
        /* <DEDUP_REMOVED lines=20> */
[----:B------:R-:W-:Y:S01]  /*17e0*/  IMAD.MOV.U32 R18, RZ, RZ, RZ ;  /* 0x000000ffff127224 */ /* 0x000fe200078e00ff */
        /* <DEDUP_REMOVED lines=30> */
[----:B------:R-:W-:Y:S06]  /*19d0*/  @!P1 BRA `(.L_x_992) ;  /* 0x000000c0006c9947 */ /* 0x000fec0003800000 */
        /* <DEDUP_REMOVED lines=31> */
.L_x_993:
[----:B------:R-:W-:Y:S02]  /*1bd0*/  R2UR UR6, R209 ;  /* 0x00000000d10672ca */ /* 0x000fe400000e0000 */
[----:B------:R-:W-:-:S11]  /*1be0*/  R2UR UR5, R214 ;  /* 0x00000000d60572ca */ /* 0x000fd600000e0000 */
[----:B------:R-:W-:Y:S02]  /*1bf0*/  ULEA.HI UR4, UR6, UR6, URZ, 0x1 ;  /* 0x0000000606047291 */ /* 0x000fe4000f8f083f */
[----:B------:R-:W-:Y:S02]  /*1c00*/  IMAD.U32 R2, RZ, RZ, UR5 ;  /* 0x00000005ff027e24 */ /* 0x000fe4000f8e00ff */
[----:B------:R-:W-:-:S03]  /*1c10*/  ULOP3.LUT UR4, UR4, 0xfffffffe, URZ, 0xc0, !UPT ;  /* 0xfffffffe04047892 */ /* 0x000fc6000f8ec03f */
[----:B------:R-:W-:Y:S01]  /*1c20*/  ISETP.NE.AND P0, PT, R2, 0x3, PT ;  /* 0x000000030200780c */ /* 0x000fe20003f05270 */
[----:B------:R-:W-:-:S06]  /*1c30*/  UIADD3 UR4, UR6, -UR4, URZ ;  /* 0x8000000406047290 */ /* 0x000fcc000fffe03f */
[----:B------:R-:W-:-:S04]  /*1c40*/  MOV R0, UR4 ;  /* 0x0000000400007c02 */ /* 0x000fc80008000f00 */
[----:B------:R-:W-:-:S04]  /*1c50*/  SHF.L.U32 R0, R0, 0x1f, RZ ;  /* 0x0000001f00007819 */ /* 0x000fc800000006ff */
[----:B------:R-:W0:Y:S02]  /*1c60*/  SYNCS.PHASECHK.TRANS64.TRYWAIT P1, [UR40+0x30800], R0 ;  /* 0x03080000ff0075a7 */ /* 0x000e240008020168 */
[----:B0-----:R-:W-:Y:S05]  /*1c70*/  @!P1 BRA `(.L_x_994) ;  /* 0x0000012c00509947 */ /* 0x001fea0003800000 */
.L_x_1158:
[----:B------:R-:W-:Y:S05]  /*1c80*/  @!P0 BRA `(.L_x_995) ;  /* 0x0000000000048947 */ /* 0x000fea0003800000 */
[----:B------:R-:W-:Y:S01]  /*1c90*/  BPT.TRAP 0x1 ;  /* 0x000000040000795c */ /* 0x000fe20000300000 */
.L_x_995:
[----:B0-----:R-:W-:Y:S02]  /*1ca0*/  IMAD.U32 R3, RZ, RZ, UR38 ;  /* 0x00000026ff037e24 */ /* 0x001fe4000f8e00ff */
[----:B------:R-:W-:-:S03]  /*1cb0*/  IMAD.U32 R0, RZ, RZ, UR39 ;  /* 0x00000027ff007e24 */ /* 0x000fc6000f8e00ff */
[----:B------:R-:W-:Y:S02]  /*1cc0*/  LEA R3, R3, UR40, 0x3 ;  /* 0x0000002803037c11 */ /* 0x000fe4000f8e18ff */
[----:B------:R-:W-:-:S04]  /*1cd0*/  SHF.L.U32 R0, R0, 0x1f, RZ ;  /* 0x0000001f00007819 */ /* 0x000fc800000006ff */
[----:B------:R0:W1:Y:S01]  /*1ce0*/  SYNCS.PHASECHK.TRANS64.TRYWAIT P1, [R3+URZ+0x30830], R0 ;  /* 0x03083000030075a7 */ /* 0x000062000802017f */
[----:B------:R-:W-:Y:S05]  /*1cf0*/  @!P0 BRA `(.L_x_996) ;  /* 0x0000000000048947 */ /* 0x000fea0003800000 */
[----:B------:R-:W-:Y:S01]  /*1d00*/  BPT.TRAP 0x1 ;  /* 0x000000040000795c */ /* 0x000fe20000300000 */
.L_x_996:
[----:B-1----:R-:W-:Y:S05]  /*1d10*/  @P1 BRA `(.L_x_997) ;  /* 0x0000000000081947 */ /* 0x002fea0003800000 */
[----:B------:R-:W1:Y:S02]  /*1d20*/  SYNCS.PHASECHK.TRANS64.TRYWAIT P1, [R3+URZ+0x30830], R0 ;  /* 0x03083000030075a7 */ /* 0x000e64000802017f */
[----:B-1----:R-:W-:Y:S05]  /*1d30*/  @!P1 BRA `(.L_x_998) ;  /* 0x0000012c00389947 */ /* 0x002fea0003800000 */
.L_x_997:
[----:B------:R-:W-:Y:S05]  /*1d40*/  WARPSYNC.ALL ;  /* 0x0000000000007948 */ /* 0x000fea0003800000 */
[----:B------:R-:W-:Y:S01]  /*1d50*/  UIADD3 UR4, UR40, 0x20400, URZ ;  /* 0x0002040028047890 */ /* 0x000fe2000fffe03f */
[----:B------:R-:W-:Y:S01]  /*1d60*/  WARPGROUP.ARRIVE ;  /* 0x00000000000079c5 */ /* 0x000fe20000000000 */
[----:B------:R-:W-:Y:S01]  /*1d70*/  UMOV UR9, 0x40000040 ;  /* 0x4000004000097882 */ /* 0x000fe20000000000 */
[----:B------:R-:W-:Y:S01]  /*1d80*/  UMOV UR11, 0x40000040 ;  /* 0x40000040000b7882 */ /* 0x000fe20000000000 */
[----:B------:R-:W-:Y:S01]  /*1d90*/  USHF.R.U32.HI UR4, URZ, 0x4, UR4 ;  /* 0x000000043f047899 */ /* 0x000fe20008011604 */
[----:B------:R-:W-:Y:S01]  /*1da0*/  IMAD.U32 R17, RZ, RZ, UR9 ;  /* 0x00000009ff117e24 */ /* 0x000fe2000f8e00ff */
[----:B------:R-:W-:Y:S01]  /*1db0*/  UMOV UR57, 0x40000040 ;  /* 0x4000004000397882 */ /* 0x000fe20000000000 */
[----:B------:R-:W-:Y:S01]  /*1dc0*/  UMOV UR59, 0x40000040 ;  /* 0x40000040003b7882 */ /* 0x000fe20000000000 */
[----:B------:R-:W-:Y:S01]  /*1dd0*/  ULOP3.LUT UR4, UR4, 0x3fff, URZ, 0xc0, !UPT ;  /* 0x00003fff04047892 */ /* 0x000fe2000f8ec03f */
[----:B------:R-:W-:Y:S01]  /*1de0*/  UMOV UR53, 0x40000040 ;  /* 0x4000004000357882 */ /* 0x000fe20000000000 */
[----:B------:R-:W-:-:S02]  /*1df0*/  UMOV UR55, 0x40000040 ;  /* 0x4000004000377882 */ /* 0x000fc40000000000 */
[----:B------:R-:W-:Y:S02]  /*1e00*/  ULOP3.LUT UR61, UR4, 0x10000, URZ, 0xfc, !UPT ;  /* 0x00010000043d7892 */ /* 0x000fe4000f8efc3f */
[----:B------:R-:W-:Y:S02]  /*1e10*/  ULOP3.LUT UR4, UR44, 0x10000, URZ, 0xfc, !UPT ;  /* 0x000100002c047892 */ /* 0x000fe4000f8efc3f */
[----:B------:R-:W-:Y:S02]  /*1e20*/  ULEA UR5, UR38, UR61, 0xb ;  /* 0x0000003d26057291 */ /* 0x000fe4000f8e583f */
[----:B------:R-:W-:Y:S02]  /*1e30*/  UIADD3 UR6, UR4, 0x2, URZ ;  /* 0x0000000204067890 */ /* 0x000fe4000fffe03f */
[----:B------:R-:W-:Y:S01]  /*1e40*/  UIADD3 UR7, UR5, 0x2, URZ ;  /* 0x0000000205077890 */ /* 0x000fe2000fffe03f */
[----:B------:R-:W-:Y:S02]  /*1e50*/  UMOV UR8, UR4 ;  /* 0x0000000400087c82 */ /* 0x000fe40008000000 */
[----:B------:R-:W-:Y:S01]  /*1e60*/  UMOV UR10, UR5 ;  /* 0x00000005000a7c82 */ /* 0x000fe20008000000 */
[----:B------:R-:W-:Y:S01]  /*1e70*/  IMAD.U32 R16, RZ, RZ, UR8 ;  /* 0x00000008ff107e24 */ /* 0x000fe2000f8e00ff */
[----:B------:R-:W-:Y:S01]  /*1e80*/  HGMMA.64x64x16.F32.BF16 R24, gdesc[UR8], RZ, !UPT, gsb0 ;  /* 0x00e00000081879f0 */ /* 0x000fe2000c0018ff */
[----:B------:R-:W-:Y:S01]  /*1e90*/  UMOV UR8, UR6 ;  /* 0x0000000600087c82 */ /* 0x000fe20008000000 */
[----:B------:R-:W-:Y:S01]  /*1ea0*/  UMOV UR9, 0x40000040 ;  /* 0x4000004000097882 */ /* 0x000fe20000000000 */
[----:B------:R-:W-:Y:S01]  /*1eb0*/  UMOV UR10, UR7 ;  /* 0x00000007000a7c82 */ /* 0x000fe20008000000 */
[----:B------:R-:W-:Y:S01]  /*1ec0*/  UMOV UR11, 0x40000040 ;  /* 0x40000040000b7882 */ /* 0x000fe20000000000 */
[----:B------:R-:W-:Y:S01]  /*1ed0*/  UIADD3 UR6, UR4, 0x4, URZ ;  /* 0x0000000404067890 */ /* 0x000fe2000fffe03f */
[----:B------:R-:W-:Y:S01]  /*1ee0*/  IMAD.U32 R14, RZ, RZ, UR8 ;  /* 0x00000008ff0e7e24 */ /* 0x000fe2000f8e00ff */
[----:B------:R-:W-:Y:S01]  /*1ef0*/  UIADD3 UR7, UR5, 0x4, URZ ;  /* 0x0000000405077890 */ /* 0x000fe2000fffe03f */
[----:B------:R-:W-:Y:S01]  /*1f00*/  MOV R15, UR9 ;  /* 0x00000009000f7c02 */ /* 0x000fe20008000f00 */
[----:B------:R-:W-:-:S02]  /*1f10*/  UIADD3 UR56, UR4, 0x404, URZ ;  /* 0x0000040404387890 */ /* 0x000fc4000fffe03f */
[----:B------:R-:W-:Y:S02]  /*1f20*/  UIADD3 UR58, UR5, 0x204, URZ ;  /* 0x00000204053a7890 */ /* 0x000fe4000fffe03f */
[----:B------:R-:W-:Y:S02]  /*1f30*/  UIADD3 UR52, UR4, 0x406, URZ ;  /* 0x0000040604347890 */ /* 0x000fe4000fffe03f */
[----:B------:R-:W-:Y:S02]  /*1f40*/  UIADD3 UR54, UR5, 0x206, URZ ;  /* 0x0000020605367890 */ /* 0x000fe4000fffe03f */
[----:B------:R-:W-:Y:S02]  /*1f50*/  UIADD3 UR12, UR4, 0x802, URZ ;  /* 0x00000802040c7890 */ /* 0x000fe4000fffe03f */
[----:B------:R-:W-:Y:S01]  /*1f60*/  UIADD3 UR14, UR5, 0x402, URZ ;  /* 0x00000402050e7890 */ /* 0x000fe2000fffe03f */
[----:B------:R-:W-:Y:S01]  /*1f70*/  UMOV UR13, 0x40000040 ;  /* 0x40000040000d7882 */ /* 0x000fe20000000000 */
[----:B------:R-:W-:Y:S01]  /*1f80*/  UMOV UR15, 0x40000040 ;  /* 0x40000040000f7882 */ /* 0x000fe20000000000 */
[----:B------:R-:W-:-:S02]  /*1f90*/  UIADD3 UR16, UR4, 0x804, URZ ;  /* 0x0000080404107890 */ /* 0x000fc4000fffe03f */
[----:B------:R-:W-:Y:S01]  /*1fa0*/  UIADD3 UR18, UR5, 0x404, URZ ;  /* 0x0000040405127890 */ /* 0x000fe2000fffe03f */
[----:B------:R-:W-:Y:S01]  /*1fb0*/  UMOV UR17, 0x40000040 ;  /* 0x4000004000117882 */ /* 0x000fe20000000000 */
[----:B------:R-:W-:Y:S01]  /*1fc0*/  UMOV UR19, 0x40000040 ;  /* 0x4000004000137882 */ /* 0x000fe20000000000 */
[----:B------:R-:W-:Y:S02]  /*1fd0*/  UIADD3 UR20, UR4, 0x806, URZ ;  /* 0x0000080604147890 */ /* 0x000fe4000fffe03f */
[----:B------:R-:W-:Y:S01]  /*1fe0*/  UIADD3 UR22, UR5, 0x406, URZ ;  /* 0x0000040605167890 */ /* 0x000fe2000fffe03f */
[----:B------:R-:W-:Y:S01]  /*1ff0*/  UMOV UR21, 0x40000040 ;  /* 0x4000004000157882 */ /* 0x000fe20000000000 */
[----:B------:R-:W-:Y:S01]  /*2000*/  UMOV UR23, 0x40000040 ;  /* 0x4000004000177882 */ /* 0x000fe20000000000 */
        /* <DEDUP_REMOVED lines=16> */
[----:B------:R-:W-:-:S02]  /*2110*/  WARPGROUP.DEPBAR.LE gsb0, 0x0 ;  /* 0x00008000000079c5 */ /* 0x000fc40000010000 */
[----:B------:R-:W-:-:S06]  /*2120*/  WARPGROUP.ARRIVE ;  /* 0x00000000000079c5 */ /* 0x000fcc0000000000 */
[----:B------:R-:W-:Y:S01]  /*2130*/  HGMMA.64x64x16.F32.BF16 R24, gdesc[UR8], R24, gsb0 ;  /* 0x00e00000081879f0 */ /* 0x000fe20008001818 */
[----:B------:R-:W-:Y:S01]  /*2140*/  UMOV UR8, UR6 ;  /* 0x0000000600087c82 */ /* 0x000fe20008000000 */
[----:B------:R-:W-:Y:S01]  /*2150*/  UMOV UR9, 0x40000040 ;  /* 0x4000004000097882 */ /* 0x000fe20000000000 */
[----:B------:R-:W-:Y:S01]  /*2160*/  UMOV UR10, UR7 ;  /* 0x00000007000a7c82 */ /* 0x000fe20008000000 */
[----:B------:R-:W-:Y:S01]  /*2170*/  UMOV UR11, 0x40000040 ;  /* 0x40000040000b7882 */ /* 0x000fe20000000000 */
[----:B------:R-:W-:Y:S01]  /*2180*/  UIADD3 UR6, UR4, 0x6, URZ ;  /* 0x0000000604067890 */ /* 0x000fe2000fffe03f */
[----:B------:R-:W-:Y:S01]  /*2190*/  IMAD.U32 R12, RZ, RZ, UR8 ;  /* 0x00000008ff0c7e24 */ /* 0x000fe2000f8e00ff */
[----:B------:R-:W-:Y:S01]  /*21a0*/  UIADD3 UR7, UR5, 0x6, URZ ;  /* 0x0000000605077890 */ /* 0x000fe2000fffe03f */
[----:B------:R-:W-:Y:S01]  /*21b0*/  IMAD.U32 R13, RZ, RZ, UR9 ;  /* 0x00000009ff0d7e24 */ /* 0x000fe2000f8e00ff */
[----:B------:R-:W-:Y:S02]  /*21c0*/  WARPGROUP.DEPBAR.LE gsb0, 0x0 ;  /* 0x00008000000079c5 */ /* 0x000fe40000010000 */
        /* <DEDUP_REMOVED lines=28> */
[----:B------:R-:W-:Y:S01]  /*2390*/  MOV R6, UR8 ;  /* 0x0000000800067c02 */ /* 0x000fe20008000f00 */
[----:B------:R-:W-:Y:S01]  /*23a0*/  IMAD.U32 R7, RZ, RZ, UR9 ;  /* 0x00000009ff077e24 */ /* 0x000fe2000f8e00ff */
[----:B------:R-:W-:Y:S02]  /*23b0*/  WARPGROUP.DEPBAR.LE gsb0, 0x0 ;  /* 0x00008000000079c5 */ /* 0x000fe40000010000 */
[----:B------:R-:W-:-:S06]  /*23c0*/  WARPGROUP.ARRIVE ;  /* 0x00000000000079c5 */ /* 0x000fcc0000000000 */
[----:B------:R-:W-:Y:S01]  /*23d0*/  HGMMA.64x64x16.F32.BF16 R24, gdesc[UR8], R24, gsb0 ;  /* 0x00e00000081879f0 */ /* 0x000fe20008001818 */
[----:B------:R-:W-:Y:S02]  /*23e0*/  UIADD3 UR8, UR4, 0x800, URZ ;  /* 0x0000080004087890 */ /* 0x000fe4000fffe03f */
[----:B------:R-:W-:Y:S01]  /*23f0*/  UIADD3 UR10, UR5, 0x400, URZ ;  /* 0x00000400050a7890 */ /* 0x000fe2000fffe03f */
[----:B------:R-:W-:Y:S01]  /*2400*/  UMOV UR9, 0x40000040 ;  /* 0x4000004000097882 */ /* 0x000fe20000000000 */
[----:B------:R-:W-:Y:S01]  /*2410*/  UMOV UR11, 0x40000040 ;  /* 0x40000040000b7882 */ /* 0x000fe20000000000 */
[----:B------:R-:W-:Y:S02]  /*2420*/  WARPGROUP.DEPBAR.LE gsb0, 0x0 ;  /* 0x00008000000079c5 */ /* 0x000fe40000010000 */
[----:B------:R-:W-:-:S06]  /*2430*/  WARPGROUP.ARRIVE ;  /* 0x00000000000079c5 */ /* 0x000fcc0000000000 */
[----:B------:R-:W-:Y:S03]  /*2440*/  HGMMA.64x64x16.F32.BF16 R24, gdesc[UR56], R24, gsb0 ;  /* 0x00e00000381879f0 */ /* 0x000fe60008001818 */
        /* <DEDUP_REMOVED lines=28> */
[----:B------:R-:W-:Y:S05]  /*2610*/  @!P0 BRA `(.L_x_999) ;  /* 0x0000000000048947 */ /* 0x000fea0003800000 */
[----:B------:R-:W-:Y:S01]  /*2620*/  BPT.TRAP 0x1 ;  /* 0x000000040000795c */ /* 0x000fe20000300000 */
.L_x_999:
[----:B------:R-:W-:Y:S01]  /*2630*/  R2UR UR4, R22 ;  /* 0x00000000160472ca */ /* 0x000fe200000e0000 */
[----:B------:R-:W2:Y:S01]  /*2640*/  S2UR UR10, SR_CgaCtaId ;  /* 0x00000000000a79c3 */ /* 0x000ea20000008800 */
[----:B01----:R-:W-:Y:S01]  /*2650*/  VIADD R0, R200, UR60 ;  /* 0x0000003cc8007c36 */ /* 0x003fe20008000000 */
[----:B------:R-:W-:Y:S01]  /*2660*/  ULDC UR5, c[0x0][0x9d8] ;  /* 0x0002760000057ab9 */ /* 0x000fe20000000800 */
[----:B------:R-:W-:Y:S02]  /*2670*/  IMAD.MOV.U32 R5, RZ, RZ, -0x40 ;  /* 0xffffffc0ff057424 */ /* 0x000fe400078e00ff */
[----:B------:R-:W-:Y:S01]  /*2680*/  FMUL.FTZ R31, R31, UR5 ;  /* 0x000000051f1f7c20 */ /* 0x000fe20008410000 */
[----:B------:R-:W-:Y:S01]  /*2690*/  IMAD.MOV.U32 R2, RZ, RZ, R0 ;  /* 0x000000ffff027224 */ /* 0x000fe200078e0000 */
[----:B------:R-:W-:Y:S01]  /*26a0*/  UISETP.NE.AND UP0, UPT, UR43, URZ, UPT ;  /* 0x0000003f2b00728c */ /* 0x000fe2000bf05270 */
[----:B------:R-:W-:Y:S01]  /*26b0*/  FMUL.FTZ R24, R24, UR5 ;  /* 0x0000000518187c20 */ /* 0x000fe20008410000 */
[----:B------:R-:W0:Y:S01]  /*26c0*/  LDC R154, c[0x0][0x2f0] ;  /* 0x0000bc00ff9a7b82 */ /* 0x000e220000000800 */
[----:B------:R1:W3:Y:S01]  /*26d0*/  MUFU.TANH R20, R31 ;  /* 0x0000001f00147308 */ /* 0x0002e20000002400 */
[----:B------:R-:W-:Y:S01]  /*26e0*/  FMUL.FTZ R25, R25, UR5 ;  /* 0x0000000519197c20 */ /* 0x000fe20008410000 */
[----:B------:R-:W-:Y:S01]  /*26f0*/  FMUL.FTZ R27, R27, UR5 ;  /* 0x000000051b1b7c20 */ /* 0x000fe20008410000 */
[----:B------:R-:W-:Y:S01]  /*2700*/  UISETP.NE.AND UP1, UPT, UR4, URZ, UPT ;  /* 0x0000003f0400728c */ /* 0x000fe2000bf25270 */
[----:B------:R-:W-:Y:S01]  /*2710*/  R2UR UR4, R3 ;  /* 0x00000000030472ca */ /* 0x000fe200000e0000 */
[----:B------:R-:W-:Y:S01]  /*2720*/  FMUL.FTZ R28, R28, UR5 ;  /* 0x000000051c1c7c20 */ /* 0x000fe20008410000 */
[----:B------:R-:W-:Y:S01]  /*2730*/  FMUL.FTZ R29, R29, UR5 ;  /* 0x000000051d1d7c20 */ /* 0x000fe20008410000 */
[----:B------:R-:W4:Y:S01]  /*2740*/  LDC R153, c[0x0][0x288] ;  /* 0x0000a200ff997b82 */ /* 0x000f220000000800 */
[----:B------:R-:W-:Y:S01]  /*2750*/  FMUL.FTZ R32, R32, UR5 ;  /* 0x0000000520207c20 */ /* 0x000fe20008410000 */
[----:B------:R-:W-:Y:S01]  /*2760*/  PLOP3.LUT P1, PT, PT, PT, UP1, 0x80, 0x0 ;  /* 0x000000000000781c */ /* 0x000fe20003f2f018 */
[----:B-1----:R-:W-:Y:S01]  /*2770*/  IMAD R31, R102, R5, 0x40 ;  /* 0x00000040661f7424 */ /* 0x002fe200078e0205 */
[----:B------:R-:W-:Y:S01]  /*2780*/  PLOP3.LUT P2, PT, PT, PT, UP1, 0x80, 0x0 ;  /* 0x000000000000781c */ /* 0x000fe20003f4f018 */
[----:B------:R-:W-:Y:S01]  /*2790*/  FMUL.FTZ R33, R33, UR5 ;  /* 0x0000000521217c20 */ /* 0x000fe20008410000 */
[----:B------:R-:W-:Y:S01]  /*27a0*/  FMUL.FTZ R35, R35, UR5 ;  /* 0x0000000523237c20 */ /* 0x000fe20008410000 */
[----:B------:R-:W-:Y:S01]  /*27b0*/  @UP1 ULDC UR6, c[0x0][0x44c] ;  /* 0x0001130000061ab9 */ /* 0x000fe20000000800 */
[----:B------:R-:W-:Y:S01]  /*27c0*/  @UP1 ULDC UR7, c[0x0][0x450] ;  /* 0x0001140000071ab9 */ /* 0x000fe20000000800 */
[----:B------:R-:W-:Y:S01]  /*27d0*/  FMUL.FTZ R36, R36, UR5 ;  /* 0x0000000524247c20 */ /* 0x000fe20008410000 */
[----:B------:R-:W-:Y:S01]  /*27e0*/  UIADD3 UR4, UR4, 0x30840, URZ ;  /* 0x0003084004047890 */ /* 0x000fe2000fffe03f */
[----:B------:R-:W-:Y:S01]  /*27f0*/  FMUL.FTZ R37, R37, UR5 ;  /* 0x0000000525257c20 */ /* 0x000fe20008410000 */
[----:B------:R-:W-:Y:S01]  /*2800*/  FMUL.FTZ R38, R38, UR5 ;  /* 0x0000000526267c20 */ /* 0x000fe20008410000 */
[----:B------:R-:W-:Y:S01]  /*2810*/  FMUL.FTZ R40, R40, UR5 ;  /* 0x0000000528287c20 */ /* 0x000fe20008410000 */
[----:B--2---:R-:W-:Y:S01]  /*2820*/  UPRMT UR4, UR10, 0x654, UR4 ;  /* 0x000006540a047896 */ /* 0x004fe20008000004 */
[----:B------:R-:W-:-:S04]  /*2830*/  @P1 IMAD.HI.U32 R3, R0, UR6, RZ ;  /* 0x0000000600031c27 */ /* 0x000fc8000f8e00ff */
[----:B------:R-:W-:Y:S01]  /*2840*/  FMUL.FTZ R41, R41, UR5 ;  /* 0x0000000529297c20 */ /* 0x000fe20008410000 */
[----:B------:R-:W-:Y:S01]  /*2850*/  FMUL.FTZ R42, R42, UR5 ;  /* 0x000000052a2a7c20 */ /* 0x000fe20008410000 */
[----:B------:R-:W-:Y:S01]  /*2860*/  FMUL.FTZ R43, R43, UR5 ;  /* 0x000000052b2b7c20 */ /* 0x000fe20008410000 */
[----:B------:R-:W-:Y:S01]  /*2870*/  VIADD R0, R31, 0x1 ;  /* 0x000000011f007836 */ /* 0x000fe20000000000 */
[----:B------:R-:W-:Y:S01]  /*2880*/  @P2 SHF.R.U32.HI R2, RZ, UR7, R3 ;  /* 0x00000007ff022c19 */ /* 0x000fe20008011603 */
[----:B------:R-:W-:Y:S01]  /*2890*/  FMUL.FTZ R44, R44, UR5 ;  /* 0x000000052c2c7c20 */ /* 0x000fe20008410000 */
[----:B------:R-:W-:Y:S01]  /*28a0*/  FMUL.FTZ R45, R45, UR5 ;  /* 0x000000052d2d7c20 */ /* 0x000fe20008410000 */
[----:B------:R-:W-:Y:S01]  /*28b0*/  FMUL.FTZ R46, R46, UR5 ;  /* 0x000000052e2e7c20 */ /* 0x000fe20008410000 */
[----:B------:R-:W-:Y:S01]  /*28c0*/  FMUL.FTZ R47, R47, UR5 ;  /* 0x000000052f2f7c20 */ /* 0x000fe20008410000 */
[----:B------:R-:W1:Y:S01]  /*28d0*/  SHFL.IDX PT, R5, R2, RZ, 0x1c1f ;  /* 0x001c1fff02057589 */ /* 0x000e6200000e0000 */
[----:B------:R-:W-:Y:S01]  /*28e0*/  FMUL.FTZ R48, R48, UR5 ;  /* 0x0000000530307c20 */ /* 0x000fe20008410000 */
[----:B------:R-:W-:Y:S01]  /*28f0*/  FMUL.FTZ R49, R49, UR5 ;  /* 0x0000000531317c20 */ /* 0x000fe20008410000 */
[----:B------:R-:W-:Y:S01]  /*2900*/  FMUL.FTZ R50, R50, UR5 ;  /* 0x0000000532327c20 */ /* 0x000fe20008410000 */
[----:B------:R-:W-:Y:S01]  /*2910*/  FMUL.FTZ R51, R51, UR5 ;  /* 0x0000000533337c20 */ /* 0x000fe20008410000 */
[----:B------:R-:W-:Y:S01]  /*2920*/  FMUL.FTZ R52, R52, UR5 ;  /* 0x0000000534347c20 */ /* 0x000fe20008410000 */
[----:B------:R-:W-:Y:S01]  /*2930*/  FMUL.FTZ R53, R53, UR5 ;  /* 0x0000000535357c20 */ /* 0x000fe20008410000 */
[----:B------:R-:W-:Y:S01]  /*2940*/  FMUL.FTZ R54, R54, UR5 ;  /* 0x0000000536367c20 */ /* 0x000fe20008410000 */
[----:B------:R-:W-:Y:S01]  /*2950*/  FMUL.FTZ R55, R55, UR5 ;  /* 0x0000000537377c20 */ /* 0x000fe20008410000 */
[----:B------:R-:W-:Y:S01]  /*2960*/  IMAD R3, R19, -0x2, R0 ;  /* 0xfffffffe13037824 */ /* 0x000fe200078e0200 */
[----:B------:R-:W-:Y:S01]  /*2970*/  PLOP3.LUT P1, PT, PT, PT, UP0, 0x40, 0x0 ;  /* 0x000000000000781c */ /* 0x000fe20003f2e808 */
[----:B------:R-:W2:Y:S01]  /*2980*/  MUFU.TANH R24, R24 ;  /* 0x0000001800187308 */ /* 0x000ea20000002400 */
[----:B------:R-:W-:Y:S01]  /*2990*/  ULDC UR7, c[0x0][0x9dc] ;  /* 0x0002770000077ab9 */ /* 0x000fe20000000800 */
[----:B0-----:R-:W-:-:S02]  /*29a0*/  IMAD R4, R154, UR42, R3 ;  /* 0x0000002a9a047c24 */ /* 0x001fc4000f8e0203 */
[----:B------:R-:W-:Y:S01]  /*29b0*/  FMUL.FTZ R26, R26, UR5 ;  /* 0x000000051a1a7c20 */ /* 0x000fe20008410000 */
[----:B------:R-:W-:Y:S01]  /*29c0*/  SYNCS.ARRIVE.TRANS64.RED.A1T0 RZ, [UR4], RZ ;  /* 0x000000ffffff79a7 */ /* 0x000fe20008100404 */
[----:B------:R-:W-:Y:S01]  /*29d0*/  FMUL.FTZ R34, R34, UR5 ;  /* 0x0000000522227c20 */ /* 0x000fe20008410000 */
[----:B------:R-:W-:Y:S01]  /*29e0*/  ULOP3.LUT UR4, URZ, UR7, URZ, 0x33, !UPT ;  /* 0x000000073f047292 */ /* 0x000fe2000f8e333f */
[----:B------:R-:W-:Y:S01]  /*29f0*/  FMUL.FTZ R39, R39, UR5 ;  /* 0x0000000527277c20 */ /* 0x000fe20008410000 */
[----:B------:R-:W0:Y:S01]  /*2a00*/  MUFU.TANH R25, R25 ;  /* 0x0000001900197308 */ /* 0x000e220000002400 */
[----:B------:R-:W-:Y:S01]  /*2a10*/  IMAD R0, R154, UR42, R31 ;  /* 0x0000002a9a007c24 */ /* 0x000fe2000f8e021f */
[----:B------:R-:W-:Y:S01]  /*2a20*/  ULDC UR6, c[0x0][0x9e0] ;  /* 0x0002780000067ab9 */ /* 0x000fe20000000800 */
[----:B----4-:R-:W-:Y:S02]  /*2a30*/  IMAD.IADD R4, R4, 0x1, -R153 ;  /* 0x0000000104047824 */ /* 0x010fe400078e0a99 */
[----:B------:R-:W-:-:S02]  /*2a40*/  FMUL.FTZ R30, R30, UR5 ;  /* 0x000000051e1e7c20 */ /* 0x000fc40008410000 */
[----:B------:R-:W-:Y:S01]  /*2a50*/  VIADD R57, R4, UR4 ;  /* 0x0000000404397c36 */ /* 0x000fe20008000000 */
[----:B------:R-:W4:Y:S03]  /*2a60*/  MUFU.TANH R27, R27 ;  /* 0x0000001b001b7308 */ /* 0x000f260000002400 */
[----:B-1----:R-:W-:-:S05]  /*2a70*/  IMAD.IADD R3, R57, 0x1, R5 ;  /* 0x0000000139037824 */ /* 0x002fca00078e0205 */
[----:B------:R-:W1:Y:S08]  /*2a80*/  MUFU.TANH R28, R28 ;  /* 0x0000001c001c7308 */ /* 0x000e700000002400 */
[----:B------:R-:W0:Y:S08]  /*2a90*/  MUFU.TANH R29, R29 ;  /* 0x0000001d001d7308 */ /* 0x000e300000002400 */
        /* <DEDUP_REMOVED lines=23> */
[----:B------:R5:W0:Y:S08]  /*2c10*/  MUFU.TANH R21, R34 ;  /* 0x0000002200157308 */ /* 0x000a300000002400 */
[----:B------:R3:W0:Y:S01]  /*2c20*/  MUFU.TANH R26, R39 ;  /* 0x00000027001a7308 */ /* 0x0006220000002400 */
[----:B-----5:R-:W-:-:S07]  /*2c30*/  IMAD R34, R19, -0x2, R0 ;  /* 0xfffffffe13227824 */ /* 0x020fce00078e0200 */
[----:B------:R5:W0:Y:S01]  /*2c40*/  MUFU.TANH R18, R30 ;  /* 0x0000001e00127308 */ /* 0x000a220000002400 */
[----:B---3--:R-:W-:-:S04]  /*2c50*/  IADD3 R39, R4, UR6, RZ ;  /* 0x0000000604277c10 */ /* 0x008fc8000fffe0ff */
[----:B------:R-:W-:Y:S02]  /*2c60*/  VIADDMNMX R0, R5, R39, R34, PT ;  /* 0x0000002705007246 */ /* 0x000fe40003800122 */
[----:B-----5:R-:W-:Y:S01]  /*2c70*/  LEA R30, R102, 0xffffffc0, 0x6 ;  /* 0xffffffc0661e7811 */ /* 0x020fe200078e30ff */
[----:B-12-4-:R-:W-:Y:S06]  /*2c80*/  @P1 BRA `(.L_x_1000) ;  /* 0x0000000000641947 */ /* 0x016fec0003800000 */
[----:B------:R-:W-:Y:S01]  /*2c90*/  IMAD R4, R154, UR42, R5 ;  /* 0x0000002a9a047c24 */ /* 0x000fe2000f8e0205 */
[----:B------:R-:W-:Y:S03]  /*2ca0*/  BSSY B0, `(.L_x_1001) ;  /* 0x0000013000007945 */ /* 0x000fe60003800000 */
[----:B------:R-:W-:-:S05]  /*2cb0*/  IMAD.IADD R5, R4, 0x1, -R153 ;  /* 0x0000000104057824 */ /* 0x000fca00078e0a99 */
[----:B------:R-:W-:-:S13]  /*2cc0*/  ISETP.GT.AND P1, PT, R5, -0x1, PT ;  /* 0xffffffff0500780c */ /* 0x000fda0003f24270 */
[----:B------:R-:W-:Y:S05]  /*2cd0*/  @P1 BRA `(.L_x_1002) ;  /* 0x0000000000241947 */ /* 0x000fea0003800000 */
[----:B------:R-:W-:Y:S01]  /*2ce0*/  ULDC UR4, c[0x0][0x9e4] ;  /* 0x0002790000047ab9 */ /* 0x000fe20000000800 */
[----:B------:R-:W-:Y:S01]  /*2cf0*/  LOP3.LUT R5, RZ, R5, RZ, 0x33, !PT ;  /* 0x00000005ff057212 */ /* 0x000fe200078e33ff */
[----:B------:R-:W-:-:S05]  /*2d00*/  IMAD.U32 R59, RZ, RZ, UR4 ;  /* 0x00000004ff3b7e24 */ /* 0x000fca000f8e00ff */
[----:B------:R-:W-:-:S13]  /*2d10*/  ISETP.NE.AND P1, PT, R59, 0x1, PT ;  /* 0x000000013b00780c */ /* 0x000fda0003f25270 */
[----:B------:R-:W1:Y:S02]  /*2d20*/  @P1 LDC.64 R60, c[0x0][0x9e8] ;  /* 0x00027a00ff3c1b82 */ /* 0x000e640000000a00 */
[----:B-1----:R-:W-:-:S05]  /*2d30*/  @P1 IMAD.HI.U32 R4, R5, R60, RZ ;  /* 0x0000003c05041227 */ /* 0x002fca00078e00ff */
[----:B------:R-:W-:-:S04]  /*2d40*/  @P1 SHF.R.U32.HI R5, RZ, R61, R4 ;  /* 0x0000003dff051219 */ /* 0x000fc80000011604 */
[----:B------:R-:W-:Y:S01]  /*2d50*/  LOP3.LUT R5, RZ, R5, RZ, 0x33, !PT ;  /* 0x00000005ff057212 */ /* 0x000fe200078e33ff */
[----:B------:R-:W-:Y:S06]  /*2d60*/  BRA `(.L_x_1003) ;  /* 0x0000000000187947 */ /* 0x000fec0003800000 */
.L_x_1002:
[----:B------:R-:W-:Y:S02]  /*2d70*/  ULDC UR4, c[0x0][0x9e4] ;  /* 0x0002790000047ab9 */ /* 0x000fe40000000800 */
[----:B------:R-:W-:-:S05]  /*2d80*/  IMAD.U32 R59, RZ, RZ, UR4 ;  /* 0x00000004ff3b7e24 */ /* 0x000fca000f8e00ff */
[----:B------:R-:W-:-:S13]  /*2d90*/  ISETP.NE.AND P1, PT, R59, 0x1, PT ;  /* 0x000000013b00780c */ /* 0x000fda0003f25270 */
[----:B------:R-:W1:Y:S02]  /*2da0*/  @P1 LDC.64 R60, c[0x0][0x9e8] ;  /* 0x00027a00ff3c1b82 */ /* 0x000e640000000a00 */
[----:B-1----:R-:W-:-:S05]  /*2db0*/  @P1 IMAD.HI.U32 R4, R5, R60, RZ ;  /* 0x0000003c05041227 */ /* 0x002fca00078e00ff */
[----:B------:R-:W-:-:S07]  /*2dc0*/  @P1 SHF.R.U32.HI R5, RZ, R61, R4 ;  /* 0x0000003dff051219 */ /* 0x000fce0000011604 */
.L_x_1003:
[----:B------:R-:W-:Y:S05]  /*2dd0*/  BSYNC B0 ;  /* 0x0000000000007941 */ /* 0x000fea0003800000 */
.L_x_1001:
[----:B------:R-:W-:-:S04]  /*2de0*/  IMAD R4, R5, R59, -R30 ;  /* 0x0000003b05047224 */ /* 0x000fc800078e0a1e */
[----:B------:R-:W-:-:S05]  /*2df0*/  IMAD R4, R19, -0x2, R4 ;  /* 0xfffffffe13047824 */ /* 0x000fca00078e0204 */
[----:B------:R-:W-:Y:S02]  /*2e00*/  VIADDMNMX R0, R4, R59, R0, PT ;  /* 0x0000003b04007246 */ /* 0x000fe40003800100 */
[----:B------:R-:W-:-:S07]  /*2e10*/  VIMNMX R3, R3, R4, !PT ;  /* 0x0000000403037248 */ /* 0x000fce0007fe0100 */
.L_x_1000:
[C---:B------:R-:W-:Y:S01]  /*2e20*/  ISETP.GE.AND P2, PT, R31.reuse, 0x9, PT ;  /* 0x000000091f00780c */ /* 0x040fe20003f46270 */
[----:B------:R-:W1:Y:S01]  /*2e30*/  SHFL.IDX PT, R2, R2, 0x1, 0x1c1f ;  /* 0x003c1f0002027f89 */ /* 0x000e6200000e0000 */
[----:B------:R-:W-:Y:S01]  /*2e40*/  ISETP.GE.AND P1, PT, R31, 0x2, PT ;  /* 0x000000021f00780c */ /* 0x000fe20003f26270 */
[----:B------:R-:W-:Y:S01]  /*2e50*/  UISETP.NE.AND UP0, UPT, UR43, URZ, UPT ;  /* 0x0000003f2b00728c */ /* 0x000fe2000bf05270 */
[C---:B------:R-:W-:Y:S02]  /*2e60*/  ISETP.GT.AND P3, PT, R3.reuse, 0x8, !P2 ;  /* 0x000000080300780c */ /* 0x040fe40005764270 */
[----:B------:R-:W-:Y:S02]  /*2e70*/  ISETP.GT.AND P4, PT, R3, 0x1, !P1 ;  /* 0x000000010300780c */ /* 0x000fe40004f84270 */
[----:B------:R-:W-:Y:S02]  /*2e80*/  ISETP.LT.OR P3, PT, R0, 0x9, P3 ;  /* 0x000000090000780c */ /* 0x000fe40001f61670 */
[----:B------:R-:W-:-:S02]  /*2e90*/  ISETP.GE.AND P5, PT, R31, 0x11, PT ;  /* 0x000000111f00780c */ /* 0x000fc40003fa6270 */
[----:B------:R-:W-:Y:S02]  /*2ea0*/  FSEL R61, R28, -INF , !P3 ;  /* 0xff8000001c3d7808 */ /* 0x000fe40005800000 */
[----:B------:R-:W-:Y:S02]  /*2eb0*/  ISETP.LT.OR P4, PT, R0, 0x2, P4 ;  /* 0x000000020000780c */ /* 0x000fe40002781670 */
[----:B------:R-:W-:Y:S02]  /*2ec0*/  ISETP.GT.AND P3, PT, R3, 0x10, !P5 ;  /* 0x000000100300780c */ /* 0x000fe40006f64270 */
[----:B------:R-:W-:Y:S02]  /*2ed0*/  ISETP.GE.AND P6, PT, R31, 0xa, PT ;  /* 0x0000000a1f00780c */ /* 0x000fe40003fc6270 */
[----:B0-----:R-:W-:Y:S02]  /*2ee0*/  FSEL R59, R25, -INF , !P4 ;  /* 0xff800000193b7808 */ /* 0x001fe40006000000 */
[----:B------:R-:W-:-:S02]  /*2ef0*/  P2R R60, PR, RZ, 0x20 ;  /* 0x00000020ff3c7803 */ /* 0x000fc40000000000 */
[----:B------:R-:W-:Y:S02]  /*2f00*/  ISETP.LT.OR P3, PT, R0, 0x11, P3 ;  /* 0x000000110000780c */ /* 0x000fe40001f61670 */
[----:B------:R-:W-:Y:S02]  /*2f10*/  ISETP.GT.AND P4, PT, R3, 0x9, !P6 ;  /* 0x000000090300780c */ /* 0x000fe40007784270 */
[----:B------:R-:W-:Y:S02]  /*2f20*/  ISETP.GE.AND P5, PT, R31, 0x12, PT ;  /* 0x000000121f00780c */ /* 0x000fe40003fa6270 */
[----:B------:R-:W-:Y:S02]  /*2f30*/  FSEL R65, R32, -INF , !P3 ;  /* 0xff80000020417808 */ /* 0x000fe40005800000 */
[----:B------:R-:W-:Y:S02]  /*2f40*/  ISETP.LT.OR P4, PT, R0, 0xa, P4 ;  /* 0x0000000a0000780c */ /* 0x000fe40002781670 */
[----:B------:R-:W-:-:S02]  /*2f50*/  ISETP.GT.AND P3, PT, R3, 0x11, !P5 ;  /* 0x000000110300780c */ /* 0x000fc40006f64270 */
[----:B------:R-:W-:Y:S02]  /*2f60*/  FSEL R63, R29, -INF , !P4 ;  /* 0xff8000001d3f7808 */ /* 0x000fe40006000000 */
[----:B------:R-:W-:Y:S02]  /*2f70*/  ISETP.LT.OR P3, PT, R0, 0x12, P3 ;  /* 0x000000120000780c */ /* 0x000fe40001f61670 */
[----:B------:R-:W-:Y:S02]  /*2f80*/  ISETP.GE.AND P4, PT, R31, 0x19, PT ;  /* 0x000000191f00780c */ /* 0x000fe40003f86270 */
[----:B------:R-:W-:Y:S02]  /*2f90*/  FSEL R67, R33, -INF , !P3 ;  /* 0xff80000021437808 */ /* 0x000fe40005800000 */
[----:B------:R-:W-:Y:S02]  /*2fa0*/  ISETP.GT.AND P3, PT, R3, 0x18, !P4 ;  /* 0x000000180300780c */ /* 0x000fe40006764270 */
[----:B------:R-:W-:-:S02]  /*2fb0*/  P2R R33, PR, RZ, 0x10 ;  /* 0x00000010ff217803 */ /* 0x000fc40000000000 */
[----:B------:R-:W-:Y:S02]  /*2fc0*/  ISETP.LT.OR P3, PT, R0, 0x19, P3 ;  /* 0x000000190000780c */ /* 0x000fe40001f61670 */
[----:B------:R-:W-:Y:S02]  /*2fd0*/  ISETP.GE.AND P4, PT, R31, 0x1a, PT ;  /* 0x0000001a1f00780c */ /* 0x000fe40003f86270 */
[----:B------:R-:W-:Y:S02]  /*2fe0*/  FSEL R69, R36, -INF , !P3 ;  /* 0xff80000024457808 */ /* 0x000fe40005800000 */
[----:B------:R-:W-:Y:S02]  /*2ff0*/  ISETP.GT.AND P3, PT, R3, 0x19, !P4 ;  /* 0x000000190300780c */ /* 0x000fe40006764270 */
[----:B------:R-:W-:Y:S02]  /*3000*/  P2R R36, PR, RZ, 0x10 ;  /* 0x00000010ff247803 */ /* 0x000fe40000000000 */
[----:B------:R-:W-:-:S02]  /*3010*/  ISETP.LT.OR P3, PT, R0, 0x1a, P3 ;  /* 0x0000001a0000780c */ /* 0x000fc40001f61670 */
[----:B------:R-:W-:Y:S02]  /*3020*/  ISETP.GE.AND P4, PT, R31, 0x21, PT ;  /* 0x000000211f00780c */ /* 0x000fe40003f86270 */
[----:B------:R-:W-:Y:S02]  /*3030*/  FSEL R71, R37, -INF , !P3 ;  /* 0xff80000025477808 */ /* 0x000fe40005800000 */
[----:B------:R-:W-:Y:S02]  /*3040*/  ISETP.GT.AND P3, PT, R3, 0x20, !P4 ;  /* 0x000000200300780c */ /* 0x000fe40006764270 */
[----:B------:R-:W-:Y:S02]  /*3050*/  P2R R62, PR, RZ, 0x10 ;  /* 0x00000010ff3e7803 */ /* 0x000fe40000000000 */
[----:B------:R-:W-:Y:S02]  /*3060*/  ISETP.LT.OR P3, PT, R0, 0x21, P3 ;  /* 0x000000210000780c */ /* 0x000fe40001f61670 */
[----:B------:R-:W-:-:S02]  /*3070*/  ISETP.GE.AND P4, PT, R31, 0x22, PT ;  /* 0x000000221f00780c */ /* 0x000fc40003f86270 */
[----:B------:R-:W-:Y:S02]  /*3080*/  FSEL R73, R40, -INF , !P3 ;  /* 0xff80000028497808 */ /* 0x000fe40005800000 */
[----:B------:R-:W-:Y:S02]  /*3090*/  ISETP.GT.AND P3, PT, R3, 0x21, !P4 ;  /* 0x000000210300780c */ /* 0x000fe40006764270 */
[----:B------:R-:W-:Y:S02]  /*30a0*/  P2R R40, PR, RZ, 0x10 ;  /* 0x00000010ff287803 */ /* 0x000fe40000000000 */
[----:B------:R-:W-:Y:S02]  /*30b0*/  ISETP.LT.OR P3, PT, R0, 0x22, P3 ;  /* 0x000000220000780c */ /* 0x000fe40001f61670 */
[----:B------:R-:W-:Y:S02]  /*30c0*/  ISETP.GE.AND P4, PT, R31, 0x29, PT ;  /* 0x000000291f00780c */ /* 0x000fe40003f86270 */
[----:B------:R-:W-:-:S02]  /*30d0*/  FSEL R75, R41, -INF , !P3 ;  /* 0xff800000294b7808 */ /* 0x000fc40005800000 */
[----:B------:R-:W-:Y:S02]  /*30e0*/  ISETP.GT.AND P3, PT, R3, 0x28, !P4 ;  /* 0x000000280300780c */ /* 0x000fe40006764270 */
[----:B------:R-:W-:Y:S02]  /*30f0*/  P2R R41, PR, RZ, 0x10 ;  /* 0x00000010ff297803 */ /* 0x000fe40000000000 */
[----:B------:R-:W-:Y:S02]  /*3100*/  ISETP.LT.OR P3, PT, R0, 0x29, P3 ;  /* 0x000000290000780c */ /* 0x000fe40001f61670 */
[----:B------:R-:W-:Y:S02]  /*3110*/  ISETP.GE.AND P4, PT, R31, 0x2a, PT ;  /* 0x0000002a1f00780c */ /* 0x000fe40003f86270 */
[----:B------:R-:W-:Y:S02]  /*3120*/  FSEL R77, R44, -INF , !P3 ;  /* 0xff8000002c4d7808 */ /* 0x000fe40005800000 */
[----:B------:R-:W-:-:S02]  /*3130*/  ISETP.GT.AND P3, PT, R3, 0x29, !P4 ;  /* 0x000000290300780c */ /* 0x000fc40006764270 */
[----:B------:R-:W-:Y:S02]  /*3140*/  P2R R44, PR, RZ, 0x10 ;  /* 0x00000010ff2c7803 */ /* 0x000fe40000000000 */
[----:B------:R-:W-:Y:S02]  /*3150*/  ISETP.LT.OR P3, PT, R0, 0x2a, P3 ;  /* 0x0000002a0000780c */ /* 0x000fe40001f61670 */
[----:B------:R-:W-:Y:S02]  /*3160*/  P2R R32, PR, RZ, 0x20 ;  /* 0x00000020ff207803 */ /* 0x000fe40000000000 */
[----:B------:R-:W-:Y:S02]  /*3170*/  FSEL R79, R45, -INF , !P3 ;  /* 0xff8000002d4f7808 */ /* 0x000fe40005800000 */
[----:B------:R-:W-:Y:S02]  /*3180*/  ISETP.GE.AND P3, PT, R31, 0x31, PT ;  /* 0x000000311f00780c */ /* 0x000fe40003f66270 */
[----:B------:R-:W-:-:S02]  /*3190*/  P2R R58, PR, RZ, 0x40 ;  /* 0x00000040ff3a7803 */ /* 0x000fc40000000000 */
[----:B------:R-:W-:-:S04]  /*31a0*/  ISETP.GT.AND P4, PT, R3, 0x30, !P3 ;  /* 0x000000300300780c */ /* 0x000fc80005f84270 */
[----:B------:R-:W-:-:S04]  /*31b0*/  ISETP.LT.OR P4, PT, R0, 0x31, P4 ;  /* 0x000000310000780c */ /* 0x000fc80002781670 */
[----:B------:R-:W-:Y:S02]  /*31c0*/  FSEL R81, R48, -INF , !P4 ;  /* 0xff80000030517808 */ /* 0x000fe40006000000 */
[----:B------:R-:W-:-:S04]  /*31d0*/  ISETP.GE.AND P4, PT, R31, 0x32, PT ;  /* 0x000000321f00780c */ /* 0x000fc80003f86270 */
        /* <DEDUP_REMOVED lines=8> */
[----:B------:R-:W-:Y:S02]  /*3260*/  P2R R4, PR, RZ, 0x40 ;  /* 0x00000040ff047803 */ /* 0x000fe40000000000 */
[----:B------:R-:W-:-:S04]  /*3270*/  ISETP.GT.AND P6, PT, R3, RZ, !P6 ;  /* 0x000000ff0300720c */ /* 0x000fc800077c4270 */
[----:B------:R-:W-:-:S04]  /*3280*/  ISETP.LT.OR P6, PT, R0, 0x1, P6 ;  /* 0x000000010000780c */ /* 0x000fc800037c1670 */
[----:B------:R-:W-:Y:S02]  /*3290*/  FSEL R37, R24, -INF , !P6 ;  /* 0xff80000018257808 */ /* 0x000fe40007000000 */
[----:B------:R-:W-:-:S04]  /*32a0*/  ISETP.GE.AND P6, PT, R31, 0x3a, PT ;  /* 0x0000003a1f00780c */ /* 0x000fc80003fc6270 */
[----:B------:R-:W-:Y:S02]  /*32b0*/  P2R R31, PR, RZ, 0x40 ;  /* 0x00000040ff1f7803 */ /* 0x000fe40000000000 */
[----:B------:R-:W-:Y:S01]  /*32c0*/  ISETP.GT.AND P6, PT, R3, 0x39, !P6 ;  /* 0x000000390300780c */ /* 0x000fe200077c4270 */
[----:B-1----:R-:W-:-:S03]  /*32d0*/  IMAD.IADD R3, R57, 0x1, R2 ;  /* 0x0000000139037824 */ /* 0x002fc600078e0202 */
[----:B------:R-:W-:Y:S02]  /*32e0*/  ISETP.LT.OR P6, PT, R0, 0x3a, P6 ;  /* 0x0000003a0000780c */ /* 0x000fe400037c1670 */
[----:B------:R-:W-:Y:S02]  /*32f0*/  VIADDMNMX R0, R2, R39, R34, PT ;  /* 0x0000002702007246 */ /* 0x000fe40003800122 */
[----:B------:R-:W-:Y:S02]  /*3300*/  FSEL R53, R53, -INF , !P6 ;  /* 0xff80000035357808 */ /* 0x000fe40007000000 */
[----:B------:R-:W-:-:S13]  /*3310*/  PLOP3.LUT P6, PT, PT, PT, UP0, 0x40, 0x0 ;  /* 0x000000000000781c */ /* 0x000fda0003fce808 */
[----:B------:R-:W-:Y:S05]  /*3320*/  @P6 BRA `(.L_x_1004) ;  /* 0x0000000000646947 */ /* 0x000fea0003800000 */
[----:B------:R-:W-:Y:S01]  /*3330*/  IMAD R2, R154, UR42, R2 ;  /* 0x0000002a9a027c24 */ /* 0x000fe2000f8e0202 */
[----:B------:R-:W-:Y:S04]  /*3340*/  BSSY B0, `(.L_x_1005) ;  /* 0x0000013000007945 */ /* 0x000fe80003800000 */
[----:B------:R-:W-:-:S04]  /*3350*/  IADD3 R5, R2, -R153, RZ ;  /* 0x8000009902057210 */ /* 0x000fc80007ffe0ff */
[----:B------:R-:W-:-:S13]  /*3360*/  ISETP.GT.AND P6, PT, R5, -0x1, PT ;  /* 0xffffffff0500780c */ /* 0x000fda0003fc4270 */
[----:B------:R-:W-:Y:S05]  /*3370*/  @P6 BRA `(.L_x_1006) ;  /* 0x0000000000246947 */ /* 0x000fea0003800000 */
[----:B------:R-:W-:Y:S01]  /*3380*/  ULDC UR4, c[0x0][0x9e4] ;  /* 0x0002790000047ab9 */ /* 0x000fe20000000800 */
[----:B------:R-:W-:Y:S01]  /*3390*/  LOP3.LUT R5, RZ, R5, RZ, 0x33, !PT ;  /* 0x00000005ff057212 */ /* 0x000fe200078e33ff */
[----:B------:R-:W-:-:S05]  /*33a0*/  IMAD.U32 R25, RZ, RZ, UR4 ;  /* 0x00000004ff197e24 */ /* 0x000fca000f8e00ff */
[----:B------:R-:W-:-:S13]  /*33b0*/  ISETP.NE.AND P6, PT, R25, 0x1, PT ;  /* 0x000000011900780c */ /* 0x000fda0003fc5270 */
[----:B------:R-:W0:Y:S02]  /*33c0*/  @P6 LDC.64 R28, c[0x0][0x9e8] ;  /* 0x00027a00ff1c6b82 */ /* 0x000e240000000a00 */
[----:B0-----:R-:W-:-:S05]  /*33d0*/  @P6 IMAD.HI.U32 R2, R5, R28, RZ ;  /* 0x0000001c05026227 */ /* 0x001fca00078e00ff */
[----:B------:R-:W-:-:S04]  /*33e0*/  @P6 SHF.R.U32.HI R5, RZ, R29, R2 ;  /* 0x0000001dff056219 */ /* 0x000fc80000011602 */
[----:B------:R-:W-:Y:S01]  /*33f0*/  LOP3.LUT R5, RZ, R5, RZ, 0x33, !PT ;  /* 0x00000005ff057212 */ /* 0x000fe200078e33ff */
[----:B------:R-:W-:Y:S06]  /*3400*/  BRA `(.L_x_1007) ;  /* 0x0000000000187947 */ /* 0x000fec0003800000 */
.L_x_1006:
[----:B------:R-:W-:Y:S02]  /*3410*/  ULDC UR4, c[0x0][0x9e4] ;  /* 0x0002790000047ab9 */ /* 0x000fe40000000800 */
[----:B------:R-:W-:-:S05]  /*3420*/  IMAD.U32 R25, RZ, RZ, UR4 ;  /* 0x00000004ff197e24 */ /* 0x000fca000f8e00ff */
[----:B------:R-:W-:-:S13]  /*3430*/  ISETP.NE.AND P6, PT, R25, 0x1, PT ;  /* 0x000000011900780c */ /* 0x000fda0003fc5270 */
[----:B------:R-:W0:Y:S02]  /*3440*/  @P6 LDC.64 R28, c[0x0][0x9e8] ;  /* 0x00027a00ff1c6b82 */ /* 0x000e240000000a00 */
[----:B0-----:R-:W-:-:S05]  /*3450*/  @P6 IMAD.HI.U32 R2, R5, R28, RZ ;  /* 0x0000001c05026227 */ /* 0x001fca00078e00ff */
[----:B------:R-:W-:-:S07]  /*3460*/  @P6 SHF.R.U32.HI R5, RZ, R29, R2 ;  /* 0x0000001dff056219 */ /* 0x000fce0000011602 */
.L_x_1007:
[----:B------:R-:W-:Y:S05]  /*3470*/  BSYNC B0 ;  /* 0x0000000000007941 */ /* 0x000fea0003800000 */
.L_x_1005:
[----:B------:R-:W-:-:S04]  /*3480*/  IMAD R2, R5, R25, -R30 ;  /* 0x0000001905027224 */ /* 0x000fc800078e0a1e */
[----:B------:R-:W-:-:S05]  /*3490*/  IMAD R2, R19, -0x2, R2 ;  /* 0xfffffffe13027824 */ /* 0x000fca00078e0202 */
[----:B------:R-:W-:Y:S02]  /*34a0*/  VIADDMNMX R0, R2, R25, R0, PT ;  /* 0x0000001902007246 */ /* 0x000fe40003800100 */
[----:B------:R-:W-:-:S07]  /*34b0*/  VIMNMX R3, R3, R2, !PT ;  /* 0x0000000203037248 */ /* 0x000fce0007fe0100 */
.L_x_1004:
[----:B------:R-:W-:Y:S01]  /*34c0*/  ISETP.GT.AND P1, PT, R3, 0x1, !P1 ;  /* 0x000000010300780c */ /* 0x000fe20004f24270 */
[----:B------:R-:W-:Y:S01]  /*34d0*/  ULDC UR10, c[0x0][0x988] ;  /* 0x00026200000a7ab9 */ /* 0x000fe20000000800 */
[----:B------:R-:W-:Y:S01]  /*34e0*/  ISETP.NE.AND P6, PT, R4, RZ, PT ;  /* 0x000000ff0400720c */ /* 0x000fe20003fc5270 */
[----:B------:R-:W-:Y:S01]  /*34f0*/  UISETP.NE.AND UP0, UPT, UR43, URZ, UPT ;  /* 0x0000003f2b00728c */ /* 0x000fe2000bf05270 */
[----:B------:R-:W-:Y:S01]  /*3500*/  ISETP.LT.OR P1, PT, R0, 0x2, P1 ;  /* 0x000000020000780c */ /* 0x000fe20000f21670 */
[----:B------:R-:W-:Y:S01]  /*3510*/  UMOV UR11, UR60 ;  /* 0x0000003c000b7c82 */ /* 0x000fe20008000000 */
[----:B------:R-:W-:Y:S01]  /*3520*/  FMNMX.FTZ R4, R37, R59, !PT ;  /* 0x0000003b25047209 */ /* 0x000fe20007810000 */
[----:B------:R-:W-:Y:S01]  /*3530*/  VIADD R220, R102, 0xfffffffe ;  /* 0xfffffffe66dc7836 */ /* 0x000fe20000000000 */
[----:B------:R-:W-:Y:S02]  /*3540*/  FSEL R5, R27, -INF , !P1 ;  /* 0xff8000001b057808 */ /* 0x000fe40004800000 */
[----:B------:R-:W-:-:S02]  /*3550*/  ISETP.NE.AND P1, PT, R58, RZ, PT ;  /* 0x000000ff3a00720c */ /* 0x000fc40003f25270 */
[----:B------:R-:W-:Y:S02]  /*3560*/  FMNMX.FTZ R4, R61, R4, !PT ;  /* 0x000000043d047209 */ /* 0x000fe40007810000 */
[----:B------:R-:W-:Y:S02]  /*3570*/  ISETP.GT.AND P1, PT, R3, 0x9, !P1 ;  /* 0x000000090300780c */ /* 0x000fe40004f24270 */
[----:B------:R-:W-:Y:S02]  /*3580*/  FMNMX.FTZ R4, R63, R4, !PT ;  /* 0x000000043f047209 */ /* 0x000fe40007810000 */
[----:B------:R-:W-:Y:S02]  /*3590*/  ISETP.LT.OR P1, PT, R0, 0xa, P1 ;  /* 0x0000000a0000780c */ /* 0x000fe40000f21670 */
[----:B------:R-:W-:Y:S02]  /*35a0*/  FMNMX.FTZ R4, R65, R4, !PT ;  /* 0x0000000441047209 */ /* 0x000fe40007810000 */
[----:B------:R-:W-:-:S02]  /*35b0*/  FSEL R20, R20, -INF , !P1 ;  /* 0xff80000014147808 */ /* 0x000fc40004800000 */
[----:B------:R-:W-:Y:S02]  /*35c0*/  ISETP.NE.AND P1, PT, R60, RZ, PT ;  /* 0x000000ff3c00720c */ /* 0x000fe40003f25270 */
[----:B------:R-:W-:Y:S02]  /*35d0*/  FMNMX.FTZ R4, R67, R4, !PT ;  /* 0x0000000443047209 */ /* 0x000fe40007810000 */
[----:B------:R-:W-:Y:S02]  /*35e0*/  ISETP.GT.AND P1, PT, R3, 0x10, !P1 ;  /* 0x000000100300780c */ /* 0x000fe40004f24270 */
[----:B------:R-:W-:Y:S02]  /*35f0*/  FMNMX.FTZ R4, R69, R4, !PT ;  /* 0x0000000445047209 */ /* 0x000fe40007810000 */
[----:B------:R-:W-:Y:S02]  /*3600*/  ISETP.LT.OR P1, PT, R0, 0x11, P1 ;  /* 0x000000110000780c */ /* 0x000fe40000f21670 */
[----:B------:R-:W-:-:S02]  /*3610*/  FMNMX.FTZ R4, R71, R4, !PT ;  /* 0x0000000447047209 */ /* 0x000fc40007810000 */
[----:B------:R-:W-:Y:S02]  /*3620*/  FSEL R21, R21, -INF , !P1 ;  /* 0xff80000015157808 */ /* 0x000fe40004800000 */
[----:B------:R-:W-:Y:S02]  /*3630*/  ISETP.NE.AND P1, PT, R32, RZ, PT ;  /* 0x000000ff2000720c */ /* 0x000fe40003f25270 */
[----:B------:R-:W-:Y:S02]  /*3640*/  FMNMX.FTZ R4, R73, R4, !PT ;  /* 0x0000000449047209 */ /* 0x000fe40007810000 */
[C---:B------:R-:W-:Y:S02]  /*3650*/  ISETP.GT.AND P1, PT, R3.reuse, 0x11, !P1 ;  /* 0x000000110300780c */ /* 0x040fe40004f24270 */
[----:B------:R-:W-:Y:S02]  /*3660*/  ISETP.GT.AND P2, PT, R3, 0x8, !P2 ;  /* 0x000000080300780c */ /* 0x000fe40005744270 */
[----:B------:R-:W-:-:S02]  /*3670*/  ISETP.LT.OR P1, PT, R0, 0x12, P1 ;  /* 0x000000120000780c */ /* 0x000fc40000f21670 */
[----:B------:R-:W-:Y:S02]  /*3680*/  FMNMX.FTZ R4, R75, R4, !PT ;  /* 0x000000044b047209 */ /* 0x000fe40007810000 */
[----:B------:R-:W-:Y:S02]  /*3690*/  FSEL R24, R35, -INF , !P1 ;  /* 0xff80000023187808 */ /* 0x000fe40004800000 */
[----:B------:R-:W-:Y:S02]  /*36a0*/  ISETP.NE.AND P1, PT, R33, RZ, PT ;  /* 0x000000ff2100720c */ /* 0x000fe40003f25270 */
[----:B------:R-:W-:Y:S02]  /*36b0*/  ISETP.LT.OR P2, PT, R0, 0x9, P2 ;  /* 0x000000090000780c */ /* 0x000fe40001741670 */
[----:B------:R-:W-:Y:S02]  /*36c0*/  ISETP.GT.AND P1, PT, R3, 0x18, !P1 ;  /* 0x000000180300780c */ /* 0x000fe40004f24270 */
[----:B------:R-:W-:-:S02]  /*36d0*/  FMNMX.FTZ R4, R77, R4, !PT ;  /* 0x000000044d047209 */ /* 0x000fc40007810000 */
[----:B------:R-:W-:Y:S02]  /*36e0*/  ISETP.LT.OR P1, PT, R0, 0x19, P1 ;  /* 0x000000190000780c */ /* 0x000fe40000f21670 */
[----:B------:R-:W-:Y:S02]  /*36f0*/  FSEL R18, R18, -INF , !P2 ;  /* 0xff80000012127808 */ /* 0x000fe40005000000 */
[----:B------:R-:W-:Y:S02]  /*3700*/  FSEL R25, R38, -INF , !P1 ;  /* 0xff80000026197808 */ /* 0x000fe40004800000 */
[----:B------:R-:W-:Y:S02]  /*3710*/  ISETP.NE.AND P1, PT, R36, RZ, PT ;  /* 0x000000ff2400720c */ /* 0x000fe40003f25270 */
[----:B------:R-:W-:Y:S02]  /*3720*/  FMNMX.FTZ R4, R79, R4, !PT ;  /* 0x000000044f047209 */ /* 0x000fe40007810000 */
[----:B------:R-:W-:-:S02]  /*3730*/  ISETP.GT.AND P1, PT, R3, 0x19, !P1 ;  /* 0x000000190300780c */ /* 0x000fc40004f24270 */
[----:B------:R-:W-:Y:S02]  /*3740*/  ISETP.NE.AND P2, PT, R40, RZ, PT ;  /* 0x000000ff2800720c */ /* 0x000fe40003f45270 */
[----:B------:R-:W-:Y:S02]  /*3750*/  ISETP.LT.OR P1, PT, R0, 0x1a, P1 ;  /* 0x0000001a0000780c */ /* 0x000fe40000f21670 */
[----:B------:R-:W-:Y:S02]  /*3760*/  FMNMX.FTZ R4, R81, R4, !PT ;  /* 0x0000000451047209 */ /* 0x000fe40007810000 */
[----:B------:R-:W-:Y:S02]  /*3770*/  FSEL R26, R26, -INF , !P1 ;  /* 0xff8000001a1a7808 */ /* 0x000fe40004800000 */
[----:B------:R-:W-:Y:S02]  /*3780*/  ISETP.NE.AND P1, PT, R62, RZ, PT ;  /* 0x000000ff3e00720c */ /* 0x000fe40003f25270 */
[----:B------:R-:W-:-:S02]  /*3790*/  FMNMX.FTZ R4, R49, R4, !PT ;  /* 0x0000000431047209 */ /* 0x000fc40007810000 */
[----:B------:R-:W-:Y:S02]  /*37a0*/  ISETP.GT.AND P1, PT, R3, 0x20, !P1 ;  /* 0x000000200300780c */ /* 0x000fe40004f24270 */
[----:B------:R-:W-:Y:S02]  /*37b0*/  FMNMX.FTZ R4, R83, R4, !PT ;  /* 0x0000000453047209 */ /* 0x000fe40007810000 */
[----:B------:R-:W-:Y:S02]  /*37c0*/  ISETP.LT.OR P1, PT, R0, 0x21, P1 ;  /* 0x000000210000780c */ /* 0x000fe40000f21670 */
[C---:B------:R-:W-:Y:S02]  /*37d0*/  ISETP.GT.AND P3, PT, R3.reuse, 0x30, !P3 ;  /* 0x000000300300780c */ /* 0x040fe40005f64270 */
[----:B------:R-:W-:Y:S02]  /*37e0*/  FSEL R27, R42, -INF , !P1 ;  /* 0xff8000002a1b7808 */ /* 0x000fe40004800000 */
[----:B------:R-:W-:-:S02]  /*37f0*/  ISETP.GT.AND P1, PT, R3, 0x21, !P2 ;  /* 0x000000210300780c */ /* 0x000fc40005724270 */
[----:B------:R-:W-:Y:S02]  /*3800*/  ISETP.NE.AND P2, PT, R44, RZ, PT ;  /* 0x000000ff2c00720c */ /* 0x000fe40003f45270 */
[----:B------:R-:W-:Y:S02]  /*3810*/  ISETP.LT.OR P1, PT, R0, 0x22, P1 ;  /* 0x000000220000780c */ /* 0x000fe40000f21670 */
[----:B------:R-:W-:Y:S02]  /*3820*/  ISETP.GT.AND P2, PT, R3, 0x29, !P2 ;  /* 0x000000290300780c */ /* 0x000fe40005744270 */
[----:B------:R-:W-:Y:S02]  /*3830*/  FSEL R28, R43, -INF , !P1 ;  /* 0xff8000002b1c7808 */ /* 0x000fe40004800000 */
[----:B------:R-:W-:Y:S02]  /*3840*/  ISETP.GT.AND P1, PT, R3, RZ, !P6 ;  /* 0x000000ff0300720c */ /* 0x000fe40007724270 */
[----:B------:R-:W-:-:S02]  /*3850*/  ISETP.NE.AND P6, PT, R31, RZ, PT ;  /* 0x000000ff1f00720c */ /* 0x000fc40003fc5270 */
[----:B------:R-:W-:Y:S02]  /*3860*/  FMNMX.FTZ R31, R53, R4, !PT ;  /* 0x00000004351f7209 */ /* 0x000fe40007810000 */
[C---:B------:R-:W-:Y:S02]  /*3870*/  ISETP.LT.OR P1, PT, R0.reuse, 0x1, P1 ;  /* 0x000000010000780c */ /* 0x040fe40000f21670 */
[----:B------:R-:W-:Y:S01]  /*3880*/  ISETP.LT.OR P2, PT, R0, 0x2a, P2 ;  /* 0x0000002a0000780c */ /* 0x000fe20001741670 */
[----:B------:R-:W0:Y:S01]  /*3890*/  SHFL.BFLY PT, R4, R31, 0x2, 0x1f ;  /* 0x0c401f001f047f89 */ /* 0x000e2200000e0000 */
[----:B------:R-:W-:Y:S02]  /*38a0*/  FSEL R2, R56, -INF , !P1 ;  /* 0xff80000038027808 */ /* 0x000fe40004800000 */
[----:B------:R-:W-:Y:S02]  /*38b0*/  ISETP.NE.AND P1, PT, R41, RZ, PT ;  /* 0x000000ff2900720c */ /* 0x000fe40003f25270 */
[----:B------:R-:W-:-:S02]  /*38c0*/  FMNMX.FTZ R29, R2, R5, !PT ;  /* 0x00000005021d7209 */ /* 0x000fc40007810000 */
[C---:B------:R-:W-:Y:S02]  /*38d0*/  ISETP.GT.AND P1, PT, R3.reuse, 0x28, !P1 ;  /* 0x000000280300780c */ /* 0x040fe40004f24270 */
[----:B------:R-:W-:Y:S02]  /*38e0*/  FMNMX.FTZ R29, R18, R29, !PT ;  /* 0x0000001d121d7209 */ /* 0x000fe40007810000 */
[C---:B------:R-:W-:Y:S02]  /*38f0*/  ISETP.LT.OR P1, PT, R0.reuse, 0x29, P1 ;  /* 0x000000290000780c */ /* 0x040fe40000f21670 */
[C---:B------:R-:W-:Y:S02]  /*3900*/  ISETP.GT.AND P4, PT, R3.reuse, 0x31, !P4 ;  /* 0x000000310300780c */ /* 0x040fe40006784270 */
[----:B------:R-:W-:Y:S02]  /*3910*/  ISETP.GT.AND P5, PT, R3, 0x38, !P5 ;  /* 0x000000380300780c */ /* 0x000fe40006fa4270 */
[----:B------:R-:W-:-:S02]  /*3920*/  ISETP.LT.OR P3, PT, R0, 0x31, P3 ;  /* 0x000000310000780c */ /* 0x000fc40001f61670 */
[C---:B------:R-:W-:Y:S02]  /*3930*/  ISETP.LT.OR P4, PT, R0.reuse, 0x32, P4 ;  /* 0x000000320000780c */ /* 0x040fe40002781670 */
[----:B------:R-:W-:Y:S02]  /*3940*/  ISETP.LT.OR P5, PT, R0, 0x39, P5 ;  /* 0x000000390000780c */ /* 0x000fe40002fa1670 */
[----:B------:R-:W-:Y:S02]  /*3950*/  R2UR UR4, R22 ;  /* 0x00000000160472ca */ /* 0x000fe400000e0000 */
[----:B0-----:R-:W-:Y:S02]  /*3960*/  FMNMX.FTZ R32, R31, R4, !PT ;  /* 0x000000041f207209 */ /* 0x001fe40007810000 */
[----:B------:R-:W-:-:S03]  /*3970*/  FMNMX.FTZ R4, R20, R29, !PT ;  /* 0x0000001d14047209 */ /* 0x000fc60007810000 */
[----:B------:R-:W0:Y:S01]  /*3980*/  SHFL.BFLY PT, R33, R32, 0x1, 0x1f ;  /* 0x0c201f0020217f89 */ /* 0x000e2200000e0000 */
[----:B------:R-:W-:-:S04]  /*3990*/  FMNMX.FTZ R29, R21, R4, !PT ;  /* 0x00000004151d7209 */ /* 0x000fc80007810000 */
[----:B------:R-:W-:Y:S01]  /*39a0*/  FMNMX.FTZ R30, R24, R29, !PT ;  /* 0x0000001d181e7209 */ /* 0x000fe20007810000 */
[----:B------:R-:W-:Y:S01]  /*39b0*/  UISETP.NE.AND UP1, UPT, UR4, URZ, UPT ;  /* 0x0000003f0400728c */ /* 0x000fe2000bf25270 */
[----:B------:R-:W-:Y:S02]  /*39c0*/  FSEL R29, R46, -INF , !P1 ;  /* 0xff8000002e1d7808 */ /* 0x000fe40004800000 */
[----:B------:R-:W-:-:S04]  /*39d0*/  FMNMX.FTZ R31, R25, R30, !PT ;  /* 0x0000001e191f7209 */ /* 0x000fc80007810000 */
[----:B------:R-:W-:-:S04]  /*39e0*/  FMNMX.FTZ R30, R26, R31, !PT ;  /* 0x0000001f1a1e7209 */ /* 0x000fc80007810000 */
[----:B------:R-:W-:Y:S01]  /*39f0*/  FMNMX.FTZ R31, R27, R30, !PT ;  /* 0x0000001e1b1f7209 */ /* 0x000fe20007810000 */
[----:B------:R-:W-:Y:S01]  /*3a00*/  @UP1 ULDC UR4, c[0x0][0x44c] ;  /* 0x0001130000041ab9 */ /* 0x000fe20000000800 */
[----:B------:R-:W-:Y:S01]  /*3a10*/  FSEL R30, R47, -INF , !P2 ;  /* 0xff8000002f1e7808 */ /* 0x000fe20005000000 */
[----:B------:R-:W-:Y:S01]  /*3a20*/  UIMAD.WIDE.U32 UR4, UR60, UR4, URZ ;  /* 0x000000043c0472a5 */ /* 0x000fe2000f8e003f */
[----:B------:R-:W-:Y:S01]  /*3a30*/  @UP1 ULDC UR14, c[0x0][0x450] ;  /* 0x00011400000e1ab9 */ /* 0x000fe20000000800 */
[----:B0-----:R-:W-:Y:S02]  /*3a40*/  FMNMX.FTZ R4, R32, R33, !PT ;  /* 0x0000002120047209 */ /* 0x001fe40007810000 */
[----:B------:R-:W-:Y:S02]  /*3a50*/  @UP1 USHF.R.U32.HI UR11, URZ, UR14, UR5 ;  /* 0x0000000e3f0b1299 */ /* 0x000fe40008011605 */
[C---:B------:R-:W-:Y:S01]  /*3a60*/  FSETP.NEU.FTZ.AND P1, PT, R4.reuse, -INF , PT ;  /* 0xff8000000400780b */ /* 0x040fe20003f3d000 */
[----:B------:R-:W-:Y:S01]  /*3a70*/  FMUL.FTZ R32, R4, UR10 ;  /* 0x0000000a04207c20 */ /* 0x000fe20008410000 */
[----:B------:R-:W-:-:S04]  /*3a80*/  UIADD3 UR41, UR41, UR11, URZ ;  /* 0x0000000b29297290 */ /* 0x000fc8000fffe03f */
[----:B------:R-:W-:Y:S01]  /*3a90*/  FSEL R36, R32, RZ, P1 ;  /* 0x000000ff20247208 */ /* 0x000fe20000800000 */
[----:B------:R-:W-:Y:S01]  /*3aa0*/  UIADD3 UR6, UR41, UR6, URZ ;  /* 0x0000000629067290 */ /* 0x000fe2000fffe03f */
[----:B------:R-:W-:Y:S02]  /*3ab0*/  FMNMX.FTZ R32, R28, R31, !PT ;  /* 0x0000001f1c207209 */ /* 0x000fe40007810000 */
[----:B------:R-:W-:Y:S01]  /*3ac0*/  ISETP.GT.AND P1, PT, R3, 0x39, !P6 ;  /* 0x000000390300780c */ /* 0x000fe20007724270 */
[--C-:B------:R-:W-:Y:S01]  /*3ad0*/  FFMA.FTZ R35, R37, UR10, -R36.reuse ;  /* 0x0000000a25237c23 */ /* 0x100fe20008010824 */
[----:B------:R-:W-:Y:S01]  /*3ae0*/  FMNMX.FTZ R3, R29, R32, !PT ;  /* 0x000000201d037209 */ /* 0x000fe20007810000 */
[--C-:B------:R-:W-:Y:S01]  /*3af0*/  FFMA.FTZ R37, R59, UR10, -R36.reuse ;  /* 0x0000000a3b257c23 */ /* 0x100fe20008010824 */
[----:B------:R-:W-:Y:S01]  /*3b00*/  FSEL R31, R50, -INF , !P3 ;  /* 0xff800000321f7808 */ /* 0x000fe20005800000 */
[----:B------:R0:W-:Y:S01]  /*3b10*/  MUFU.EX2 R196, R35 ;  /* 0x0000002300c47308 */ /* 0x0001e20000000800 */
[----:B------:R-:W-:Y:S01]  /*3b20*/  FMNMX.FTZ R34, R30, R3, !PT ;  /* 0x000000031e227209 */ /* 0x000fe20007810000 */
[--C-:B------:R-:W-:Y:S01]  /*3b30*/  FFMA.FTZ R38, R63, UR10, -R36.reuse ;  /* 0x0000000a3f267c23 */ /* 0x100fe20008010824 */
[----:B------:R-:W-:Y:S01]  /*3b40*/  FSEL R32, R51, -INF , !P4 ;  /* 0xff80000033207808 */ /* 0x000fe20006000000 */
[--C-:B------:R-:W-:Y:S01]  /*3b50*/  FFMA.FTZ R40, R65, UR10, -R36.reuse ;  /* 0x0000000a41287c23 */ /* 0x100fe20008010824 */
[----:B------:R-:W-:Y:S01]  /*3b60*/  FMNMX.FTZ R3, R31, R34, !PT ;  /* 0x000000221f037209 */ /* 0x000fe20007810000 */
[--C-:B------:R-:W-:Y:S01]  /*3b70*/  FFMA.FTZ R41, R67, UR10, -R36.reuse ;  /* 0x0000000a43297c23 */ /* 0x100fe20008010824 */
[----:B------:R-:W-:Y:S01]  /*3b80*/  ISETP.LT.OR P1, PT, R0, 0x3a, P1 ;  /* 0x0000003a0000780c */ /* 0x000fe20000f21670 */
[----:B------:R-:W-:Y:S01]  /*3b90*/  MUFU.EX2 R37, R37 ;  /* 0x0000002500257308 */ /* 0x000fe20000000800 */
[----:B------:R-:W-:Y:S01]  /*3ba0*/  FSEL R0, R54, -INF , !P5 ;  /* 0xff80000036007808 */ /* 0x000fe20006800000 */
[--C-:B0-----:R-:W-:Y:S01]  /*3bb0*/  FFMA.FTZ R35, R61, UR10, -R36.reuse ;  /* 0x0000000a3d237c23 */ /* 0x101fe20008010824 */
[----:B------:R-:W-:Y:S01]  /*3bc0*/  FMNMX.FTZ R3, R32, R3, !PT ;  /* 0x0000000320037209 */ /* 0x000fe20007810000 */
[--C-:B------:R-:W-:Y:S01]  /*3bd0*/  FFMA.FTZ R42, R69, UR10, -R36.reuse ;  /* 0x0000000a452a7c23 */ /* 0x100fe20008010824 */
[----:B------:R-:W-:Y:S01]  /*3be0*/  FSEL R33, R55, -INF , !P1 ;  /* 0xff80000037217808 */ /* 0x000fe20004800000 */
        /* <DEDUP_REMOVED lines=8> */
[----:B------:R-:W-:-:S02]  /*3c70*/  FFMA.FTZ R49, R49, UR10, -R36 ;  /* 0x0000000a31317c23 */ /* 0x000fc40008010824 */
[----:B------:R-:W0:Y:S01]  /*3c80*/  SHFL.BFLY PT, R3, R34, 0x2, 0x1f ;  /* 0x0c401f0022037f89 */ /* 0x000e2200000e0000 */
[----:B------:R1:W-:Y:S08]  /*3c90*/  MUFU.EX2 R39, R38 ;  /* 0x0000002600277308 */ /* 0x0003f00000000800 */
[----:B------:R-:W-:Y:S01]  /*3ca0*/  MUFU.EX2 R40, R40 ;  /* 0x0000002800287308 */ /* 0x000fe20000000800 */
[----:B-1----:R-:W-:-:S07]  /*3cb0*/  FFMA.FTZ R38, R75, UR10, -R36 ;  /* 0x0000000a4b267c23 */ /* 0x002fce0008010824 */
[----:B------:R-:W1:Y:S01]  /*3cc0*/  MUFU.EX2 R41, R41 ;  /* 0x0000002900297308 */ /* 0x000e620000000800 */
[----:B0-----:R-:W-:-:S07]  /*3cd0*/  FMNMX.FTZ R35, R34, R3, !PT ;  /* 0x0000000322237209 */ /* 0x001fce0007810000 */
[----:B------:R-:W-:Y:S01]  /*3ce0*/  MUFU.EX2 R42, R42 ;  /* 0x0000002a002a7308 */ /* 0x000fe20000000800 */
[----:B------:R-:W0:Y:S07]  /*3cf0*/  SHFL.BFLY PT, R34, R35, 0x1, 0x1f ;  /* 0x0c201f0023227f89 */ /* 0x000e2e00000e0000 */
[----:B------:R-:W2:Y:S01]  /*3d00*/  MUFU.EX2 R43, R43 ;  /* 0x0000002b002b7308 */ /* 0x000ea20000000800 */
[----:B-1----:R-:W-:-:S07]  /*3d10*/  F2FP.BF16.F32.PACK_AB R192, R41, R40 ;  /* 0x0000002829c0723e */ /* 0x002fce00000010ff */
[----:B------:R-:W-:Y:S08]  /*3d20*/  MUFU.EX2 R44, R44 ;  /* 0x0000002c002c7308 */ /* 0x000ff00000000800 */
[----:B------:R-:W1:Y:S01]  /*3d30*/  MUFU.EX2 R45, R38 ;  /* 0x00000026002d7308 */ /* 0x000e620000000800 */
[----:B--2---:R-:W-:Y:S02]  /*3d40*/  F2FP.BF16.F32.PACK_AB R194, R43, R42 ;  /* 0x0000002a2bc2723e */ /* 0x004fe400000010ff */
[----:B0-----:R-:W-:Y:S01]  /*3d50*/  FMNMX.FTZ R3, R35, R34, !PT ;  /* 0x0000002223037209 */ /* 0x001fe20007810000 */
[--C-:B------:R-:W-:Y:S01]  /*3d60*/  FFMA.FTZ R34, R83, UR10, -R36.reuse ;  /* 0x0000000a53227c23 */ /* 0x100fe20008010824 */
[----:B------:R-:W-:Y:S01]  /*3d70*/  FFMA.FTZ R36, R53, UR10, -R36 ;  /* 0x0000000a35247c23 */ /* 0x000fe20008010824 */
[----:B------:R-:W-:Y:S01]  /*3d80*/  FADD.FTZ R53, R196, R37 ;  /* 0x00000025c4357221 */ /* 0x000fe20000010000 */
[C---:B------:R-:W-:Y:S01]  /*3d90*/  FSETP.NEU.FTZ.AND P1, PT, R3.reuse, -INF , PT ;  /* 0xff8000000300780b */ /* 0x040fe20003f3d000 */
[----:B------:R-:W-:Y:S01]  /*3da0*/  FMUL.FTZ R35, R3, UR10 ;  /* 0x0000000a03237c20 */ /* 0x000fe20008410000 */
[----:B------:R-:W-:Y:S01]  /*3db0*/  MUFU.EX2 R46, R46 ;  /* 0x0000002e002e7308 */ /* 0x000fe20000000800 */
[----:B------:R-:W-:-:S03]  /*3dc0*/  F2FP.BF16.F32.PACK_AB R196, R37, R196 ;  /* 0x000000c425c4723e */ /* 0x000fc600000010ff */
        /* <DEDUP_REMOVED lines=8> */
[--C-:B------:R-:W-:Y:S01]  /*3e50*/  FFMA.FTZ R24, R24, UR10, -R51.reuse ;  /* 0x0000000a18187c23 */ /* 0x100fe20008010833 */
[--C-:B------:R-:W-:Y:S01]  /*3e60*/  FFMA.FTZ R25, R25, UR10, -R51.reuse ;  /* 0x0000000a19197c23 */ /* 0x100fe20008010833 */
        /* <DEDUP_REMOVED lines=8> */
[----:B------:R-:W0:Y:S01]  /*3ef0*/  MUFU.EX2 R5, R5 ;  /* 0x0000000500057308 */ /* 0x000e220000000800 */
[--C-:B------:R-:W-:Y:S01]  /*3f00*/  FFMA.FTZ R0, R0, UR10, -R51.reuse ;  /* 0x0000000a00007c23 */ /* 0x100fe20008010833 */
[----:B------:R-:W-:Y:S01]  /*3f10*/  FFMA.FTZ R33, R33, UR10, -R51 ;  /* 0x0000000a21217c23 */ /* 0x000fe20008010833 */
[----:B-1----:R-:W-:-:S05]  /*3f20*/  F2FP.BF16.F32.PACK_AB R188, R45, R44 ;  /* 0x0000002c2dbc723e */ /* 0x002fca00000010ff */
[----:B------:R1:W2:Y:S08]  /*3f30*/  MUFU.EX2 R199, R18 ;  /* 0x0000001200c77308 */ /* 0x0002b00000000800 */
[----:B------:R-:W3:Y:S01]  /*3f40*/  MUFU.EX2 R20, R20 ;  /* 0x0000001400147308 */ /* 0x000ee20000000800 */
[----:B-1----:R-:W-:Y:S01]  /*3f50*/  FADD.FTZ R18, R198, R53 ;  /* 0x00000035c6127221 */ /* 0x002fe20000010000 */
[----:B------:R-:W-:-:S02]  /*3f60*/  F2FP.BF16.F32.PACK_AB R198, R39, R198 ;  /* 0x000000c627c6723e */ /* 0x000fc400000010ff */
[----:B0-----:R-:W-:Y:S01]  /*3f70*/  F2FP.BF16.F32.PACK_AB R197, R5, R2 ;  /* 0x0000000205c5723e */ /* 0x001fe200000010ff */
[----:B------:R-:W-:-:S03]  /*3f80*/  FADD.FTZ R53, R39, R18 ;  /* 0x0000001227357221 */ /* 0x000fc60000010000 */
[----:B------:R-:W0:Y:S01]  /*3f90*/  MUFU.EX2 R21, R21 ;  /* 0x0000001500157308 */ /* 0x000e220000000800 */
[----:B------:R-:W-:-:S04]  /*3fa0*/  FADD.FTZ R18, R40, R53 ;  /* 0x0000003528127221 */ /* 0x000fc80000010000 */
[----:B------:R-:W-:Y:S01]  /*3fb0*/  FADD.FTZ R53, R41, R18 ;  /* 0x0000001229357221 */ /* 0x000fe20000010000 */
[----:B------:R-:W-:Y:S02]  /*3fc0*/  FADD.FTZ R18, R2, R5 ;  /* 0x0000000502127221 */ /* 0x000fe40000010000 */
[----:B------:R-:W1:Y:S01]  /*3fd0*/  MUFU.EX2 R24, R24 ;  /* 0x0000001800187308 */ /* 0x000e620000000800 */
[----:B------:R-:W-:Y:S01]  /*3fe0*/  FADD.FTZ R36, R42, R53 ;  /* 0x000000352a247221 */ /* 0x000fe20000010000 */
[----:B--2---:R-:W-:Y:S01]  /*3ff0*/  FADD.FTZ R53, R199, R18 ;  /* 0x00000012c7357221 */ /* 0x004fe20000010000 */
[C---:B---3--:R-:W-:Y:S02]  /*4000*/  F2FP.BF16.F32.PACK_AB R199, R20.reuse, R199 ;  /* 0x000000c714c7723e */ /* 0x048fe400000010ff */
[----:B------:R-:W-:Y:S01]  /*4010*/  FADD.FTZ R55, R43, R36 ;  /* 0x000000242b377221 */ /* 0x000fe20000010000 */
[----:B------:R-:W-:Y:S02]  /*4020*/  FADD.FTZ R18, R20, R53 ;  /* 0x0000003514127221 */ /* 0x000fe40000010000 */
[----:B------:R-:W2:Y:S01]  /*4030*/  MUFU.EX2 R25, R25 ;  /* 0x0000001900197308 */ /* 0x000ea20000000800 */
[----:B------:R-:W-:Y:S01]  /*4040*/  FADD.FTZ R36, R44, R55 ;  /* 0x000000372c247221 */ /* 0x000fe20000010000 */
[----:B0-----:R-:W-:-:S03]  /*4050*/  FADD.FTZ R51, R21, R18 ;  /* 0x0000001215337221 */ /* 0x001fc60000010000 */
[----:B------:R-:W-:-:S03]  /*4060*/  FADD.FTZ R53, R45, R36 ;  /* 0x000000242d357221 */ /* 0x000fc60000010000 */
[----:B------:R-:W0:Y:S01]  /*4070*/  MUFU.EX2 R47, R47 ;  /* 0x0000002f002f7308 */ /* 0x000e220000000800 */
[----:B-1----:R-:W-:Y:S01]  /*4080*/  FADD.FTZ R18, R24, R51 ;  /* 0x0000003318127221 */ /* 0x002fe20000010000 */
[----:B------:R-:W-:Y:S01]  /*4090*/  FADD.FTZ R36, R46, R53 ;  /* 0x000000352e247221 */ /* 0x000fe20000010000 */
[----:B------:R-:W-:-:S05]  /*40a0*/  F2FP.BF16.F32.PACK_AB R193, R24, R21 ;  /* 0x0000001518c1723e */ /* 0x000fca00000010ff */
[----:B------:R-:W1:Y:S01]  /*40b0*/  MUFU.EX2 R26, R26 ;  /* 0x0000001a001a7308 */ /* 0x000e620000000800 */
[----:B--2---:R-:W-:-:S07]  /*40c0*/  FADD.FTZ R37, R25, R18 ;  /* 0x0000001219257221 */ /* 0x004fce0000010000 */
[----:B------:R-:W2:Y:S01]  /*40d0*/  MUFU.EX2 R48, R48 ;  /* 0x0000003000307308 */ /* 0x000ea20000000800 */
[C---:B0-----:R-:W-:Y:S01]  /*40e0*/  FADD.FTZ R51, R47.reuse, R36 ;  /* 0x000000242f337221 */ /* 0x041fe20000010000 */
[----:B------:R-:W-:-:S06]  /*40f0*/  F2FP.BF16.F32.PACK_AB R190, R47, R46 ;  /* 0x0000002e2fbe723e */ /* 0x000fcc00000010ff */
[----:B------:R-:W0:Y:S01]  /*4100*/  MUFU.EX2 R27, R27 ;  /* 0x0000001b001b7308 */ /* 0x000e220000000800 */
[C---:B-1----:R-:W-:Y:S01]  /*4110*/  FADD.FTZ R18, R26.reuse, R37 ;  /* 0x000000251a127221 */ /* 0x042fe20000010000 */
[----:B------:R-:W-:-:S06]  /*4120*/  F2FP.BF16.F32.PACK_AB R195, R26, R25 ;  /* 0x000000191ac3723e */ /* 0x000fcc00000010ff */
[----:B------:R-:W1:Y:S01]  /*4130*/  MUFU.EX2 R49, R49 ;  /* 0x0000003100317308 */ /* 0x000e620000000800 */
[----:B--2---:R-:W-:-:S07]  /*4140*/  FADD.FTZ R36, R48, R51 ;  /* 0x0000003330247221 */ /* 0x004fce0000010000 */
[----:B------:R-:W2:Y:S01]  /*4150*/  MUFU.EX2 R28, R28 ;  /* 0x0000001c001c7308 */ /* 0x000ea20000000800 */
[----:B0-----:R-:W-:-:S07]  /*4160*/  FADD.FTZ R37, R27, R18 ;  /* 0x000000121b257221 */ /* 0x001fce0000010000 */
[----:B------:R-:W0:Y:S01]  /*4170*/  MUFU.EX2 R29, R29 ;  /* 0x0000001d001d7308 */ /* 0x000e220000000800 */
[C---:B-1----:R-:W-:Y:S01]  /*4180*/  FADD.FTZ R39, R49.reuse, R36 ;  /* 0x0000002431277221 */ /* 0x042fe20000010000 */
[----:B------:R-:W-:-:S06]  /*4190*/  F2FP.BF16.F32.PACK_AB R184, R49, R48 ;  /* 0x0000003031b8723e */ /* 0x000fcc00000010ff */
[----:B------:R-:W1:Y:S01]  /*41a0*/  MUFU.EX2 R30, R30 ;  /* 0x0000001e001e7308 */ /* 0x000e620000000800 */
[C---:B--2---:R-:W-:Y:S01]  /*41b0*/  FADD.FTZ R36, R28.reuse, R37 ;  /* 0x000000251c247221 */ /* 0x044fe20000010000 */
[----:B------:R-:W-:-:S06]  /*41c0*/  F2FP.BF16.F32.PACK_AB R189, R28, R27 ;  /* 0x0000001b1cbd723e */ /* 0x000fcc00000010ff */
[----:B------:R-:W2:Y:S01]  /*41d0*/  MUFU.EX2 R31, R31 ;  /* 0x0000001f001f7308 */ /* 0x000ea20000000800 */
[----:B0-----:R-:W-:-:S07]  /*41e0*/  FADD.FTZ R5, R29, R36 ;  /* 0x000000241d057221 */ /* 0x001fce0000010000 */
[----:B------:R-:W0:Y:S01]  /*41f0*/  MUFU.EX2 R32, R32 ;  /* 0x0000002000207308 */ /* 0x000e220000000800 */
[C---:B-1----:R-:W-:Y:S01]  /*4200*/  FADD.FTZ R2, R30.reuse, R5 ;  /* 0x000000051e027221 */ /* 0x042fe20000010000 */
[----:B------:R-:W-:-:S06]  /*4210*/  F2FP.BF16.F32.PACK_AB R191, R30, R29 ;  /* 0x0000001d1ebf723e */ /* 0x000fcc00000010ff */
[----:B------:R-:W1:Y:S01]  /*4220*/  MUFU.EX2 R34, R34 ;  /* 0x0000002200227308 */ /* 0x000e620000000800 */
[----:B--2---:R-:W-:-:S07]  /*4230*/  FADD.FTZ R5, R31, R2 ;  /* 0x000000021f057221 */ /* 0x004fce0000010000 */
[----:B------:R-:W2:Y:S01]  /*4240*/  MUFU.EX2 R0, R0 ;  /* 0x0000000000007308 */ /* 0x000ea20000000800 */
[C---:B0-----:R-:W-:Y:S01]  /*4250*/  FADD.FTZ R5, R32.reuse, R5 ;  /* 0x0000000520057221 */ /* 0x041fe20000010000 */
[----:B------:R-:W-:-:S06]  /*4260*/  F2FP.BF16.F32.PACK_AB R185, R32, R31 ;  /* 0x0000001f20b9723e */ /* 0x000fcc00000010ff */
[----:B------:R-:W0:Y:S01]  /*4270*/  MUFU.EX2 R33, R33 ;  /* 0x0000002100217308 */ /* 0x000e220000000800 */
[----:B-1----:R-:W-:Y:S01]  /*4280*/  FADD.FTZ R18, R34, R39 ;  /* 0x0000002722127221 */ /* 0x002fe20000010000 */
[----:B------:R-:W-:-:S03]  /*4290*/  F2FP.BF16.F32.PACK_AB R186, R35, R34 ;  /* 0x0000002223ba723e */ /* 0x000fc600000010ff */
[----:B------:R-:W-:Y:S01]  /*42a0*/  FADD.FTZ R18, R35, R18 ;  /* 0x0000001223127221 */ /* 0x000fe20000010000 */
[----:B--2---:R-:W-:-:S04]  /*42b0*/  FADD.FTZ R2, R0, R5 ;  /* 0x0000000500027221 */ /* 0x004fc80000010000 */
[C---:B0-----:R-:W-:Y:S01]  /*42c0*/  FADD.FTZ R5, R33.reuse, R2 ;  /* 0x0000000221057221 */ /* 0x041fe20000010000 */
[----:B------:R-:W-:Y:S01]  /*42d0*/  F2FP.BF16.F32.PACK_AB R187, R33, R0 ;  /* 0x0000000021bb723e */ /* 0x000fe200000010ff */
[----:B------:R-:W-:Y:S06]  /*42e0*/  @P1 BRA `(.L_x_1008) ;  /* 0x00000000004c1947 */ /* 0x000fec0003800000 */
[----:B------:R-:W-:Y:S01]  /*42f0*/  ISETP.LT.AND P1, PT, RZ, UR41, PT ;  /* 0x00000029ff007c0c */ /* 0x000fe2000bf21270 */
[----:B------:R-:W-:-:S12]  /*4300*/  UIADD3 UR18, UR41, -0x1, URZ ;  /* 0xffffffff29127890 */ /* 0x000fd8000fffe03f */
[----:B------:R-:W-:Y:S05]  /*4310*/  @P1 BRA `(.L_x_1009) ;  /* 0x0000000000201947 */ /* 0x000fea0003800000 */
[----:B------:R-:W-:Y:S01]  /*4320*/  ULDC UR11, c[0x0][0x9e4] ;  /* 0x00027900000b7ab9 */ /* 0x000fe20000000800 */
[----:B------:R-:W-:Y:S02]  /*4330*/  UIADD3 UR18, -UR41, URZ, URZ ;  /* 0x0000003f29127290 */ /* 0x000fe4000fffe13f */
[----:B------:R-:W-:-:S11]  /*4340*/  UISETP.NE.AND UP0, UPT, UR11, 0x1, UPT ;  /* 0x000000010b00788c */ /* 0x000fd6000bf05270 */
[----:B------:R-:W-:Y:S02]  /*4350*/  @UP0 ULDC.64 UR4, c[0x0][0x9e8] ;  /* 0x00027a0000040ab9 */ /* 0x000fe40000000a00 */
[----:B------:R-:W-:-:S04]  /*4360*/  UIMAD.WIDE.U32 UR14, UR18, UR4, URZ ;  /* 0x00000004120e72a5 */ /* 0x000fc8000f8e003f */
[----:B------:R-:W-:-:S04]  /*4370*/  @UP0 USHF.R.U32.HI UR18, URZ, UR5, UR15 ;  /* 0x000000053f120299 */ /* 0x000fc8000801160f */
[----:B------:R-:W-:Y:S01]  /*4380*/  ULOP3.LUT UR18, URZ, UR18, URZ, 0x33, !UPT ;  /* 0x000000123f127292 */ /* 0x000fe2000f8e333f */
[----:B------:R-:W-:Y:S11]  /*4390*/  BRA `(.L_x_1010) ;  /* 0x0000000000147947 */ /* 0x000ff60003800000 */
.L_x_1009:
[----:B------:R-:W-:Y:S02]  /*43a0*/  ULDC UR11, c[0x0][0x9e4] ;  /* 0x00027900000b7ab9 */ /* 0x000fe40000000800 */
[----:B------:R-:W-:-:S11]  /*43b0*/  UISETP.NE.AND UP0, UPT, UR11, 0x1, UPT ;  /* 0x000000010b00788c */ /* 0x000fd6000bf05270 */
[----:B------:R-:W-:Y:S02]  /*43c0*/  @UP0 ULDC.64 UR4, c[0x0][0x9e8] ;  /* 0x00027a0000040ab9 */ /* 0x000fe40000000a00 */
[----:B------:R-:W-:-:S04]  /*43d0*/  UIMAD.WIDE.U32 UR14, UR18, UR4, URZ ;  /* 0x00000004120e72a5 */ /* 0x000fc8000f8e003f */
[----:B------:R-:W-:-:S12]  /*43e0*/  @UP0 USHF.R.U32.HI UR18, URZ, UR5, UR15 ;  /* 0x000000053f120299 */ /* 0x000fd8000801160f */
.L_x_1010:
[----:B------:R-:W-:-:S04]  /*43f0*/  UIMAD UR11, UR18, UR11, UR11 ;  /* 0x0000000b120b72a4 */ /* 0x000fc8000f8e020b */
[----:B------:R-:W-:-:S04]  /*4400*/  UISETP.LT.AND UP0, UPT, UR6, UR11, UPT ;  /* 0x0000000b0600728c */ /* 0x000fc8000bf01270 */
[----:B------:R-:W-:-:S12]  /*4410*/  USEL UR6, UR6, UR11, UP0 ;  /* 0x0000000b06067287 */ /* 0x000fd80008000000 */
.L_x_1008:
[----:B------:R-:W-:Y:S01]  /*4420*/  R2UR UR5, R201 ;  /* 0x00000000c90572ca */ /* 0x000fe200000e0000 */
[----:B------:R-:W-:Y:S01]  /*4430*/  USHF.R.S32.HI UR4, URZ, 0x1f, UR6 ;  /* 0x0000001f3f047899 */ /* 0x000fe20008011406 */
[----:B------:R-:W-:Y:S01]  /*4440*/  IMAD.MOV.U32 R2, RZ, RZ, 0x3f800000 ;  /* 0x3f800000ff027424 */ /* 0x000fe200078e00ff */
[----:B------:R-:W-:Y:S01]  /*4450*/  CS2R R150, SRZ ;  /* 0x0000000000967805 */ /* 0x000fe2000001ff00 */
[----:B------:R-:W-:Y:S01]  /*4460*/  IMAD.MOV.U32 R0, RZ, RZ, 0x3f800000 ;  /* 0x3f800000ff007424 */ /* 0x000fe200078e00ff */
        /* <DEDUP_REMOVED lines=8> */
[----:B------:R-:W-:Y:S01]  /*44f0*/  UISETP.LT.AND UP0, UPT, UR5, UR4, UPT ;  /* 0x000000040500728c */ /* 0x000fe2000bf01270 */
[----:B------:R-:W-:Y:S02]  /*4500*/  CS2R R136, SRZ ;  /* 0x0000000000887805 */ /* 0x000fe4000001ff00 */
[----:B------:R-:W-:Y:S02]  /*4510*/  CS2R R134, SRZ ;  /* 0x0000000000867805 */ /* 0x000fe4000001ff00 */
[----:B------:R-:W-:Y:S01]  /*4520*/  CS2R R132, SRZ ;  /* 0x0000000000847805 */ /* 0x000fe2000001ff00 */
[----:B------:R-:W-:Y:S01]  /*4530*/  USEL UR50, UR5, UR4, !UP0 ;  /* 0x0000000405327287 */ /* 0x000fe2000c000000 */
[----:B------:R-:W-:-:S02]  /*4540*/  CS2R R130, SRZ ;  /* 0x0000000000827805 */ /* 0x000fc4000001ff00 */
[----:B------:R-:W-:Y:S02]  /*4550*/  CS2R R128, SRZ ;  /* 0x0000000000807805 */ /* 0x000fe4000001ff00 */
[----:B------:R-:W-:Y:S02]  /*4560*/  CS2R R126, SRZ ;  /* 0x00000000007e7805 */ /* 0x000fe4000001ff00 */
[----:B------:R-:W-:Y:S02]  /*4570*/  CS2R R124, SRZ ;  /* 0x00000000007c7805 */ /* 0x000fe4000001ff00 */
[----:B------:R-:W-:Y:S02]  /*4580*/  CS2R R122, SRZ ;  /* 0x00000000007a7805 */ /* 0x000fe4000001ff00 */
[----:B------:R-:W-:Y:S02]  /*4590*/  ISETP.GE.AND P1, PT, R220, UR50, PT ;  /* 0x00000032dc007c0c */ /* 0x000fe4000bf26270 */
        /* <DEDUP_REMOVED lines=49> */
[----:B------:R-:W-:Y:S06]  /*48b0*/  @!P1 BRA `(.L_x_1011) ;  /* 0x0000002c003c9947 */ /* 0x000fec0003800000 */
[----:B------:R-:W-:Y:S01]  /*48c0*/  IMAD.MOV.U32 R20, RZ, RZ, R3 ;  /* 0x000000ffff147224 */ /* 0x000fe200078e0003 */
[----:B------:R-:W-:Y:S01]  /*48d0*/  MOV R21, R4 ;  /* 0x0000000400157202 */ /* 0x000fe20000000f00 */
[----:B------:R-:W-:Y:S01]  /*48e0*/  IMAD.MOV.U32 R2, RZ, RZ, 0x3f800000 ;  /* 0x3f800000ff027424 */ /* 0x000fe200078e00ff */
[----:B------:R-:W-:Y:S01]  /*48f0*/  UMOV UR41, UR39 ;  /* 0x0000002700297c82 */ /* 0x000fe20008000000 */
[----:B------:R-:W-:Y:S01]  /*4900*/  IMAD.MOV.U32 R151, RZ, RZ, RZ ;  /* 0x000000ffff977224 */ /* 0x000fe200078e00ff */
[----:B------:R-:W-:Y:S01]  /*4910*/  UMOV UR4, UR38 ;  /* 0x0000002600047c82 */ /* 0x000fe20008000000 */
[----:B------:R-:W-:Y:S01]  /*4920*/  ULDC UR51, c[0x0][0x9e4] ;  /* 0x0002790000337ab9 */ /* 0x000fe20000000800 */
[----:B------:R-:W-:Y:S01]  /*4930*/  ULDC UR55, c[0x0][0x9dc] ;  /* 0x0002770000377ab9 */ /* 0x000fe20000000800 */
[----:B------:R-:W-:Y:S01]  /*4940*/  ULDC UR5, c[0x0][0x9d8] ;  /* 0x0002760000057ab9 */ /* 0x000fe20000000800 */
[----:B------:R-:W-:-:S05]  /*4950*/  ULDC UR54, c[0x0][0x988] ;  /* 0x0002620000367ab9 */ /* 0x000fca0000000800 */
.L_x_1030:
[----:B------:R-:W-:-:S04]  /*4960*/  UISETP.NE.AND UP0, UPT, UR4, 0x1, UPT ;  /* 0x000000010400788c */ /* 0x000fc8000bf05270 */
[----:B------:R-:W-:-:S04]  /*4970*/  USEL UR39, URZ, 0x1, UP0 ;  /* 0x000000013f277887 */ /* 0x000fc80008000000 */
[----:B------:R-:W-:Y:S01]  /*4980*/  ULOP3.LUT UR39, UR41, UR39, URZ, 0x3c, !UPT ;  /* 0x0000002729277292 */ /* 0x000fe2000f8e3c3f */
[----:B------:R-:W-:Y:S11]  /*4990*/  @!P0 BRA `(.L_x_1012) ;  /* 0x0000000000048947 */ /* 0x000ff60003800000 */
[----:B------:R-:W-:Y:S01]  /*49a0*/  BPT.TRAP 0x1 ;  /* 0x000000040000795c */ /* 0x000fe20000300000 */
.L_x_1012:
[----:B------:R-:W-:Y:S01]  /*49b0*/  UIADD3 UR38, UR4, 0x1, URZ ;  /* 0x0000000104267890 */ /* 0x000fe2000fffe03f */
[----:B------:R-:W-:-:S03]  /*49c0*/  IMAD.U32 R3, RZ, RZ, UR39 ;  /* 0x00000027ff037e24 */ /* 0x000fc6000f8e00ff */
[----:B------:R-:W-:Y:S02]  /*49d0*/  UISETP.NE.AND UP0, UPT, UR38, 0x2, UPT ;  /* 0x000000022600788c */ /* 0x000fe4000bf05270 */
[----:B------:R-:W-:Y:S02]  /*49e0*/  SHF.L.U32 R3, R3, 0x1f, RZ ;  /* 0x0000001f03037819 */ /* 0x000fe400000006ff */
[----:B------:R-:W-:-:S04]  /*49f0*/  USEL UR38, UR38, URZ, UP0 ;  /* 0x0000003f26267287 */ /* 0x000fc80008000000 */
[----:B------:R-:W-:-:S09]  /*4a00*/  ULEA UR7, UR38, UR40, 0x3 ;  /* 0x0000002826077291 */ /* 0x000fd2000f8e183f */
[----:B------:R0:W1:Y:S01]  /*4a10*/  SYNCS.PHASECHK.TRANS64.TRYWAIT P1, [UR7+0x30830], R3 ;  /* 0x03083003ff0075a7 */ /* 0x0000620008020147 */
[----:B------:R-:W-:Y:S05]  /*4a20*/  @!P0 BRA `(.L_x_1013) ;  /* 0x0000000000048947 */ /* 0x000fea0003800000 */
[----:B------:R-:W-:Y:S01]  /*4a30*/  BPT.TRAP 0x1 ;  /* 0x000000040000795c */ /* 0x000fe20000300000 */
.L_x_1013:
[----:B-1----:R-:W-:Y:S05]  /*4a40*/  @P1 BRA `(.L_x_1014) ;  /* 0x0000000000081947 */ /* 0x002fea0003800000 */
[----:B------:R-:W1:Y:S02]  /*4a50*/  SYNCS.PHASECHK.TRANS64.TRYWAIT P1, [UR7+0x30830], R3 ;  /* 0x03083003ff0075a7 */ /* 0x000e640008020147 */
[----:B-1----:R-:W-:Y:S05]  /*4a60*/  @!P1 BRA `(.L_x_1015) ;  /* 0x0000010000009947 */ /* 0x002fea0003800000 */
.L_x_1014:
[----:B------:R-:W-:Y:S01]  /*4a70*/  R2UR UR44, R16 ;  /* 0x00000000102c72ca */ /* 0x000fe200000e0000 */
[----:B------:R-:W-:Y:S01]  /*4a80*/  ULEA UR6, UR38, UR61, 0xb ;  /* 0x0000003d26067291 */ /* 0x000fe2000f8e583f */
[----:B------:R-:W-:Y:S01]  /*4a90*/  R2UR UR45, R17 ;  /* 0x00000000112d72ca */ /* 0x000fe200000e0000 */
[----:B------:R-:W-:Y:S01]  /*4aa0*/  WARPGROUP.ARRIVE ;  /* 0x00000000000079c5 */ /* 0x000fe20000000000 */
[----:B------:R-:W-:Y:S01]  /*4ab0*/  UMOV UR47, 0x40000040 ;  /* 0x40000040002f7882 */ /* 0x000fe20000000000 */
[----:B------:R-:W-:Y:S01]  /*4ac0*/  UIADD3 UR10, UR6, 0x400, URZ ;  /* 0x00000400060a7890 */ /* 0x000fe2000fffe03f */
[-C--:B------:R-:W-:Y:S01]  /*4ad0*/  FMUL.FTZ R24, R24, R0.reuse ;  /* 0x0000000018187220 */ /* 0x080fe20000410000 */
[----:B------:R-:W-:Y:S01]  /*4ae0*/  UMOV UR11, 0x40000040 ;  /* 0x40000040000b7882 */ /* 0x000fe20000000000 */
[----:B------:R-:W-:Y:S01]  /*4af0*/  UMOV UR46, UR6 ;  /* 0x00000006002e7c82 */ /* 0x000fe20008000000 */
[----:B------:R-:W-:Y:S01]  /*4b00*/  UIADD3 UR14, UR6, 0x402, URZ ;  /* 0x00000402060e7890 */ /* 0x000fe2000fffe03f */
[-C--:B------:R-:W-:Y:S01]  /*4b10*/  FMUL.FTZ R25, R25, R0.reuse ;  /* 0x0000000019197220 */ /* 0x080fe20000410000 */
[----:B------:R-:W-:Y:S01]  /*4b20*/  UMOV UR15, 0x40000040 ;  /* 0x40000040000f7882 */ /* 0x000fe20000000000 */
[----:B------:R-:W-:Y:S01]  /*4b30*/  UIADD3 UR18, UR6, 0x404, URZ ;  /* 0x0000040406127890 */ /* 0x000fe2000fffe03f */
[-C--:B------:R-:W-:Y:S01]  /*4b40*/  FMUL.FTZ R28, R28, R0.reuse ;  /* 0x000000001c1c7220 */ /* 0x080fe20000410000 */
[----:B------:R-:W-:Y:S01]  /*4b50*/  UMOV UR19, 0x40000040 ;  /* 0x4000004000137882 */ /* 0x000fe20000000000 */
[----:B------:R-:W-:Y:S01]  /*4b60*/  HGMMA.64x64x16.F32.BF16 R152, gdesc[UR44], RZ, !UPT, gsb0 ;  /* 0x00e000002c9879f0 */ /* 0x000fe2000c0018ff */
[----:B------:R-:W-:Y:S01]  /*4b70*/  R2UR UR44, R14 ;  /* 0x000000000e2c72ca */ /* 0x000fe200000e0000 */
[----:B------:R-:W-:Y:S01]  /*4b80*/  UIADD3 UR46, UR6, 0x2, URZ ;  /* 0x00000002062e7890 */ /* 0x000fe2000fffe03f */
[----:B------:R-:W-:Y:S01]  /*4b90*/  R2UR UR45, R15 ;  /* 0x000000000f2d72ca */ /* 0x000fe200000e0000 */
[----:B------:R-:W-:Y:S01]  /*4ba0*/  UMOV UR47, 0x40000040 ;  /* 0x40000040002f7882 */ /* 0x000fe20000000000 */
        /* <DEDUP_REMOVED lines=78> */
[----:B------:R-:W-:Y:S01]  /*5090*/  HGMMA.64x64x16.F32.BF16 R152, gdesc[UR44], R152, gsb0 ;  /* 0x00e000002c9879f0 */ /* 0x000fe20008001898 */
[----:B------:R-:W-:Y:S01]  /*50a0*/  R2UR UR44, R12 ;  /* 0x000000000c2c72ca */ /* 0x000fe200000e0000 */
[----:B------:R-:W-:Y:S01]  /*50b0*/  UIADD3 UR46, UR6, 0x4, URZ ;  /* 0x00000004062e7890 */ /* 0x000fe2000fffe03f */
[----:B------:R-:W-:Y:S01]  /*50c0*/  R2UR UR45, R13 ;  /* 0x000000000d2d72ca */ /* 0x000fe200000e0000 */
        /* <DEDUP_REMOVED lines=60> */
[----:B------:R-:W-:Y:S01]  /*5490*/  HGMMA.64x64x16.F32.BF16 R152, gdesc[UR44], R152, gsb0 ;  /* 0x00e000002c9879f0 */ /* 0x000fe20008001898 */
[----:B------:R-:W-:Y:S01]  /*54a0*/  R2UR UR44, R10 ;  /* 0x000000000a2c72ca */ /* 0x000fe200000e0000 */
[----:B------:R-:W-:Y:S01]  /*54b0*/  UIADD3 UR46, UR6, 0x6, URZ ;  /* 0x00000006062e7890 */ /* 0x000fe2000fffe03f */
[----:B------:R-:W-:Y:S01]  /*54c0*/  R2UR UR45, R11 ;  /* 0x000000000b2d72ca */ /* 0x000fe200000e0000 */
[----:B------:R-:W-:Y:S01]  /*54d0*/  UMOV UR47, 0x40000040 ;  /* 0x40000040002f7882 */ /* 0x000fe20000000000 */
[----:B------:R-:W-:Y:S02]  /*54e0*/  WARPGROUP.DEPBAR.LE gsb0, 0x0 ;  /* 0x00008000000079c5 */ /* 0x000fe40000010000 */
[----:B------:R-:W-:-:S09]  /*54f0*/  WARPGROUP.ARRIVE ;  /* 0x00000000000079c5 */ /* 0x000fd20000000000 */
        /* <DEDUP_REMOVED lines=15> */
[----:B------:R-:W-:Y:S01]  /*55f0*/  UIADD3 UR46, UR6, 0x204, URZ ;  /* 0x00000204062e7890 */ /* 0x000fe2000fffe03f */
[----:B------:R-:W-:Y:S01]  /*5600*/  UMOV UR47, 0x40000040 ;  /* 0x40000040002f7882 */ /* 0x000fe20000000000 */
[----:B------:R-:W-:Y:S01]  /*5610*/  UMOV UR44, UR56 ;  /* 0x00000038002c7c82 */ /* 0x000fe20008000000 */
[----:B------:R-:W-:Y:S01]  /*5620*/  UMOV UR45, UR57 ;  /* 0x00000039002d7c82 */ /* 0x000fe20008000000 */
[----:B------:R-:W-:Y:S02]  /*5630*/  WARPGROUP.DEPBAR.LE gsb0, 0x0 ;  /* 0x00008000000079c5 */ /* 0x000fe40000010000 */
[----:B------:R-:W-:-:S06]  /*5640*/  WARPGROUP.ARRIVE ;  /* 0x00000000000079c5 */ /* 0x000fcc0000000000 */
        /* <DEDUP_REMOVED lines=9> */
[----:B------:R-:W-:Y:S01]  /*56e0*/  UMOV UR44, UR48 ;  /* 0x00000030002c7c82 */ /* 0x000fe20008000000 */
[----:B------:R-:W-:Y:S01]  /*56f0*/  UMOV UR45, UR49 ;  /* 0x00000031002d7c82 */ /* 0x000fe20008000000 */
        /* <DEDUP_REMOVED lines=28> */
.L_x_1016:
[----:B------:R-:W-:Y:S01]  /*58c0*/  ULEA UR6, UR4, UR40, 0x3 ;  /* 0x0000002804067291 */ /* 0x000fe2000f8e183f */
[----:B------:R-:W-:-:S05]  /*58d0*/  IMAD.U32 R0, RZ, RZ, UR41 ;  /* 0x00000029ff007e24 */ /* 0x000fca000f8e00ff */
[----:B------:R-:W-:-:S04]  /*58e0*/  SHF.L.U32 R0, R0, 0x1f, RZ ;  /* 0x0000001f00007819 */ /* 0x000fc800000006ff */
[----:B------:R2:W3:Y:S01]  /*58f0*/  SYNCS.PHASECHK.TRANS64.TRYWAIT P1, [UR6+0x30850], R0 ;  /* 0x03085000ff0075a7 */ /* 0x0004e20008020146 */
[----:B------:R-:W-:Y:S05]  /*5900*/  @!P0 BRA `(.L_x_1017) ;  /* 0x0000000000048947 */ /* 0x000fea0003800000 */
[----:B------:R-:W-:Y:S01]  /*5910*/  BPT.TRAP 0x1 ;  /* 0x000000040000795c */ /* 0x000fe20000300000 */
.L_x_1017:
[----:B---3--:R-:W-:Y:S05]  /*5920*/  @P1 BRA `(.L_x_1018) ;  /* 0x0000000000081947 */ /* 0x008fea0003800000 */
[----:B------:R-:W3:Y:S02]  /*5930*/  SYNCS.PHASECHK.TRANS64.TRYWAIT P1, [UR6+0x30850], R0 ;  /* 0x03085000ff0075a7 */ /* 0x000ee40008020146 */
[----:B---3--:R-:W-:Y:S05]  /*5940*/  @!P1 BRA `(.L_x_1019) ;  /* 0x000000f000609947 */ /* 0x008fea0003800000 */
.L_x_1018:
[----:B------:R-:W-:Y:S01]  /*5950*/  UIADD3 UR10, UR40, 0x400, URZ ;  /* 0x00000400280a7890 */ /* 0x000fe2000fffe03f */
[----:B------:R-:W-:Y:S01]  /*5960*/  WARPGROUP.ARRIVE ;  /* 0x00000000000079c5 */ /* 0x000fe20000000000 */
[----:B------:R-:W-:Y:S02]  /*5970*/  UMOV UR11, 0x40000040 ;  /* 0x40000040000b7882 */ /* 0x000fe40000000000 */
[----:B------:R-:W-:-:S04]  /*5980*/  USHF.R.U32.HI UR10, URZ, 0x4, UR10 ;  /* 0x000000043f0a7899 */ /* 0x000fc8000801160a */
[----:B------:R-:W-:-:S04]  /*5990*/  ULOP3.LUT UR10, UR10, 0x3fff, URZ, 0xc0, !UPT ;  /* 0x00003fff0a0a7892 */ /* 0x000fc8000f8ec03f */
[----:B------:R-:W-:-:S04]  /*59a0*/  ULOP3.LUT UR10, UR10, 0x2000000, URZ, 0xfc, !UPT ;  /* 0x020000000a0a7892 */ /* 0x000fc8000f8efc3f */
[----:B------:R-:W-:-:S07]  /*59b0*/  ULEA UR4, UR4, UR10, 0xb ;  /* 0x0000000a04047291 */ /* 0x000fce000f8e583f */
        /* <DEDUP_REMOVED lines=23> */
.L_x_1020:
[----:B------:R-:W-:Y:S01]  /*5b30*/  R2UR UR4, R22 ;  /* 0x00000000160472ca */ /* 0x000fe200000e0000 */
[----:B------:R-:W3:Y:S01]  /*5b40*/  S2UR UR10, SR_CgaCtaId ;  /* 0x00000000000a79c3 */ /* 0x000ee20000008800 */
[----:B------:R-:W-:Y:S01]  /*5b50*/  FMUL.FTZ R186, R156, UR5 ;  /* 0x000000059cba7c20 */ /* 0x000fe20008410000 */
[----:B------:R-:W-:Y:S01]  /*5b60*/  FMUL.FTZ R156, R159, UR5 ;  /* 0x000000059f9c7c20 */ /* 0x000fe20008410000 */
[----:B------:R-:W-:Y:S01]  /*5b70*/  FMUL.FTZ R159, R166, UR5 ;  /* 0x00000005a69f7c20 */ /* 0x000fe20008410000 */
[----:B0-2---:R-:W-:Y:S01]  /*5b80*/  FMUL.FTZ R0, R154, UR5 ;  /* 0x000000059a007c20 */ /* 0x005fe20008410000 */
[----:B------:R-:W-:Y:S01]  /*5b90*/  FMUL.FTZ R166, R179, UR5 ;  /* 0x00000005b3a67c20 */ /* 0x000fe20008410000 */
[----:B------:R-:W-:Y:S02]  /*5ba0*/  VIADD R179, R200, UR60 ;  /* 0x0000003cc8b37c36 */ /* 0x000fe40008000000 */
[----:B-1----:R-:W-:Y:S01]  /*5bb0*/  FMUL.FTZ R4, R153, UR5 ;  /* 0x0000000599047c20 */ /* 0x002fe20008410000 */
[----:B------:R-:W0:Y:S01]  /*5bc0*/  LDC R154, c[0x0][0x2f0] ;  /* 0x0000bc00ff9a7b82 */ /* 0x000e220000000800 */
[----:B------:R-:W-:Y:S01]  /*5bd0*/  FMUL.FTZ R187, R161, UR5 ;  /* 0x00000005a1bb7c20 */ /* 0x000fe20008410000 */
[----:B------:R-:W-:Y:S01]  /*5be0*/  FMUL.FTZ R161, R170, UR5 ;  /* 0x00000005aaa17c20 */ /* 0x000fe20008410000 */
[----:B------:R-:W-:Y:S01]  /*5bf0*/  IMAD.SHL.U32 R170, R220, 0x40, RZ ;  /* 0x00000040dcaa7824 */ /* 0x000fe200078e00ff */
[----:B------:R-:W-:Y:S01]  /*5c00*/  UISETP.NE.AND UP1, UPT, UR4, URZ, UPT ;  /* 0x0000003f0400728c */ /* 0x000fe2000bf25270 */
[----:B------:R-:W-:Y:S01]  /*5c10*/  FMUL.FTZ R191, R169, UR5 ;  /* 0x00000005a9bf7c20 */ /* 0x000fe20008410000 */
[----:B------:R-:W-:Y:S01]  /*5c20*/  UIADD3 UR7, UR7, 0x30840, URZ ;  /* 0x0003084007077890 */ /* 0x000fe2000fffe03f */
[----:B------:R-:W-:Y:S01]  /*5c30*/  FMUL.FTZ R184, R152, UR5 ;  /* 0x0000000598b87c20 */ /* 0x000fe20008410000 */
[----:B------:R-:W1:Y:S01]  /*5c40*/  LDC R153, c[0x0][0x288] ;  /* 0x0000a200ff997b82 */ /* 0x000e620000000800 */
[----:B------:R-:W-:Y:S01]  /*5c50*/  FMUL.FTZ R152, R155, UR5 ;  /* 0x000000059b987c20 */ /* 0x000fe20008410000 */
[----:B------:R-:W-:Y:S01]  /*5c60*/  PLOP3.LUT P1, PT, PT, PT, UP1, 0x80, 0x0 ;  /* 0x000000000000781c */ /* 0x000fe20003f2f018 */
[----:B------:R-:W-:Y:S01]  /*5c70*/  FMUL.FTZ R185, R157, UR5 ;  /* 0x000000059db97c20 */ /* 0x000fe20008410000 */
[----:B------:R-:W-:Y:S01]  /*5c80*/  PLOP3.LUT P2, PT, PT, PT, UP1, 0x80, 0x0 ;  /* 0x000000000000781c */ /* 0x000fe20003f4f018 */
[----:B------:R-:W-:Y:S01]  /*5c90*/  FMUL.FTZ R155, R158, UR5 ;  /* 0x000000059e9b7c20 */ /* 0x000fe20008410000 */
[----:B------:R-:W-:Y:S01]  /*5ca0*/  UISETP.NE.AND UP0, UPT, UR43, URZ, UPT ;  /* 0x0000003f2b00728c */ /* 0x000fe2000bf05270 */
[----:B------:R-:W-:Y:S01]  /*5cb0*/  FMUL.FTZ R157, R162, UR5 ;  /* 0x00000005a29d7c20 */ /* 0x000fe20008410000 */
[----:B------:R-:W-:Y:S01]  /*5cc0*/  @UP1 ULDC UR4, c[0x0][0x44c] ;  /* 0x0001130000041ab9 */ /* 0x000fe20000000800 */
[----:B---3--:R-:W-:Y:S01]  /*5cd0*/  UPRMT UR7, UR10, 0x654, UR7 ;  /* 0x000006540a077896 */ /* 0x008fe20008000007 */
[----:B------:R-:W-:Y:S01]  /*5ce0*/  FMUL.FTZ R158, R163, UR5 ;  /* 0x00000005a39e7c20 */ /* 0x000fe20008410000 */
[----:B------:R-:W-:Y:S01]  /*5cf0*/  FMUL.FTZ R190, R164, UR5 ;  /* 0x00000005a4be7c20 */ /* 0x000fe20008410000 */
[----:B------:R-:W-:Y:S01]  /*5d00*/  FMUL.FTZ R188, R160, UR5 ;  /* 0x00000005a0bc7c20 */ /* 0x000fe20008410000 */
[----:B------:R-:W-:Y:S01]  /*5d10*/  FMUL.FTZ R162, R171, UR5 ;  /* 0x00000005aba27c20 */ /* 0x000fe20008410000 */
[----:B------:R-:W-:Y:S01]  /*5d20*/  FMUL.FTZ R163, R174, UR5 ;  /* 0x00000005aea37c20 */ /* 0x000fe20008410000 */
[----:B------:R-:W-:Y:S01]  /*5d30*/  @P1 IMAD.HI.U32 R2, R179, UR4, RZ ;  /* 0x00000004b3021c27 */ /* 0x000fe2000f8e00ff */
[----:B------:R-:W-:-:S03]  /*5d40*/  @UP1 ULDC UR4, c[0x0][0x450] ;  /* 0x0001140000041ab9 */ /* 0x000fc60000000800 */
[----:B------:R-:W-:Y:S01]  /*5d50*/  FMUL.FTZ R164, R175, UR5 ;  /* 0x00000005afa47c20 */ /* 0x000fe20008410000 */
[----:B------:R-:W-:Y:S01]  /*5d60*/  FMUL.FTZ R189, R165, UR5 ;  /* 0x00000005a5bd7c20 */ /* 0x000fe20008410000 */
[----:B------:R-:W-:Y:S01]  /*5d70*/  FMUL.FTZ R160, R167, UR5 ;  /* 0x00000005a7a07c20 */ /* 0x000fe20008410000 */
[----:B------:R-:W-:Y:S01]  /*5d80*/  @P2 SHF.R.U32.HI R179, RZ, UR4, R2 ;  /* 0x00000004ffb32c19 */ /* 0x000fe20008011602 */
[----:B------:R-:W-:Y:S01]  /*5d90*/  FMUL.FTZ R192, R168, UR5 ;  /* 0x00000005a8c07c20 */ /* 0x000fe20008410000 */
[----:B------:R-:W-:Y:S01]  /*5da0*/  IADD3 R2, -R170, 0x1, RZ ;  /* 0x00000001aa027810 */ /* 0x000fe20007ffe1ff */
[----:B------:R-:W-:Y:S01]  /*5db0*/  FMUL.FTZ R171, R172, UR5 ;  /* 0x00000005acab7c20 */ /* 0x000fe20008410000 */
[----:B------:R-:W-:Y:S01]  /*5dc0*/  FMUL.FTZ R174, R176, UR5 ;  /* 0x00000005b0ae7c20 */ /* 0x000fe20008410000 */
[----:B------:R-:W2:Y:S01]  /*5dd0*/  SHFL.IDX PT, R169, R179, RZ, 0x1c1f ;  /* 0x001c1fffb3a97589 */ /* 0x000ea200000e0000 */
[----:B------:R-:W-:Y:S01]  /*5de0*/  FMUL.FTZ R175, R177, UR5 ;  /* 0x00000005b1af7c20 */ /* 0x000fe20008410000 */
[----:B------:R-:W-:Y:S01]  /*5df0*/  FMUL.FTZ R172, R173, UR5 ;  /* 0x00000005adac7c20 */ /* 0x000fe20008410000 */
[----:B------:R-:W-:Y:S01]  /*5e00*/  FMUL.FTZ R165, R178, UR5 ;  /* 0x00000005b2a57c20 */ /* 0x000fe20008410000 */
[----:B------:R-:W-:Y:S01]  /*5e10*/  FMUL.FTZ R177, R180, UR5 ;  /* 0x00000005b4b17c20 */ /* 0x000fe20008410000 */
[----:B------:R-:W-:Y:S01]  /*5e20*/  FMUL.FTZ R176, R181, UR5 ;  /* 0x00000005b5b07c20 */ /* 0x000fe20008410000 */
[----:B------:R-:W-:Y:S01]  /*5e30*/  FMUL.FTZ R167, R182, UR5 ;  /* 0x00000005b6a77c20 */ /* 0x000fe20008410000 */
[----:B------:R-:W-:-:S02]  /*5e40*/  IMAD R3, R19, -0x2, R2 ;  /* 0xfffffffe13037824 */ /* 0x000fc400078e0202 */
[----:B------:R-:W-:Y:S01]  /*5e50*/  FMUL.FTZ R168, R183, UR5 ;  /* 0x00000005b7a87c20 */ /* 0x000fe20008410000 */
[----:B------:R-:W-:Y:S01]  /*5e60*/  PLOP3.LUT P1, PT, PT, PT, UP0, 0x40, 0x0 ;  /* 0x000000000000781c */ /* 0x000fe20003f2e808 */
[----:B------:R-:W-:Y:S01]  /*5e70*/  SYNCS.ARRIVE.TRANS64.RED.A1T0 RZ, [UR7], RZ ;  /* 0x000000ffffff79a7 */ /* 0x000fe20008100407 */
[----:B0-----:R-:W-:Y:S01]  /*5e80*/  IMAD R2, R154, UR42, R3 ;  /* 0x0000002a9a027c24 */ /* 0x001fe2000f8e0203 */
[----:B------:R-:W0:Y:S01]  /*5e90*/  MUFU.TANH R184, R184 ;  /* 0x000000b800b87308 */ /* 0x000e220000002400 */
[----:B------:R-:W-:Y:S01]  /*5ea0*/  UMOV UR7, UR55 ;  /* 0x0000003700077c82 */ /* 0x000fe20008000000 */
[----:B------:R-:W-:Y:S01]  /*5eb0*/  ULDC UR10, c[0x0][0x9e0] ;  /* 0x00027800000a7ab9 */ /* 0x000fe20000000800 */
[----:B------:R-:W-:Y:S01]  /*5ec0*/  ULOP3.LUT UR4, URZ, UR7, URZ, 0x33, !UPT ;  /* 0x000000073f047292 */ /* 0x000fe2000f8e333f */
[----:B-1----:R-:W-:-:S04]  /*5ed0*/  IADD3 R2, R2, -R153, RZ ;  /* 0x8000009902027210 */ /* 0x002fc80007ffe0ff */
[----:B------:R-:W1:Y:S01]  /*5ee0*/  MUFU.TANH R4, R4 ;  /* 0x0000000400047308 */ /* 0x000e620000002400 */
[C---:B------:R-:W-:Y:S02]  /*5ef0*/  VIADD R173, R2.reuse, UR10 ;  /* 0x0000000a02ad7c36 */ /* 0x040fe40008000000 */
[----:B------:R-:W-:Y:S02]  /*5f00*/  VIADD R178, R2, UR4 ;  /* 0x0000000402b27c36 */ /* 0x000fe40008000000 */
[--C-:B--2---:R-:W-:Y:S02]  /*5f10*/  IMAD.IADD R180, R173, 0x1, R169.reuse ;  /* 0x00000001adb47824 */ /* 0x104fe400078e02a9 */
[----:B------:R-:W-:Y:S01]  /*5f20*/  IMAD.IADD R181, R178, 0x1, R169 ;  /* 0x00000001b2b57824 */ /* 0x000fe200078e02a9 */
[----:B------:R-:W2:Y:S08]  /*5f30*/  MUFU.TANH R0, R0 ;  /* 0x0000000000007308 */ /* 0x000eb00000002400 */
[----:B------:R-:W3:Y:S08]  /*5f40*/  MUFU.TANH R152, R152 ;  /* 0x0000009800987308 */ /* 0x000ef00000002400 */
[----:B------:R-:W4:Y:S08]  /*5f50*/  MUFU.TANH R186, R186 ;  /* 0x000000ba00ba7308 */ /* 0x000f300000002400 */
        /* <DEDUP_REMOVED lines=26> */
[----:B------:R-:W0:Y:S01]  /*6100*/  MUFU.TANH R168, R168 ;  /* 0x000000a800a87308 */ /* 0x000e220000002400 */
[----:B-1234-:R-:W-:Y:S05]  /*6110*/  @P1 BRA `(.L_x_1021) ;  /* 0x00000000005c1947 */ /* 0x01efea0003800000 */
[----:B------:R-:W-:Y:S01]  /*6120*/  IMAD R2, R154, UR42, R169 ;  /* 0x0000002a9a027c24 */ /* 0x000fe2000f8e02a9 */
[----:B------:R-:W-:Y:S03]  /*6130*/  BSSY B0, `(.L_x_1022) ;  /* 0x0000011000007945 */ /* 0x000fe60003800000 */
[----:B------:R-:W-:-:S05]  /*6140*/  IMAD.IADD R169, R2, 0x1, -R153 ;  /* 0x0000000102a97824 */ /* 0x000fca00078e0a99 */
[----:B------:R-:W-:-:S13]  /*6150*/  ISETP.GT.AND P1, PT, R169, -0x1, PT ;  /* 0xffffffffa900780c */ /* 0x000fda0003f24270 */
[----:B------:R-:W-:Y:S05]  /*6160*/  @P1 BRA `(.L_x_1023) ;  /* 0x0000000000201947 */ /* 0x000fea0003800000 */
[----:B------:R-:W-:Y:S01]  /*6170*/  IMAD.U32 R183, RZ, RZ, UR51 ;  /* 0x00000033ffb77e24 */ /* 0x000fe2000f8e00ff */
[----:B------:R-:W-:-:S04]  /*6180*/  LOP3.LUT R169, RZ, R169, RZ, 0x33, !PT ;  /* 0x000000a9ffa97212 */ /* 0x000fc800078e33ff */
[----:B------:R-:W-:-:S13]  /*6190*/  ISETP.NE.AND P1, PT, R183, 0x1, PT ;  /* 0x00000001b700780c */ /* 0x000fda0003f25270 */
[----:B------:R-:W1:Y:S02]  /*61a0*/  @P1 LDC.64 R2, c[0x0][0x9e8] ;  /* 0x00027a00ff021b82 */ /* 0x000e640000000a00 */
[----:B-1----:R-:W-:-:S05]  /*61b0*/  @P1 IMAD.HI.U32 R2, R169, R2, RZ ;  /* 0x00000002a9021227 */ /* 0x002fca00078e00ff */
[----:B------:R-:W-:-:S04]  /*61c0*/  @P1 SHF.R.U32.HI R169, RZ, R3, R2 ;  /* 0x00000003ffa91219 */ /* 0x000fc80000011602 */
[----:B------:R-:W-:Y:S01]  /*61d0*/  LOP3.LUT R169, RZ, R169, RZ, 0x33, !PT ;  /* 0x000000a9ffa97212 */ /* 0x000fe200078e33ff */
[----:B------:R-:W-:Y:S06]  /*61e0*/  BRA `(.L_x_1024) ;  /* 0x0000000000147947 */ /* 0x000fec0003800000 */
.L_x_1023:
[----:B------:R-:W-:-:S04]  /*61f0*/  MOV R183, UR51 ;  /* 0x0000003300b77c02 */ /* 0x000fc80008000f00 */
[----:B------:R-:W-:-:S13]  /*6200*/  ISETP.NE.AND P1, PT, R183, 0x1, PT ;  /* 0x00000001b700780c */ /* 0x000fda0003f25270 */
[----:B------:R-:W1:Y:S02]  /*6210*/  @P1 LDC.64 R2, c[0x0][0x9e8] ;  /* 0x00027a00ff021b82 */ /* 0x000e640000000a00 */
[----:B-1----:R-:W-:-:S05]  /*6220*/  @P1 IMAD.HI.U32 R2, R169, R2, RZ ;  /* 0x00000002a9021227 */ /* 0x002fca00078e00ff */
[----:B------:R-:W-:-:S07]  /*6230*/  @P1 SHF.R.U32.HI R169, RZ, R3, R2 ;  /* 0x00000003ffa91219 */ /* 0x000fce0000011602 */
.L_x_1024:
[----:B------:R-:W-:Y:S05]  /*6240*/  BSYNC B0 ;  /* 0x0000000000007941 */ /* 0x000fea0003800000 */
.L_x_1022:
[----:B------:R-:W-:-:S04]  /*6250*/  IMAD R2, R169, R183, -R170 ;  /* 0x000000b7a9027224 */ /* 0x000fc800078e0aaa */
[----:B------:R-:W-:-:S05]  /*6260*/  IMAD R2, R19, -0x2, R2 ;  /* 0xfffffffe13027824 */ /* 0x000fca00078e0202 */
[----:B------:R-:W-:Y:S02]  /*6270*/  VIADDMNMX R180, R2, R183, R180, PT ;  /* 0x000000b702b47246 */ /* 0x000fe400038001b4 */
[----:B------:R-:W-:-:S07]  /*6280*/  VIMNMX R181, R181, R2, !PT ;  /* 0x00000002b5b57248 */ /* 0x000fce0007fe0100 */
.L_x_1021:
[----:B------:R-:W-:Y:S01]  /*6290*/  ISETP.GT.AND P1, PT, R220, -0x1, PT ;  /* 0xffffffffdc00780c */ /* 0x000fe20003f24270 */
[----:B------:R-:W1:Y:S01]  /*62a0*/  SHFL.IDX PT, R179, R179, 0x1, 0x1c1f ;  /* 0x003c1f00b3b37f89 */ /* 0x000e6200000e0000 */
[----:B------:R-:W-:Y:S02]  /*62b0*/  UISETP.NE.AND UP0, UPT, UR43, URZ, UPT ;  /* 0x0000003f2b00728c */ /* 0x000fe4000bf05270 */
[C---:B------:R-:W-:Y:S02]  /*62c0*/  ISETP.GT.AND P4, PT, R181.reuse, 0x1, P1 ;  /* 0x00000001b500780c */ /* 0x040fe40000f84270 */
[----:B------:R-:W-:Y:S02]  /*62d0*/  ISETP.GT.AND P5, PT, R181, RZ, P1 ;  /* 0x000000ffb500720c */ /* 0x000fe40000fa4270 */
[C---:B------:R-:W-:Y:S02]  /*62e0*/  ISETP.LT.OR P4, PT, R180.reuse, 0x2, P4 ;  /* 0x00000002b400780c */ /* 0x040fe40002781670 */
[----:B------:R-:W-:-:S02]  /*62f0*/  ISETP.LT.OR P5, PT, R180, 0x1, P5 ;  /* 0x00000001b400780c */ /* 0x000fc40002fa1670 */
[----:B------:R-:W-:Y:S02]  /*6300*/  FSEL R169, R4, -INF , !P4 ;  /* 0xff80000004a97808 */ /* 0x000fe40006000000 */
[C---:B------:R-:W-:Y:S02]  /*6310*/  ISETP.GT.AND P4, PT, R181.reuse, 0x18, P1 ;  /* 0x00000018b500780c */ /* 0x040fe40000f84270 */
[----:B0-----:R-:W-:Y:S02]  /*6320*/  FSEL R184, R184, -INF , !P5 ;  /* 0xff800000b8b87808 */ /* 0x001fe40006800000 */
[----:B------:R-:W-:Y:S02]  /*6330*/  ISETP.LT.OR P4, PT, R180, 0x19, P4 ;  /* 0x00000019b400780c */ /* 0x000fe40002781670 */
[C---:B------:R-:W-:Y:S02]  /*6340*/  ISETP.GT.AND P6, PT, R181.reuse, 0x8, P1 ;  /* 0x00000008b500780c */ /* 0x040fe40000fc4270 */
[----:B------:R-:W-:-:S02]  /*6350*/  ISETP.GT.AND P2, PT, R181, 0x9, P1 ;  /* 0x00000009b500780c */ /* 0x000fc40000f44270 */
[----:B------:R-:W-:Y:S01]  /*6360*/  ISETP.GT.AND P3, PT, R181, 0x10, P1 ;  /* 0x00000010b500780c */ /* 0x000fe20000f64270 */
[--C-:B-1----:R-:W-:Y:S01]  /*6370*/  IMAD.IADD R173, R173, 0x1, R179.reuse ;  /* 0x00000001adad7824 */ /* 0x102fe200078e02b3 */
[C---:B------:R-:W-:Y:S01]  /*6380*/  ISETP.GT.AND P5, PT, R181.reuse, 0x11, P1 ;  /* 0x00000011b500780c */ /* 0x040fe20000fa4270 */
[----:B------:R-:W-:Y:S01]  /*6390*/  IMAD.IADD R178, R178, 0x1, R179 ;  /* 0x00000001b2b27824 */ /* 0x000fe200078e02b3 */
[----:B------:R-:W-:Y:S02]  /*63a0*/  FSEL R190, R190, -INF , !P4 ;  /* 0xff800000bebe7808 */ /* 0x000fe40006000000 */
[----:B------:R-:W-:Y:S02]  /*63b0*/  ISETP.GT.AND P4, PT, R181, 0x29, P1 ;  /* 0x00000029b500780c */ /* 0x000fe40000f84270 */
[C---:B------:R-:W-:Y:S02]  /*63c0*/  ISETP.LT.OR P6, PT, R180.reuse, 0x9, P6 ;  /* 0x00000009b400780c */ /* 0x040fe400037c1670 */
[----:B------:R-:W-:-:S02]  /*63d0*/  ISETP.LT.OR P2, PT, R180, 0xa, P2 ;  /* 0x0000000ab400780c */ /* 0x000fc40001741670 */
[C---:B------:R-:W-:Y:S02]  /*63e0*/  ISETP.LT.OR P3, PT, R180.reuse, 0x11, P3 ;  /* 0x00000011b400780c */ /* 0x040fe40001f61670 */
[C---:B------:R-:W-:Y:S02]  /*63f0*/  ISETP.LT.OR P5, PT, R180.reuse, 0x12, P5 ;  /* 0x00000012b400780c */ /* 0x040fe40002fa1670 */
[----:B------:R-:W-:Y:S02]  /*6400*/  ISETP.LT.OR P4, PT, R180, 0x2a, P4 ;  /* 0x0000002ab400780c */ /* 0x000fe40002781670 */
[----:B------:R-:W-:Y:S02]  /*6410*/  FSEL R186, R186, -INF , !P6 ;  /* 0xff800000baba7808 */ /* 0x000fe40007000000 */
[----:B------:R-:W-:Y:S02]  /*6420*/  FSEL R185, R185, -INF , !P2 ;  /* 0xff800000b9b97808 */ /* 0x000fe40005000000 */
[----:B------:R-:W-:-:S02]  /*6430*/  FSEL R188, R188, -INF , !P3 ;  /* 0xff800000bcbc7808 */ /* 0x000fc40005800000 */
[----:B------:R-:W-:Y:S02]  /*6440*/  FSEL R187, R187, -INF , !P5 ;  /* 0xff800000bbbb7808 */ /* 0x000fe40006800000 */
[C---:B------:R-:W-:Y:S02]  /*6450*/  ISETP.GT.AND P6, PT, R181.reuse, 0x19, P1 ;  /* 0x00000019b500780c */ /* 0x040fe40000fc4270 */
[C---:B------:R-:W-:Y:S02]  /*6460*/  ISETP.GT.AND P2, PT, R181.reuse, 0x20, P1 ;  /* 0x00000020b500780c */ /* 0x040fe40000f44270 */
[C---:B------:R-:W-:Y:S02]  /*6470*/  ISETP.GT.AND P3, PT, R181.reuse, 0x21, P1 ;  /* 0x00000021b500780c */ /* 0x040fe40000f64270 */
[----:B------:R-:W-:Y:S02]  /*6480*/  ISETP.GT.AND P5, PT, R181, 0x28, P1 ;  /* 0x00000028b500780c */ /* 0x000fe40000fa4270 */
[----:B------:R-:W-:-:S02]  /*6490*/  FSEL R172, R172, -INF , !P4 ;  /* 0xff800000acac7808 */ /* 0x000fc40006000000 */
[----:B------:R-:W-:Y:S02]  /*64a0*/  PLOP3.LUT P4, PT, PT, PT, UP0, 0x40, 0x0 ;  /* 0x000000000000781c */ /* 0x000fe40003f8e808 */
[C---:B------:R-:W-:Y:S02]  /*64b0*/  ISETP.LT.OR P6, PT, R180.reuse, 0x1a, P6 ;  /* 0x0000001ab400780c */ /* 0x040fe400037c1670 */
[C---:B------:R-:W-:Y:S02]  /*64c0*/  ISETP.LT.OR P2, PT, R180.reuse, 0x21, P2 ;  /* 0x00000021b400780c */ /* 0x040fe40001741670 */
[C---:B------:R-:W-:Y:S02]  /*64d0*/  ISETP.LT.OR P3, PT, R180.reuse, 0x22, P3 ;  /* 0x00000022b400780c */ /* 0x040fe40001f61670 */
[----:B------:R-:W-:Y:S02]  /*64e0*/  ISETP.LT.OR P5, PT, R180, 0x29, P5 ;  /* 0x00000029b400780c */ /* 0x000fe40002fa1670 */
[----:B------:R-:W-:-:S02]  /*64f0*/  FSEL R189, R189, -INF , !P6 ;  /* 0xff800000bdbd7808 */ /* 0x000fc40007000000 */
[----:B------:R-:W-:Y:S02]  /*6500*/  FSEL R192, R192, -INF , !P2 ;  /* 0xff800000c0c07808 */ /* 0x000fe40005000000 */
[----:B------:R-:W-:Y:S02]  /*6510*/  FSEL R191, R191, -INF , !P3 ;  /* 0xff800000bfbf7808 */ /* 0x000fe40005800000 */
[----:B------:R-:W-:Y:S02]  /*6520*/  FSEL R171, R171, -INF , !P5 ;  /* 0xff800000abab7808 */ /* 0x000fe40006800000 */
[C---:B------:R-:W-:Y:S02]  /*6530*/  ISETP.GT.AND P6, PT, R181.reuse, 0x30, P1 ;  /* 0x00000030b500780c */ /* 0x040fe40000fc4270 */
[C---:B------:R-:W-:Y:S02]  /*6540*/  ISETP.GT.AND P2, PT, R181.reuse, 0x31, P1 ;  /* 0x00000031b500780c */ /* 0x040fe40000f44270 */
[----:B------:R-:W-:-:S02]  /*6550*/  ISETP.GT.AND P3, PT, R181, 0x38, P1 ;  /* 0x00000038b500780c */ /* 0x000fc40000f64270 */
[----:B------:R-:W-:Y:S02]  /*6560*/  ISETP.GT.AND P5, PT, R181, 0x39, P1 ;  /* 0x00000039b500780c */ /* 0x000fe40000fa4270 */
[C---:B------:R-:W-:Y:S02]  /*6570*/  ISETP.LT.OR P6, PT, R180.reuse, 0x31, P6 ;  /* 0x00000031b400780c */ /* 0x040fe400037c1670 */
[C---:B------:R-:W-:Y:S02]  /*6580*/  ISETP.LT.OR P2, PT, R180.reuse, 0x32, P2 ;  /* 0x00000032b400780c */ /* 0x040fe40001741670 */
[C---:B------:R-:W-:Y:S02]  /*6590*/  ISETP.LT.OR P3, PT, R180.reuse, 0x39, P3 ;  /* 0x00000039b400780c */ /* 0x040fe40001f61670 */
[----:B------:R-:W-:Y:S02]  /*65a0*/  ISETP.LT.OR P5, PT, R180, 0x3a, P5 ;  /* 0x0000003ab400780c */ /* 0x000fe40002fa1670 */
[----:B------:R-:W-:-:S02]  /*65b0*/  FSEL R174, R174, -INF , !P6 ;  /* 0xff800000aeae7808 */ /* 0x000fc40007000000 */
[----:B------:R-:W-:Y:S02]  /*65c0*/  FSEL R175, R175, -INF , !P2 ;  /* 0xff800000afaf7808 */ /* 0x000fe40005000000 */
[----:B------:R-:W-:Y:S02]  /*65d0*/  FSEL R177, R177, -INF , !P3 ;  /* 0xff800000b1b17808 */ /* 0x000fe40005800000 */
[----:B------:R-:W-:Y:S01]  /*65e0*/  FSEL R176, R176, -INF , !P5 ;  /* 0xff800000b0b07808 */ /* 0x000fe20006800000 */
[----:B------:R-:W-:Y:S06]  /*65f0*/  @P4 BRA `(.L_x_1025) ;  /* 0x00000000005c4947 */ /* 0x000fec0003800000 */
        /* <DEDUP_REMOVED lines=8> */
[----:B------:R-:W0:Y:S02]  /*6680*/  @P2 LDC.64 R2, c[0x0][0x9e8] ;  /* 0x00027a00ff022b82 */ /* 0x000e240000000a00 */
[----:B0-----:R-:W-:-:S05]  /*6690*/  @P2 IMAD.HI.U32 R2, R179, R2, RZ ;  /* 0x00000002b3022227 */ /* 0x001fca00078e00ff */
[----:B------:R-:W-:-:S04]  /*66a0*/  @P2 SHF.R.U32.HI R179, RZ, R3, R2 ;  /* 0x00000003ffb32219 */ /* 0x000fc80000011602 */
[----:B------:R-:W-:Y:S01]  /*66b0*/  LOP3.LUT R179, RZ, R179, RZ, 0x33, !PT ;  /* 0x000000b3ffb37212 */ /* 0x000fe200078e33ff */
[----:B------:R-:W-:Y:S06]  /*66c0*/  BRA `(.L_x_1028) ;  /* 0x0000000000147947 */ /* 0x000fec0003800000 */
.L_x_1027:
[----:B------:R-:W-:-:S05]  /*66d0*/  IMAD.U32 R4, RZ, RZ, UR51 ;  /* 0x00000033ff047e24 */ /* 0x000fca000f8e00ff */
[----:B------:R-:W-:-:S13]  /*66e0*/  ISETP.NE.AND P2, PT, R4, 0x1, PT ;  /* 0x000000010400780c */ /* 0x000fda0003f45270 */
[----:B------:R-:W0:Y:S02]  /*66f0*/  @P2 LDC.64 R2, c[0x0][0x9e8] ;  /* 0x00027a00ff022b82 */ /* 0x000e240000000a00 */
[----:B0-----:R-:W-:-:S05]  /*6700*/  @P2 IMAD.HI.U32 R2, R179, R2, RZ ;  /* 0x00000002b3022227 */ /* 0x001fca00078e00ff */
[----:B------:R-:W-:-:S07]  /*6710*/  @P2 SHF.R.U32.HI R179, RZ, R3, R2 ;  /* 0x00000003ffb32219 */ /* 0x000fce0000011602 */
.L_x_1028:
[----:B------:R-:W-:Y:S05]  /*6720*/  BSYNC B0 ;  /* 0x0000000000007941 */ /* 0x000fea0003800000 */
.L_x_1026:
[----:B------:R-:W-:-:S04]  /*6730*/  IMAD R170, R179, R4, -R170 ;  /* 0x00000004b3aa7224 */ /* 0x000fc800078e0aaa */
[----:B------:R-:W-:-:S05]  /*6740*/  IMAD R170, R19, -0x2, R170 ;  /* 0xfffffffe13aa7824 */ /* 0x000fca00078e02aa */
[----:B------:R-:W-:Y:S02]  /*6750*/  VIADDMNMX R173, R170, R4, R173, PT ;  /* 0x00000004aaad7246 */ /* 0x000fe400038001ad */
[----:B------:R-:W-:-:S07]  /*6760*/  VIMNMX R178, R178, R170, !PT ;  /* 0x000000aab2b27248 */ /* 0x000fce0007fe0100 */
.L_x_1025:
[----:B------:R-:W-:Y:S01]  /*6770*/  FMNMX.FTZ R2, R184, R21, !PT ;  /* 0x00000015b8027209 */ /* 0x000fe20007810000 */
[----:B------:R-:W-:Y:S01]  /*6780*/  UMOV UR10, UR54 ;  /* 0x00000036000a7c82 */ /* 0x000fe20008000000 */
[C---:B------:R-:W-:Y:S02]  /*6790*/  ISETP.GT.AND P3, PT, R178.reuse, RZ, P1 ;  /* 0x000000ffb200720c */ /* 0x040fe40000f64270 */
[----:B------:R-:W-:Y:S02]  /*67a0*/  FMNMX.FTZ R3, R169, R2, !PT ;  /* 0x00000002a9037209 */ /* 0x000fe40007810000 */
[----:B------:R-:W-:Y:S02]  /*67b0*/  ISETP.GT.AND P4, PT, R178, 0x1, P1 ;  /* 0x00000001b200780c */ /* 0x000fe40000f84270 */
[----:B------:R-:W-:Y:S02]  /*67c0*/  FMNMX.FTZ R2, R186, R3, !PT ;  /* 0x00000003ba027209 */ /* 0x000fe40007810000 */
[----:B------:R-:W-:-:S02]  /*67d0*/  ISETP.LT.OR P3, PT, R173, 0x1, P3 ;  /* 0x00000001ad00780c */ /* 0x000fc40001f61670 */
[----:B------:R-:W-:Y:S02]  /*67e0*/  FMNMX.FTZ R3, R185, R2, !PT ;  /* 0x00000002b9037209 */ /* 0x000fe40007810000 */
[----:B------:R-:W-:Y:S02]  /*67f0*/  ISETP.GT.AND P6, PT, R178, 0x8, P1 ;  /* 0x00000008b200780c */ /* 0x000fe40000fc4270 */
[----:B------:R-:W-:Y:S02]  /*6800*/  FMNMX.FTZ R2, R188, R3, !PT ;  /* 0x00000003bc027209 */ /* 0x000fe40007810000 */
[----:B------:R-:W-:Y:S02]  /*6810*/  ISETP.LT.OR P4, PT, R173, 0x2, P4 ;  /* 0x00000002ad00780c */ /* 0x000fe40002781670 */
[----:B------:R-:W-:Y:S02]  /*6820*/  FMNMX.FTZ R3, R187, R2, !PT ;  /* 0x00000002bb037209 */ /* 0x000fe40007810000 */
[----:B------:R-:W-:-:S02]  /*6830*/  ISETP.GT.AND P2, PT, R178, 0x9, P1 ;  /* 0x00000009b200780c */ /* 0x000fc40000f44270 */
[----:B------:R-:W-:Y:S02]  /*6840*/  FMNMX.FTZ R2, R190, R3, !PT ;  /* 0x00000003be027209 */ /* 0x000fe40007810000 */
[----:B------:R-:W-:Y:S02]  /*6850*/  ISETP.LT.OR P6, PT, R173, 0x9, P6 ;  /* 0x00000009ad00780c */ /* 0x000fe400037c1670 */
[----:B------:R-:W-:Y:S02]  /*6860*/  FMNMX.FTZ R3, R189, R2, !PT ;  /* 0x00000002bd037209 */ /* 0x000fe40007810000 */
[----:B------:R-:W-:Y:S02]  /*6870*/  FSEL R152, R152, -INF , !P4 ;  /* 0xff80000098987808 */ /* 0x000fe40006000000 */
        /* <DEDUP_REMOVED lines=9> */
[----:B------:R-:W-:Y:S02]  /*6910*/  FSEL R156, R156, -INF , !P2 ;  /* 0xff8000009c9c7808 */ /* 0x000fe40005000000 */
[----:B------:R-:W-:Y:S02]  /*6920*/  FMNMX.FTZ R2, R175, R2, !PT ;  /* 0x00000002af027209 */ /* 0x000fe40007810000 */
[----:B------:R-:W-:Y:S02]  /*6930*/  ISETP.LT.OR P5, PT, R173, 0x11, P5 ;  /* 0x00000011ad00780c */ /* 0x000fe40002fa1670 */
[----:B------:R-:W-:Y:S02]  /*6940*/  FMNMX.FTZ R3, R177, R2, !PT ;  /* 0x00000002b1037209 */ /* 0x000fe40007810000 */
[----:B------:R-:W-:-:S02]  /*6950*/  ISETP.GT.AND P6, PT, R178, 0x18, P1 ;  /* 0x00000018b200780c */ /* 0x000fc40000fc4270 */
[----:B------:R-:W-:Y:S02]  /*6960*/  FMNMX.FTZ R3, R176, R3, !PT ;  /* 0x00000003b0037209 */ /* 0x000fe40007810000 */
[----:B------:R-:W-:Y:S02]  /*6970*/  ISETP.LT.OR P4, PT, R173, 0x12, P4 ;  /* 0x00000012ad00780c */ /* 0x000fe40002781670 */
[----:B------:R-:W-:Y:S01]  /*6980*/  FSEL R157, R157, -INF , !P5 ;  /* 0xff8000009d9d7808 */ /* 0x000fe20006800000 */
[----:B------:R-:W0:Y:S01]  /*6990*/  SHFL.BFLY PT, R2, R3, 0x2, 0x1f ;  /* 0x0c401f0003027f89 */ /* 0x000e2200000e0000 */
[----:B------:R-:W-:Y:S02]  /*69a0*/  ISETP.GT.AND P2, PT, R178, 0x19, P1 ;  /* 0x00000019b200780c */ /* 0x000fe40000f44270 */
[----:B------:R-:W-:Y:S02]  /*69b0*/  ISETP.LT.OR P6, PT, R173, 0x19, P6 ;  /* 0x00000019ad00780c */ /* 0x000fe400037c1670 */
[----:B------:R-:W-:-:S02]  /*69c0*/  FSEL R158, R158, -INF , !P4 ;  /* 0xff8000009e9e7808 */ /* 0x000fc40006000000 */
[----:B------:R-:W-:Y:S02]  /*69d0*/  FSEL R159, R159, -INF , !P6 ;  /* 0xff8000009f9f7808 */ /* 0x000fe40007000000 */
[C---:B------:R-:W-:Y:S02]  /*69e0*/  ISETP.LT.OR P2, PT, R173.reuse, 0x1a, P2 ;  /* 0x0000001aad00780c */ /* 0x040fe40001741670 */
[----:B------:R-:W-:Y:S02]  /*69f0*/  ISETP.GT.AND P5, PT, R178, 0x21, P1 ;  /* 0x00000021b200780c */ /* 0x000fe40000fa4270 */
[----:B------:R-:W-:Y:S02]  /*6a00*/  FSEL R160, R160, -INF , !P2 ;  /* 0xff800000a0a07808 */ /* 0x000fe40005000000 */
[----:B------:R-:W-:Y:S02]  /*6a10*/  ISETP.GT.AND P4, PT, R178, 0x28, P1 ;  /* 0x00000028b200780c */ /* 0x000fe40000f84270 */
[----:B------:R-:W-:-:S02]  /*6a20*/  ISETP.LT.OR P5, PT, R173, 0x22, P5 ;  /* 0x00000022ad00780c */ /* 0x000fc40002fa1670 */
[----:B------:R-:W-:Y:S02]  /*6a30*/  ISETP.GT.AND P6, PT, R178, 0x29, P1 ;  /* 0x00000029b200780c */ /* 0x000fe40000fc4270 */
[----:B------:R-:W-:Y:S02]  /*6a40*/  ISETP.LT.OR P4, PT, R173, 0x29, P4 ;  /* 0x00000029ad00780c */ /* 0x000fe40002781670 */
[----:B------:R-:W-:Y:S02]  /*6a50*/  FSEL R162, R162, -INF , !P5 ;  /* 0xff800000a2a27808 */ /* 0x000fe40006800000 */
[----:B0-----:R-:W-:Y:S02]  /*6a60*/  FMNMX.FTZ R2, R3, R2, !PT ;  /* 0x0000000203027209 */ /* 0x001fe40007810000 */
[----:B------:R-:W-:Y:S02]  /*6a70*/  ISETP.GT.AND P2, PT, R178, 0x30, P1 ;  /* 0x00000030b200780c */ /* 0x000fe40000f44270 */
[----:B------:R-:W-:Y:S01]  /*6a80*/  FSEL R170, R163, -INF , !P4 ;  /* 0xff800000a3aa7808 */ /* 0x000fe20006000000 */
[----:B------:R-:W0:Y:S01]  /*6a90*/  SHFL.BFLY PT, R179, R2, 0x1, 0x1f ;  /* 0x0c201f0002b37f89 */ /* 0x000e2200000e0000 */
[----:B------:R-:W-:-:S02]  /*6aa0*/  ISETP.LT.OR P6, PT, R173, 0x2a, P6 ;  /* 0x0000002aad00780c */ /* 0x000fc400037c1670 */
[----:B------:R-:W-:Y:S02]  /*6ab0*/  ISETP.GT.AND P5, PT, R178, 0x31, P1 ;  /* 0x00000031b200780c */ /* 0x000fe40000fa4270 */
[C---:B------:R-:W-:Y:S02]  /*6ac0*/  ISETP.LT.OR P2, PT, R173.reuse, 0x31, P2 ;  /* 0x00000031ad00780c */ /* 0x040fe40001741670 */
[----:B------:R-:W-:Y:S02]  /*6ad0*/  FSEL R164, R164, -INF , !P6 ;  /* 0xff800000a4a47808 */ /* 0x000fe40007000000 */
[----:B------:R-:W-:Y:S02]  /*6ae0*/  ISETP.GT.AND P4, PT, R178, 0x38, P1 ;  /* 0x00000038b200780c */ /* 0x000fe40000f84270 */
[----:B------:R-:W-:Y:S02]  /*6af0*/  ISETP.LT.OR P5, PT, R173, 0x32, P5 ;  /* 0x00000032ad00780c */ /* 0x000fe40002fa1670 */
[----:B------:R-:W-:-:S02]  /*6b00*/  FSEL R165, R165, -INF , !P2 ;  /* 0xff800000a5a57808 */ /* 0x000fc40005000000 */
[----:B------:R-:W-:Y:S02]  /*6b10*/  ISETP.LT.OR P4, PT, R173, 0x39, P4 ;  /* 0x00000039ad00780c */ /* 0x000fe40002781670 */
[----:B------:R-:W-:Y:S02]  /*6b20*/  FSEL R166, R166, -INF , !P5 ;  /* 0xff800000a6a67808 */ /* 0x000fe40006800000 */
[----:B0-----:R-:W-:Y:S02]  /*6b30*/  FMNMX.FTZ R4, R2, R179, !PT ;  /* 0x000000b302047209 */ /* 0x001fe40007810000 */
[----:B------:R-:W-:Y:S02]  /*6b40*/  FSEL R179, R0, -INF , !P3 ;  /* 0xff80000000b37808 */ /* 0x000fe40005800000 */
[----:B------:R-:W-:Y:S02]  /*6b50*/  ISETP.GT.AND P3, PT, R178, 0x20, P1 ;  /* 0x00000020b200780c */ /* 0x000fe40000f64270 */
[----:B------:R-:W-:-:S02]  /*6b60*/  FMNMX.FTZ R3, R179, R20, !PT ;  /* 0x00000014b3037209 */ /* 0x000fc40007810000 */
[----:B------:R-:W-:Y:S02]  /*6b70*/  ISETP.LT.OR P3, PT, R173, 0x21, P3 ;  /* 0x00000021ad00780c */ /* 0x000fe40001f61670 */
[----:B------:R-:W-:Y:S02]  /*6b80*/  FMNMX.FTZ R0, R152, R3, !PT ;  /* 0x0000000398007209 */ /* 0x000fe40007810000 */
[----:B------:R-:W-:Y:S02]  /*6b90*/  FSEL R161, R161, -INF , !P3 ;  /* 0xff800000a1a17808 */ /* 0x000fe40005800000 */
[----:B------:R-:W-:Y:S02]  /*6ba0*/  FMNMX.FTZ R3, R155, R0, !PT ;  /* 0x000000009b037209 */ /* 0x000fe40007810000 */
[----:B------:R-:W-:Y:S02]  /*6bb0*/  ISETP.GT.AND P1, PT, R178, 0x39, P1 ;  /* 0x00000039b200780c */ /* 0x000fe40000f24270 */
[----:B------:R-:W-:-:S02]  /*6bc0*/  FMNMX.FTZ R0, R156, R3, !PT ;  /* 0x000000039c007209 */ /* 0x000fc40007810000 */
[----:B------:R-:W-:Y:S02]  /*6bd0*/  ISETP.LT.OR P1, PT, R173, 0x3a, P1 ;  /* 0x0000003aad00780c */ /* 0x000fe40000f21670 */
[----:B------:R-:W-:Y:S01]  /*6be0*/  FMNMX.FTZ R3, R157, R0, !PT ;  /* 0x000000009d037209 */ /* 0x000fe20007810000 */
[----:B------:R-:W-:Y:S01]  /*6bf0*/  FMUL.FTZ R0, R4, UR10 ;  /* 0x0000000a04007c20 */ /* 0x000fe20008410000 */
[----:B------:R-:W-:Y:S02]  /*6c00*/  FSEL R178, R167, -INF , !P4 ;  /* 0xff800000a7b27808 */ /* 0x000fe40006000000 */
[----:B------:R-:W-:Y:S02]  /*6c10*/  FMNMX.FTZ R2, R158, R3, !PT ;  /* 0x000000039e027209 */ /* 0x000fe40007810000 */
[----:B------:R-:W-:Y:S02]  /*6c20*/  FSEL R180, R168, -INF , !P1 ;  /* 0xff800000a8b47808 */ /* 0x000fe40004800000 */
[----:B------:R-:W-:-:S02]  /*6c30*/  FMNMX.FTZ R3, R159, R2, !PT ;  /* 0x000000029f037209 */ /* 0x000fc40007810000 */
[----:B------:R-:W-:Y:S02]  /*6c40*/  FSETP.NEU.FTZ.AND P3, PT, R4, -INF , PT ;  /* 0xff8000000400780b */ /* 0x000fe40003f7d000 */
[----:B------:R-:W-:Y:S02]  /*6c50*/  FMNMX.FTZ R2, R160, R3, !PT ;  /* 0x00000003a0027209 */ /* 0x000fe40007810000 */
[----:B------:R-:W-:Y:S02]  /*6c60*/  FSEL R0, R0, RZ, P3 ;  /* 0x000000ff00007208 */ /* 0x000fe40001800000 */
[----:B------:R-:W-:-:S03]  /*6c70*/  FMNMX.FTZ R3, R161, R2, !PT ;  /* 0x00000002a1037209 */ /* 0x000fc60007810000 */
[--C-:B------:R-:W-:Y:S01]  /*6c80*/  FFMA.FTZ R196, R169, UR10, -R0.reuse ;  /* 0x0000000aa9c47c23 */ /* 0x100fe20008010800 */
[----:B------:R-:W-:Y:S01]  /*6c90*/  FMNMX.FTZ R3, R162, R3, !PT ;  /* 0x00000003a2037209 */ /* 0x000fe20007810000 */
[--C-:B------:R-:W-:Y:S01]  /*6ca0*/  FFMA.FTZ R169, R175, UR10, -R0.reuse ;  /* 0x0000000aafa97c23 */ /* 0x100fe20008010800 */
[--C-:B------:R-:W-:Y:S01]  /*6cb0*/  FFMA.FTZ R194, R190, UR10, -R0.reuse ;  /* 0x0000000abec27c23 */ /* 0x100fe20008010800 */
[--C-:B------:R-:W-:Y:S01]  /*6cc0*/  FFMA.FTZ R190, R171, UR10, -R0.reuse ;  /* 0x0000000aabbe7c23 */ /* 0x100fe20008010800 */
[----:B------:R-:W-:Y:S01]  /*6cd0*/  FMNMX.FTZ R3, R170, R3, !PT ;  /* 0x00000003aa037209 */ /* 0x000fe20007810000 */
[--C-:B------:R-:W-:Y:S01]  /*6ce0*/  FFMA.FTZ R171, R172, UR10, -R0.reuse ;  /* 0x0000000aacab7c23 */ /* 0x100fe20008010800 */
[----:B------:R-:W-:Y:S01]  /*6cf0*/  FSEL R172, R4, RZ, P3 ;  /* 0x000000ff04ac7208 */ /* 0x000fe20001800000 */
[--C-:B------:R-:W-:Y:S01]  /*6d00*/  FFMA.FTZ R184, R184, UR10, -R0.reuse ;  /* 0x0000000ab8b87c23 */ /* 0x100fe20008010800 */
[----:B------:R-:W-:Y:S01]  /*6d10*/  FMNMX.FTZ R2, R164, R3, !PT ;  /* 0x00000003a4027209 */ /* 0x000fe20007810000 */
[--C-:B------:R-:W-:Y:S01]  /*6d20*/  FFMA.FTZ R198, R186, UR10, -R0.reuse ;  /* 0x0000000abac67c23 */ /* 0x100fe20008010800 */
[--C-:B------:R-:W-:Y:S01]  /*6d30*/  FFMA.FTZ R167, R188, UR10, -R0.reuse ;  /* 0x0000000abca77c23 */ /* 0x100fe20008010800 */
[----:B------:R-:W-:Y:S01]  /*6d40*/  FADD.FTZ R172, -R172, R21 ;  /* 0x00000015acac7221 */ /* 0x000fe20000010100 */
[----:B------:R-:W-:Y:S01]  /*6d50*/  FMNMX.FTZ R3, R165, R2, !PT ;  /* 0x00000002a5037209 */ /* 0x000fe20007810000 */
[----:B------:R0:W-:Y:S01]  /*6d60*/  MUFU.EX2 R163, R184 ;  /* 0x000000b800a37308 */ /* 0x0001e20000000800 */
[--C-:B------:R-:W-:Y:S01]  /*6d70*/  FFMA.FTZ R183, R185, UR10, -R0.reuse ;  /* 0x0000000ab9b77c23 */ /* 0x100fe20008010800 */
[----:B------:R-:W-:Y:S01]  /*6d80*/  FMUL.FTZ R172, R172, UR10 ;  /* 0x0000000aacac7c20 */ /* 0x000fe20008410000 */
[----:B------:R-:W-:Y:S01]  /*6d90*/  FMNMX.FTZ R3, R166, R3, !PT ;  /* 0x00000003a6037209 */ /* 0x000fe20007810000 */
[--C-:B------:R-:W-:Y:S01]  /*6da0*/  FFMA.FTZ R168, R187, UR10, -R0.reuse ;  /* 0x0000000abba87c23 */ /* 0x100fe20008010800 */
[--C-:B------:R-:W-:Y:S01]  /*6db0*/  FFMA.FTZ R181, R189, UR10, -R0.reuse ;  /* 0x0000000abdb57c23 */ /* 0x100fe20008010800 */
[--C-:B------:R-:W-:Y:S01]  /*6dc0*/  FFMA.FTZ R188, R192, UR10, -R0.reuse ;  /* 0x0000000ac0bc7c23 */ /* 0x100fe20008010800 */
[----:B------:R-:W-:Y:S01]  /*6dd0*/  FMNMX.FTZ R3, R178, R3, !PT ;  /* 0x00000003b2037209 */ /* 0x000fe20007810000 */
[--C-:B------:R-:W-:Y:S01]  /*6de0*/  FFMA.FTZ R173, R191, UR10, -R0.reuse ;  /* 0x0000000abfad7c23 */ /* 0x100fe20008010800 */
[--C-:B0-----:R-:W-:Y:S01]  /*6df0*/  FFMA.FTZ R184, R174, UR10, -R0.reuse ;  /* 0x0000000aaeb87c23 */ /* 0x101fe20008010800 */
[--C-:B------:R-:W-:Y:S01]  /*6e00*/  FFMA.FTZ R186, R177, UR10, -R0.reuse ;  /* 0x0000000ab1ba7c23 */ /* 0x100fe20008010800 */
[----:B------:R-:W-:Y:S01]  /*6e10*/  FMNMX.FTZ R3, R180, R3, !PT ;  /* 0x00000003b4037209 */ /* 0x000fe20007810000 */
[----:B------:R-:W-:Y:S01]  /*6e20*/  FFMA.FTZ R176, R176, UR10, -R0 ;  /* 0x0000000ab0b07c23 */ /* 0x000fe20008010800 */
[----:B------:R-:W-:Y:S03]  /*6e30*/  MUFU.EX2 R196, R196 ;  /* 0x000000c400c47308 */ /* 0x000fe60000000800 */
[----:B------:R-:W0:Y:S05]  /*6e40*/  SHFL.BFLY PT, R2, R3, 0x2, 0x1f ;  /* 0x0c401f0003027f89 */ /* 0x000e2a00000e0000 */
[----:B------:R-:W1:Y:S08]  /*6e50*/  MUFU.EX2 R0, R172 ;  /* 0x000000ac00007308 */ /* 0x000e700000000800 */
[----:B------:R-:W2:Y:S08]  /*6e60*/  MUFU.EX2 R198, R198 ;  /* 0x000000c600c67308 */ /* 0x000eb00000000800 */
[----:B------:R-:W3:Y:S01]  /*6e70*/  MUFU.EX2 R183, R183 ;  /* 0x000000b700b77308 */ /* 0x000ee20000000800 */
[----:B0-----:R-:W-:-:S05]  /*6e80*/  FMNMX.FTZ R2, R3, R2, !PT ;  /* 0x0000000203027209 */ /* 0x001fca0007810000 */
[----:B------:R-:W0:Y:S02]  /*6e90*/  SHFL.BFLY PT, R3, R2, 0x1, 0x1f ;  /* 0x0c201f0002037f89 */ /* 0x000e2400000e0000 */
[----:B------:R-:W-:Y:S08]  /*6ea0*/  MUFU.EX2 R167, R167 ;  /* 0x000000a700a77308 */ /* 0x000ff00000000800 */
[----:B------:R-:W-:Y:S08]  /*6eb0*/  MUFU.EX2 R168, R168 ;  /* 0x000000a800a87308 */ /* 0x000ff00000000800 */
[----:B------:R-:W-:Y:S01]  /*6ec0*/  MUFU.EX2 R194, R194 ;  /* 0x000000c200c27308 */ /* 0x000fe20000000800 */
[----:B0-----:R-:W-:-:S07]  /*6ed0*/  FMNMX.FTZ R3, R2, R3, !PT ;  /* 0x0000000302037209 */ /* 0x001fce0007810000 */
[----:B------:R-:W-:Y:S01]  /*6ee0*/  MUFU.EX2 R181, R181 ;  /* 0x000000b500b57308 */ /* 0x000fe20000000800 */
[C---:B------:R-:W-:Y:S01]  /*6ef0*/  FSETP.NEU.FTZ.AND P1, PT, R3.reuse, -INF , PT ;  /* 0xff8000000300780b */ /* 0x040fe20003f3d000 */
[----:B------:R-:W-:-:S06]  /*6f00*/  FMUL.FTZ R175, R3, UR10 ;  /* 0x0000000a03af7c20 */ /* 0x000fcc0008410000 */
[----:B------:R-:W-:Y:S01]  /*6f10*/  MUFU.EX2 R188, R188 ;  /* 0x000000bc00bc7308 */ /* 0x000fe20000000800 */
[----:B------:R-:W-:-:S05]  /*6f20*/  FSEL R175, R175, RZ, P1 ;  /* 0x000000ffafaf7208 */ /* 0x000fca0000800000 */
[--C-:B------:R-:W-:Y:S01]  /*6f30*/  FFMA.FTZ R199, R155, UR10, -R175.reuse ;  /* 0x0000000a9bc77c23 */ /* 0x100fe200080108af */
[----:B------:R-:W-:Y:S01]  /*6f40*/  FSEL R155, R3, RZ, P1 ;  /* 0x000000ff039b7208 */ /* 0x000fe20000800000 */
[--C-:B------:R-:W-:Y:S01]  /*6f50*/  FFMA.FTZ R197, R179, UR10, -R175.reuse ;  /* 0x0000000ab3c57c23 */ /* 0x100fe200080108af */
[--C-:B------:R-:W-:Y:S01]  /*6f60*/  FFMA.FTZ R152, R152, UR10, -R175.reuse ;  /* 0x0000000a98987c23 */ /* 0x100fe200080108af */
[--C-:B------:R-:W-:Y:S01]  /*6f70*/  FFMA.FTZ R156, R156, UR10, -R175.reuse ;  /* 0x0000000a9c9c7c23 */ /* 0x100fe200080108af */
[--C-:B------:R-:W-:Y:S01]  /*6f80*/  FFMA.FTZ R193, R157, UR10, -R175.reuse ;  /* 0x0000000a9dc17c23 */ /* 0x100fe200080108af */
[----:B------:R-:W-:Y:S01]  /*6f90*/  FADD.FTZ R155, -R155, R20 ;  /* 0x000000149b9b7221 */ /* 0x000fe20000010100 */
[----:B------:R-:W-:Y:S01]  /*6fa0*/  MUFU.EX2 R199, R199 ;  /* 0x000000c700c77308 */ /* 0x000fe20000000800 */
[----:B------:R-:W-:Y:S01]  /*6fb0*/  FFMA.FTZ R158, R158, UR10, -R175 ;  /* 0x0000000a9e9e7c23 */ /* 0x000fe200080108af */
[----:B-1----:R-:W-:Y:S01]  /*6fc0*/  FFMA.FTZ R157, R0, R18, R163 ;  /* 0x00000012009d7223 */ /* 0x002fe200000100a3 */
[----:B------:R-:W-:Y:S01]  /*6fd0*/  FMUL.FTZ R155, R155, UR10 ;  /* 0x0000000a9b9b7c20 */ /* 0x000fe20008410000 */
[--C-:B------:R-:W-:Y:S01]  /*6fe0*/  FFMA.FTZ R195, R159, UR10, -R175.reuse ;  /* 0x0000000a9fc37c23 */ /* 0x100fe200080108af */
[----:B------:R-:W-:Y:S01]  /*6ff0*/  FFMA.FTZ R20, R160, UR10, -R175 ;  /* 0x0000000aa0147c23 */ /* 0x000fe200080108af */
[----:B------:R-:W-:Y:S01]  /*7000*/  FADD.FTZ R157, R196, R157 ;  /* 0x0000009dc49d7221 */ /* 0x000fe20000010000 */
[--C-:B------:R-:W-:Y:S01]  /*7010*/  FFMA.FTZ R160, R162, UR10, -R175.reuse ;  /* 0x0000000aa2a07c23 */ /* 0x100fe200080108af */
[----:B------:R-:W-:Y:S01]  /*7020*/  MUFU.EX2 R197, R197 ;  /* 0x000000c500c57308 */ /* 0x000fe20000000800 */
[----:B------:R-:W-:Y:S01]  /*7030*/  FFMA.FTZ R162, R164, UR10, -R175 ;  /* 0x0000000aa4a27c23 */ /* 0x000fe200080108af */
[----:B--2---:R-:W-:Y:S01]  /*7040*/  FADD.FTZ R164, R198, R157 ;  /* 0x0000009dc6a47221 */ /* 0x004fe20000010000 */
[--C-:B------:R-:W-:Y:S01]  /*7050*/  FFMA.FTZ R189, R161, UR10, -R175.reuse ;  /* 0x0000000aa1bd7c23 */ /* 0x100fe200080108af */
[--C-:B------:R-:W-:Y:S01]  /*7060*/  FFMA.FTZ R191, R170, UR10, -R175.reuse ;  /* 0x0000000aaabf7c23 */ /* 0x100fe200080108af */
[--C-:B------:R-:W-:Y:S01]  /*7070*/  FFMA.FTZ R185, R165, UR10, -R175.reuse ;  /* 0x0000000aa5b97c23 */ /* 0x100fe200080108af */
[----:B---3--:R-:W-:Y:S01]  /*7080*/  FADD.FTZ R164, R183, R164 ;  /* 0x000000a4b7a47221 */ /* 0x008fe20000010000 */
[----:B------:R-:W-:Y:S01]  /*7090*/  FFMA.FTZ R187, R178, UR10, -R175 ;  /* 0x0000000ab2bb7c23 */ /* 0x000fe200080108af */
[----:B------:R-:W0:Y:S08]  /*70a0*/  MUFU.EX2 R2, R155 ;  /* 0x0000009b00027308 */ /* 0x000e300000000800 */
[----:B------:R-:W1:Y:S08]  /*70b0*/  MUFU.EX2 R152, R152 ;  /* 0x0000009800987308 */ /* 0x000e700000000800 */
[----:B------:R-:W2:Y:S01]  /*70c0*/  MUFU.EX2 R156, R156 ;  /* 0x0000009c009c7308 */ /* 0x000ea20000000800 */
[----:B0-----:R-:W-:-:S07]  /*70d0*/  FFMA.FTZ R5, R2, R5, R197 ;  /* 0x0000000502057223 */ /* 0x001fce00000100c5 */
[----:B------:R-:W0:Y:S01]  /*70e0*/  MUFU.EX2 R193, R193 ;  /* 0x000000c100c17308 */ /* 0x000e220000000800 */
[----:B-1----:R-:W-:-:S04]  /*70f0*/  FADD.FTZ R18, R152, R5 ;  /* 0x0000000598127221 */ /* 0x002fc80000010000 */
[----:B------:R-:W-:-:S03]  /*7100*/  FADD.FTZ R5, R199, R18 ;  /* 0x00000012c7057221 */ /* 0x000fc60000010000 */
[----:B------:R-:W1:Y:S01]  /*7110*/  MUFU.EX2 R158, R158 ;  /* 0x0000009e009e7308 */ /* 0x000e620000000800 */
[----:B--2---:R-:W-:Y:S01]  /*7120*/  FADD.FTZ R18, R156, R5 ;  /* 0x000000059c127221 */ /* 0x004fe20000010000 */
[----:B------:R-:W-:Y:S01]  /*7130*/  FADD.FTZ R5, R167, R164 ;  /* 0x000000a4a7057221 */ /* 0x000fe20000010000 */
[----:B------:R-:W-:-:S03]  /*7140*/  FFMA.FTZ R164, R166, UR10, -R175 ;  /* 0x0000000aa6a47c23 */ /* 0x000fc600080108af */
[----:B------:R-:W-:Y:S02]  /*7150*/  FADD.FTZ R5, R168, R5 ;  /* 0x00000005a8057221 */ /* 0x000fe40000010000 */
[----:B------:R-:W2:Y:S01]  /*7160*/  MUFU.EX2 R195, R195 ;  /* 0x000000c300c37308 */ /* 0x000ea20000000800 */
[----:B0-----:R-:W-:Y:S01]  /*7170*/  FADD.FTZ R155, R193, R18 ;  /* 0x00000012c19b7221 */ /* 0x001fe20000010000 */
[----:B------:R-:W-:-:S06]  /*7180*/  FADD.FTZ R166, R194, R5 ;  /* 0x00000005c2a67221 */ /* 0x000fcc0000010000 */
[----:B------:R-:W0:Y:S01]  /*7190*/  MUFU.EX2 R20, R20 ;  /* 0x0000001400147308 */ /* 0x000e220000000800 */
[----:B-1----:R-:W-:Y:S01]  /*71a0*/  FADD.FTZ R18, R158, R155 ;  /* 0x0000009b9e127221 */ /* 0x002fe20000010000 */
[----:B------:R-:W-:-:S04]  /*71b0*/  FADD.FTZ R155, R181, R166 ;  /* 0x000000a6b59b7221 */ /* 0x000fc80000010000 */
[----:B------:R-:W-:Y:S02]  /*71c0*/  FADD.FTZ R166, R188, R155 ;  /* 0x0000009bbca67221 */ /* 0x000fe40000010000 */
[----:B------:R-:W1:Y:S01]  /*71d0*/  MUFU.EX2 R189, R189 ;  /* 0x000000bd00bd7308 */ /* 0x000e620000000800 */
[----:B--2---:R-:W-:-:S07]  /*71e0*/  FADD.FTZ R5, R195, R18 ;  /* 0x00000012c3057221 */ /* 0x004fce0000010000 */
[----:B------:R-:W2:Y:S01]  /*71f0*/  MUFU.EX2 R173, R173 ;  /* 0x000000ad00ad7308 */ /* 0x000ea20000000800 */
[----:B0-----:R-:W-:-:S07]  /*7200*/  FADD.FTZ R18, R20, R5 ;  /* 0x0000000514127221 */ /* 0x001fce0000010000 */
[----:B------:R-:W0:Y:S01]  /*7210*/  MUFU.EX2 R160, R160 ;  /* 0x000000a000a07308 */ /* 0x000e220000000800 */
[----:B-1----:R-:W-:-:S07]  /*7220*/  FADD.FTZ R5, R189, R18 ;  /* 0x00000012bd057221 */ /* 0x002fce0000010000 */
[----:B------:R-:W1:Y:S01]  /*7230*/  MUFU.EX2 R190, R190 ;  /* 0x000000be00be7308 */ /* 0x000e620000000800 */
[----:B--2---:R-:W-:Y:S01]  /*7240*/  FADD.FTZ R155, R173, R166 ;  /* 0x000000a6ad9b7221 */ /* 0x004fe20000010000 */
[----:B------:R-:W-:-:S06]  /*7250*/  FFMA.FTZ R166, R180, UR10, -R175 ;  /* 0x0000000ab4a67c23 */ /* 0x000fcc00080108af */
        /* <DEDUP_REMOVED lines=26> */
.L_x_1029:
[----:B------:R-:W0:Y:S01]  /*7400*/  S2UR UR4, SR_CgaCtaId ;  /* 0x00000000000479c3 */ /* 0x000e220000008800 */
[----:B------:R-:W-:Y:S01]  /*7410*/  UIADD3 UR6, UR6, 0x30860, URZ ;  /* 0x0003086006067890 */ /* 0x000fe2000fffe03f */
[----:B------:R-:W-:Y:S01]  /*7420*/  ISETP.GT.AND P1, PT, R220, UR50, PT ;  /* 0x00000032dc007c0c */ /* 0x000fe2000bf24270 */
[----:B------:R-:W-:Y:S01]  /*7430*/  UMOV UR41, UR39 ;  /* 0x0000002700297c82 */ /* 0x000fe20008000000 */
[----:B------:R-:W-:Y:S01]  /*7440*/  F2FP.BF16.F32.PACK_AB R195, R20, R195 ;  /* 0x000000c314c3723e */ /* 0x000fe200000010ff */
[----:B------:R-:W-:Y:S01]  /*7450*/  VIADD R220, R220, 0xffffffff ;  /* 0xffffffffdcdc7836 */ /* 0x000fe20000000000 */
[----:B------:R-:W-:Y:S01]  /*7460*/  F2FP.BF16.F32.PACK_AB R186, R21, R186 ;  /* 0x000000ba15ba723e */ /* 0x000fe200000010ff */
[----:B------:R-:W-:Y:S01]  /*7470*/  IMAD.MOV.U32 R21, RZ, RZ, R4 ;  /* 0x000000ffff157224 */ /* 0x000fe200078e0004 */
[----:B------:R-:W-:Y:S02]  /*7480*/  F2FP.BF16.F32.PACK_AB R196, R196, R163 ;  /* 0x000000a3c4c4723e */ /* 0x000fe400000010ff */
[----:B------:R-:W-:-:S02]  /*7490*/  F2FP.BF16.F32.PACK_AB R197, R152, R197 ;  /* 0x000000c598c5723e */ /* 0x000fc400000010ff */
[----:B------:R-:W-:Y:S02]  /*74a0*/  F2FP.BF16.F32.PACK_AB R198, R183, R198 ;  /* 0x000000c6b7c6723e */ /* 0x000fe400000010ff */
[----:B------:R-:W-:Y:S02]  /*74b0*/  F2FP.BF16.F32.PACK_AB R199, R156, R199 ;  /* 0x000000c79cc7723e */ /* 0x000fe400000010ff */
[----:B------:R-:W-:Y:S02]  /*74c0*/  F2FP.BF16.F32.PACK_AB R192, R168, R167 ;  /* 0x000000a7a8c0723e */ /* 0x000fe400000010ff */
[----:B------:R-:W-:Y:S02]  /*74d0*/  F2FP.BF16.F32.PACK_AB R193, R158, R193 ;  /* 0x000000c19ec1723e */ /* 0x000fe400000010ff */
[----:B------:R-:W-:Y:S02]  /*74e0*/  F2FP.BF16.F32.PACK_AB R194, R181, R194 ;  /* 0x000000c2b5c2723e */ /* 0x000fe400000010ff */
[----:B------:R-:W-:Y:S01]  /*74f0*/  F2FP.BF16.F32.PACK_AB R188, R173, R188 ;  /* 0x000000bcadbc723e */ /* 0x000fe200000010ff */
[----:B0-----:R-:W-:Y:S01]  /*7500*/  UPRMT UR6, UR4, 0x654, UR6 ;  /* 0x0000065404067896 */ /* 0x001fe20008000006 */
[----:B------:R-:W-:-:S02]  /*7510*/  F2FP.BF16.F32.PACK_AB R189, R160, R189 ;  /* 0x000000bda0bd723e */ /* 0x000fc400000010ff */
[----:B------:R-:W-:Y:S01]  /*7520*/  UMOV UR4, UR38 ;  /* 0x0000002600047c82 */ /* 0x000fe20008000000 */
[----:B------:R-:W-:Y:S02]  /*7530*/  F2FP.BF16.F32.PACK_AB R190, R171, R190 ;  /* 0x000000beabbe723e */ /* 0x000fe400000010ff */
[----:B------:R-:W-:Y:S02]  /*7540*/  F2FP.BF16.F32.PACK_AB R191, R162, R191 ;  /* 0x000000bfa2bf723e */ /* 0x000fe400000010ff */
[----:B------:R-:W-:Y:S01]  /*7550*/  F2FP.BF16.F32.PACK_AB R184, R169, R184 ;  /* 0x000000b8a9b8723e */ /* 0x000fe200000010ff */
[----:B------:R-:W-:Y:S01]  /*7560*/  SYNCS.ARRIVE.TRANS64.RED.A1T0 RZ, [UR6], RZ ;  /* 0x000000ffffff79a7 */ /* 0x000fe20008100406 */
[----:B------:R-:W-:Y:S02]  /*7570*/  F2FP.BF16.F32.PACK_AB R185, R164, R185 ;  /* 0x000000b9a4b9723e */ /* 0x000fe400000010ff */
[----:B------:R-:W-:Y:S02]  /*7580*/  F2FP.BF16.F32.PACK_AB R187, R166, R187 ;  /* 0x000000bba6bb723e */ /* 0x000fe400000010ff */
[----:B------:R-:W-:Y:S01]  /*7590*/  MOV R20, R3 ;  /* 0x0000000300147202 */ /* 0x000fe20000000f00 */
[----:B------:R-:W-:Y:S06]  /*75a0*/  @P1 BRA `(.L_x_1030) ;  /* 0xffffffd000ec1947 */ /* 0x000fec000383ffff */
.L_x_1011:
[----:B------:R-:W-:Y:S01]  /*75b0*/  R2UR UR4, R22 ;  /* 0x00000000160472ca */ /* 0x000fe200000e0000 */
[----:B------:R-:W-:Y:S01]  /*75c0*/  UISETP.NE.AND UP0, UPT, UR43, URZ, UPT ;  /* 0x0000003f2b00728c */ /* 0x000fe2000bf05270 */
[----:B------:R-:W-:Y:S01]  /*75d0*/  IADD3 R153, -R153, 0x1, RZ ;  /* 0x0000000199997810 */ /* 0x000fe20007ffe1ff */
[----:B------:R-:W-:-:S04]  /*75e0*/  UIADD3 UR6, UR60, 0x7f, URZ ;  /* 0x0000007f3c067890 */ /* 0x000fc8000fffe03f */
[----:B------:R-:W-:Y:S01]  /*75f0*/  PLOP3.LUT P1, PT, PT, PT, UP0, 0x40, 0x0 ;  /* 0x000000000000781c */ /* 0x000fe20003f2e808 */
[----:B------:R-:W-:-:S05]  /*7600*/  IMAD R20, R154, UR42, R153 ;  /* 0x0000002a9a147c24 */ /* 0x000fca000f8e0299 */
[----:B------:R-:W-:-:S11]  /*7610*/  UISETP.NE.AND UP1, UPT, UR4, URZ, UPT ;  /* 0x0000003f0400728c */ /* 0x000fd6000bf25270 */
[----:B------:R-:W-:Y:S01]  /*7620*/  @UP1 ULDC UR4, c[0x0][0x44c] ;  /* 0x0001130000041ab9 */ /* 0x000fe20000000800 */
[----:B------:R-:W-:Y:S01]  /*7630*/  @UP1 ULDC UR11, c[0x0][0x450] ;  /* 0x00011400000b1ab9 */ /* 0x000fe20000000800 */
[----:B------:R-:W-:-:S04]  /*7640*/  UIMAD.WIDE.U32 UR4, UR6, UR4, URZ ;  /* 0x00000004060472a5 */ /* 0x000fc8000f8e003f */
[----:B------:R-:W-:-:S06]  /*7650*/  @UP1 USHF.R.U32.HI UR6, URZ, UR11, UR5 ;  /* 0x0000000b3f061299 */ /* 0x000fcc0008011605 */
[----:B------:R-:W-:-:S04]  /*7660*/  VIADD R20, R20, UR6 ;  /* 0x0000000614147c36 */ /* 0x000fc80008000000 */
[----:B------:R-:W-:Y:S01]  /*7670*/  VIADD R152, R20, -UR7 ;  /* 0x8000000714987c36 */ /* 0x000fe20008000000 */
[----:B------:R-:W-:Y:S06]  /*7680*/  @P1 BRA `(.L_x_1031) ;  /* 0x0000000000481947 */ /* 0x000fec0003800000 */
[----:B------:R-:W-:-:S05]  /*7690*/  IMAD.MOV.U32 R153, RZ, RZ, R20 ;  /* 0x000000ffff997224 */ /* 0x000fca00078e0014 */
[----:B------:R-:W-:-:S13]  /*76a0*/  ISETP.GT.AND P1, PT, R153, -0x1, PT ;  /* 0xffffffff9900780c */ /* 0x000fda0003f24270 */
[----:B------:R-:W-:Y:S05]  /*76b0*/  @P1 BRA `(.L_x_1032) ;  /* 0x0000000000201947 */ /* 0x000fea0003800000 */
[----:B------:R-:W0:Y:S01]  /*76c0*/  LDC R154, c[0x0][0x9e4] ;  /* 0x00027900ff9a7b82 */ /* 0x000e220000000800 */
[----:B------:R-:W-:Y:S02]  /*76d0*/  LOP3.LUT R153, RZ, R153, RZ, 0x33, !PT ;  /* 0x00000099ff997212 */ /* 0x000fe400078e33ff */
[----:B0-----:R-:W-:-:S13]  /*76e0*/  ISETP.NE.AND P1, PT, R154, 0x1, PT ;  /* 0x000000019a00780c */ /* 0x001fda0003f25270 */
[----:B------:R-:W0:Y:S02]  /*76f0*/  @P1 LDC.64 R20, c[0x0][0x9e8] ;  /* 0x00027a00ff141b82 */ /* 0x000e240000000a00 */
[----:B0-----:R-:W-:-:S05]  /*7700*/  @P1 IMAD.HI.U32 R20, R153, R20, RZ ;  /* 0x0000001499141227 */ /* 0x001fca00078e00ff */
[----:B------:R-:W-:-:S04]  /*7710*/  @P1 SHF.R.U32.HI R153, RZ, R21, R20 ;  /* 0x00000015ff991219 */ /* 0x000fc80000011614 */
[----:B------:R-:W-:Y:S01]  /*7720*/  LOP3.LUT R153, RZ, R153, RZ, 0x33, !PT ;  /* 0x00000099ff997212 */ /* 0x000fe200078e33ff */
[----:B------:R-:W-:Y:S06]  /*7730*/  BRA `(.L_x_1033) ;  /* 0x0000000000147947 */ /* 0x000fec0003800000 */
.L_x_1032:
[----:B------:R-:W0:Y:S02]  /*7740*/  LDC R154, c[0x0][0x9e4] ;  /* 0x00027900ff9a7b82 */ /* 0x000e240000000800 */
[----:B0-----:R-:W-:-:S13]  /*7750*/  ISETP.NE.AND P1, PT, R154, 0x1, PT ;  /* 0x000000019a00780c */ /* 0x001fda0003f25270 */
[----:B------:R-:W0:Y:S02]  /*7760*/  @P1 LDC.64 R20, c[0x0][0x9e8] ;  /* 0x00027a00ff141b82 */ /* 0x000e240000000a00 */
[----:B0-----:R-:W-:-:S05]  /*7770*/  @P1 IMAD.HI.U32 R20, R153, R20, RZ ;  /* 0x0000001499141227 */ /* 0x001fca00078e00ff */
[----:B------:R-:W-:-:S07]  /*7780*/  @P1 SHF.R.U32.HI R153, RZ, R21, R20 ;  /* 0x00000015ff991219 */ /* 0x000fce0000011614 */
.L_x_1033:
[----:B------:R-:W-:-:S05]  /*7790*/  IMAD R153, R153, R154, RZ ;  /* 0x0000009a99997224 */ /* 0x000fca00078e02ff */
[----:B------:R-:W-:-:S07]  /*77a0*/  VIMNMX R152, R152, R153, !PT ;  /* 0x0000009998987248 */ /* 0x000fce0007fe0100 */
.L_x_1031:
[----:B------:R-:W-:Y:S01]  /*77b0*/  VIADD R152, R152, 0x3f ;  /* 0x0000003f98987836 */ /* 0x000fe20000000000 */
[----:B------:R-:W-:-:S04]  /*77c0*/  R2UR UR4, R201 ;  /* 0x00000000c90472ca */ /* 0x000fc800000e0000 */
[----:B------:R-:W-:-:S04]  /*77d0*/  SHF.R.S32.HI R21, RZ, 0x1f, R152 ;  /* 0x0000001fff157819 */ /* 0x000fc80000011498 */
[----:B------:R-:W-:-:S04]  /*77e0*/  LEA.HI R21, R21, R152, RZ, 0x6 ;  /* 0x0000009815157211 */ /* 0x000fc800078f30ff */
[----:B------:R-:W-:-:S04]  /*77f0*/  SHF.R.S32.HI R21, RZ, 0x6, R21 ;  /* 0x00000006ff157819 */ /* 0x000fc80000011415 */
[----:B------:R-:W-:-:S04]  /*7800*/  VIMNMX R221, R21, UR4, !PT ;  /* 0x0000000415dd7c48 */ /* 0x000fc8000ffe0100 */
[----:B------:R-:W-:-:S13]  /*7810*/  ISETP.GE.AND P1, PT, R220, R221, PT ;  /* 0x000000dddc00720c */ /* 0x000fda0003f26270 */
[----:B------:R-:W-:Y:S05]  /*7820*/  @!P1 BRA `(.L_x_1034) ;  /* 0x0000002000549947 */ /* 0x000fea0003800000 */
[----:B------:R-:W-:Y:S01]  /*7830*/  IMAD.MOV.U32 R20, RZ, RZ, R3 ;  /* 0x000000ffff147224 */ /* 0x000fe200078e0003 */
[----:B------:R-:W-:Y:S01]  /*7840*/  MOV R21, R4 ;  /* 0x0000000400157202 */ /* 0x000fe20000000f00 */
[----:B------:R-:W-:Y:S01]  /*7850*/  UMOV UR41, UR39 ;  /* 0x0000002700297c82 */ /* 0x000fe20008000000 */
[----:B------:R-:W-:Y:S01]  /*7860*/  UMOV UR4, UR38 ;  /* 0x0000002600047c82 */ /* 0x000fe20008000000 */
[----:B------:R-:W-:Y:S01]  /*7870*/  ULDC UR5, c[0x0][0x9d8] ;  /* 0x0002760000057ab9 */ /* 0x000fe20000000800 */
[----:B------:R-:W-:-:S05]  /*7880*/  ULDC UR50, c[0x0][0x988] ;  /* 0x0002620000327ab9 */ /* 0x000fca0000000800 */
.L_x_1045:
[----:B------:R-:W-:-:S04]  /*7890*/  UISETP.NE.AND UP0, UPT, UR4, 0x1, UPT ;  /* 0x000000010400788c */ /* 0x000fc8000bf05270 */
[----:B------:R-:W-:-:S04]  /*78a0*/  USEL UR39, URZ, 0x1, UP0 ;  /* 0x000000013f277887 */ /* 0x000fc80008000000 */
[----:B------:R-:W-:Y:S01]  /*78b0*/  ULOP3.LUT UR39, UR41, UR39, URZ, 0x3c, !UPT ;  /* 0x0000002729277292 */ /* 0x000fe2000f8e3c3f */
[----:B------:R-:W-:Y:S11]  /*78c0*/  @!P0 BRA `(.L_x_1035) ;  /* 0x0000000000048947 */ /* 0x000ff60003800000 */
[----:B------:R-:W-:Y:S01]  /*78d0*/  BPT.TRAP 0x1 ;  /* 0x000000040000795c */ /* 0x000fe20000300000 */
.L_x_1035:
        /* <DEDUP_REMOVED lines=9> */
.L_x_1036:
[----:B-1----:R-:W-:Y:S05]  /*7970*/  @P1 BRA `(.L_x_1037) ;  /* 0x0000000000081947 */ /* 0x002fea0003800000 */
[----:B------:R-:W1:Y:S02]  /*7980*/  SYNCS.PHASECHK.TRANS64.TRYWAIT P1, [UR7+0x30830], R3 ;  /* 0x03083003ff0075a7 */ /* 0x000e640008020147 */
[----:B-1----:R-:W-:Y:S05]  /*7990*/  @!P1 BRA `(.L_x_1038) ;  /* 0x000000d000649947 */ /* 0x002fea0003800000 */
.L_x_1037:
        /* <DEDUP_REMOVED lines=185> */
[----:B------:R-:W-:Y:S01]  /*8530*/  UMOV UR44, UR56 ;  /* 0x00000038002c7c82 */ /* 0x000fe20008000000 */
[----:B------:R-:W-:Y:S01]  /*8540*/  UMOV UR45, UR57 ;  /* 0x00000039002d7c82 */ /* 0x000fe20008000000 */
[----:B------:R-:W-:Y:S01]  /*8550*/  UMOV UR47, 0x40000040 ;  /* 0x40000040002f7882 */ /* 0x000fe20000000000 */
        /* <DEDUP_REMOVED lines=41> */
.L_x_1039:
[----:B------:R-:W-:Y:S01]  /*87f0*/  ULEA UR6, UR4, UR40, 0x3 ;  /* 0x0000002804067291 */ /* 0x000fe2000f8e183f */
[----:B------:R-:W-:-:S05]  /*8800*/  IMAD.U32 R0, RZ, RZ, UR41 ;  /* 0x00000029ff007e24 */ /* 0x000fca000f8e00ff */
[----:B------:R-:W-:-:S04]  /*8810*/  SHF.L.U32 R0, R0, 0x1f, RZ ;  /* 0x0000001f00007819 */ /* 0x000fc800000006ff */
[----:B------:R2:W3:Y:S01]  /*8820*/  SYNCS.PHASECHK.TRANS64.TRYWAIT P1, [UR6+0x30850], R0 ;  /* 0x03085000ff0075a7 */ /* 0x0004e20008020146 */
[----:B------:R-:W-:Y:S05]  /*8830*/  @!P0 BRA `(.L_x_1040) ;  /* 0x0000000000048947 */ /* 0x000fea0003800000 */
[----:B------:R-:W-:Y:S01]  /*8840*/  BPT.TRAP 0x1 ;  /* 0x000000040000795c */ /* 0x000fe20000300000 */
.L_x_1040:
[----:B---3--:R-:W-:Y:S05]  /*8850*/  @P1 BRA `(.L_x_1041) ;  /* 0x0000000000081947 */ /* 0x008fea0003800000 */
[----:B------:R-:W3:Y:S02]  /*8860*/  SYNCS.PHASECHK.TRANS64.TRYWAIT P1, [UR6+0x30850], R0 ;  /* 0x03085000ff0075a7 */ /* 0x000ee40008020146 */
[----:B---3--:R-:W-:Y:S05]  /*8870*/  @!P1 BRA `(.L_x_1042) ;  /* 0x000000c000c49947 */ /* 0x008fea0003800000 */
.L_x_1041:
        /* <DEDUP_REMOVED lines=30> */
.L_x_1043:
[----:B------:R-:W-:Y:S01]  /*8a60*/  FMUL.FTZ R152, R152, UR5 ;  /* 0x0000000598987c20 */ /* 0x000fe20008410000 */
[----:B------:R-:W-:Y:S01]  /*8a70*/  FMUL.FTZ R185, R154, UR5 ;  /* 0x000000059ab97c20 */ /* 0x000fe20008410000 */
[----:B------:R-:W-:Y:S01]  /*8a80*/  FMUL.FTZ R153, R153, UR5 ;  /* 0x0000000599997c20 */ /* 0x000fe20008410000 */
[----:B------:R-:W-:Y:S01]  /*8a90*/  FMUL.FTZ R154, R155, UR5 ;  /* 0x000000059b9a7c20 */ /* 0x000fe20008410000 */
[----:B------:R-:W-:Y:S01]  /*8aa0*/  FMUL.FTZ R184, R156, UR5 ;  /* 0x000000059cb87c20 */ /* 0x000fe20008410000 */
[----:B------:R-:W-:Y:S01]  /*8ab0*/  FMUL.FTZ R155, R158, UR5 ;  /* 0x000000059e9b7c20 */ /* 0x000fe20008410000 */
[----:B------:R-:W0:Y:S01]  /*8ac0*/  MUFU.TANH R152, R152 ;  /* 0x0000009800987308 */ /* 0x000e220000002400 */
[----:B------:R-:W-:Y:S01]  /*8ad0*/  FMUL.FTZ R186, R157, UR5 ;  /* 0x000000059dba7c20 */ /* 0x000fe20008410000 */
        /* <DEDUP_REMOVED lines=15> */
[----:B0-2---:R-:W-:Y:S01]  /*8bd0*/  FMNMX.FTZ R0, R152, R21, !PT ;  /* 0x0000001598007209 */ /* 0x005fe20007810000 */
[----:B------:R-:W-:Y:S01]  /*8be0*/  FMUL.FTZ R189, R172, UR5 ;  /* 0x00000005acbd7c20 */ /* 0x000fe20008410000 */
[----:B------:R-:W-:Y:S01]  /*8bf0*/  FMUL.FTZ R165, R174, UR5 ;  /* 0x00000005aea57c20 */ /* 0x000fe20008410000 */
[----:B------:R-:W-:Y:S01]  /*8c00*/  FMUL.FTZ R191, R173, UR5 ;  /* 0x00000005adbf7c20 */ /* 0x000fe20008410000 */
[----:B------:R-:W-:Y:S01]  /*8c10*/  FMUL.FTZ R166, R175, UR5 ;  /* 0x00000005afa67c20 */ /* 0x000fe20008410000 */
[----:B------:R-:W-:Y:S01]  /*8c20*/  FMUL.FTZ R174, R176, UR5 ;  /* 0x00000005b0ae7c20 */ /* 0x000fe20008410000 */
[----:B------:R-:W-:Y:S01]  /*8c30*/  FMUL.FTZ R169, R178, UR5 ;  /* 0x00000005b2a97c20 */ /* 0x000fe20008410000 */
[----:B------:R-:W0:Y:S01]  /*8c40*/  MUFU.TANH R154, R154 ;  /* 0x0000009a009a7308 */ /* 0x000e220000002400 */
[----:B-1----:R-:W-:Y:S01]  /*8c50*/  FMNMX.FTZ R3, R185, R20, !PT ;  /* 0x00000014b9037209 */ /* 0x002fe20007810000 */
[----:B------:R-:W-:Y:S01]  /*8c60*/  FMUL.FTZ R176, R177, UR5 ;  /* 0x00000005b1b07c20 */ /* 0x000fe20008410000 */
[----:B------:R-:W-:Y:S01]  /*8c70*/  FMUL.FTZ R170, R179, UR5 ;  /* 0x00000005b3aa7c20 */ /* 0x000fe20008410000 */
[----:B------:R-:W-:Y:S01]  /*8c80*/  FMUL.FTZ R178, R180, UR5 ;  /* 0x00000005b4b27c20 */ /* 0x000fe20008410000 */
[----:B------:R-:W-:Y:S01]  /*8c90*/  FMUL.FTZ R179, R181, UR5 ;  /* 0x00000005b5b37c20 */ /* 0x000fe20008410000 */
[----:B------:R-:W-:Y:S01]  /*8ca0*/  FMUL.FTZ R172, R183, UR5 ;  /* 0x00000005b7ac7c20 */ /* 0x000fe20008410000 */
[----:B------:R-:W-:Y:S01]  /*8cb0*/  UMOV UR10, UR50 ;  /* 0x00000032000a7c82 */ /* 0x000fe20008000000 */
[----:B------:R-:W1:Y:S01]  /*8cc0*/  MUFU.TANH R184, R184 ;  /* 0x000000b800b87308 */ /* 0x000e620000002400 */
[----:B---3--:R-:W-:Y:S01]  /*8cd0*/  FMNMX.FTZ R171, R153, R0, !PT ;  /* 0x0000000099ab7209 */ /* 0x008fe20007810000 */
[----:B------:R-:W2:Y:S01]  /*8ce0*/  S2UR UR4, SR_CgaCtaId ;  /* 0x00000000000479c3 */ /* 0x000ea20000008800 */
[----:B------:R-:W-:-:S05]  /*8cf0*/  UIADD3 UR7, UR7, 0x30840, URZ ;  /* 0x0003084007077890 */ /* 0x000fca000fffe03f */
[----:B------:R-:W3:Y:S01]  /*8d00*/  MUFU.TANH R155, R155 ;  /* 0x0000009b009b7308 */ /* 0x000ee20000002400 */
[----:B0-----:R-:W-:-:S07]  /*8d10*/  FMNMX.FTZ R0, R154, R3, !PT ;  /* 0x000000039a007209 */ /* 0x001fce0007810000 */
[----:B------:R-:W0:Y:S01]  /*8d20*/  MUFU.TANH R186, R186 ;  /* 0x000000ba00ba7308 */ /* 0x000e220000002400 */
[----:B-1----:R-:W-:-:S07]  /*8d30*/  FMNMX.FTZ R171, R184, R171, !PT ;  /* 0x000000abb8ab7209 */ /* 0x002fce0007810000 */
[----:B------:R-:W1:Y:S01]  /*8d40*/  MUFU.TANH R156, R156 ;  /* 0x0000009c009c7308 */ /* 0x000e620000002400 */
[----:B---3--:R-:W-:Y:S01]  /*8d50*/  FMNMX.FTZ R3, R155, R0, !PT ;  /* 0x000000009b037209 */ /* 0x008fe20007810000 */
[----:B--2---:R-:W-:-:S06]  /*8d60*/  UPRMT UR7, UR4, 0x654, UR7 ;  /* 0x0000065404077896 */ /* 0x004fcc0008000007 */
[----:B------:R-:W2:Y:S01]  /*8d70*/  MUFU.TANH R187, R187 ;  /* 0x000000bb00bb7308 */ /* 0x000ea20000002400 */
[----:B0-----:R-:W-:Y:S02]  /*8d80*/  FMNMX.FTZ R0, R186, R171, !PT ;  /* 0x000000abba007209 */ /* 0x001fe40007810000 */
[----:B------:R-:W-:Y:S05]  /*8d90*/  SYNCS.ARRIVE.TRANS64.RED.A1T0 RZ, [UR7], RZ ;  /* 0x000000ffffff79a7 */ /* 0x000fea0008100407 */
[----:B------:R-:W0:Y:S01]  /*8da0*/  MUFU.TANH R157, R157 ;  /* 0x0000009d009d7308 */ /* 0x000e220000002400 */
[----:B-1----:R-:W-:-:S07]  /*8db0*/  FMNMX.FTZ R2, R156, R3, !PT ;  /* 0x000000039c027209 */ /* 0x002fce0007810000 */
[----:B------:R-:W1:Y:S01]  /*8dc0*/  MUFU.TANH R188, R188 ;  /* 0x000000bc00bc7308 */ /* 0x000e620000002400 */
[----:B--2---:R-:W-:-:S07]  /*8dd0*/  FMNMX.FTZ R3, R187, R0, !PT ;  /* 0x00000000bb037209 */ /* 0x004fce0007810000 */
[----:B------:R-:W2:Y:S01]  /*8de0*/  MUFU.TANH R158, R158 ;  /* 0x0000009e009e7308 */ /* 0x000ea20000002400 */
[----:B0-----:R-:W-:-:S07]  /*8df0*/  FMNMX.FTZ R171, R157, R2, !PT ;  /* 0x000000029dab7209 */ /* 0x001fce0007810000 */
        /* <DEDUP_REMOVED lines=11> */
[----:B0-----:R-:W-:Y:S01]  /*8eb0*/  FMNMX.FTZ R2, R160, R171, !PT ;  /* 0x000000aba0027209 */ /* 0x001fe20007810000 */
[----:B------:R-:W-:-:S06]  /*8ec0*/  FMUL.FTZ R171, R182, UR5 ;  /* 0x00000005b6ab7c20 */ /* 0x000fcc0008410000 */
        /* <DEDUP_REMOVED lines=27> */
[----:B--2---:R-:W-:Y:S02]  /*9080*/  FMNMX.FTZ R3, R171, R0, !PT ;  /* 0x00000000ab037209 */ /* 0x004fe40007810000 */
[----:B0-----:R-:W-:Y:S02]  /*9090*/  FMNMX.FTZ R2, R179, R2, !PT ;  /* 0x00000002b3027209 */ /* 0x001fe40007810000 */
[----:B-1----:R-:W-:-:S03]  /*90a0*/  FMNMX.FTZ R0, R172, R3, !PT ;  /* 0x00000003ac007209 */ /* 0x002fc60007810000 */
[----:B------:R-:W0:Y:S04]  /*90b0*/  SHFL.BFLY PT, R3, R2, 0x2, 0x1f ;  /* 0x0c401f0002037f89 */ /* 0x000e2800000e0000 */
[----:B------:R-:W1:Y:S01]  /*90c0*/  SHFL.BFLY PT, R175, R0, 0x2, 0x1f ;  /* 0x0c401f0000af7f89 */ /* 0x000e6200000e0000 */
[----:B0-----:R-:W-:Y:S02]  /*90d0*/  FMNMX.FTZ R173, R2, R3, !PT ;  /* 0x0000000302ad7209 */ /* 0x001fe40007810000 */
[----:B-1----:R-:W-:-:S03]  /*90e0*/  FMNMX.FTZ R175, R0, R175, !PT ;  /* 0x000000af00af7209 */ /* 0x002fc60007810000 */
[----:B------:R-:W0:Y:S04]  /*90f0*/  SHFL.BFLY PT, R4, R173, 0x1, 0x1f ;  /* 0x0c201f00ad047f89 */ /* 0x000e2800000e0000 */
[----:B------:R-:W1:Y:S01]  /*9100*/  SHFL.BFLY PT, R180, R175, 0x1, 0x1f ;  /* 0x0c201f00afb47f89 */ /* 0x000e6200000e0000 */
[----:B0-----:R-:W-:Y:S02]  /*9110*/  FMNMX.FTZ R4, R173, R4, !PT ;  /* 0x00000004ad047209 */ /* 0x001fe40007810000 */
[----:B-1----:R-:W-:-:S03]  /*9120*/  FMNMX.FTZ R3, R175, R180, !PT ;  /* 0x000000b4af037209 */ /* 0x002fc60007810000 */
[C---:B------:R-:W-:Y:S01]  /*9130*/  FADD.FTZ R21, -R4.reuse, R21 ;  /* 0x0000001504157221 */ /* 0x040fe20000010100 */
[----:B------:R-:W-:Y:S01]  /*9140*/  FMUL.FTZ R181, R4, UR10 ;  /* 0x0000000a04b57c20 */ /* 0x000fe20008410000 */
[C---:B------:R-:W-:Y:S01]  /*9150*/  FADD.FTZ R2, -R3.reuse, R20 ;  /* 0x0000001403027221 */ /* 0x040fe20000010100 */
[----:B------:R-:W-:Y:S01]  /*9160*/  FMUL.FTZ R20, R3, UR10 ;  /* 0x0000000a03147c20 */ /* 0x000fe20008410000 */
[----:B------:R-:W-:Y:S01]  /*9170*/  FMUL.FTZ R177, R21, UR10 ;  /* 0x0000000a15b17c20 */ /* 0x000fe20008410000 */
[--C-:B------:R-:W-:Y:S01]  /*9180*/  FFMA.FTZ R21, R152, UR10, -R181.reuse ;  /* 0x0000000a98157c23 */ /* 0x100fe200080108b5 */
[----:B------:R-:W-:Y:S01]  /*9190*/  FMUL.FTZ R2, R2, UR10 ;  /* 0x0000000a02027c20 */ /* 0x000fe20008410000 */
        /* <DEDUP_REMOVED lines=21> */
[--C-:B------:R-:W-:Y:S01]  /*92f0*/  FFMA.FTZ R167, R168, UR10, -R181.reuse ;  /* 0x0000000aa8a77c23 */ /* 0x100fe200080108b5 */
[--C-:B------:R-:W-:Y:S01]  /*9300*/  FFMA.FTZ R160, R162, UR10, -R20.reuse ;  /* 0x0000000aa2a07c23 */ /* 0x100fe20008010814 */
[--C-:B------:R-:W-:Y:S01]  /*9310*/  FFMA.FTZ R163, R191, UR10, -R181.reuse ;  /* 0x0000000abfa37c23 */ /* 0x100fe200080108b5 */
[--C-:B------:R-:W-:Y:S01]  /*9320*/  FFMA.FTZ R191, R165, UR10, -R20.reuse ;  /* 0x0000000aa5bf7c23 */ /* 0x100fe20008010814 */
[--C-:B------:R-:W-:Y:S01]  /*9330*/  FFMA.FTZ R162, R166, UR10, -R20.reuse ;  /* 0x0000000aa6a27c23 */ /* 0x100fe20008010814 */
[--C-:B------:R-:W-:Y:S01]  /*9340*/  FFMA.FTZ R184, R174, UR10, -R181.reuse ;  /* 0x0000000aaeb87c23 */ /* 0x100fe200080108b5 */
[----:B------:R-:W1:Y:S01]  /*9350*/  MUFU.EX2 R197, R197 ;  /* 0x000000c500c57308 */ /* 0x000e620000000800 */
[--C-:B------:R-:W-:Y:S01]  /*9360*/  FFMA.FTZ R185, R169, UR10, -R20.reuse ;  /* 0x0000000aa9b97c23 */ /* 0x100fe20008010814 */
[--C-:B------:R-:W-:Y:S01]  /*9370*/  FFMA.FTZ R153, R176, UR10, -R181.reuse ;  /* 0x0000000ab0997c23 */ /* 0x100fe200080108b5 */
[----:B------:R-:W-:Y:S01]  /*9380*/  FFMA.FTZ R187, R171, UR10, -R20 ;  /* 0x0000000aabbb7c23 */ /* 0x000fe20008010814 */
[----:B------:R-:W-:-:S04]  /*9390*/  FFMA.FTZ R179, R179, UR10, -R181 ;  /* 0x0000000ab3b37c23 */ /* 0x000fc800080108b5 */
[----:B------:R-:W2:Y:S01]  /*93a0*/  MUFU.EX2 R196, R196 ;  /* 0x000000c400c47308 */ /* 0x000ea20000000800 */
[----:B0-----:R-:W-:-:S07]  /*93b0*/  FFMA.FTZ R155, R0, R18, R21 ;  /* 0x00000012009b7223 */ /* 0x001fce0000010015 */
[----:B------:R-:W0:Y:S01]  /*93c0*/  MUFU.EX2 R152, R152 ;  /* 0x0000009800987308 */ /* 0x000e220000000800 */
[----:B-1----:R-:W-:-:S07]  /*93d0*/  FFMA.FTZ R5, R2, R5, R197 ;  /* 0x0000000502057223 */ /* 0x002fce00000100c5 */
[----:B------:R-:W1:Y:S01]  /*93e0*/  MUFU.EX2 R198, R198 ;  /* 0x000000c600c67308 */ /* 0x000e620000000800 */
[----:B--2---:R-:W-:-:S07]  /*93f0*/  FADD.FTZ R155, R196, R155 ;  /* 0x0000009bc49b7221 */ /* 0x004fce0000010000 */
[----:B------:R-:W2:Y:S01]  /*9400*/  MUFU.EX2 R199, R199 ;  /* 0x000000c700c77308 */ /* 0x000ea20000000800 */
[----:B0-----:R-:W-:-:S07]  /*9410*/  FADD.FTZ R18, R152, R5 ;  /* 0x0000000598127221 */ /* 0x001fce0000010000 */
[----:B------:R0:W3:Y:S01]  /*9420*/  MUFU.EX2 R177, R186 ;  /* 0x000000ba00b17308 */ /* 0x0000e20000000800 */
[----:B-1----:R-:W-:-:S07]  /*9430*/  FADD.FTZ R164, R198, R155 ;  /* 0x0000009bc6a47221 */ /* 0x002fce0000010000 */
[----:B------:R-:W1:Y:S01]  /*9440*/  MUFU.EX2 R154, R154 ;  /* 0x0000009a009a7308 */ /* 0x000e620000000800 */
[----:B--2---:R-:W-:Y:S01]  /*9450*/  FADD.FTZ R5, R199, R18 ;  /* 0x00000012c7057221 */ /* 0x004fe20000010000 */
[----:B0-----:R-:W-:-:S06]  /*9460*/  FFMA.FTZ R186, R178, UR10, -R181 ;  /* 0x0000000ab2ba7c23 */ /* 0x001fcc00080108b5 */
[----:B------:R-:W0:Y:S01]  /*9470*/  MUFU.EX2 R192, R192 ;  /* 0x000000c000c07308 */ /* 0x000e220000000800 */
[----:B---3--:R-:W-:-:S07]  /*9480*/  FADD.FTZ R155, R177, R164 ;  /* 0x000000a4b19b7221 */ /* 0x008fce0000010000 */
        /* <DEDUP_REMOVED lines=8> */
[--C-:B------:R-:W-:Y:S01]  /*9510*/  FFMA.FTZ R164, R170, UR10, -R20.reuse ;  /* 0x0000000aaaa47c23 */ /* 0x100fe20008010814 */
[----:B------:R-:W-:-:S05]  /*9520*/  FFMA.FTZ R20, R172, UR10, -R20 ;  /* 0x0000000aac147c23 */ /* 0x000fca0008010814 */
        /* <DEDUP_REMOVED lines=37> */
[----:B0-----:R-:W-:Y:S01]  /*9780*/  FADD.FTZ R5, R187, R18 ;  /* 0x00000012bb057221 */ /* 0x001fe20000010000 */
[----:B--2---:R-:W-:-:S03]  /*9790*/  FADD.FTZ R18, R179, R166 ;  /* 0x000000a6b3127221 */ /* 0x004fc60000010000 */
[----:B-1----:R-:W-:Y:S01]  /*97a0*/  FADD.FTZ R5, R20, R5 ;  /* 0x0000000514057221 */ /* 0x002fe20000010000 */
[----:B------:R-:W-:Y:S06]  /*97b0*/  @!P0 BRA `(.L_x_1044) ;  /* 0x0000000000048947 */ /* 0x000fec0003800000 */
[----:B------:R-:W-:Y:S01]  /*97c0*/  BPT.TRAP 0x1 ;  /* 0x000000040000795c */ /* 0x000fe20000300000 */
.L_x_1044:
[----:B------:R-:W0:Y:S01]  /*97d0*/  S2UR UR4, SR_CgaCtaId ;  /* 0x00000000000479c3 */ /* 0x000e220000008800 */
[----:B------:R-:W-:Y:S01]  /*97e0*/  UIADD3 UR6, UR6, 0x30860, URZ ;  /* 0x0003086006067890 */ /* 0x000fe2000fffe03f */
[----:B------:R-:W-:Y:S01]  /*97f0*/  ISETP.GT.AND P1, PT, R220, R221, PT ;  /* 0x000000dddc00720c */ /* 0x000fe20003f24270 */
[----:B------:R-:W-:Y:S01]  /*9800*/  UMOV UR41, UR39 ;  /* 0x0000002700297c82 */ /* 0x000fe20008000000 */
[----:B------:R-:W-:Y:S01]  /*9810*/  F2FP.BF16.F32.PACK_AB R196, R196, R21 ;  /* 0x00000015c4c4723e */ /* 0x000fe200000010ff */
[----:B------:R-:W-:Y:S01]  /*9820*/  VIADD R220, R220, 0xffffffff ;  /* 0xffffffffdcdc7836 */ /* 0x000fe20000000000 */
[----:B------:R-:W-:Y:S01]  /*9830*/  F2FP.BF16.F32.PACK_AB R187, R20, R187 ;  /* 0x000000bb14bb723e */ /* 0x000fe200000010ff */
[----:B------:R-:W-:Y:S01]  /*9840*/  IMAD.MOV.U32 R20, RZ, RZ, R3 ;  /* 0x000000ffff147224 */ /* 0x000fe200078e0003 */
        /* <DEDUP_REMOVED lines=17> */
[----:B------:R-:W-:Y:S01]  /*9960*/  F2FP.BF16.F32.PACK_AB R186, R179, R186 ;  /* 0x000000bab3ba723e */ /* 0x000fe200000010ff */
[----:B------:R-:W-:Y:S06]  /*9970*/  @P1 BRA `(.L_x_1045) ;  /* 0xffffffdc00c41947 */ /* 0x000fec000383ffff */
.L_x_1034:
[----:B------:R-:W-:-:S13]  /*9980*/  R2UR UR4, R201 ;  /* 0x00000000c90472ca */ /* 0x000fda00000e0000 */
[----:B------:R-:W-:-:S13]  /*9990*/  ISETP.GE.AND P1, PT, R220, UR4, PT ;  /* 0x00000004dc007c0c */ /* 0x000fda000bf26270 */
[----:B------:R-:W-:Y:S05]  /*99a0*/  @!P1 BRA `(.L_x_1046) ;  /* 0x0000002c00349947 */ /* 0x000fea0003800000 */
[----:B------:R-:W-:Y:S01]  /*99b0*/  IMAD.MOV.U32 R21, RZ, RZ, R3 ;  /* 0x000000ffff157224 */ /* 0x000fe200078e0003 */
[----:B------:R-:W-:Y:S01]  /*99c0*/  MOV R20, R4 ;  /* 0x0000000400147202 */ /* 0x000fe20000000f00 */
[----:B------:R-:W-:Y:S01]  /*99d0*/  UMOV UR7, UR39 ;  /* 0x0000002700077c82 */ /* 0x000fe20008000000 */
[----:B------:R-:W-:Y:S01]  /*99e0*/  UMOV UR4, UR38 ;  /* 0x0000002600047c82 */ /* 0x000fe20008000000 */
[----:B------:R-:W-:Y:S01]  /*99f0*/  ULDC UR41, c[0x0][0x9e4] ;  /* 0x0002790000297ab9 */ /* 0x000fe20000000800 */
[----:B------:R-:W-:Y:S01]  /*9a00*/  ULDC UR51, c[0x0][0x9dc] ;  /* 0x0002770000337ab9 */ /* 0x000fe20000000800 */
[----:B------:R-:W-:Y:S01]  /*9a10*/  ULDC UR50, c[0x0][0x288] ;  /* 0x0000a20000327ab9 */ /* 0x000fe20000000800 */
[----:B------:R-:W-:Y:S01]  /*9a20*/  ULDC UR5, c[0x0][0x9d8] ;  /* 0x0002760000057ab9 */ /* 0x000fe20000000800 */
[----:B------:R-:W-:-:S05]  /*9a30*/  ULDC UR54, c[0x0][0x988] ;  /* 0x0002620000367ab9 */ /* 0x000fca0000000800 */
.L_x_1065:
[----:B------:R-:W-:-:S04]  /*9a40*/  UIADD3 UR38, UR4, 0x1, URZ ;  /* 0x0000000104267890 */ /* 0x000fc8000fffe03f */
[----:B------:R-:W-:-:S04]  /*9a50*/  UISETP.NE.AND UP0, UPT, UR38, 0x2, UPT ;  /* 0x000000022600788c */ /* 0x000fc8000bf05270 */
[----:B------:R-:W-:Y:S02]  /*9a60*/  USEL UR39, URZ, 0x1, UP0 ;  /* 0x000000013f277887 */ /* 0x000fe40008000000 */
[----:B------:R-:W-:Y:S02]  /*9a70*/  USEL UR38, UR38, URZ, UP0 ;  /* 0x0000003f26267287 */ /* 0x000fe40008000000 */
[----:B------:R-:W-:Y:S01]  /*9a80*/  ULOP3.LUT UR39, UR7, UR39, URZ, 0x3c, !UPT ;  /* 0x0000002707277292 */ /* 0x000fe2000f8e3c3f */
[----:B------:R-:W-:Y:S11]  /*9a90*/  @!P0 BRA `(.L_x_1047) ;  /* 0x0000000000048947 */ /* 0x000ff60003800000 */
[----:B------:R-:W-:Y:S01]  /*9aa0*/  BPT.TRAP 0x1 ;  /* 0x000000040000795c */ /* 0x000fe20000300000 */
.L_x_1047:
[----:B------:R-:W-:Y:S01]  /*9ab0*/  ULEA UR6, UR38, UR40, 0x3 ;  /* 0x0000002826067291 */ /* 0x000fe2000f8e183f */
[----:B------:R-:W-:-:S05]  /*9ac0*/  IMAD.U32 R3, RZ, RZ, UR39 ;  /* 0x00000027ff037e24 */ /* 0x000fca000f8e00ff */
[----:B------:R-:W-:-:S04]  /*9ad0*/  SHF.L.U32 R3, R3, 0x1f, RZ ;  /* 0x0000001f03037819 */ /* 0x000fc800000006ff */
[----:B------:R0:W1:Y:S01]  /*9ae0*/  SYNCS.PHASECHK.TRANS64.TRYWAIT P1, [UR6+0x30830], R3 ;  /* 0x03083003ff0075a7 */ /* 0x0000620008020146 */
[----:B------:R-:W-:Y:S05]  /*9af0*/  @!P0 BRA `(.L_x_1048) ;  /* 0x0000000000048947 */ /* 0x000fea0003800000 */
[----:B------:R-:W-:Y:S01]  /*9b00*/  BPT.TRAP 0x1 ;  /* 0x000000040000795c */ /* 0x000fe20000300000 */
.L_x_1048:
[----:B-1----:R-:W-:Y:S05]  /*9b10*/  @P1 BRA `(.L_x_1049) ;  /* 0x0000000000081947 */ /* 0x002fea0003800000 */
[----:B------:R-:W1:Y:S02]  /*9b20*/  SYNCS.PHASECHK.TRANS64.TRYWAIT P1, [UR6+0x30830], R3 ;  /* 0x03083003ff0075a7 */ /* 0x000e640008020146 */
[----:B-1----:R-:W-:Y:S05]  /*9b30*/  @!P1 BRA `(.L_x_1050) ;  /* 0x000000b0002c9947 */ /* 0x002fea0003800000 */
.L_x_1049:
        /* <DEDUP_REMOVED lines=229> */
.L_x_1051:
[----:B------:R-:W-:Y:S01]  /*a990*/  ULEA UR11, UR4, UR40, 0x3 ;  /* 0x00000028040b7291 */ /* 0x000fe2000f8e183f */
[----:B------:R-:W-:-:S05]  /*a9a0*/  IMAD.U32 R0, RZ, RZ, UR7 ;  /* 0x00000007ff007e24 */ /* 0x000fca000f8e00ff */
[----:B------:R-:W-:-:S04]  /*a9b0*/  SHF.L.U32 R0, R0, 0x1f, RZ ;  /* 0x0000001f00007819 */ /* 0x000fc800000006ff */
[----:B------:R2:W3:Y:S01]  /*a9c0*/  SYNCS.PHASECHK.TRANS64.TRYWAIT P1, [UR11+0x30850], R0 ;  /* 0x03085000ff0075a7 */ /* 0x0004e2000802014b */
[----:B------:R-:W-:Y:S05]  /*a9d0*/  @!P0 BRA `(.L_x_1052) ;  /* 0x0000000000048947 */ /* 0x000fea0003800000 */
[----:B------:R-:W-:Y:S01]  /*a9e0*/  BPT.TRAP 0x1 ;  /* 0x000000040000795c */ /* 0x000fe20000300000 */
.L_x_1052:
[----:B---3--:R-:W-:Y:S05]  /*a9f0*/  @P1 BRA `(.L_x_1053) ;  /* 0x0000000000081947 */ /* 0x008fea0003800000 */
[----:B------:R-:W3:Y:S02]  /*aa00*/  SYNCS.PHASECHK.TRANS64.TRYWAIT P1, [UR11+0x30850], R0 ;  /* 0x03085000ff0075a7 */ /* 0x000ee4000802014b */
[----:B---3--:R-:W-:Y:S05]  /*aa10*/  @!P1 BRA `(.L_x_1054) ;  /* 0x000000a0008c9947 */ /* 0x008fea0003800000 */
.L_x_1053:
        /* <DEDUP_REMOVED lines=30> */
.L_x_1055:
[----:B------:R-:W-:Y:S01]  /*ac00*/  R2UR UR4, R22 ;  /* 0x00000000160472ca */ /* 0x000fe200000e0000 */
[----:B------:R-:W3:Y:S01]  /*ac10*/  S2UR UR7, SR_CgaCtaId ;  /* 0x00000000000779c3 */ /* 0x000ee20000008800 */
[----:B------:R-:W-:Y:S01]  /*ac20*/  FMUL.FTZ R186, R156, UR5 ;  /* 0x000000059cba7c20 */ /* 0x000fe20008410000 */
[----:B------:R-:W-:Y:S01]  /*ac30*/  FMUL.FTZ R156, R163, UR5 ;  /* 0x00000005a39c7c20 */ /* 0x000fe20008410000 */
[----:B------:R-:W-:Y:S01]  /*ac40*/  FMUL.FTZ R163, R178, UR5 ;  /* 0x00000005b2a37c20 */ /* 0x000fe20008410000 */
[----:B------:R-:W-:Y:S02]  /*ac50*/  VIADD R192, R200, UR60 ;  /* 0x0000003cc8c07c36 */ /* 0x000fe40008000000 */
[----:B0-2---:R-:W-:Y:S01]  /*ac60*/  FMUL.FTZ R0, R154, UR5 ;  /* 0x000000059a007c20 */ /* 0x005fe20008410000 */
[----:B------:R-:W-:Y:S01]  /*ac70*/  FMUL.FTZ R154, R159, UR5 ;  /* 0x000000059f9a7c20 */ /* 0x000fe20008410000 */
[----:B------:R-:W-:Y:S01]  /*ac80*/  FMUL.FTZ R159, R170, UR5 ;  /* 0x00000005aa9f7c20 */ /* 0x000fe20008410000 */
[----:B------:R-:W0:Y:S01]  /*ac90*/  LDC R178, c[0x0][0x2f0] ;  /* 0x0000bc00ffb27b82 */ /* 0x000e220000000800 */
[----:B------:R-:W-:-:S02]  /*aca0*/  IMAD.SHL.U32 R170, R220, 0x40, RZ ;  /* 0x00000040dcaa7824 */ /* 0x000fc400078e00ff */
[----:B------:R-:W-:Y:S01]  /*acb0*/  FMUL.FTZ R191, R168, UR5 ;  /* 0x00000005a8bf7c20 */ /* 0x000fe20008410000 */
[----:B------:R-:W-:Y:S01]  /*acc0*/  FMUL.FTZ R184, R152, UR5 ;  /* 0x0000000598b87c20 */ /* 0x000fe20008410000 */
[----:B------:R-:W-:Y:S01]  /*acd0*/  UISETP.NE.AND UP1, UPT, UR4, URZ, UPT ;  /* 0x0000003f0400728c */ /* 0x000fe2000bf25270 */
[----:B------:R-:W-:Y:S01]  /*ace0*/  FMUL.FTZ R152, R155, UR5 ;  /* 0x000000059b987c20 */ /* 0x000fe20008410000 */
[----:B------:R-:W-:Y:S01]  /*acf0*/  ULEA UR4, UR38, UR40, 0x3 ;  /* 0x0000002826047291 */ /* 0x000fe2000f8e183f */
[----:B------:R-:W-:Y:S01]  /*ad00*/  FMUL.FTZ R188, R160, UR5 ;  /* 0x00000005a0bc7c20 */ /* 0x000fe20008410000 */
[----:B------:R-:W-:Y:S01]  /*ad10*/  UISETP.NE.AND UP0, UPT, UR43, URZ, UPT ;  /* 0x0000003f2b00728c */ /* 0x000fe2000bf05270 */
[----:B------:R-:W-:Y:S01]  /*ad20*/  FMUL.FTZ R187, R161, UR5 ;  /* 0x00000005a1bb7c20 */ /* 0x000fe20008410000 */
[----:B------:R-:W-:Y:S01]  /*ad30*/  PLOP3.LUT P1, PT, PT, PT, UP1, 0x80, 0x0 ;  /* 0x000000000000781c */ /* 0x000fe20003f2f018 */
[----:B------:R-:W-:Y:S01]  /*ad40*/  UIADD3 UR4, UR4, 0x30840, URZ ;  /* 0x0003084004047890 */ /* 0x000fe2000fffe03f */
[----:B------:R-:W-:Y:S01]  /*ad50*/  PLOP3.LUT P2, PT, PT, PT, UP1, 0x80, 0x0 ;  /* 0x000000000000781c */ /* 0x000fe20003f4f018 */
[----:B------:R-:W-:Y:S01]  /*ad60*/  FMUL.FTZ R155, R162, UR5 ;  /* 0x00000005a29b7c20 */ /* 0x000fe20008410000 */
[----:B-1----:R-:W-:Y:S01]  /*ad70*/  FMUL.FTZ R4, R153, UR5 ;  /* 0x0000000599047c20 */ /* 0x002fe20008410000 */
[----:B------:R-:W-:Y:S01]  /*ad80*/  @UP1 ULDC UR6, c[0x0][0x44c] ;  /* 0x0001130000061ab9 */ /* 0x000fe20000000800 */
[----:B---3--:R-:W-:Y:S01]  /*ad90*/  UPRMT UR4, UR7, 0x654, UR4 ;  /* 0x0000065407047896 */ /* 0x008fe20008000004 */
[----:B------:R-:W-:Y:S01]  /*ada0*/  FMUL.FTZ R185, R157, UR5 ;  /* 0x000000059db97c20 */ /* 0x000fe20008410000 */
        /* <DEDUP_REMOVED lines=25> */
[----:B------:R-:W2:Y:S01]  /*af40*/  MUFU.TANH R184, R184 ;  /* 0x000000b800b87308 */ /* 0x000ea20000002400 */
[----:B0-----:R-:W-:Y:S01]  /*af50*/  IMAD R3, R178, UR42, R3 ;  /* 0x0000002ab2037c24 */ /* 0x001fe2000f8e0203 */
[----:B------:R-:W-:Y:S01]  /*af60*/  SYNCS.ARRIVE.TRANS64.RED.A1T0 RZ, [UR4], RZ ;  /* 0x000000ffffff79a7 */ /* 0x000fe20008100404 */
[----:B------:R-:W-:Y:S02]  /*af70*/  ULOP3.LUT UR4, URZ, UR51, URZ, 0x33, !UPT ;  /* 0x000000333f047292 */ /* 0x000fe4000f8e333f */
[----:B------:R-:W-:Y:S01]  /*af80*/  VIADD R3, R3, -UR50 ;  /* 0x8000003203037c36 */ /* 0x000fe20008000000 */
[----:B------:R-:W-:Y:S02]  /*af90*/  ULDC UR6, c[0x0][0x9e0] ;  /* 0x0002780000067ab9 */ /* 0x000fe40000000800 */
[----:B------:R-:W0:Y:S01]  /*afa0*/  MUFU.TANH R4, R4 ;  /* 0x0000000400047308 */ /* 0x000e220000002400 */
[C---:B------:R-:W-:Y:S01]  /*afb0*/  VIADD R173, R3.reuse, UR6 ;  /* 0x0000000603ad7c36 */ /* 0x040fe20008000000 */
[----:B------:R-:W-:-:S03]  /*afc0*/  IADD3 R179, R3, UR4, RZ ;  /* 0x0000000403b37c10 */ /* 0x000fc6000fffe0ff */
[----:B-1----:R-:W-:-:S03]  /*afd0*/  IMAD.IADD R180, R173, 0x1, R168 ;  /* 0x00000001adb47824 */ /* 0x002fc600078e02a8 */
[----:B------:R-:W1:Y:S01]  /*afe0*/  MUFU.TANH R0, R0 ;  /* 0x0000000000007308 */ /* 0x000e620000002400 */
[----:B------:R-:W-:-:S07]  /*aff0*/  IMAD.IADD R181, R179, 0x1, R168 ;  /* 0x00000001b3b57824 */ /* 0x000fce00078e02a8 */
        /* <DEDUP_REMOVED lines=32> */
[----:B------:R-:W-:-:S05]  /*b200*/  VIADD R167, R2, -UR50 ;  /* 0x8000003202a77c36 */ /* 0x000fca0008000000 */
        /* <DEDUP_REMOVED lines=10> */
.L_x_1058:
[----:B------:R-:W-:-:S05]  /*b2b0*/  IMAD.U32 R183, RZ, RZ, UR41 ;  /* 0x00000029ffb77e24 */ /* 0x000fca000f8e00ff */
[----:B------:R-:W-:-:S13]  /*b2c0*/  ISETP.NE.AND P1, PT, R183, 0x1, PT ;  /* 0x00000001b700780c */ /* 0x000fda0003f25270 */
[----:B------:R-:W1:Y:S02]  /*b2d0*/  @P1 LDC.64 R2, c[0x0][0x9e8] ;  /* 0x00027a00ff021b82 */ /* 0x000e640000000a00 */
[----:B-1----:R-:W-:-:S05]  /*b2e0*/  @P1 IMAD.HI.U32 R2, R167, R2, RZ ;  /* 0x00000002a7021227 */ /* 0x002fca00078e00ff */
[----:B------:R-:W-:-:S07]  /*b2f0*/  @P1 SHF.R.U32.HI R167, RZ, R3, R2 ;  /* 0x00000003ffa71219 */ /* 0x000fce0000011602 */
.L_x_1059:
[----:B------:R-:W-:Y:S05]  /*b300*/  BSYNC B0 ;  /* 0x0000000000007941 */ /* 0x000fea0003800000 */
.L_x_1057:
[----:B------:R-:W-:-:S04]  /*b310*/  IMAD R2, R167, R183, -R170 ;  /* 0x000000b7a7027224 */ /* 0x000fc800078e0aaa */
[----:B------:R-:W-:-:S05]  /*b320*/  IMAD R2, R19, -0x2, R2 ;  /* 0xfffffffe13027824 */ /* 0x000fca00078e0202 */
[----:B------:R-:W-:Y:S02]  /*b330*/  VIADDMNMX R180, R2, R183, R180, PT ;  /* 0x000000b702b47246 */ /* 0x000fe400038001b4 */
[----:B------:R-:W-:-:S07]  /*b340*/  VIMNMX R181, R181, R2, !PT ;  /* 0x00000002b5b57248 */ /* 0x000fce0007fe0100 */
.L_x_1056:
[----:B------:R-:W-:Y:S01]  /*b350*/  ISETP.GT.AND P1, PT, R220, -0x1, PT ;  /* 0xffffffffdc00780c */ /* 0x000fe20003f24270 */
[----:B------:R-:W1:Y:S01]  /*b360*/  SHFL.IDX PT, R192, R192, 0x1, 0x1c1f ;  /* 0x003c1f00c0c07f89 */ /* 0x000e6200000e0000 */
[----:B------:R-:W-:Y:S02]  /*b370*/  UISETP.NE.AND UP0, UPT, UR43, URZ, UPT ;  /* 0x0000003f2b00728c */ /* 0x000fe4000bf05270 */
[C---:B------:R-:W-:Y:S02]  /*b380*/  ISETP.GT.AND P4, PT, R181.reuse, 0x1, P1 ;  /* 0x00000001b500780c */ /* 0x040fe40000f84270 */
[----:B------:R-:W-:Y:S02]  /*b390*/  ISETP.GT.AND P5, PT, R181, RZ, P1 ;  /* 0x000000ffb500720c */ /* 0x000fe40000fa4270 */
[C---:B------:R-:W-:Y:S02]  /*b3a0*/  ISETP.LT.OR P4, PT, R180.reuse, 0x2, P4 ;  /* 0x00000002b400780c */ /* 0x040fe40002781670 */
[----:B------:R-:W-:-:S02]  /*b3b0*/  ISETP.LT.OR P5, PT, R180, 0x1, P5 ;  /* 0x00000001b400780c */ /* 0x000fc40002fa1670 */
[----:B0-----:R-:W-:Y:S02]  /*b3c0*/  FSEL R168, R4, -INF , !P4 ;  /* 0xff80000004a87808 */ /* 0x001fe40006000000 */
[C---:B------:R-:W-:Y:S02]  /*b3d0*/  ISETP.GT.AND P4, PT, R181.reuse, 0x18, P1 ;  /* 0x00000018b500780c */ /* 0x040fe40000f84270 */
[----:B------:R-:W-:Y:S02]  /*b3e0*/  FSEL R167, R184, -INF , !P5 ;  /* 0xff800000b8a77808 */ /* 0x000fe40006800000 */
[----:B------:R-:W-:Y:S02]  /*b3f0*/  ISETP.LT.OR P4, PT, R180, 0x19, P4 ;  /* 0x00000019b400780c */ /* 0x000fe40002781670 */
[C---:B------:R-:W-:Y:S02]  /*b400*/  ISETP.GT.AND P6, PT, R181.reuse, 0x8, P1 ;  /* 0x00000008b500780c */ /* 0x040fe40000fc4270 */
[----:B------:R-:W-:-:S02]  /*b410*/  ISETP.GT.AND P2, PT, R181, 0x9, P1 ;  /* 0x00000009b500780c */ /* 0x000fc40000f44270 */
[----:B------:R-:W-:Y:S01]  /*b420*/  ISETP.GT.AND P3, PT, R181, 0x10, P1 ;  /* 0x00000010b500780c */ /* 0x000fe20000f64270 */
[----:B-1----:R-:W-:Y:S01]  /*b430*/  IMAD.IADD R173, R173, 0x1, R192 ;  /* 0x00000001adad7824 */ /* 0x002fe200078e02c0 */
[C---:B------:R-:W-:Y:S02]  /*b440*/  ISETP.GT.AND P5, PT, R181.reuse, 0x11, P1 ;  /* 0x00000011b500780c */ /* 0x040fe40000fa4270 */
        /* <DEDUP_REMOVED lines=33> */
[----:B------:R-:W-:-:S02]  /*b660*/  IADD3 R179, R179, R192, RZ ;  /* 0x000000c0b3b37210 */ /* 0x000fc40007ffe0ff */
[----:B------:R-:W-:Y:S02]  /*b670*/  FSEL R175, R175, -INF , !P6 ;  /* 0xff800000afaf7808 */ /* 0x000fe40007000000 */
[----:B------:R-:W-:Y:S02]  /*b680*/  FSEL R174, R174, -INF , !P2 ;  /* 0xff800000aeae7808 */ /* 0x000fe40005000000 */
[----:B------:R-:W-:Y:S02]  /*b690*/  FSEL R177, R177, -INF , !P3 ;  /* 0xff800000b1b17808 */ /* 0x000fe40005800000 */
[----:B------:R-:W-:Y:S01]  /*b6a0*/  FSEL R176, R176, -INF , !P5 ;  /* 0xff800000b0b07808 */ /* 0x000fe20006800000 */
[----:B------:R-:W-:Y:S06]  /*b6b0*/  @P4 BRA `(.L_x_1060) ;  /* 0x00000000005c4947 */ /* 0x000fec0003800000 */
        /* <DEDUP_REMOVED lines=13> */
.L_x_1062:
[----:B------:R-:W-:-:S05]  /*b790*/  IMAD.U32 R4, RZ, RZ, UR41 ;  /* 0x00000029ff047e24 */ /* 0x000fca000f8e00ff */
[----:B------:R-:W-:-:S13]  /*b7a0*/  ISETP.NE.AND P2, PT, R4, 0x1, PT ;  /* 0x000000010400780c */ /* 0x000fda0003f45270 */
[----:B------:R-:W0:Y:S02]  /*b7b0*/  @P2 LDC.64 R2, c[0x0][0x9e8] ;  /* 0x00027a00ff022b82 */ /* 0x000e240000000a00 */
[----:B0-----:R-:W-:-:S05]  /*b7c0*/  @P2 IMAD.HI.U32 R2, R181, R2, RZ ;  /* 0x00000002b5022227 */ /* 0x001fca00078e00ff */
[----:B------:R-:W-:-:S07]  /*b7d0*/  @P2 SHF.R.U32.HI R181, RZ, R3, R2 ;  /* 0x00000003ffb52219 */ /* 0x000fce0000011602 */
.L_x_1063:
[----:B------:R-:W-:Y:S05]  /*b7e0*/  BSYNC B0 ;  /* 0x0000000000007941 */ /* 0x000fea0003800000 */
.L_x_1061:
[----:B------:R-:W-:-:S04]  /*b7f0*/  IMAD R170, R181, R4, -R170 ;  /* 0x00000004b5aa7224 */ /* 0x000fc800078e0aaa */
[----:B------:R-:W-:-:S05]  /*b800*/  IMAD R170, R19, -0x2, R170 ;  /* 0xfffffffe13aa7824 */ /* 0x000fca00078e02aa */
[----:B------:R-:W-:Y:S02]  /*b810*/  VIADDMNMX R173, R170, R4, R173, PT ;  /* 0x00000004aaad7246 */ /* 0x000fe400038001ad */
[----:B------:R-:W-:-:S07]  /*b820*/  VIMNMX R179, R179, R170, !PT ;  /* 0x000000aab3b37248 */ /* 0x000fce0007fe0100 */
.L_x_1060:
        /* <DEDUP_REMOVED lines=39> */
[----:B------:R-:W-:Y:S02]  /*baa0*/  ISETP.LT.OR P2, PT, R173, 0x1a, P2 ;  /* 0x0000001aad00780c */ /* 0x000fe40001741670 */
[C---:B------:R-:W-:Y:S02]  /*bab0*/  ISETP.GT.AND P5, PT, R179.reuse, 0x21, P1 ;  /* 0x00000021b300780c */ /* 0x040fe40000fa4270 */
        /* <DEDUP_REMOVED lines=8> */
[----:B------:R-:W-:Y:S01]  /*bb40*/  ISETP.LT.OR P6, PT, R173, 0x2a, P6 ;  /* 0x0000002aad00780c */ /* 0x000fe200037c1670 */
[----:B------:R-:W0:Y:S01]  /*bb50*/  SHFL.BFLY PT, R181, R2, 0x1, 0x1f ;  /* 0x0c201f0002b57f89 */ /* 0x000e2200000e0000 */
[----:B------:R-:W-:-:S02]  /*bb60*/  ISETP.GT.AND P5, PT, R179, 0x31, P1 ;  /* 0x00000031b300780c */ /* 0x000fc40000fa4270 */
[C---:B------:R-:W-:Y:S02]  /*bb70*/  ISETP.LT.OR P2, PT, R173.reuse, 0x31, P2 ;  /* 0x00000031ad00780c */ /* 0x040fe40001741670 */
[----:B------:R-:W-:Y:S02]  /*bb80*/  FSEL R162, R162, -INF , !P6 ;  /* 0xff800000a2a27808 */ /* 0x000fe40007000000 */
[----:B------:R-:W-:Y:S02]  /*bb90*/  ISETP.LT.OR P5, PT, R173, 0x32, P5 ;  /* 0x00000032ad00780c */ /* 0x000fe40002fa1670 */
[----:B------:R-:W-:Y:S02]  /*bba0*/  FSEL R163, R163, -INF , !P2 ;  /* 0xff800000a3a37808 */ /* 0x000fe40005000000 */
[----:B------:R-:W-:Y:S02]  /*bbb0*/  FSEL R164, R164, -INF , !P5 ;  /* 0xff800000a4a47808 */ /* 0x000fe40006800000 */
[----:B0-----:R-:W-:-:S02]  /*bbc0*/  FMNMX.FTZ R4, R2, R181, !PT ;  /* 0x000000b502047209 */ /* 0x001fc40007810000 */
[----:B------:R-:W-:Y:S02]  /*bbd0*/  FSEL R2, R0, -INF , !P3 ;  /* 0xff80000000027808 */ /* 0x000fe40005800000 */
[----:B------:R-:W-:Y:S02]  /*bbe0*/  ISETP.GT.AND P3, PT, R179, 0x20, P1 ;  /* 0x00000020b300780c */ /* 0x000fe40000f64270 */
[----:B------:R-:W-:Y:S02]  /*bbf0*/  FMNMX.FTZ R3, R2, R21, !PT ;  /* 0x0000001502037209 */ /* 0x000fe40007810000 */
[----:B------:R-:W-:Y:S02]  /*bc00*/  ISETP.LT.OR P3, PT, R173, 0x21, P3 ;  /* 0x00000021ad00780c */ /* 0x000fe40001f61670 */
[----:B------:R-:W-:Y:S02]  /*bc10*/  FMNMX.FTZ R0, R152, R3, !PT ;  /* 0x0000000398007209 */ /* 0x000fe40007810000 */
[----:B------:R-:W-:-:S02]  /*bc20*/  FSEL R159, R159, -INF , !P3 ;  /* 0xff8000009f9f7808 */ /* 0x000fc40005800000 */
[----:B------:R-:W-:Y:S02]  /*bc30*/  FMNMX.FTZ R3, R153, R0, !PT ;  /* 0x0000000099037209 */ /* 0x000fe40007810000 */
[----:B------:R-:W-:Y:S02]  /*bc40*/  FSETP.NEU.FTZ.AND P3, PT, R4, -INF , PT ;  /* 0xff8000000400780b */ /* 0x000fe40003f7d000 */
[----:B------:R-:W-:-:S04]  /*bc50*/  FMNMX.FTZ R0, R154, R3, !PT ;  /* 0x000000039a007209 */ /* 0x000fc80007810000 */
[----:B------:R-:W-:Y:S01]  /*bc60*/  FMNMX.FTZ R3, R155, R0, !PT ;  /* 0x000000009b037209 */ /* 0x000fe20007810000 */
[----:B------:R-:W-:-:S03]  /*bc70*/  FMUL.FTZ R0, R4, UR10 ;  /* 0x0000000a04007c20 */ /* 0x000fc60008410000 */
[----:B------:R-:W-:Y:S02]  /*bc80*/  FMNMX.FTZ R170, R156, R3, !PT ;  /* 0x000000039caa7209 */ /* 0x000fe40007810000 */
[----:B------:R-:W-:Y:S02]  /*bc90*/  FSEL R0, R0, RZ, P3 ;  /* 0x000000ff00007208 */ /* 0x000fe40001800000 */
[----:B------:R-:W-:-:S03]  /*bca0*/  FMNMX.FTZ R3, R157, R170, !PT ;  /* 0x000000aa9d037209 */ /* 0x000fc60007810000 */
[--C-:B------:R-:W-:Y:S01]  /*bcb0*/  FFMA.FTZ R178, R167, UR10, -R0.reuse ;  /* 0x0000000aa7b27c23 */ /* 0x100fe20008010800 */
[----:B------:R-:W-:Y:S01]  /*bcc0*/  FMNMX.FTZ R170, R158, R3, !PT ;  /* 0x000000039eaa7209 */ /* 0x000fe20007810000 */
[--C-:B------:R-:W-:Y:S01]  /*bcd0*/  FFMA.FTZ R196, R168, UR10, -R0.reuse ;  /* 0x0000000aa8c47c23 */ /* 0x100fe20008010800 */
[----:B------:R-:W-:Y:S01]  /*bce0*/  FSEL R167, R161, -INF , !P4 ;  /* 0xff800000a1a77808 */ /* 0x000fe20006000000 */
[--C-:B------:R-:W-:Y:S01]  /*bcf0*/  FFMA.FTZ R184, R175, UR10, -R0.reuse ;  /* 0x0000000aafb87c23 */ /* 0x100fe20008010800 */
[----:B------:R-:W-:Y:S01]  /*bd00*/  FMNMX.FTZ R3, R159, R170, !PT ;  /* 0x000000aa9f037209 */ /* 0x000fe20007810000 */
[--C-:B------:R-:W-:Y:S01]  /*bd10*/  FFMA.FTZ R194, R190, UR10, -R0.reuse ;  /* 0x0000000abec27c23 */ /* 0x100fe20008010800 */
[----:B------:R-:W-:Y:S01]  /*bd20*/  ISETP.GT.AND P4, PT, R179, 0x38, P1 ;  /* 0x00000038b300780c */ /* 0x000fe20000f84270 */
[--C-:B------:R-:W-:Y:S01]  /*bd30*/  FFMA.FTZ R190, R171, UR10, -R0.reuse ;  /* 0x0000000aabbe7c23 */ /* 0x100fe20008010800 */
[----:B------:R-:W-:Y:S01]  /*bd40*/  FMNMX.FTZ R168, R160, R3, !PT ;  /* 0x00000003a0a87209 */ /* 0x000fe20007810000 */
[--C-:B------:R-:W-:Y:S01]  /*bd50*/  FFMA.FTZ R198, R186, UR10, -R0.reuse ;  /* 0x0000000abac67c23 */ /* 0x100fe20008010800 */
[----:B------:R-:W-:Y:S01]  /*bd60*/  ISETP.GT.AND P1, PT, R179, 0x39, P1 ;  /* 0x00000039b300780c */ /* 0x000fe20000f24270 */
[--C-:B------:R-:W-:Y:S01]  /*bd70*/  FFMA.FTZ R192, R188, UR10, -R0.reuse ;  /* 0x0000000abcc07c23 */ /* 0x100fe20008010800 */
[----:B------:R-:W-:Y:S01]  /*bd80*/  FMNMX.FTZ R3, R167, R168, !PT ;  /* 0x000000a8a7037209 */ /* 0x000fe20007810000 */
[--C-:B------:R-:W-:Y:S01]  /*bd90*/  FFMA.FTZ R183, R185, UR10, -R0.reuse ;  /* 0x0000000ab9b77c23 */ /* 0x100fe20008010800 */
[----:B------:R-:W-:Y:S01]  /*bda0*/  ISETP.LT.OR P4, PT, R173, 0x39, P4 ;  /* 0x00000039ad00780c */ /* 0x000fe20002781670 */
[--C-:B------:R-:W-:Y:S01]  /*bdb0*/  FFMA.FTZ R181, R187, UR10, -R0.reuse ;  /* 0x0000000abbb57c23 */ /* 0x100fe20008010800 */
[----:B------:R-:W-:Y:S01]  /*bdc0*/  FMNMX.FTZ R168, R162, R3, !PT ;  /* 0x00000003a2a87209 */ /* 0x000fe20007810000 */
[--C-:B------:R-:W-:Y:S01]  /*bdd0*/  FFMA.FTZ R179, R189, UR10, -R0.reuse ;  /* 0x0000000abdb37c23 */ /* 0x100fe20008010800 */
[----:B------:R-:W-:Y:S01]  /*bde0*/  ISETP.LT.OR P1, PT, R173, 0x3a, P1 ;  /* 0x0000003aad00780c */ /* 0x000fe20000f21670 */
[--C-:B------:R-:W-:Y:S01]  /*bdf0*/  FFMA.FTZ R173, R169, UR10, -R0.reuse ;  /* 0x0000000aa9ad7c23 */ /* 0x100fe20008010800 */
[----:B------:R-:W-:Y:S01]  /*be00*/  FMNMX.FTZ R3, R163, R168, !PT ;  /* 0x000000a8a3037209 */ /* 0x000fe20007810000 */
[--C-:B------:R-:W-:Y:S01]  /*be10*/  FFMA.FTZ R188, R191, UR10, -R0.reuse ;  /* 0x0000000abfbc7c23 */ /* 0x100fe20008010800 */
[----:B------:R-:W-:Y:S01]  /*be20*/  FSEL R168, R165, -INF , !P4 ;  /* 0xff800000a5a87808 */ /* 0x000fe20006000000 */
[--C-:B------:R-:W-:Y:S01]  /*be30*/  FFMA.FTZ R169, R172, UR10, -R0.reuse ;  /* 0x0000000aaca97c23 */ /* 0x100fe20008010800 */
[----:B------:R-:W-:Y:S01]  /*be40*/  FMNMX.FTZ R3, R164, R3, !PT ;  /* 0x00000003a4037209 */ /* 0x000fe20007810000 */
[--C-:B------:R-:W-:Y:S01]  /*be50*/  FFMA.FTZ R165, R174, UR10, -R0.reuse ;  /* 0x0000000aaea57c23 */ /* 0x100fe20008010800 */
[----:B------:R-:W-:Y:S01]  /*be60*/  FSEL R166, R166, -INF , !P1 ;  /* 0xff800000a6a67808 */ /* 0x000fe20004800000 */
[--C-:B------:R-:W-:Y:S01]  /*be70*/  FFMA.FTZ R186, R177, UR10, -R0.reuse ;  /* 0x0000000ab1ba7c23 */ /* 0x100fe20008010800 */
[----:B------:R-:W-:Y:S01]  /*be80*/  FMNMX.FTZ R3, R168, R3, !PT ;  /* 0x00000003a8037209 */ /* 0x000fe20007810000 */
[----:B------:R-:W-:Y:S01]  /*be90*/  FFMA.FTZ R176, R176, UR10, -R0 ;  /* 0x0000000ab0b07c23 */ /* 0x000fe20008010800 */
[----:B------:R-:W-:Y:S01]  /*bea0*/  FSEL R171, R4, RZ, P3 ;  /* 0x000000ff04ab7208 */ /* 0x000fe20001800000 */
[----:B------:R-:W-:Y:S01]  /*beb0*/  MUFU.EX2 R161, R178 ;  /* 0x000000b200a17308 */ /* 0x000fe20000000800 */
[----:B------:R-:W-:-:S03]  /*bec0*/  FMNMX.FTZ R3, R166, R3, !PT ;  /* 0x00000003a6037209 */ /* 0x000fc60007810000 */
[----:B------:R-:W-:Y:S02]  /*bed0*/  FADD.FTZ R0, -R171, R20 ;  /* 0x00000014ab007221 */ /* 0x000fe40000010100 */
[----:B------:R-:W0:Y:S02]  /*bee0*/  SHFL.BFLY PT, R170, R3, 0x2, 0x1f ;  /* 0x0c401f0003aa7f89 */ /* 0x000e2400000e0000 */
[----:B------:R-:W-:Y:S01]  /*bef0*/  FMUL.FTZ R0, R0, UR10 ;  /* 0x0000000a00007c20 */ /* 0x000fe20008410000 */
[----:B------:R-:W-:Y:S08]  /*bf00*/  MUFU.EX2 R196, R196 ;  /* 0x000000c400c47308 */ /* 0x000ff00000000800 */
[----:B------:R-:W1:Y:S08]  /*bf10*/  MUFU.EX2 R0, R0 ;  /* 0x0000000000007308 */ /* 0x000e700000000800 */
[----:B------:R-:W2:Y:S01]  /*bf20*/  MUFU.EX2 R198, R198 ;  /* 0x000000c600c67308 */ /* 0x000ea20000000800 */
[----:B0-----:R-:W-:-:S07]  /*bf30*/  FMNMX.FTZ R170, R3, R170, !PT ;  /* 0x000000aa03aa7209 */ /* 0x001fce0007810000 */
[----:B------:R-:W0:Y:S01]  /*bf40*/  MUFU.EX2 R183, R183 ;  /* 0x000000b700b77308 */ /* 0x000e220000000800 */
[----:B------:R-:W3:Y:S07]  /*bf50*/  SHFL.BFLY PT, R3, R170, 0x1, 0x1f ;  /* 0x0c201f00aa037f89 */ /* 0x000eee00000e0000 */
[----:B------:R-:W4:Y:S08]  /*bf60*/  MUFU.EX2 R192, R192 ;  /* 0x000000c000c07308 */ /* 0x000f300000000800 */
[----:B------:R-:W5:Y:S08]  /*bf70*/  MUFU.EX2 R181, R181 ;  /* 0x000000b500b57308 */ /* 0x000f700000000800 */
[----:B------:R-:W5:Y:S01]  /*bf80*/  MUFU.EX2 R194, R194 ;  /* 0x000000c200c27308 */ /* 0x000f620000000800 */
[----:B---3--:R-:W-:-:S04]  /*bf90*/  FMNMX.FTZ R3, R170, R3, !PT ;  /* 0x00000003aa037209 */ /* 0x008fc80007810000 */
[C---:B------:R-:W-:Y:S01]  /*bfa0*/  FSETP.NEU.FTZ.AND P1, PT, R3.reuse, -INF , PT ;  /* 0xff8000000300780b */ /* 0x040fe20003f3d000 */
[----:B------:R-:W-:Y:S02]  /*bfb0*/  FMUL.FTZ R175, R3, UR10 ;  /* 0x0000000a03af7c20 */ /* 0x000fe40008410000 */
[----:B------:R-:W3:Y:S03]  /*bfc0*/  MUFU.EX2 R179, R179 ;  /* 0x000000b300b37308 */ /* 0x000ee60000000800 */
[----:B------:R-:W-:-:S05]  /*bfd0*/  FSEL R175, R175, RZ, P1 ;  /* 0x000000ffafaf7208 */ /* 0x000fca0000800000 */
[----:B------:R-:W-:Y:S01]  /*bfe0*/  MUFU.EX2 R188, R188 ;  /* 0x000000bc00bc7308 */ /* 0x000fe20000000800 */
[--C-:B------:R-:W-:Y:S01]  /*bff0*/  FFMA.FTZ R197, R2, UR10, -R175.reuse ;  /* 0x0000000a02c57c23 */ /* 0x100fe200080108af */
[----:B------:R-:W-:Y:S01]  /*c000*/  FSEL R2, R3, RZ, P1 ;  /* 0x000000ff03027208 */ /* 0x000fe20000800000 */
[--C-:B------:R-:W-:Y:S01]  /*c010*/  FFMA.FTZ R20, R152, UR10, -R175.reuse ;  /* 0x0000000a98147c23 */ /* 0x100fe200080108af */
[--C-:B------:R-:W-:Y:S01]  /*c020*/  FFMA.FTZ R199, R153, UR10, -R175.reuse ;  /* 0x0000000a99c77c23 */ /* 0x100fe200080108af */
[--C-:B------:R-:W-:Y:S01]  /*c030*/  FFMA.FTZ R152, R154, UR10, -R175.reuse ;  /* 0x0000000a9a987c23 */ /* 0x100fe200080108af */
[----:B------:R-:W-:Y:S01]  /*c040*/  FFMA.FTZ R193, R155, UR10, -R175 ;  /* 0x0000000a9bc17c23 */ /* 0x000fe200080108af */
        /* <DEDUP_REMOVED lines=15> */
[----:B0-----:R-:W-:Y:S01]  /*c140*/  FADD.FTZ R21, R183, R162 ;  /* 0x000000a2b7157221 */ /* 0x001fe20000010000 */
[--C-:B------:R-:W-:Y:S01]  /*c150*/  FFMA.FTZ R187, R168, UR10, -R175.reuse ;  /* 0x0000000aa8bb7c23 */ /* 0x100fe200080108af */
[----:B------:R-:W0:Y:S01]  /*c160*/  MUFU.EX2 R2, R2 ;  /* 0x0000000200027308 */ /* 0x000e220000000800 */
[----:B------:R-:W-:Y:S01]  /*c170*/  FFMA.FTZ R166, R166, UR10, -R175 ;  /* 0x0000000aa6a67c23 */ /* 0x000fe200080108af */
[----:B----4-:R-:W-:-:S04]  /*c180*/  FADD.FTZ R162, R192, R21 ;  /* 0x00000015c0a27221 */ /* 0x010fc80000010000 */
[----:B-----5:R-:W-:Y:S01]  /*c190*/  FADD.FTZ R21, R181, R162 ;  /* 0x000000a2b5157221 */ /* 0x020fe20000010000 */
[----:B------:R-:W-:Y:S01]  /*c1a0*/  FFMA.FTZ R162, R164, UR10, -R175 ;  /* 0x0000000aa4a27c23 */ /* 0x000fe200080108af */
[----:B------:R-:W1:Y:S02]  /*c1b0*/  MUFU.EX2 R199, R199 ;  /* 0x000000c700c77308 */ /* 0x000e640000000800 */
[----:B------:R-:W-:-:S04]  /*c1c0*/  FADD.FTZ R164, R194, R21 ;  /* 0x00000015c2a47221 */ /* 0x000fc80000010000 */
[----:B---3--:R-:W-:Y:S02]  /*c1d0*/  FADD.FTZ R21, R179, R164 ;  /* 0x000000a4b3157221 */ /* 0x008fe40000010000 */
[----:B------:R-:W2:Y:S01]  /*c1e0*/  MUFU.EX2 R152, R152 ;  /* 0x0000009800987308 */ /* 0x000ea20000000800 */
[----:B0-----:R-:W-:Y:S01]  /*c1f0*/  FFMA.FTZ R5, R2, R5, R197 ;  /* 0x0000000502057223 */ /* 0x001fe200000100c5 */
[----:B------:R-:W-:-:S03]  /*c200*/  FADD.FTZ R164, R188, R21 ;  /* 0x00000015bca47221 */ /* 0x000fc60000010000 */
[----:B------:R-:W-:-:S03]  /*c210*/  FADD.FTZ R18, R20, R5 ;  /* 0x0000000514127221 */ /* 0x000fc60000010000 */
        /* <DEDUP_REMOVED lines=42> */
.L_x_1064:
[----:B------:R-:W0:Y:S01]  /*c4c0*/  S2UR UR6, SR_CgaCtaId ;  /* 0x00000000000679c3 */ /* 0x000e220000008800 */
[----:B------:R-:W-:Y:S01]  /*c4d0*/  R2UR UR4, R201 ;  /* 0x00000000c90472ca */ /* 0x000fe200000e0000 */
[----:B------:R-:W-:Y:S01]  /*c4e0*/  UIADD3 UR11, UR11, 0x30860, URZ ;  /* 0x000308600b0b7890 */ /* 0x000fe2000fffe03f */
[----:B------:R-:W-:Y:S01]  /*c4f0*/  F2FP.BF16.F32.PACK_AB R197, R20, R197 ;  /* 0x000000c514c5723e */ /* 0x000fe200000010ff */
        /* <DEDUP_REMOVED lines=8> */
[C---:B------:R-:W-:Y:S01]  /*c580*/  ISETP.GT.AND P1, PT, R220.reuse, UR4, PT ;  /* 0x00000004dc007c0c */ /* 0x040fe2000bf24270 */
[----:B------:R-:W-:Y:S01]  /*c590*/  UMOV UR4, UR38 ;  /* 0x0000002600047c82 */ /* 0x000fe20008000000 */
[----:B------:R-:W-:Y:S01]  /*c5a0*/  F2FP.BF16.F32.PACK_AB R194, R179, R194 ;  /* 0x000000c2b3c2723e */ /* 0x000fe200000010ff */
[----:B------:R-:W-:Y:S01]  /*c5b0*/  VIADD R220, R220, 0xffffffff ;  /* 0xffffffffdcdc7836 */ /* 0x000fe20000000000 */
        /* <DEDUP_REMOVED lines=9> */
[----:B------:R-:W-:Y:S02]  /*c650*/  F2FP.BF16.F32.PACK_AB R186, R171, R186 ;  /* 0x000000baabba723e */ /* 0x000fe400000010ff */
[----:B------:R-:W-:Y:S01]  /*c660*/  F2FP.BF16.F32.PACK_AB R187, R166, R187 ;  /* 0x000000bba6bb723e */ /* 0x000fe200000010ff */
[----:B------:R-:W-:Y:S06]  /*c670*/  @P1 BRA `(.L_x_1065) ;  /* 0xffffffd000f01947 */ /* 0x000fec000383ffff */
.L_x_1046:
        /* <DEDUP_REMOVED lines=131> */
.L_x_1066:
[----:B------:R-:W-:Y:S01]  /*ceb0*/  ULEA UR5, UR38, UR40, 0x3 ;  /* 0x0000002826057291 */ /* 0x000fe2000f8e183f */
[----:B------:R-:W-:-:S04]  /*cec0*/  MOV R0, UR39 ;  /* 0x0000002700007c02 */ /* 0x000fc80008000f00 */
[----:B------:R-:W-:-:S04]  /*ced0*/  SHF.L.U32 R0, R0, 0x1f, RZ ;  /* 0x0000001f00007819 */ /* 0x000fc800000006ff */
[----:B------:R0:W1:Y:S01]  /*cee0*/  SYNCS.PHASECHK.TRANS64.TRYWAIT P1, [UR5+0x30850], R0 ;  /* 0x03085000ff0075a7 */ /* 0x0000620008020145 */
[----:B------:R-:W-:Y:S05]  /*cef0*/  @!P0 BRA `(.L_x_1067) ;  /* 0x0000000000048947 */ /* 0x000fea0003800000 */
[----:B------:R-:W-:Y:S01]  /*cf00*/  BPT.TRAP 0x1 ;  /* 0x000000040000795c */ /* 0x000fe20000300000 */
.L_x_1067:
[----:B-1----:R-:W-:Y:S05]  /*cf10*/  @P1 BRA `(.L_x_1068) ;  /* 0x0000000000081947 */ /* 0x002fea0003800000 */
[----:B------:R-:W1:Y:S02]  /*cf20*/  SYNCS.PHASECHK.TRANS64.TRYWAIT P1, [UR5+0x30850], R0 ;  /* 0x03085000ff0075a7 */ /* 0x000e640008020145 */
[----:B-1----:R-:W-:Y:S05]  /*cf30*/  @!P1 BRA `(.L_x_1069) ;  /* 0x0000007c005c9947 */ /* 0x002fea0003800000 */
.L_x_1068:
[----:B------:R-:W-:Y:S01]  /*cf40*/  UIADD3 UR40, UR40, 0x400, URZ ;  /* 0x0000040028287890 */ /* 0x000fe2000fffe03f */
[----:B------:R-:W-:Y:S01]  /*cf50*/  WARPGROUP.ARRIVE ;  /* 0x00000000000079c5 */ /* 0x000fe20000000000 */
[----:B------:R-:W-:Y:S01]  /*cf60*/  UMOV UR7, 0x40000040 ;  /* 0x4000004000077882 */ /* 0x000fe20000000000 */
[----:B-1----:R-:W1:Y:S01]  /*cf70*/  SHFL.BFLY PT, R7, R18, 0x2, 0x1f ;  /* 0x0c401f0012077f89 */ /* 0x002e6200000e0000 */
[----:B------:R-:W-:Y:S01]  /*cf80*/  USHF.R.U32.HI UR40, URZ, 0x4, UR40 ;  /* 0x000000043f287899 */ /* 0x000fe20008011628 */
[----:B------:R-:W-:Y:S02]  /*cf90*/  IMAD.MOV.U32 R6, RZ, RZ, RZ ;  /* 0x000000ffff067224 */ /* 0x000fe400078e00ff */
[----:B0-----:R-:W0:Y:S01]  /*cfa0*/  SHFL.BFLY PT, R0, R5, 0x2, 0x1f ;  /* 0x0c401f0005007f89 */ /* 0x001e2200000e0000 */
[----:B------:R-:W-:Y:S01]  /*cfb0*/  ULOP3.LUT UR40, UR40, 0x3fff, URZ, 0xc0, !UPT ;  /* 0x00003fff28287892 */ /* 0x000fe2000f8ec03f */
[----:B------:R-:W-:-:S03]  /*cfc0*/  IMAD.U32 R13, RZ, RZ, UR10 ;  /* 0x0000000aff0d7e24 */ /* 0x000fc6000f8e00ff */
[----:B------:R-:W-:-:S04]  /*cfd0*/  ULOP3.LUT UR4, UR40, 0x2000000, URZ, 0xfc, !UPT ;  /* 0x0200000028047892 */ /* 0x000fc8000f8efc3f */
[----:B------:R-:W-:-:S07]  /*cfe0*/  ULEA UR4, UR38, UR4, 0xb ;  /* 0x0000000426047291 */ /* 0x000fce000f8e583f */
[----:B------:R-:W-:Y:S02]  /*cff0*/  UMOV UR6, UR4 ;  /* 0x0000000400067c82 */ /* 0x000fe40008000000 */
[----:B------:R-:W-:Y:S01]  /*d000*/  HGMMA.64x256x16.F32.BF16 R24, R196, gdesc[UR4].tnspB, R24, gsb0 ;  /* 0x43e00004c4187df0 */ /* 0x000fe20008001818 */
[----:B------:R-:W-:Y:S01]  /*d010*/  UIADD3 UR6, UR4, 0x80, URZ ;  /* 0x0000008004067890 */ /* 0x000fe2000fffe03f */
[----:B-1----:R-:W-:Y:S01]  /*d020*/  FADD.FTZ R7, R7, R18 ;  /* 0x0000001207077221 */ /* 0x002fe20000010000 */
[----:B------:R-:W-:Y:S01]  /*d030*/  UMOV UR7, 0x40000040 ;  /* 0x4000004000077882 */ /* 0x000fe20000000000 */
[----:B0-----:R-:W-:Y:S01]  /*d040*/  FADD.FTZ R2, R0, R5 ;  /* 0x0000000500027221 */ /* 0x001fe20000010000 */
[----:B------:R-:W-:Y:S02]  /*d050*/  IMAD.MOV.U32 R5, RZ, RZ, RZ ;  /* 0x000000ffff057224 */ /* 0x000fe400078e00ff */
[----:B------:R-:W0:Y:S04]  /*d060*/  SHFL.BFLY PT, R0, R7, 0x1, 0x1f ;  /* 0x0c201f0007007f89 */ /* 0x000e2800000e0000 */
[----:B------:R-:W1:Y:S01]  /*d070*/  SHFL.BFLY PT, R9, R2, 0x1, 0x1f ;  /* 0x0c201f0002097f89 */ /* 0x000e6200000e0000 */
[----:B0-----:R-:W-:Y:S01]  /*d080*/  FADD.FTZ R11, R7, R0 ;  /* 0x00000000070b7221 */ /* 0x001fe20000010000 */
[----:B------:R-:W-:-:S02]  /*d090*/  IMAD.U32 R7, RZ, RZ, UR10 ;  /* 0x0000000aff077e24 */ /* 0x000fc4000f8e00ff */
        /* <DEDUP_REMOVED lines=18> */
[----:B------:R-:W-:Y:S01]  /*d1c0*/  UIADD3 UR6, UR4, 0x100, URZ ;  /* 0x0000010004067890 */ /* 0x000fe2000fffe03f */
[----:B------:R-:W-:Y:S01]  /*d1d0*/  UMOV UR7, 0x40000040 ;  /* 0x4000004000077882 */ /* 0x000fe20000000000 */
[----:B------:R-:W-:Y:S01]  /*d1e0*/  UIADD3 UR4, UR4, 0x180, URZ ;  /* 0x0000018004047890 */ /* 0x000fe2000fffe03f */
[----:B------:R-:W-:Y:S02]  /*d1f0*/  WARPGROUP.DEPBAR.LE gsb0, 0x0 ;  /* 0x00008000000079c5 */ /* 0x000fe40000010000 */
[----:B------:R-:W-:-:S15]  /*d200*/  WARPGROUP.ARRIVE ;  /* 0x00000000000079c5 */ /* 0x000fde0000000000 */
[----:B------:R-:W-:-:S07]  /*d210*/  NOP ;  /* 0x0000000000007918 */ /* 0x000fce0000000000 */
        /* <DEDUP_REMOVED lines=10> */
.L_x_1070:
[----:B------:R-:W0:Y:S01]  /*d2c0*/  S2UR UR7, SR_CgaCtaId ;  /* 0x00000000000779c3 */ /* 0x000e220000008800 */
[----:B------:R-:W-:Y:S01]  /*d2d0*/  R2UR UR6, R209 ;  /* 0x00000000d10672ca */ /* 0x000fe200000e0000 */
[----:B------:R-:W-:Y:S01]  /*d2e0*/  UIADD3 UR4, UR5, 0x30860, URZ ;  /* 0x0003086005047890 */ /* 0x000fe2000fffe03f */
[-C--:B------:R-:W-:Y:S01]  /*d2f0*/  FMUL.FTZ R172, R32, R6.reuse ;  /* 0x0000000620ac7220 */ /* 0x080fe20000410000 */
[----:B------:R-:W-:Y:S01]  /*d300*/  UIADD3 UR38, UR38, 0x1, URZ ;  /* 0x0000000126267890 */ /* 0x000fe2000fffe03f */
[-C--:B------:R-:W-:Y:S01]  /*d310*/  FMUL.FTZ R173, R36, R6.reuse ;  /* 0x0000000624ad7220 */ /* 0x080fe20000410000 */
[-C--:B------:R-:W-:Y:S01]  /*d320*/  FMUL.FTZ R174, R40, R6.reuse ;  /* 0x0000000628ae7220 */ /* 0x080fe20000410000 */
[-C--:B------:R-:W-:Y:S01]  /*d330*/  FMUL.FTZ R175, R44, R6.reuse ;  /* 0x000000062caf7220 */ /* 0x080fe20000410000 */
[----:B------:R-:W-:Y:S01]  /*d340*/  UISETP.NE.AND UP0, UPT, UR38, 0x2, UPT ;  /* 0x000000022600788c */ /* 0x000fe2000bf05270 */
[-C--:B------:R-:W-:Y:S01]  /*d350*/  FMUL.FTZ R176, R48, R6.reuse ;  /* 0x0000000630b07220 */ /* 0x080fe20000410000 */
[-C--:B------:R-:W-:Y:S01]  /*d360*/  FMUL.FTZ R177, R52, R6.reuse ;  /* 0x0000000634b17220 */ /* 0x080fe20000410000 */
[-C--:B------:R-:W-:Y:S01]  /*d370*/  FMUL.FTZ R178, R56, R6.reuse ;  /* 0x0000000638b27220 */ /* 0x080fe20000410000 */
[-C--:B------:R-:W-:Y:S01]  /*d380*/  FMUL.FTZ R179, R60, R6.reuse ;  /* 0x000000063cb37220 */ /* 0x080fe20000410000 */
[-C--:B------:R-:W-:Y:S01]  /*d390*/  FMUL.FTZ R180, R64, R6.reuse ;  /* 0x0000000640b47220 */ /* 0x080fe20000410000 */
        /* <DEDUP_REMOVED lines=10> */
[----:B0-----:R-:W-:Y:S01]  /*d440*/  UPRMT UR4, UR7, 0x654, UR4 ;  /* 0x0000065407047896 */ /* 0x001fe20008000004 */
        /* <DEDUP_REMOVED lines=107> */
[----:B------:R-:W-:Y:S01]  /*db00*/  MOV R209, UR6 ;  /* 0x0000000600d17c02 */ /* 0x000fe20008000f00 */
[-C--:B------:R-:W-:Y:S01]  /*db10*/  FMUL.FTZ R162, R143, R5.reuse ;  /* 0x000000058fa27220 */ /* 0x080fe20000410000 */
[----:B------:R-:W-:Y:S01]  /*db20*/  PLOP3.LUT P0, PT, PT, PT, PT, 0x8, 0x0 ;  /* 0x000000000000781c */ /* 0x000fe20003f0e170 */
[-C--:B------:R-:W-:Y:S01]  /*db30*/  FMUL.FTZ R163, R146, R5.reuse ;  /* 0x0000000592a37220 */ /* 0x080fe20000410000 */
[-C--:B------:R-:W-:Y:S01]  /*db40*/  FMUL.FTZ R164, R147, R5.reuse ;  /* 0x0000000593a47220 */ /* 0x080fe20000410000 */
[-C--:B------:R-:W-:Y:S01]  /*db50*/  FMUL.FTZ R165, R150, R5.reuse ;  /* 0x0000000596a57220 */ /* 0x080fe20000410000 */
[----:B------:R-:W-:Y:S01]  /*db60*/  FMUL.FTZ R167, R151, R5 ;  /* 0x0000000597a77220 */ /* 0x000fe20000410000 */
[----:B------:R-:W-:-:S02]  /*db70*/  USEL UR38, UR38, URZ, UP0 ;  /* 0x0000003f26267287 */ /* 0x000fc40008000000 */
[----:B------:R-:W-:-:S12]  /*db80*/  ULOP3.LUT UR39, UR39, UR4, URZ, 0x3c, !UPT ;  /* 0x0000000427277292 */ /* 0x000fd8000f8e3c3f */
.L_x_992:
[----:B------:R-:W0:Y:S01]  /*db90*/  S2R R5, SR_CgaCtaId ;  /* 0x0000000000057919 */ /* 0x000e220000008800 */
[----:B------:R-:W-:Y:S01]  /*dba0*/  MOV R196, 0x400 ;  /* 0x0000040000c47802 */ /* 0x000fe20000000f00 */
[----:B------:R-:W-:Y:S01]  /*dbb0*/  BSSY B0, `(.L_x_1071) ;  /* 0x0000297000007945 */ /* 0x000fe20003800000 */
[----:B------:R-:W-:Y:S02]  /*dbc0*/  BAR.SYNC.DEFER_BLOCKING 0x5, 0x180 ;  /* 0x0146000000007b1d */ /* 0x000fe40000010000 */
[----:B0-----:R-:W-:-:S05]  /*dbd0*/  LEA R196, R5, R196, 0x18 ;  /* 0x000000c405c47211 */ /* 0x001fca00078ec0ff */
[----:B------:R-:W0:Y:S02]  /*dbe0*/  LDS R4, [R196+0x308d0] ;  /* 0x0308d000c4047984 */ /* 0x000e240000000800 */
[----:B0-----:R-:W-:Y:S01]  /*dbf0*/  R2UR UR4, R4 ;  /* 0x00000000040472ca */ /* 0x001fe200000e0000 */
[----:B------:R-:W-:Y:S06]  /*dc00*/  BAR.ARV 0x4, 0x180 ;  /* 0x0106000000007b1d */ /* 0x000fec0000002000 */
[----:B------:R-:W-:Y:S08]  /*dc10*/  @P0 BRA `(.L_x_1072) ;  /* 0x0000001c00540947 */ /* 0x000ff00003800000 */
[----:B------:R-:W0:Y:S01]  /*dc20*/  S2R R5, SR_SWINHI ;  /* 0x0000000000057919 */ /* 0x000e220000002f00 */
[----:B------:R-:W1:Y:S01]  /*dc30*/  LDC R197, c[0x0][0xbe8] ;  /* 0x0002fa00ffc57b82 */ /* 0x000e620000000800 */
[----:B------:R-:W-:Y:S01]  /*dc40*/  F2FP.BF16.F32.PACK_AB R24, R25, R24 ;  /* 0x000000181918723e */ /* 0x000fe200000010ff */
[----:B------:R-:W-:Y:S01]  /*dc50*/  ULDC.64 UR8, c[0x0][0xb90] ;  /* 0x0002e40000087ab9 */ /* 0x000fe20000000a00 */
[----:B------:R-:W-:Y:S02]  /*dc60*/  F2FP.BF16.F32.PACK_AB R25, R27, R26 ;  /* 0x0000001a1b19723e */ /* 0x000fe400000010ff */
[----:B------:R-:W-:Y:S02]  /*dc70*/  F2FP.BF16.F32.PACK_AB R27, R31, R30 ;  /* 0x0000001e1f1b723e */ /* 0x000fe400000010ff */
[----:B------:R-:W-:Y:S02]  /*dc80*/  R2UR UR11, R206 ;  /* 0x00000000ce0b72ca */ /* 0x000fe400000e0000 */
[----:B------:R-:W-:-:S02]  /*dc90*/  R2UR UR13, R207 ;  /* 0x00000000cf0d72ca */ /* 0x000fc400000e0000 */
[----:B------:R-:W-:Y:S02]  /*dca0*/  F2FP.BF16.F32.PACK_AB R26, R29, R28 ;  /* 0x0000001c1d1a723e */ /* 0x000fe400000010ff */
[----:B------:R-:W-:Y:S02]  /*dcb0*/  F2FP.BF16.F32.PACK_AB R136, R137, R136 ;  /* 0x000000888988723e */ /* 0x000fe400000010ff */
[----:B------:R-:W-:Y:S02]  /*dcc0*/  F2FP.BF16.F32.PACK_AB R137, R100, R96 ;  /* 0x000000606489723e */ /* 0x000fe400000010ff */
[----:B------:R-:W-:Y:S02]  /*dcd0*/  F2FP.BF16.F32.PACK_AB R144, R145, R144 ;  /* 0x000000909190723e */ /* 0x000fe400000010ff */
[----:B------:R-:W-:Y:S01]  /*dce0*/  F2FP.BF16.F32.PACK_AB R145, R164, R163 ;  /* 0x000000a3a491723e */ /* 0x000fe200000010ff */
[----:B------:R-:W-:Y:S02]  /*dcf0*/  USHF.R.S32.HI UR10, URZ, 0x1f, UR11 ;  /* 0x0000001f3f0a7899 */ /* 0x000fe4000801140b */
[----:B------:R-:W-:-:S02]  /*dd00*/  UIMAD.WIDE.U32 UR6, UR11, UR8, URZ ;  /* 0x000000080b0672a5 */ /* 0x000fc4000f8e003f */
[----:B------:R-:W-:Y:S02]  /*dd10*/  UIMAD UR5, UR10, UR8, URZ ;  /* 0x000000080a0572a4 */ /* 0x000fe4000f8e023f */
[----:B------:R-:W-:Y:S02]  /*dd20*/  USHF.R.S32.HI UR12, URZ, 0x1f, UR13 ;  /* 0x0000001f3f0c7899 */ /* 0x000fe4000801140d */
[----:B------:R-:W-:Y:S01]  /*dd30*/  UIMAD UR5, UR11, UR9, UR5 ;  /* 0x000000090b0572a4 */ /* 0x000fe2000f8e0205 */
[----:B------:R-:W-:Y:S02]  /*dd40*/  MOV R158, R196 ;  /* 0x000000c4009e7202 */ /* 0x000fe40000000f00 */
[----:B0-----:R-:W-:Y:S01]  /*dd50*/  MOV R159, R5 ;  /* 0x00000005009f7202 */ /* 0x001fe20000000f00 */
[----:B------:R-:W-:Y:S01]  /*dd60*/  IMAD R5, R208, 0x40, R23 ;  /* 0x00000040d0057824 */ /* 0x000fe200078e0217 */
[----:B------:R-:W-:Y:S01]  /*dd70*/  ULDC.64 UR8, c[0x0][0xb98] ;  /* 0x0002e60000087ab9 */ /* 0x000fe20000000a00 */
[----:B------:R-:W-:Y:S01]  /*dd80*/  UIADD3 UR7, UR7, UR5, URZ ;  /* 0x0000000507077290 */ /* 0x000fe2000fffe03f */
[----:B------:R-:W-:Y:S01]  /*dd90*/  IMAD.WIDE R16, R213, 0x2, R158 ;  /* 0x00000002d5107825 */ /* 0x000fe200078e029e */
[----:B------:R-:W-:-:S02]  /*dda0*/  UIMAD UR5, UR12, UR8, URZ ;  /* 0x000000080c0572a4 */ /* 0x000fc4000f8e023f */
[----:B------:R-:W-:Y:S01]  /*ddb0*/  UIMAD.WIDE.U32 UR6, UR13, UR8, UR6 ;  /* 0x000000080d0672a5 */ /* 0x000fe2000f8e0006 */
[----:B------:R-:W-:Y:S01]  /*ddc0*/  IMAD.WIDE R158, R5, 0x2, R158 ;  /* 0x00000002059e7825 */ /* 0x000fe200078e029e */
[C---:B------:R-:W-:Y:S01]  /*ddd0*/  IADD3 R7, P3, R16.reuse, 0xc060, RZ ;  /* 0x0000c06010077810 */ /* 0x040fe20007f7e0ff */
[----:B------:R-:W-:Y:S01]  /*dde0*/  UIMAD UR5, UR13, UR9, UR5 ;  /* 0x000000090d0572a4 */ /* 0x000fe2000f8e0205 */
[C---:B------:R-:W-:Y:S02]  /*ddf0*/  IADD3 R119, P4, R16.reuse, 0xc040, RZ ;  /* 0x0000c04010777810 */ /* 0x040fe40007f9e0ff */
[----:B------:R-:W-:Y:S01]  /*de00*/  LOP3.LUT R4, R7, 0x380, RZ, 0xc0, !PT ;  /* 0x0000038007047812 */ /* 0x000fe200078ec0ff */
[----:B------:R-:W-:Y:S01]  /*de10*/  IMAD.X R5, RZ, RZ, R17, P3 ;  /* 0x000000ffff057224 */ /* 0x000fe200018e0611 */
[----:B------:R-:W-:Y:S01]  /*de20*/  IADD3 R117, P5, R16, 0xc020, RZ ;  /* 0x0000c02010757810 */ /* 0x000fe20007fbe0ff */
[----:B------:R-:W-:Y:S01]  /*de30*/  ULDC.64 UR8, c[0x0][0xae8] ;  /* 0x0002ba0000087ab9 */ /* 0x000fe20000000a00 */
[----:B------:R-:W-:-:S02]  /*de40*/  SHF.R.U64 R4, R4, 0x3, RZ ;  /* 0x0000000304047819 */ /* 0x000fc400000012ff */
[C---:B------:R-:W-:Y:S01]  /*de50*/  IADD3 R115, P6, R16.reuse, 0xc000, RZ ;  /* 0x0000c00010737810 */ /* 0x040fe20007fde0ff */
[--C-:B------:R-:W-:Y:S01]  /*de60*/  IMAD.X R9, RZ, RZ, R17.reuse, P5 ;  /* 0x000000ffff097224 */ /* 0x100fe200028e0611 */
[C---:B------:R-:W-:Y:S02]  /*de70*/  IADD3 R113, P0, R16.reuse, 0x8060, RZ ;  /* 0x0000806010717810 */ /* 0x040fe40007f1e0ff */
[C---:B------:R-:W-:Y:S01]  /*de80*/  IADD3 R111, P2, R16.reuse, 0x8040, RZ ;  /* 0x00008040106f7810 */ /* 0x040fe20007f5e0ff */
[--C-:B------:R-:W-:Y:S01]  /*de90*/  IMAD.X R11, RZ, RZ, R17.reuse, P6 ;  /* 0x000000ffff0b7224 */ /* 0x100fe200030e0611 */
[C---:B------:R-:W-:Y:S01]  /*dea0*/  IADD3 R102, P3, R16.reuse, 0x8020, RZ ;  /* 0x0000802010667810 */ /* 0x040fe20007f7e0ff */
[--C-:B------:R-:W-:Y:S01]  /*deb0*/  IMAD.X R13, RZ, RZ, R17.reuse, P0 ;  /* 0x000000ffff0d7224 */ /* 0x100fe200000e0611 */
[C---:B------:R-:W-:Y:S01]  /*dec0*/  LOP3.LUT R161, R16.reuse, 0x380, RZ, 0xc0, !PT ;  /* 0x0000038010a17812 */ /* 0x040fe200078ec0ff */
[--C-:B------:R-:W-:Y:S01]  /*ded0*/  IMAD.X R135, RZ, RZ, R17.reuse, P2 ;  /* 0x000000ffff877224 */ /* 0x100fe200010e0611 */
[----:B------:R-:W-:Y:S01]  /*dee0*/  IADD3 R103, P1, R16, 0x20, RZ ;  /* 0x0000002010677810 */ /* 0x000fe20007f3e0ff */
[--C-:B------:R-:W-:Y:S01]  /*def0*/  IMAD.X R139, RZ, RZ, R17.reuse, P3 ;  /* 0x000000ffff8b7224 */ /* 0x100fe200018e0611 */
[----:B------:R-:W-:Y:S01]  /*df00*/  LOP3.LUT R4, R4, R7, RZ, 0x3c, !PT ;  /* 0x0000000704047212 */ /* 0x000fe200078e3cff */
[----:B------:R-:W-:Y:S01]  /*df10*/  IMAD.X R7, RZ, RZ, R17, P4 ;  /* 0x000000ffff077224 */ /* 0x000fe200020e0611 */
[----:B------:R-:W-:-:S02]  /*df20*/  IADD3 R109, P4, R16, 0x8000, RZ ;  /* 0x00008000106d7810 */ /* 0x000fc40007f9e0ff */
[C---:B------:R-:W-:Y:S02]  /*df30*/  IADD3 R104, P5, R16.reuse, 0x4060, RZ ;  /* 0x0000406010687810 */ /* 0x040fe40007fbe0ff */
[C---:B------:R-:W-:Y:S01]  /*df40*/  IADD3 R105, P6, R16.reuse, 0x40, RZ ;  /* 0x0000004010697810 */ /* 0x040fe20007fde0ff */
[--C-:B------:R-:W-:Y:S01]  /*df50*/  IMAD.X R143, RZ, RZ, R17.reuse, P4 ;  /* 0x000000ffff8f7224 */ /* 0x100fe200020e0611 */
[C---:B------:R-:W-:Y:S01]  /*df60*/  IADD3 R107, P0, R16.reuse, 0x4040, RZ ;  /* 0x00004040106b7810 */ /* 0x040fe20007f1e0ff */
[--C-:B------:R-:W-:Y:S01]  /*df70*/  IMAD.X R147, RZ, RZ, R17.reuse, P5 ;  /* 0x000000ffff937224 */ /* 0x100fe200028e0611 */
[----:B------:R-:W-:Y:S01]  /*df80*/  IADD3.X R15, RZ, R17, RZ, P1, !PT ;  /* 0x00000011ff0f7210 */ /* 0x000fe20000ffe4ff */
[--C-:B------:R-:W-:Y:S01]  /*df90*/  IMAD.X R151, RZ, RZ, R17.reuse, P6 ;  /* 0x000000ffff977224 */ /* 0x100fe200030e0611 */
[C---:B------:R-:W-:Y:S01]  /*dfa0*/  IADD3 R21, P2, R16.reuse, 0x4000, RZ ;  /* 0x0000400010157810 */ /* 0x040fe20007f5e0ff */
[----:B------:R-:W-:Y:S01]  /*dfb0*/  IMAD.X R153, RZ, RZ, R17, P0 ;  /* 0x000000ffff997224 */ /* 0x000fe200000e0611 */
[----:B------:R-:W-:-:S02]  /*dfc0*/  IADD3 R20, P3, R16, 0x60, RZ ;  /* 0x0000006010147810 */ /* 0x000fc40007f7e0ff */
[----:B------:R-:W-:Y:S01]  /*dfd0*/  SHF.R.U64 R161, R161, 0x3, RZ ;  /* 0x00000003a1a17819 */ /* 0x000fe200000012ff */
[--C-:B------:R-:W-:Y:S01]  /*dfe0*/  IMAD.X R131, RZ, RZ, R17.reuse, P2 ;  /* 0x000000ffff837224 */ /* 0x100fe200010e0611 */
[----:B------:R-:W-:Y:S01]  /*dff0*/  IADD3 R22, P1, R16, 0x4020, RZ ;  /* 0x0000402010167810 */ /* 0x000fe20007f3e0ff */
[--C-:B------:R-:W-:Y:S01]  /*e000*/  IMAD.X R157, RZ, RZ, R17.reuse, P3 ;  /* 0x000000ffff9d7224 */ /* 0x100fe200018e0611 */
[----:B------:R-:W-:Y:S01]  /*e010*/  LOP3.LUT R160, R161, R16, RZ, 0x3c, !PT ;  /* 0x00000010a1a07212 */ /* 0x000fe200078e3cff */
[----:B------:R-:W-:Y:S01]  /*e020*/  IMAD.MOV.U32 R161, RZ, RZ, R17 ;  /* 0x000000ffffa17224 */ /* 0x000fe200078e0011 */
[----:B------:R-:W-:Y:S02]  /*e030*/  IADD3.X R155, RZ, R17, RZ, P1, !PT ;  /* 0x00000011ff9b7210 */ /* 0x000fe40000ffe4ff */
[----:B------:R-:W-:Y:S02]  /*e040*/  LOP3.LUT R17, R102, 0x380, RZ, 0xc0, !PT ;  /* 0x0000038066117812 */ /* 0x000fe400078ec0ff */
[----:B------:R-:W-:-:S02]  /*e050*/  LOP3.LUT R16, R109, 0x380, RZ, 0xc0, !PT ;  /* 0x000003806d107812 */ /* 0x000fc400078ec0ff */
[----:B------:R-:W-:Y:S02]  /*e060*/  SHF.R.U64 R17, R17, 0x3, RZ ;  /* 0x0000000311117819 */ /* 0x000fe400000012ff */
[----:B------:R-:W-:Y:S02]  /*e070*/  SHF.R.U64 R16, R16, 0x3, RZ ;  /* 0x0000000310107819 */ /* 0x000fe400000012ff */
[----:B------:R-:W-:Y:S02]  /*e080*/  LOP3.LUT R14, R103, 0x380, RZ, 0xc0, !PT ;  /* 0x00000380670e7812 */ /* 0x000fe400078ec0ff */
[----:B------:R-:W-:Y:S02]  /*e090*/  LOP3.LUT R138, R17, R102, RZ, 0x3c, !PT ;  /* 0x00000066118a7212 */ /* 0x000fe400078e3cff */
[----:B------:R-:W-:Y:S02]  /*e0a0*/  LOP3.LUT R17, R22, 0x380, RZ, 0xc0, !PT ;  /* 0x0000038016117812 */ /* 0x000fe400078ec0ff */
[----:B------:R-:W-:-:S02]  /*e0b0*/  LOP3.LUT R106, R111, 0x380, RZ, 0xc0, !PT ;  /* 0x000003806f6a7812 */ /* 0x000fc400078ec0ff */
[----:B------:R-:W-:Y:S02]  /*e0c0*/  LOP3.LUT R142, R16, R109, RZ, 0x3c, !PT ;  /* 0x0000006d108e7212 */ /* 0x000fe400078e3cff */
[----:B------:R-:W-:Y:S02]  /*e0d0*/  SHF.R.U64 R14, R14, 0x3, RZ ;  /* 0x000000030e0e7819 */ /* 0x000fe400000012ff */
[----:B------:R-:W-:Y:S02]  /*e0e0*/  LOP3.LUT R16, R105, 0x380, RZ, 0xc0, !PT ;  /* 0x0000038069107812 */ /* 0x000fe400078ec0ff */
[----:B------:R-:W-:Y:S02]  /*e0f0*/  SHF.R.U64 R17, R17, 0x3, RZ ;  /* 0x0000000311117819 */ /* 0x000fe400000012ff */
[----:B------:R-:W-:Y:S02]  /*e100*/  SHF.R.U64 R106, R106, 0x3, RZ ;  /* 0x000000036a6a7819 */ /* 0x000fe400000012ff */
[----:B------:R-:W-:-:S02]  /*e110*/  LOP3.LUT R14, R14, R103, RZ, 0x3c, !PT ;  /* 0x000000670e0e7212 */ /* 0x000fc400078e3cff */
[----:B------:R-:W-:Y:S02]  /*e120*/  SHF.R.U64 R16, R16, 0x3, RZ ;  /* 0x0000000310107819 */ /* 0x000fe400000012ff */
[----:B------:R-:W-:Y:S02]  /*e130*/  LOP3.LUT R103, R104, 0x380, RZ, 0xc0, !PT ;  /* 0x0000038068677812 */ /* 0x000fe400078ec0ff */
[----:B------:R-:W-:Y:S02]  /*e140*/  LOP3.LUT R154, R17, R22, RZ, 0x3c, !PT ;  /* 0x00000016119a7212 */ /* 0x000fe400078e3cff */
[----:B------:R-:W-:Y:S02]  /*e150*/  IADD3 R22, P4, R158, 0x2000, RZ ;  /* 0x000020009e167810 */ /* 0x000fe40007f9e0ff */
[----:B------:R-:W-:Y:S02]  /*e160*/  LOP3.LUT R134, R106, R111, RZ, 0x3c, !PT ;  /* 0x0000006f6a867212 */ /* 0x000fe400078e3cff */
[----:B------:R-:W-:-:S02]  /*e170*/  LOP3.LUT R150, R16, R105, RZ, 0x3c, !PT ;  /* 0x0000006910967212 */ /* 0x000fc400078e3cff */
[----:B------:R-:W-:Y:S02]  /*e180*/  IADD3 R111, P2, R158, 0x7000, RZ ;  /* 0x000070009e6f7810 */ /* 0x000fe40007f5e0ff */
[----:B------:R-:W-:Y:S02]  /*e190*/  SHF.R.U64 R103, R103, 0x3, RZ ;  /* 0x0000000367677819 */ /* 0x000fe400000012ff */
[----:B------:R-:W-:Y:S02]  /*e1a0*/  LOP3.LUT R105, R20, 0x380, RZ, 0xc0, !PT ;  /* 0x0000038014697812 */ /* 0x000fe400078ec0ff */
[----:B------:R-:W-:Y:S02]  /*e1b0*/  LOP3.LUT R17, R22, 0x380, RZ, 0xc0, !PT ;  /* 0x0000038016117812 */ /* 0x000fe400078ec0ff */
[----:B------:R-:W-:Y:S02]  /*e1c0*/  LOP3.LUT R12, R113, 0x380, RZ, 0xc0, !PT ;  /* 0x00000380710c7812 */ /* 0x000fe400078ec0ff */
[----:B------:R-:W-:-:S02]  /*e1d0*/  LOP3.LUT R110, R111, 0x380, RZ, 0xc0, !PT ;  /* 0x000003806f6e7812 */ /* 0x000fc400078ec0ff */
[----:B------:R-:W-:Y:S02]  /*e1e0*/  LOP3.LUT R146, R103, R104, RZ, 0x3c, !PT ;  /* 0x0000006867927212 */ /* 0x000fe400078e3cff */
[----:B------:R-:W-:Y:S02]  /*e1f0*/  SHF.R.U64 R105, R105, 0x3, RZ ;  /* 0x0000000369697819 */ /* 0x000fe400000012ff */
[----:B------:R-:W-:Y:S02]  /*e200*/  IADD3 R103, P3, R158, 0x1000, RZ ;  /* 0x000010009e677810 */ /* 0x000fe40007f7e0ff */
[----:B------:R-:W-:Y:S02]  /*e210*/  SHF.R.U64 R17, R17, 0x3, RZ ;  /* 0x0000000311117819 */ /* 0x000fe400000012ff */
[----:B------:R-:W-:Y:S02]  /*e220*/  SHF.R.U64 R12, R12, 0x3, RZ ;  /* 0x000000030c0c7819 */ /* 0x000fe400000012ff */
[----:B------:R-:W-:-:S02]  /*e230*/  SHF.R.U64 R110, R110, 0x3, RZ ;  /* 0x000000036e6e7819 */ /* 0x000fc400000012ff */
[----:B------:R-:W-:Y:S02]  /*e240*/  LOP3.LUT R156, R105, R20, RZ, 0x3c, !PT ;  /* 0x00000014699c7212 */ /* 0x000fe400078e3cff */
[----:B------:R-:W-:Y:S01]  /*e250*/  LOP3.LUT R20, R17, R22, RZ, 0x3c, !PT ;  /* 0x0000001611147212 */ /* 0x000fe200078e3cff */
[--C-:B------:R-:W-:Y:S01]  /*e260*/  IMAD.X R17, RZ, RZ, R159.reuse, P3 ;  /* 0x000000ffff117224 */ /* 0x100fe200018e069f */
[----:B------:R-:W-:Y:S02]  /*e270*/  LOP3.LUT R12, R12, R113, RZ, 0x3c, !PT ;  /* 0x000000710c0c7212 */ /* 0x000fe400078e3cff */
[----:B------:R-:W-:Y:S02]  /*e280*/  IADD3 R113, P3, R158, 0x8000, RZ ;  /* 0x000080009e717810 */ /* 0x000fe40007f7e0ff */
[----:B------:R-:W-:Y:S01]  /*e290*/  LOP3.LUT R110, R110, R111, RZ, 0x3c, !PT ;  /* 0x0000006f6e6e7212 */ /* 0x000fe200078e3cff */
[----:B------:R-:W-:Y:S01]  /*e2a0*/  IMAD.X R111, RZ, RZ, R159, P2 ;  /* 0x000000ffff6f7224 */ /* 0x000fe200010e069f */
[----:B------:R-:W-:-:S02]  /*e2b0*/  IADD3 R127, P2, R158, 0xe000, RZ ;  /* 0x0000e0009e7f7810 */ /* 0x000fc40007f5e0ff */
[----:B------:R-:W-:Y:S02]  /*e2c0*/  LOP3.LUT R112, R113, 0x380, RZ, 0xc0, !PT ;  /* 0x0000038071707812 */ /* 0x000fe400078ec0ff */
[----:B------:R-:W-:Y:S02]  /*e2d0*/  LOP3.LUT R126, R127, 0x380, RZ, 0xc0, !PT ;  /* 0x000003807f7e7812 */ /* 0x000fe400078ec0ff */
[----:B------:R-:W-:Y:S02]  /*e2e0*/  SHF.R.U64 R112, R112, 0x3, RZ ;  /* 0x0000000370707819 */ /* 0x000fe400000012ff */
[----:B------:R-:W-:Y:S02]  /*e2f0*/  SHF.R.U64 R126, R126, 0x3, RZ ;  /* 0x000000037e7e7819 */ /* 0x000fe400000012ff */
[----:B------:R-:W-:Y:S02]  /*e300*/  LOP3.LUT R102, R107, 0x380, RZ, 0xc0, !PT ;  /* 0x000003806b667812 */ /* 0x000fe400078ec0ff */
[----:B------:R-:W-:Y:S01]  /*e310*/  LOP3.LUT R112, R112, R113, RZ, 0x3c, !PT ;  /* 0x0000007170707212 */ /* 0x000fe200078e3cff */
[--C-:B------:R-:W-:Y:S01]  /*e320*/  IMAD.X R113, RZ, RZ, R159.reuse, P3 ;  /* 0x000000ffff717224 */ /* 0x100fe200018e069f */
[----:B------:R-:W-:Y:S01]  /*e330*/  MOV R199, R160 ;  /* 0x000000a000c77202 */ /* 0x000fe20000000f00 */
[----:B------:R-:W-:Y:S01]  /*e340*/  BAR.SYNC.DEFER_BLOCKING 0x1, 0x100 ;  /* 0x0044000000007b1d */ /* 0x000fe20000010000 */
[----:B------:R-:W-:Y:S01]  /*e350*/  LOP3.LUT R126, R126, R127, RZ, 0x3c, !PT ;  /* 0x0000007f7e7e7212 */ /* 0x000fe200078e3cff */
[----:B------:R-:W-:Y:S01]  /*e360*/  IMAD.X R127, RZ, RZ, R159, P2 ;  /* 0x000000ffff7f7224 */ /* 0x000fe200010e069f */
[----:B------:R-:W-:-:S02]  /*e370*/  IADD3 R161, P3, R158, 0xf000, RZ ;  /* 0x0000f0009ea17810 */ /* 0x000fc40007f7e0ff */
[----:B------:R-:W-:Y:S02]  /*e380*/  SHF.R.U64 R102, R102, 0x3, RZ ;  /* 0x0000000366667819 */ /* 0x000fe400000012ff */
[----:B-1----:R-:W-:Y:S01]  /*e390*/  ISETP.NE.AND P2, PT, R197, 0x1, PT ;  /* 0x00000001c500780c */ /* 0x002fe20003f45270 */
[----:B------:R-:W-:Y:S01]  /*e3a0*/  IMAD.X R31, RZ, RZ, R159, P3 ;  /* 0x000000ffff1f7224 */ /* 0x000fe200018e069f */
[----:B------:R-:W-:Y:S02]  /*e3b0*/  LOP3.LUT R16, R103, 0x380, RZ, 0xc0, !PT ;  /* 0x0000038067107812 */ /* 0x000fe400078ec0ff */
[----:B------:R-:W-:Y:S02]  /*e3c0*/  LOP3.LUT R22, R161, 0x380, RZ, 0xc0, !PT ;  /* 0x00000380a1167812 */ /* 0x000fe400078ec0ff */
[----:B------:R-:W-:Y:S02]  /*e3d0*/  LOP3.LUT R152, R102, R107, RZ, 0x3c, !PT ;  /* 0x0000006b66987212 */ /* 0x000fe400078e3cff */
[----:B------:R-:W-:-:S02]  /*e3e0*/  LOP3.LUT R102, R21, 0x380, RZ, 0xc0, !PT ;  /* 0x0000038015667812 */ /* 0x000fc400078ec0ff */
[----:B------:R-:W-:Y:S02]  /*e3f0*/  SHF.R.U64 R16, R16, 0x3, RZ ;  /* 0x0000000310107819 */ /* 0x000fe400000012ff */
[----:B------:R-:W-:Y:S02]  /*e400*/  SHF.R.U64 R22, R22, 0x3, RZ ;  /* 0x0000000316167819 */ /* 0x000fe400000012ff */
[----:B------:R-:W-:Y:S02]  /*e410*/  SHF.R.U64 R102, R102, 0x3, RZ ;  /* 0x0000000366667819 */ /* 0x000fe400000012ff */
[----:B------:R-:W-:Y:S01]  /*e420*/  LOP3.LUT R16, R16, R103, RZ, 0x3c, !PT ;  /* 0x0000006710107212 */ /* 0x000fe200078e3cff */
[----:B------:R0:W-:Y:S01]  /*e430*/  STSM.16.M88.4 [R199], R24 ;  /* 0x00000018c7007844 */ /* 0x0001e20000000200 */
[C---:B------:R-:W-:Y:S02]  /*e440*/  IADD3 R103, P5, R158.reuse, 0x3000, RZ ;  /* 0x000030009e677810 */ /* 0x040fe40007fbe0ff */
[----:B------:R-:W-:-:S02]  /*e450*/  IADD3 R105, P6, R158, 0x4000, RZ ;  /* 0x000040009e697810 */ /* 0x000fc40007fde0ff */
[C---:B------:R-:W-:Y:S02]  /*e460*/  IADD3 R107, P0, R158.reuse, 0x5000, RZ ;  /* 0x000050009e6b7810 */ /* 0x040fe40007f1e0ff */
[----:B------:R-:W-:Y:S02]  /*e470*/  IADD3 R109, P1, R158, 0x6000, RZ ;  /* 0x000060009e6d7810 */ /* 0x000fe40007f3e0ff */
[----:B------:R-:W-:Y:S02]  /*e480*/  LOP3.LUT R30, R22, R161, RZ, 0x3c, !PT ;  /* 0x000000a1161e7212 */ /* 0x000fe400078e3cff */
[----:B------:R-:W-:Y:S02]  /*e490*/  MOV R161, R4 ;  /* 0x0000000400a17202 */ /* 0x000fe40000000f00 */
[----:B------:R-:W-:Y:S02]  /*e4a0*/  F2FP.BF16.F32.PACK_AB R5, R35, R34 ;  /* 0x000000222305723e */ /* 0x000fe400000010ff */
[----:B------:R-:W-:Y:S01]  /*e4b0*/  LOP3.LUT R130, R102, R21, RZ, 0x3c, !PT ;  /* 0x0000001566827212 */ /* 0x000fe200078e3cff */
[----:B------:R-:W1:Y:S01]  /*e4c0*/  @P2 LDC R34, c[0x0][0xbec] ;  /* 0x0002fb00ff222b82 */ /* 0x000e620000000800 */
[----:B------:R-:W-:Y:S01]  /*e4d0*/  LOP3.LUT R102, R103, 0x380, RZ, 0xc0, !PT ;  /* 0x0000038067667812 */ /* 0x000fe200078ec0ff */
[----:B------:R-:W-:Y:S01]  /*e4e0*/  IMAD.X R21, RZ, RZ, R159, P4 ;  /* 0x000000ffff157224 */ /* 0x000fe200020e069f */
[----:B------:R-:W-:-:S02]  /*e4f0*/  LOP3.LUT R104, R105, 0x380, RZ, 0xc0, !PT ;  /* 0x0000038069687812 */ /* 0x000fc400078ec0ff */
[----:B------:R-:W-:Y:S02]  /*e500*/  LOP3.LUT R106, R107, 0x380, RZ, 0xc0, !PT ;  /* 0x000003806b6a7812 */ /* 0x000fe400078ec0ff */
[----:B------:R-:W-:Y:S01]  /*e510*/  LOP3.LUT R108, R109, 0x380, RZ, 0xc0, !PT ;  /* 0x000003806d6c7812 */ /* 0x000fe200078ec0ff */
[----:B------:R-:W2:Y:S01]  /*e520*/  @P2 LDC R35, c[0x0][0xbf0] ;  /* 0x0002fc00ff232b82 */ /* 0x000ea20000000800 */
[----:B------:R-:W-:Y:S02]  /*e530*/  LOP3.LUT R6, R119, 0x380, RZ, 0xc0, !PT ;  /* 0x0000038077067812 */ /* 0x000fe400078ec0ff */
[----:B------:R-:W-:Y:S02]  /*e540*/  LOP3.LUT R8, R117, 0x380, RZ, 0xc0, !PT ;  /* 0x0000038075087812 */ /* 0x000fe400078ec0ff */
[----:B------:R-:W-:Y:S02]  /*e550*/  LOP3.LUT R10, R115, 0x380, RZ, 0xc0, !PT ;  /* 0x00000380730a7812 */ /* 0x000fe400078ec0ff */
[----:B------:R-:W-:-:S02]  /*e560*/  SHF.R.U64 R102, R102, 0x3, RZ ;  /* 0x0000000366667819 */ /* 0x000fc400000012ff */
[----:B------:R-:W-:Y:S02]  /*e570*/  SHF.R.U64 R104, R104, 0x3, RZ ;  /* 0x0000000368687819 */ /* 0x000fe400000012ff */
[----:B------:R-:W-:Y:S02]  /*e580*/  SHF.R.U64 R106, R106, 0x3, RZ ;  /* 0x000000036a6a7819 */ /* 0x000fe400000012ff */
[----:B------:R-:W-:Y:S02]  /*e590*/  SHF.R.U64 R108, R108, 0x3, RZ ;  /* 0x000000036c6c7819 */ /* 0x000fe400000012ff */
[----:B------:R-:W-:Y:S02]  /*e5a0*/  SHF.R.U64 R6, R6, 0x3, RZ ;  /* 0x0000000306067819 */ /* 0x000fe400000012ff */
[----:B------:R-:W-:Y:S02]  /*e5b0*/  SHF.R.U64 R8, R8, 0x3, RZ ;  /* 0x0000000308087819 */ /* 0x000fe400000012ff */
[----:B------:R-:W-:-:S02]  /*e5c0*/  SHF.R.U64 R10, R10, 0x3, RZ ;  /* 0x000000030a0a7819 */ /* 0x000fc400000012ff */
[----:B------:R-:W-:Y:S01]  /*e5d0*/  LOP3.LUT R102, R102, R103, RZ, 0x3c, !PT ;  /* 0x0000006766667212 */ /* 0x000fe200078e3cff */
[--C-:B------:R-:W-:Y:S01]  /*e5e0*/  IMAD.X R103, RZ, RZ, R159.reuse, P5 ;  /* 0x000000ffff677224 */ /* 0x100fe200028e069f */
[----:B------:R-:W-:Y:S02]  /*e5f0*/  LOP3.LUT R104, R104, R105, RZ, 0x3c, !PT ;  /* 0x0000006968687212 */ /* 0x000fe400078e3cff */
[----:B------:R-:W-:Y:S01]  /*e600*/  LOP3.LUT R106, R106, R107, RZ, 0x3c, !PT ;  /* 0x0000006b6a6a7212 */ /* 0x000fe200078e3cff */
[--C-:B------:R-:W-:Y:S01]  /*e610*/  IMAD.X R107, RZ, RZ, R159.reuse, P0 ;  /* 0x000000ffff6b7224 */ /* 0x100fe200000e069f */
[----:B------:R-:W-:Y:S01]  /*e620*/  LOP3.LUT R108, R108, R109, RZ, 0x3c, !PT ;  /* 0x0000006d6c6c7212 */ /* 0x000fe200078e3cff */
[----:B------:R-:W-:Y:S01]  /*e630*/  IMAD.X R109, RZ, RZ, R159, P1 ;  /* 0x000000ffff6d7224 */ /* 0x000fe200008e069f */
[----:B------:R-:W-:Y:S02]  /*e640*/  LOP3.LUT R6, R6, R119, RZ, 0x3c, !PT ;  /* 0x0000007706067212 */ /* 0x000fe400078e3cff */
[----:B------:R-:W-:-:S02]  /*e650*/  LOP3.LUT R8, R8, R117, RZ, 0x3c, !PT ;  /* 0x0000007508087212 */ /* 0x000fc400078e3cff */
[----:B------:R-:W-:Y:S02]  /*e660*/  LOP3.LUT R10, R10, R115, RZ, 0x3c, !PT ;  /* 0x000000730a0a7212 */ /* 0x000fe400078e3cff */
[----:B------:R-:W-:Y:S02]  /*e670*/  IADD3.X R105, RZ, R159, RZ, P6, !PT ;  /* 0x0000009fff697210 */ /* 0x000fe400037fe4ff */
[C---:B------:R-:W-:Y:S02]  /*e680*/  IADD3 R115, P4, R158.reuse, 0x9000, RZ ;  /* 0x000090009e737810 */ /* 0x040fe40007f9e0ff */
[C---:B------:R-:W-:Y:S02]  /*e690*/  IADD3 R117, P5, R158.reuse, 0xa000, RZ ;  /* 0x0000a0009e757810 */ /* 0x040fe40007fbe0ff */
[C---:B------:R-:W-:Y:S02]  /*e6a0*/  IADD3 R119, P6, R158.reuse, 0xb000, RZ ;  /* 0x0000b0009e777810 */ /* 0x040fe40007fde0ff */
[----:B------:R-:W-:-:S02]  /*e6b0*/  IADD3 R121, P0, R158, 0xc000, RZ ;  /* 0x0000c0009e797810 */ /* 0x000fc40007f1e0ff */
[----:B------:R-:W-:Y:S02]  /*e6c0*/  IADD3 R123, P1, R158, 0xd000, RZ ;  /* 0x0000d0009e7b7810 */ /* 0x000fe40007f3e0ff */
[----:B------:R-:W-:Y:S02]  /*e6d0*/  LOP3.LUT R114, R115, 0x380, RZ, 0xc0, !PT ;  /* 0x0000038073727812 */ /* 0x000fe400078ec0ff */
[----:B------:R-:W-:Y:S02]  /*e6e0*/  LOP3.LUT R116, R117, 0x380, RZ, 0xc0, !PT ;  /* 0x0000038075747812 */ /* 0x000fe400078ec0ff */
[----:B------:R-:W-:Y:S02]  /*e6f0*/  LOP3.LUT R118, R119, 0x380, RZ, 0xc0, !PT ;  /* 0x0000038077767812 */ /* 0x000fe400078ec0ff */
[----:B------:R-:W-:Y:S02]  /*e700*/  LOP3.LUT R120, R121, 0x380, RZ, 0xc0, !PT ;  /* 0x0000038079787812 */ /* 0x000fe400078ec0ff */
[----:B------:R-:W-:-:S02]  /*e710*/  LOP3.LUT R122, R123, 0x380, RZ, 0xc0, !PT ;  /* 0x000003807b7a7812 */ /* 0x000fc400078ec0ff */
[----:B------:R-:W-:Y:S02]  /*e720*/  LOP3.LUT R29, R158, 0x380, RZ, 0xc0, !PT ;  /* 0x000003809e1d7812 */ /* 0x000fe400078ec0ff */
[----:B------:R-:W-:Y:S02]  /*e730*/  MOV R160, R6 ;  /* 0x0000000600a07202 */ /* 0x000fe40000000f00 */
[----:B------:R-:W-:Y:S02]  /*e740*/  SHF.R.U64 R114, R114, 0x3, RZ ;  /* 0x0000000372727819 */ /* 0x000fe400000012ff */
[----:B------:R-:W-:Y:S02]  /*e750*/  SHF.R.U64 R116, R116, 0x3, RZ ;  /* 0x0000000374747819 */ /* 0x000fe400000012ff */
[----:B------:R-:W-:Y:S02]  /*e760*/  SHF.R.U64 R118, R118, 0x3, RZ ;  /* 0x0000000376767819 */ /* 0x000fe400000012ff */
[----:B------:R-:W-:-:S02]  /*e770*/  SHF.R.U64 R120, R120, 0x3, RZ ;  /* 0x0000000378787819 */ /* 0x000fc400000012ff */
[----:B------:R-:W-:Y:S02]  /*e780*/  SHF.R.U64 R122, R122, 0x3, RZ ;  /* 0x000000037a7a7819 */ /* 0x000fe400000012ff */
[----:B------:R-:W-:Y:S02]  /*e790*/  SHF.R.U64 R29, R29, 0x3, RZ ;  /* 0x000000031d1d7819 */ /* 0x000fe400000012ff */
[----:B------:R-:W-:Y:S01]  /*e7a0*/  F2FP.BF16.F32.PACK_AB R6, R37, R173 ;  /* 0x000000ad2506723e */ /* 0x000fe200000010ff */
[----:B------:R-:W-:Y:S01]  /*e7b0*/  VIADD R37, R200, UR60 ;  /* 0x0000003cc8257c36 */ /* 0x000fe20008000000 */
[----:B------:R-:W-:Y:S01]  /*e7c0*/  LOP3.LUT R114, R114, R115, RZ, 0x3c, !PT ;  /* 0x0000007372727212 */ /* 0x000fe200078e3cff */
[--C-:B------:R-:W-:Y:S01]  /*e7d0*/  IMAD.X R115, RZ, RZ, R159.reuse, P4 ;  /* 0x000000ffff737224 */ /* 0x100fe200020e069f */
[----:B------:R-:W-:Y:S01]  /*e7e0*/  LOP3.LUT R116, R116, R117, RZ, 0x3c, !PT ;  /* 0x0000007574747212 */ /* 0x000fe200078e3cff */
[----:B------:R-:W-:Y:S01]  /*e7f0*/  IMAD.X R117, RZ, RZ, R159, P5 ;  /* 0x000000ffff757224 */ /* 0x000fe200028e069f */
[----:B------:R-:W-:Y:S01]  /*e800*/  LOP3.LUT R118, R118, R119, RZ, 0x3c, !PT ;  /* 0x0000007776767212 */ /* 0x000fe200078e3cff */
[----:B-1----:R-:W-:Y:S01]  /*e810*/  @P2 IMAD.HI.U32 R34, R37, R34, RZ ;  /* 0x0000002225222227 */ /* 0x002fe200078e00ff */
[----:B------:R-:W-:-:S02]  /*e820*/  LOP3.LUT R120, R120, R121, RZ, 0x3c, !PT ;  /* 0x0000007978787212 */ /* 0x000fc400078e3cff */
[----:B------:R-:W-:Y:S01]  /*e830*/  LOP3.LUT R122, R122, R123, RZ, 0x3c, !PT ;  /* 0x0000007b7a7a7212 */ /* 0x000fe200078e3cff */
[--C-:B------:R-:W-:Y:S01]  /*e840*/  IMAD.X R121, RZ, RZ, R159.reuse, P0 ;  /* 0x000000ffff797224 */ /* 0x100fe200000e069f */
[----:B------:R-:W-:Y:S01]  /*e850*/  LOP3.LUT R28, R29, R158, RZ, 0x3c, !PT ;  /* 0x0000009e1d1c7212 */ /* 0x000fe200078e3cff */
[--C-:B------:R-:W-:Y:S01]  /*e860*/  IMAD.X R123, RZ, RZ, R159.reuse, P1 ;  /* 0x000000ffff7b7224 */ /* 0x100fe200008e069f */
[----:B------:R-:W-:Y:S01]  /*e870*/  IADD3.X R119, RZ, R159, RZ, P6, !PT ;  /* 0x0000009fff777210 */ /* 0x000fe200037fe4ff */
[----:B------:R-:W-:Y:S01]  /*e880*/  IMAD.MOV.U32 R29, RZ, RZ, R159 ;  /* 0x000000ffff1d7224 */ /* 0x000fe200078e009f */
[----:B------:R-:W-:Y:S02]  /*e890*/  MOV R159, R8 ;  /* 0x00000008009f7202 */ /* 0x000fe40000000f00 */
[----:B------:R-:W-:Y:S02]  /*e8a0*/  MOV R158, R10 ;  /* 0x0000000a009e7202 */ /* 0x000fe40000000f00 */
[----:B------:R-:W-:-:S02]  /*e8b0*/  MOV R198, R14 ;  /* 0x0000000e00c67202 */ /* 0x000fc40000000f00 */
[----:B------:R-:W-:Y:S02]  /*e8c0*/  F2FP.BF16.F32.PACK_AB R4, R33, R172 ;  /* 0x000000ac2104723e */ /* 0x000fe400000010ff */
[----:B------:R-:W-:Y:S02]  /*e8d0*/  F2FP.BF16.F32.PACK_AB R7, R39, R38 ;  /* 0x000000262707723e */ /* 0x000fe400000010ff */
[----:B------:R-:W-:Y:S02]  /*e8e0*/  MOV R22, R12 ;  /* 0x0000000c00167202 */ /* 0x000fe40000000f00 */
[----:B------:R-:W-:Y:S01]  /*e8f0*/  MOV R150, R150 ;  /* 0x0000009600967202 */ /* 0x000fe20000000f00 */
[----:B------:R1:W-:Y:S01]  /*e900*/  STSM.16.M88.4 [R198], R4 ;  /* 0x00000004c6007844 */ /* 0x0003e20000000200 */
[----:B------:R-:W-:Y:S02]  /*e910*/  F2FP.BF16.F32.PACK_AB R8, R41, R174 ;  /* 0x000000ae2908723e */ /* 0x000fe400000010ff */
[----:B------:R-:W-:-:S02]  /*e920*/  F2FP.BF16.F32.PACK_AB R9, R43, R42 ;  /* 0x0000002a2b09723e */ /* 0x000fc400000010ff */
[----:B------:R-:W-:Y:S02]  /*e930*/  F2FP.BF16.F32.PACK_AB R10, R45, R175 ;  /* 0x000000af2d0a723e */ /* 0x000fe400000010ff */
[----:B------:R-:W-:Y:S02]  /*e940*/  F2FP.BF16.F32.PACK_AB R11, R47, R46 ;  /* 0x0000002e2f0b723e */ /* 0x000fe400000010ff */
[----:B------:R-:W-:Y:S02]  /*e950*/  MOV R156, R156 ;  /* 0x0000009c009c7202 */ /* 0x000fe40000000f00 */
[----:B------:R-:W-:Y:S01]  /*e960*/  F2FP.BF16.F32.PACK_AB R12, R49, R176 ;  /* 0x000000b0310c723e */ /* 0x000fe200000010ff */
[----:B------:R3:W-:Y:S01]  /*e970*/  STSM.16.M88.4 [R150], R8 ;  /* 0x0000000896007844 */ /* 0x0007e20000000200 */
[----:B------:R-:W-:Y:S02]  /*e980*/  F2FP.BF16.F32.PACK_AB R13, R51, R50 ;  /* 0x00000032330d723e */ /* 0x000fe400000010ff */
[----:B------:R-:W-:-:S02]  /*e990*/  F2FP.BF16.F32.PACK_AB R14, R53, R177 ;  /* 0x000000b1350e723e */ /* 0x000fc400000010ff */
[----:B------:R-:W-:Y:S02]  /*e9a0*/  F2FP.BF16.F32.PACK_AB R15, R55, R54 ;  /* 0x00000036370f723e */ /* 0x000fe400000010ff */
[----:B------:R-:W-:Y:S02]  /*e9b0*/  MOV R130, R130 ;  /* 0x0000008200827202 */ /* 0x000fe40000000f00 */
[----:B0-----:R-:W-:Y:S01]  /*e9c0*/  F2FP.BF16.F32.PACK_AB R24, R57, R178 ;  /* 0x000000b23918723e */ /* 0x001fe200000010ff */
[----:B------:R-:W-:Y:S01]  /*e9d0*/  STSM.16.M88.4 [R156], R12 ;  /* 0x0000000c9c007844 */ /* 0x000fe20000000200 */
[----:B------:R-:W-:Y:S02]  /*e9e0*/  F2FP.BF16.F32.PACK_AB R25, R59, R58 ;  /* 0x0000003a3b19723e */ /* 0x000fe400000010ff */
[----:B------:R-:W-:Y:S02]  /*e9f0*/  F2FP.BF16.F32.PACK_AB R26, R61, R179 ;  /* 0x000000b33d1a723e */ /* 0x000fe400000010ff */
[----:B------:R-:W-:-:S02]  /*ea00*/  F2FP.BF16.F32.PACK_AB R27, R63, R62 ;  /* 0x0000003e3f1b723e */ /* 0x000fc400000010ff */
[----:B------:R-:W-:Y:S02]  /*ea10*/  MOV R33, R37 ;  /* 0x0000002500217202 */ /* 0x000fe40000000f00 */
[----:B--2---:R-:W-:Y:S01]  /*ea20*/  @P2 SHF.R.U32.HI R33, RZ, R35, R34 ;  /* 0x00000023ff212219 */ /* 0x004fe20000011622 */
[----:B------:R0:W-:Y:S01]  /*ea30*/  STSM.16.M88.4 [R130], R24 ;  /* 0x0000001882007844 */ /* 0x0001e20000000200 */
[----:B------:R-:W-:Y:S02]  /*ea40*/  MOV R154, R154 ;  /* 0x0000009a009a7202 */ /* 0x000fe40000000f00 */
[----:B-1----:R-:W-:Y:S02]  /*ea50*/  F2FP.BF16.F32.PACK_AB R4, R65, R180 ;  /* 0x000000b44104723e */ /* 0x002fe400000010ff */
[----:B------:R-:W-:Y:S02]  /*ea60*/  F2FP.BF16.F32.PACK_AB R5, R67, R66 ;  /* 0x000000424305723e */ /* 0x000fe400000010ff */
[----:B------:R-:W-:-:S02]  /*ea70*/  F2FP.BF16.F32.PACK_AB R6, R69, R181 ;  /* 0x000000b54506723e */ /* 0x000fc400000010ff */
[----:B------:R-:W-:Y:S01]  /*ea80*/  F2FP.BF16.F32.PACK_AB R7, R71, R70 ;  /* 0x000000464707723e */ /* 0x000fe200000010ff */
[----:B------:R-:W1:Y:S01]  /*ea90*/  @P2 LDC R69, c[0x0][0xbf0] ;  /* 0x0002fc00ff452b82 */ /* 0x000e620000000800 */
[----:B------:R-:W-:Y:S02]  /*eaa0*/  MOV R152, R152 ;  /* 0x0000009800987202 */ /* 0x000fe40000000f00 */
[----:B---3--:R-:W-:Y:S01]  /*eab0*/  F2FP.BF16.F32.PACK_AB R8, R73, R182 ;  /* 0x000000b64908723e */ /* 0x008fe200000010ff */
[----:B------:R-:W-:Y:S01]  /*eac0*/  STSM.16.M88.4 [R154], R4 ;  /* 0x000000049a007844 */ /* 0x000fe20000000200 */
[----:B------:R-:W-:Y:S01]  /*ead0*/  F2FP.BF16.F32.PACK_AB R9, R75, R74 ;  /* 0x0000004a4b09723e */ /* 0x000fe200000010ff */
[----:B0-----:R-:W-:Y:S01]  /*eae0*/  IMAD.MOV R24, RZ, RZ, -R33 ;  /* 0x000000ffff187224 */ /* 0x001fe200078e0a21 */
[----:B------:R-:W-:Y:S02]  /*eaf0*/  F2FP.BF16.F32.PACK_AB R10, R77, R183 ;  /* 0x000000b74d0a723e */ /* 0x000fe400000010ff */
[----:B------:R-:W-:Y:S01]  /*eb00*/  F2FP.BF16.F32.PACK_AB R11, R79, R78 ;  /* 0x0000004e4f0b723e */ /* 0x000fe200000010ff */
[----:B------:R-:W-:Y:S01]  /*eb10*/  IMAD R35, R197, R24, R37 ;  /* 0x00000018c5237224 */ /* 0x000fe200078e0225 */
[----:B------:R-:W-:-:S02]  /*eb20*/  MOV R146, R146 ;  /* 0x0000009200927202 */ /* 0x000fc40000000f00 */
[----:B------:R-:W-:Y:S01]  /*eb30*/  F2FP.BF16.F32.PACK_AB R12, R81, R184 ;  /* 0x000000b8510c723e */ /* 0x000fe200000010ff */
[----:B------:R0:W-:Y:S01]  /*eb40*/  STSM.16.M88.4 [R152], R8 ;  /* 0x0000000898007844 */ /* 0x0001e20000000200 */
        /* <DEDUP_REMOVED lines=8> */
[----:B------:R-:W-:Y:S01]  /*ebd0*/  F2FP.BF16.F32.PACK_AB R27, R95, R94 ;  /* 0x0000005e5f1b723e */ /* 0x000fe200000010ff */
[----:B0-----:R-:W-:Y:S01]  /*ebe0*/  IMAD.U32 R10, RZ, RZ, UR5 ;  /* 0x00000005ff0a7e24 */ /* 0x001fe2000f8e00ff */
[----:B------:R-:W-:Y:S01]  /*ebf0*/  SHF.R.S32.HI R9, RZ, 0x1f, R33 ;  /* 0x0000001fff097819 */ /* 0x000fe20000011421 */
[----:B------:R-:W-:Y:S01]  /*ec00*/  ULDC UR5, c[0x0][0xa88] ;  /* 0x0002a20000057ab9 */ /* 0x000fe20000000800 */
[----:B------:R-:W-:Y:S01]  /*ec10*/  SHF.R.S32.HI R8, RZ, 0x1f, R35 ;  /* 0x0000001fff087819 */ /* 0x000fe20000011423 */
[----:B------:R-:W-:Y:S01]  /*ec20*/  STSM.16.M88.4 [R142], R24 ;  /* 0x000000188e007844 */ /* 0x000fe20000000200 */
[----:B------:R-:W-:Y:S02]  /*ec30*/  MOV R138, R138 ;  /* 0x0000008a008a7202 */ /* 0x000fe40000000f00 */
[----:B------:R-:W-:-:S02]  /*ec40*/  F2FP.BF16.F32.PACK_AB R4, R97, R188 ;  /* 0x000000bc6104723e */ /* 0x000fc400000010ff */
[----:B------:R-:W-:Y:S01]  /*ec50*/  F2FP.BF16.F32.PACK_AB R5, R99, R98 ;  /* 0x000000626305723e */ /* 0x000fe200000010ff */
[----:B--2---:R-:W-:Y:S01]  /*ec60*/  VIADD R14, R212, UR60 ;  /* 0x0000003cd40e7c36 */ /* 0x004fe20008000000 */
[----:B------:R-:W-:Y:S02]  /*ec70*/  IADD3 R12, P0, R33, UR6, RZ ;  /* 0x00000006210c7c10 */ /* 0x000fe4000ff1e0ff */
[----:B------:R-:W-:Y:S02]  /*ec80*/  F2FP.BF16.F32.PACK_AB R6, R101, R189 ;  /* 0x000000bd6506723e */ /* 0x000fe400000010ff */
[----:B------:R-:W-:Y:S01]  /*ec90*/  IADD3.X R13, R9, UR7, R10, P0, !PT ;  /* 0x00000007090d7c10 */ /* 0x000fe200087fe40a */
[----:B------:R-:W-:Y:S01]  /*eca0*/  ULDC.64 UR6, c[0x0][0xb88] ;  /* 0x0002e20000067ab9 */ /* 0x000fe20000000a00 */
[----:B------:R-:W-:Y:S01]  /*ecb0*/  F2FP.BF16.F32.PACK_AB R7, R18, R3 ;  /* 0x000000031207723e */ /* 0x000fe200000010ff */
[----:B------:R-:W-:Y:S01]  /*ecc0*/  IMAD R8, R8, UR6, RZ ;  /* 0x0000000608087c24 */ /* 0x000fe2000f8e02ff */
[----:B------:R-:W-:Y:S01]  /*ecd0*/  LOP3.LUT P0, RZ, R210, 0x3, RZ, 0xc0, !PT ;  /* 0x00000003d2ff7812 */ /* 0x000fe2000780c0ff */
[C---:B------:R-:W-:Y:S01]  /*ece0*/  IMAD.WIDE.U32 R12, R35.reuse, UR6, R12 ;  /* 0x00000006230c7c25 */ /* 0x040fe2000f8e000c */
[----:B------:R-:W-:Y:S01]  /*ecf0*/  MOV R134, R134 ;  /* 0x0000008600867202 */ /* 0x000fe20000000f00 */
[----:B------:R0:W-:Y:S01]  /*ed00*/  STSM.16.M88.4 [R138], R4 ;  /* 0x000000048a007844 */ /* 0x0001e20000000200 */
[----:B------:R-:W-:Y:S01]  /*ed10*/  F2FP.BF16.F32.PACK_AB R9, R36, R32 ;  /* 0x000000202409723e */ /* 0x000fe200000010ff */
[----:B------:R-:W-:Y:S01]  /*ed20*/  IMAD R35, R35, UR7, R8 ;  /* 0x0000000723237c24 */ /* 0x000fe2000f8e0208 */
[----:B------:R-:W-:Y:S01]  /*ed30*/  ULDC.64 UR6, c[0x0][0xb50] ;  /* 0x0002d40000067ab9 */ /* 0x000fe20000000a00 */
[----:B------:R-:W-:Y:S01]  /*ed40*/  IMAD R3, R197, UR5, RZ ;  /* 0x00000005c5037c24 */ /* 0x000fe2000f8e02ff */
[----:B------:R-:W-:-:S02]  /*ed50*/  F2FP.BF16.F32.PACK_AB R8, R166, R190 ;  /* 0x000000bea608723e */ /* 0x000fc400000010ff */
[----:B------:R-:W-:Y:S02]  /*ed60*/  F2FP.BF16.F32.PACK_AB R10, R168, R191 ;  /* 0x000000bfa80a723e */ /* 0x000fe400000010ff */
[----:B------:R-:W-:Y:S02]  /*ed70*/  F2FP.BF16.F32.PACK_AB R11, R44, R40 ;  /* 0x000000282c0b723e */ /* 0x000fe400000010ff */
[----:B------:R-:W-:Y:S02]  /*ed80*/  LEA R18, P3, R12, UR6, 0x2 ;  /* 0x000000060c127c11 */ /* 0x000fe4000f8610ff */
[----:B------:R-:W-:Y:S01]  /*ed90*/  ISETP.GE.OR P1, PT, R14, R3, P0 ;  /* 0x000000030e00720c */ /* 0x000fe20000726670 */
[----:B------:R2:W-:Y:S01]  /*eda0*/  STSM.16.M88.4 [R134], R8 ;  /* 0x0000000886007844 */ /* 0x0005e20000000200 */
[----:B------:R-:W-:Y:S01]  /*edb0*/  F2FP.BF16.F32.PACK_AB R15, R92, R88 ;  /* 0x000000585c0f723e */ /* 0x000fe200000010ff */
[----:B0-----:R-:W-:Y:S01]  /*edc0*/  VIADD R4, R14, 0x8 ;  /* 0x000000080e047836 */ /* 0x001fe20000000000 */
[----:B------:R-:W-:Y:S01]  /*edd0*/  F2FP.BF16.F32.PACK_AB R6, R170, R193 ;  /* 0x000000c1aa06723e */ /* 0x000fe200000010ff */
[----:B------:R-:W-:Y:S01]  /*ede0*/  IMAD.IADD R5, R13, 0x1, R35 ;  /* 0x000000010d057824 */ /* 0x000fe200078e0223 */
[----:B------:R-:W-:Y:S01]  /*edf0*/  F2FP.BF16.F32.PACK_AB R7, R60, R56 ;  /* 0x000000383c07723e */ /* 0x000fe200000010ff */
[----:B------:R-:W-:Y:S01]  /*ee00*/  SHFL.IDX PT, R44, R18, RZ, 0x1c1f ;  /* 0x001c1fff122c7589 */ /* 0x000fe200000e0000 */
[----:B------:R-:W-:-:S02]  /*ee10*/  ISETP.GE.OR P0, PT, R4, R3, P0 ;  /* 0x000000030400720c */ /* 0x000fc40000706670 */
[----:B------:R-:W-:Y:S02]  /*ee20*/  LEA.HI.X R24, R12, UR7, R5, 0x2, P3 ;  /* 0x000000070c187c11 */ /* 0x000fe400098f1405 */
[----:B------:R-:W-:Y:S02]  /*ee30*/  F2FP.BF16.F32.PACK_AB R4, R169, R192 ;  /* 0x000000c0a904723e */ /* 0x000fe400000010ff */
[----:B------:R-:W-:Y:S01]  /*ee40*/  F2FP.BF16.F32.PACK_AB R5, R52, R48 ;  /* 0x000000303405723e */ /* 0x000fe200000010ff */
[----:B------:R-:W0:Y:S01]  /*ee50*/  SHFL.IDX PT, R45, R24, RZ, 0x1c1f ;  /* 0x001c1fff182d7589 */ /* 0x000e2200000e0000 */
[----:B------:R-:W-:Y:S02]  /*ee60*/  F2FP.BF16.F32.PACK_AB R12, R129, R195 ;  /* 0x000000c3810c723e */ /* 0x000fe400000010ff */
[----:B--2---:R-:W-:Y:S01]  /*ee70*/  F2FP.BF16.F32.PACK_AB R8, R171, R194 ;  /* 0x000000c2ab08723e */ /* 0x004fe200000010ff */
[----:B------:R-:W-:Y:S01]  /*ee80*/  STSM.16.M88.4 [R22], R4 ;  /* 0x0000000416007844 */ /* 0x000fe20000000200 */
[----:B------:R-:W-:-:S02]  /*ee90*/  F2FP.BF16.F32.PACK_AB R9, R68, R64 ;  /* 0x000000404409723e */ /* 0x000fc400000010ff */
[----:B------:R-:W-:Y:S01]  /*eea0*/  F2FP.BF16.F32.PACK_AB R10, R125, R124 ;  /* 0x0000007c7d0a723e */ /* 0x000fe200000010ff */
[----:B------:R-:W-:Y:S01]  /*eeb0*/  SHFL.IDX PT, R48, R18, 0x1, 0x1c1f ;  /* 0x003c1f0012307f89 */ /* 0x000fe200000e0000 */
[----:B------:R-:W-:Y:S02]  /*eec0*/  F2FP.BF16.F32.PACK_AB R11, R76, R72 ;  /* 0x000000484c0b723e */ /* 0x000fe400000010ff */
[----:B------:R-:W-:Y:S01]  /*eed0*/  F2FP.BF16.F32.PACK_AB R13, R84, R80 ;  /* 0x00000050540d723e */ /* 0x000fe200000010ff */
[----:B------:R-:W2:Y:S01]  /*eee0*/  SHFL.IDX PT, R49, R24, 0x1, 0x1c1f ;  /* 0x003c1f0018317f89 */ /* 0x000ea200000e0000 */
[----:B------:R-:W-:Y:S02]  /*eef0*/  F2FP.BF16.F32.PACK_AB R14, R133, R132 ;  /* 0x00000084850e723e */ /* 0x000fe400000010ff */
[----:B------:R-:W-:Y:S01]  /*ef00*/  F2FP.BF16.F32.PACK_AB R138, R141, R140 ;  /* 0x0000008c8d8a723e */ /* 0x000fe200000010ff */
[----:B------:R-:W-:Y:S01]  /*ef10*/  STSM.16.M88.4 [R158], R8 ;  /* 0x000000089e007844 */ /* 0x000fe20000000200 */
[----:B------:R-:W-:-:S02]  /*ef20*/  F2FP.BF16.F32.PACK_AB R139, R162, R128 ;  /* 0x00000080a28b723e */ /* 0x000fc400000010ff */
[----:B------:R-:W-:Y:S01]  /*ef30*/  F2FP.BF16.F32.PACK_AB R146, R149, R148 ;  /* 0x000000949592723e */ /* 0x000fe200000010ff */
[----:B------:R-:W-:Y:S01]  /*ef40*/  STSM.16.M88.4 [R159], R12 ;  /* 0x0000000c9f007844 */ /* 0x000fe20000000200 */
[----:B------:R-:W-:-:S03]  /*ef50*/  F2FP.BF16.F32.PACK_AB R147, R167, R165 ;  /* 0x000000a5a793723e */ /* 0x000fc600000010ff */
[----:B------:R-:W-:Y:S04]  /*ef60*/  STSM.16.M88.4 [R160], R136 ;  /* 0x00000088a0007844 */ /* 0x000fe80000000200 */
[----:B------:R-:W-:Y:S01]  /*ef70*/  STSM.16.M88.4 [R161], R144 ;  /* 0x00000090a1007844 */ /* 0x000fe20000000200 */
[----:B------:R-:W-:Y:S01]  /*ef80*/  BAR.SYNC.DEFER_BLOCKING 0x1, 0x100 ;  /* 0x0044000000007b1d */ /* 0x000fe20000010000 */
[----:B------:R-:W-:-:S05]  /*ef90*/  UIMAD UR5, UR10, UR8, URZ ;  /* 0x000000080a0572a4 */ /* 0x000fca000f8e023f */
[----:B0-----:R0:W-:Y:S04]  /*efa0*/  @!P1 ST.E desc[UR36][R44.64], R0 ;  /* 0x000000002c009985 */ /* 0x0011e8000c101924 */
[----:B--2---:R2:W-:Y:S04]  /*efb0*/  @!P0 ST.E desc[UR36][R48.64], R2 ;  /* 0x0000000230008985 */ /* 0x0045e8000c101924 */
[----:B------:R3:W5:Y:S01]  /*efc0*/  LD.E.128 R32, desc[UR36][R16.64] ;  /* 0x0000002410207980 */ /* 0x000762000c101d00 */
[----:B0-----:R-:W-:Y:S01]  /*efd0*/  IMAD R0, R205, 0x20, R208 ;  /* 0x00000020cd007824 */ /* 0x001fe200078e02d0 */
[----:B------:R-:W-:-:S02]  /*efe0*/  UIMAD.WIDE.U32 UR6, UR11, UR8, URZ ;  /* 0x000000080b0672a5 */ /* 0x000fc4000f8e003f */
[----:B------:R0:W5:Y:S01]  /*eff0*/  LD.E.128 R36, desc[UR36][R20.64] ;  /* 0x0000002414247980 */ /* 0x000162000c101d00 */
[----:B---3--:R-:W3:Y:S01]  /*f000*/  @P2 LDC R17, c[0x0][0xbec] ;  /* 0x0002fb00ff112b82 */ /* 0x008ee20000000800 */
[----:B------:R-:W-:Y:S01]  /*f010*/  IADD3 R18, R0, UR60, RZ ;  /* 0x0000003c00127c10 */ /* 0x000fe2000fffe0ff */
[----:B------:R-:W-:Y:S01]  /*f020*/  UIMAD UR5, UR11, UR9, UR5 ;  /* 0x000000090b0572a4 */ /* 0x000fe2000f8e0205 */
[----:B------:R4:W5:Y:S02]  /*f030*/  LD.E.128 R24, desc[UR36][R28.64] ;  /* 0x000000241c187980 */ /* 0x000964000c101d00 */
[----:B------:R-:W-:Y:S01]  /*f040*/  ULDC.64 UR10, c[0x0][0xaf0] ;  /* 0x0002bc00000a7ab9 */ /* 0x000fe20000000a00 */
[----:B------:R-:W-:Y:S01]  /*f050*/  UIADD3 UR7, UR7, UR5, URZ ;  /* 0x0000000507077290 */ /* 0x000fe2000fffe03f */
[----:B------:R-:W5:Y:S01]  /*f060*/  LD.E.128 R100, desc[UR36][R102.64] ;  /* 0x0000002466647980 */ /* 0x000f62000c101d00 */
[----:B------:R-:W-:Y:S01]  /*f070*/  UIMAD UR8, UR12, UR10, URZ ;  /* 0x0000000a0c0872a4 */ /* 0x000fe2000f8e023f */
[----:B0-----:R-:W-:Y:S01]  /*f080*/  IMAD.MOV.U32 R21, RZ, RZ, R18 ;  /* 0x000000ffff157224 */ /* 0x001fe200078e0012 */
[----:B------:R-:W-:Y:S01]  /*f090*/  UIMAD.WIDE.U32 UR6, UR13, UR10, UR6 ;  /* 0x0000000a0d0672a5 */ /* 0x000fe2000f8e0006 */
[----:B------:R4:W5:Y:S01]  /*f0a0*/  LD.E.128 R4, desc[UR36][R104.64] ;  /* 0x0000002468047980 */ /* 0x000962000c101d00 */
[----:B------:R-:W-:-:S03]  /*f0b0*/  UIMAD UR5, UR13, UR11, UR8 ;  /* 0x0000000b0d0572a4 */ /* 0x000fc6000f8e0208 */
[----:B------:R-:W-:Y:S01]  /*f0c0*/  ULDC.64 UR8, c[0x0][0xae0] ;  /* 0x0002b80000087ab9 */ /* 0x000fe20000000a00 */
[----:B------:R-:W-:Y:S01]  /*f0d0*/  UIADD3 UR5, UR7, UR5, URZ ;  /* 0x0000000507057290 */ /* 0x000fe2000fffe03f */
[----:B------:R4:W5:Y:S04]  /*f0e0*/  LD.E.128 R8, desc[UR36][R106.64] ;  /* 0x000000246a087980 */ /* 0x000968000c101d00 */
[----:B------:R4:W5:Y:S01]  /*f0f0*/  LD.E.128 R12, desc[UR36][R108.64] ;  /* 0x000000246c0c7980 */ /* 0x000962000c101d00 */
[----:B---3--:R-:W-:-:S03]  /*f100*/  @P2 IMAD.HI.U32 R0, R18, R17, RZ ;  /* 0x0000001112002227 */ /* 0x008fc600078e00ff */
[----:B------:R4:W5:Y:S02]  /*f110*/  LD.E.128 R40, desc[UR36][R110.64] ;  /* 0x000000246e287980 */ /* 0x000964000c101d00 */
[----:B-1----:R-:W-:Y:S02]  /*f120*/  @P2 SHF.R.U32.HI R21, RZ, R69, R0 ;  /* 0x00000045ff152219 */ /* 0x002fe40000011600 */
[----:B------:R4:W5:Y:S02]  /*f130*/  LD.E.128 R56, desc[UR36][R112.64] ;  /* 0x0000002470387980 */ /* 0x000964000c101d00 */
[--C-:B------:R-:W-:Y:S01]  /*f140*/  SHF.R.S32.HI R0, RZ, 0x1f, R21.reuse ;  /* 0x0000001fff007819 */ /* 0x100fe20000011415 */
[----:B--2---:R-:W-:Y:S01]  /*f150*/  IMAD.MOV R2, RZ, RZ, -R21 ;  /* 0x000000ffff027224 */ /* 0x004fe200078e0a15 */
[----:B------:R4:W5:Y:S01]  /*f160*/  LD.E.128 R44, desc[UR36][R114.64] ;  /* 0x00000024722c7980 */ /* 0x000962000c101d00 */
[----:B------:R-:W-:Y:S02]  /*f170*/  IMAD.U32 R17, RZ, RZ, UR7 ;  /* 0x00000007ff117e24 */ /* 0x000fe4000f8e00ff */
[----:B------:R-:W-:Y:S01]  /*f180*/  IMAD.U32 R16, RZ, RZ, UR6 ;  /* 0x00000006ff107e24 */ /* 0x000fe2000f8e00ff */
[----:B------:R4:W5:Y:S01]  /*f190*/  LD.E.128 R48, desc[UR36][R116.64] ;  /* 0x0000002474307980 */ /* 0x000962000c101d00 */
[----:B------:R-:W-:Y:S01]  /*f1a0*/  IMAD.U32 R17, RZ, RZ, UR5 ;  /* 0x00000005ff117e24 */ /* 0x000fe2000f8e00ff */
[----:B------:R-:W-:Y:S01]  /*f1b0*/  ULDC.64 UR6, c[0x0][0xad8] ;  /* 0x0002b60000067ab9 */ /* 0x000fe20000000a00 */
[----:B------:R-:W-:Y:S01]  /*f1c0*/  IMAD R0, R0, UR8, RZ ;  /* 0x0000000800007c24 */ /* 0x000fe2000f8e02ff */
[----:B------:R4:W5:Y:S01]  /*f1d0*/  LD.E.128 R52, desc[UR36][R118.64] ;  /* 0x0000002476347980 */ /* 0x000962000c101d00 */
[----:B------:R-:W-:-:S02]  /*f1e0*/  IMAD R197, R197, R2, R18 ;  /* 0x00000002c5c57224 */ /* 0x000fc400078e0212 */
[C---:B------:R-:W-:Y:S01]  /*f1f0*/  IMAD R69, R21.reuse, UR9, R0 ;  /* 0x0000000915457c24 */ /* 0x040fe2000f8e0200 */
[----:B------:R4:W5:Y:S01]  /*f200*/  LD.E.128 R64, desc[UR36][R120.64] ;  /* 0x0000002478407980 */ /* 0x000962000c101d00 */
[----:B------:R-:W-:Y:S01]  /*f210*/  IMAD.WIDE.U32 R16, R21, UR8, R16 ;  /* 0x0000000815107c25 */ /* 0x000fe2000f8e0010 */
[----:B------:R-:W-:Y:S02]  /*f220*/  SHF.R.S32.HI R0, RZ, 0x1f, R197 ;  /* 0x0000001fff007819 */ /* 0x000fe400000114c5 */
[----:B------:R4:W5:Y:S04]  /*f230*/  LD.E.128 R60, desc[UR36][R122.64] ;  /* 0x000000247a3c7980 */ /* 0x000968000c101d00 */
[----:B------:R-:W5:Y:S04]  /*f240*/  LD.E.128 R124, desc[UR36][R126.64] ;  /* 0x000000247e7c7980 */ /* 0x000f68000c101d00 */
[----:B------:R-:W5:Y:S01]  /*f250*/  LD.E.128 R28, desc[UR36][R30.64] ;  /* 0x000000241e1c7980 */ /* 0x000f62000c101d00 */
[----:B------:R-:W-:Y:S01]  /*f260*/  @!PT LDS RZ, [RZ] ;  /* 0x00000000fffff984 */ /* 0x000fe20000000800 */
[----:B------:R-:W-:Y:S01]  /*f270*/  @!PT LDS RZ, [RZ] ;  /* 0x00000000fffff984 */ /* 0x000fe20000000800 */
[----:B------:R-:W-:Y:S01]  /*f280*/  @!PT LDS RZ, [RZ] ;  /* 0x00000000fffff984 */ /* 0x000fe20000000800 */
[----:B------:R-:W-:Y:S01]  /*f290*/  @!PT LDS RZ, [RZ] ;  /* 0x00000000fffff984 */ /* 0x000fe20000000800 */
[----:B------:R0:W-:Y:S06]  /*f2a0*/  MEMBAR.ALL.CTA ;  /* 0x0000000000007992 */ /* 0x0001ec0000008000 */
[----:B0-----:R-:W0:Y:S01]  /*f2b0*/  FENCE.VIEW.ASYNC.S ;  /* 0x00000000000073c6 */ /* 0x001e220000000000 */
[----:B------:R-:W-:Y:S01]  /*f2c0*/  IADD3 R17, R17, R69, RZ ;  /* 0x0000004511117210 */ /* 0x000fe20007ffe0ff */
[----:B------:R-:W-:-:S02]  /*f2d0*/  IMAD R2, R0, UR6, RZ ;  /* 0x0000000600027c24 */ /* 0x000fc4000f8e02ff */
[----:B------:R-:W-:Y:S02]  /*f2e0*/  VIADD R22, R208, UR60 ;  /* 0x0000003cd0167c36 */ /* 0x000fe40008000000 */
[C---:B------:R-:W-:Y:S02]  /*f2f0*/  IMAD R21, R197.reuse, UR7, R2 ;  /* 0x00000007c5157c24 */ /* 0x040fe4000f8e0202 */
[----:B------:R-:W-:Y:S01]  /*f300*/  IMAD.WIDE.U32 R16, R197, UR6, R16 ;  /* 0x00000006c5107c25 */ /* 0x000fe2000f8e0010 */
[C---:B------:R-:W-:Y:S01]  /*f310*/  ISETP.GE.AND P2, PT, R22.reuse, R3, PT ;  /* 0x000000031600720c */ /* 0x040fe20003f46270 */
[----:B------:R-:W-:Y:S02]  /*f320*/  ULDC.64 UR6, c[0x0][0xa80] ;  /* 0x0002a00000067ab9 */ /* 0x000fe40000000a00 */
[----:B------:R-:W-:Y:S01]  /*f330*/  VIADD R0, R22, 0x20 ;  /* 0x0000002016007836 */ /* 0x000fe20000000000 */
[----:B------:R-:W-:Y:S01]  /*f340*/  LEA R2, P3, R16, UR6, 0x1 ;  /* 0x0000000610027c11 */ /* 0x000fe2000f8608ff */
[----:B------:R-:W-:-:S02]  /*f350*/  IMAD.IADD R17, R17, 0x1, R21 ;  /* 0x0000000111117824 */ /* 0x000fc400078e0215 */
[----:B------:R-:W-:Y:S01]  /*f360*/  VIADD R196, R196, 0x30820 ;  /* 0x00030820c4c47836 */ /* 0x000fe20000000000 */
[-C--:B------:R-:W-:Y:S01]  /*f370*/  ISETP.GE.AND P1, PT, R0, R3.reuse, PT ;  /* 0x000000030000720c */ /* 0x080fe20003f26270 */
[----:B------:R-:W-:Y:S01]  /*f380*/  VIADD R0, R22, 0x40 ;  /* 0x0000004016007836 */ /* 0x000fe20000000000 */
[----:B------:R-:W-:Y:S02]  /*f390*/  LEA.HI.X R18, R16, UR7, R17, 0x1, P3 ;  /* 0x0000000710127c11 */ /* 0x000fe400098f0c11 */
[----:B------:R-:W-:Y:S01]  /*f3a0*/  PRMT R196, RZ, 0x654, R196 ;  /* 0x00000654ffc47816 */ /* 0x000fe200000000c4 */
[----:B0-----:R4:W0:Y:S01]  /*f3b0*/  SHFL.IDX PT, R70, R2, RZ, 0x181f ;  /* 0x00181fff02467589 */ /* 0x00182200000e0000 */
[----:B------:R-:W-:Y:S01]  /*f3c0*/  ISETP.GE.AND P0, PT, R0, R3, PT ;  /* 0x000000030000720c */ /* 0x000fe20003f06270 */
[----:B------:R-:W-:Y:S01]  /*f3d0*/  BSSY B1, `(.L_x_1073) ;  /* 0x0000015000017945 */ /* 0x000fe20003800000 */
[----:B------:R4:W-:Y:S01]  /*f3e0*/  SYNCS.ARRIVE.TRANS64.RED.A1T0 RZ, [R196+URZ], RZ ;  /* 0x000000ffc4ff79a7 */ /* 0x0009e2000810043f */
[----:B------:R4:W1:Y:S02]  /*f3f0*/  SHFL.IDX PT, R0, R18, RZ, 0x181f ;  /* 0x00181fff12007589 */ /* 0x00086400000e0000 */
        /* <DEDUP_REMOVED lines=18> */
.L_x_1074:
[----:B------:R-:W-:Y:S05]  /*f520*/  BSYNC B1 ;  /* 0x0000000000017941 */ /* 0x000fea0003800000 */
.L_x_1073:
[----:B-1----:R1:W3:Y:S01]  /*f530*/  SHFL.IDX PT, R0, R18, 0x1, 0x181f ;  /* 0x00381f0012007f89 */ /* 0x0022e200000e0000 */
[----:B------:R-:W-:Y:S03]  /*f540*/  BSSY B1, `(.L_x_1075) ;  /* 0x0000014000017945 */ /* 0x000fe60003800000 */
[----:B--2---:R1:W2:Y:S01]  /*f550*/  SHFL.IDX PT, R20, R2, 0x1, 0x181f ;  /* 0x00381f0002147f89 */ /* 0x0042a200000e0000 */
[----:B------:R-:W-:Y:S05]  /*f560*/  @P1 BRA `(.L_x_1076) ;  /* 0x0000000000441947 */ /* 0x000fea0003800000 */
[----:B------:R-:W-:Y:S02]  /*f570*/  ULDC UR5, c[0x0][0xac8] ;  /* 0x0002b20000057ab9 */ /* 0x000fe40000000800 */
[----:B------:R-:W-:Y:S02]  /*f580*/  ISETP.GE.AND P4, PT, R23, UR5, PT ;  /* 0x0000000517007c0c */ /* 0x000fe4000bf86270 */
[----:B------:R-:W-:Y:S02]  /*f590*/  ISETP.GE.AND P3, PT, R203, UR5, PT ;  /* 0x00000005cb007c0c */ /* 0x000fe4000bf66270 */
[----:B------:R-:W-:Y:S02]  /*f5a0*/  ISETP.GE.AND P2, PT, R202, UR5, PT ;  /* 0x00000005ca007c0c */ /* 0x000fe4000bf46270 */
[----:B------:R-:W-:-:S07]  /*f5b0*/  ISETP.GE.AND P1, PT, R204, UR5, PT ;  /* 0x00000005cc007c0c */ /* 0x000fce000bf26270 */
[-C--:B--2--5:R-:W-:Y:S02]  /*f5c0*/  @!P4 LEA R4, P6, R23, R20.reuse, 0x1 ;  /* 0x000000141704c211 */ /* 0x0a4fe400078c08ff */
[----:B------:R-:W-:Y:S02]  /*f5d0*/  @!P3 LEA R6, P5, R203, R20, 0x1 ;  /* 0x00000014cb06b211 */ /* 0x000fe400078a08ff */
[----:B---3--:R-:W-:Y:S02]  /*f5e0*/  @!P4 LEA.HI.X R5, R23, R0, R218, 0x1, P6 ;  /* 0x000000001705c211 */ /* 0x008fe400030f0cda */
        /* <DEDUP_REMOVED lines=9> */
.L_x_1076:
[----:B------:R-:W-:Y:S05]  /*f680*/  BSYNC B1 ;  /* 0x0000000000017941 */ /* 0x000fea0003800000 */
.L_x_1075:
[----:B---3--:R3:W0:Y:S01]  /*f690*/  SHFL.IDX PT, R0, R18, 0x2, 0x181f ;  /* 0x00581f0012007f89 */ /* 0x00862200000e0000 */
[----:B------:R-:W-:Y:S03]  /*f6a0*/  BSSY B1, `(.L_x_1077) ;  /* 0x0000014000017945 */ /* 0x000fe60003800000 */
[----:B--2--5:R3:W2:Y:S01]  /*f6b0*/  SHFL.IDX PT, R10, R2, 0x2, 0x181f ;  /* 0x00581f00020a7f89 */ /* 0x0246a200000e0000 */
[----:B------:R-:W-:Y:S05]  /*f6c0*/  @P0 BRA `(.L_x_1078) ;  /* 0x0000000000440947 */ /* 0x000fea0003800000 */
[----:B------:R-:W-:Y:S02]  /*f6d0*/  ULDC UR5, c[0x0][0xac8] ;  /* 0x0002b20000057ab9 */ /* 0x000fe40000000800 */
[----:B------:R-:W-:Y:S02]  /*f6e0*/  ISETP.GE.AND P3, PT, R23, UR5, PT ;  /* 0x0000000517007c0c */ /* 0x000fe4000bf66270 */
[----:B------:R-:W-:Y:S02]  /*f6f0*/  ISETP.GE.AND P2, PT, R203, UR5, PT ;  /* 0x00000005cb007c0c */ /* 0x000fe4000bf46270 */
[----:B------:R-:W-:Y:S02]  /*f700*/  ISETP.GE.AND P1, PT, R202, UR5, PT ;  /* 0x00000005ca007c0c */ /* 0x000fe4000bf26270 */
[----:B------:R-:W-:-:S07]  /*f710*/  ISETP.GE.AND P0, PT, R204, UR5, PT ;  /* 0x00000005cc007c0c */ /* 0x000fce000bf06270 */
[-C--:B--2---:R-:W-:Y:S02]  /*f720*/  @!P3 LEA R4, P6, R23, R10.reuse, 0x1 ;  /* 0x0000000a1704b211 */ /* 0x084fe400078c08ff */
        /* <DEDUP_REMOVED lines=11> */
.L_x_1078:
[----:B------:R-:W-:Y:S05]  /*f7e0*/  BSYNC B1 ;  /* 0x0000000000017941 */ /* 0x000fea0003800000 */
.L_x_1077:
[----:B0-----:R-:W-:Y:S01]  /*f7f0*/  VIADD R0, R22, 0x60 ;  /* 0x0000006016007836 */ /* 0x001fe20000000000 */
[----:B-1-34-:R-:W0:Y:S04]  /*f800*/  SHFL.IDX PT, R18, R18, 0x3, 0x181f ;  /* 0x00781f0012127f89 */ /* 0x01ae2800000e0000 */
[----:B------:R-:W-:Y:S01]  /*f810*/  ISETP.GE.AND P0, PT, R0, R3, PT ;  /* 0x000000030000720c */ /* 0x000fe20003f06270 */
[----:B------:R1:W3:-:S12]  /*f820*/  SHFL.IDX PT, R8, R2, 0x3, 0x181f ;  /* 0x00781f0002087f89 */ /* 0x0002d800000e0000 */
[----:B-1----:R-:W-:Y:S05]  /*f830*/  @P0 BRA `(.L_x_1079) ;  /* 0x0000000c00380947 */ /* 0x002fea0003800000 */
[----:B------:R-:W-:Y:S02]  /*f840*/  ULDC UR5, c[0x0][0xac8] ;  /* 0x0002b20000057ab9 */ /* 0x000fe40000000800 */
[----:B------:R-:W-:Y:S02]  /*f850*/  ISETP.GE.AND P3, PT, R23, UR5, PT ;  /* 0x0000000517007c0c */ /* 0x000fe4000bf66270 */
[----:B------:R-:W-:Y:S02]  /*f860*/  ISETP.GE.AND P4, PT, R203, UR5, PT ;  /* 0x00000005cb007c0c */ /* 0x000fe4000bf86270 */
[----:B------:R-:W-:-:S09]  /*f870*/  ISETP.GE.AND P5, PT, R202, UR5, PT ;  /* 0x00000005ca007c0c */ /* 0x000fd2000bfa6270 */
[-C--:B---3--:R-:W-:Y:S02]  /*f880*/  @!P3 LEA R2, P0, R23, R8.reuse, 0x1 ;  /* 0x000000081702b211 */ /* 0x088fe400078008ff */
        /* <DEDUP_REMOVED lines=10> */
[----:B-1----:R-:W-:-:S04]  /*f930*/  LEA R2, P0, R204, R8, 0x1 ;  /* 0x00000008cc027211 */ /* 0x002fc800078008ff */
[----:B------:R-:W-:-:S05]  /*f940*/  LEA.HI.X R3, R204, R18, R215, 0x1, P0 ;  /* 0x00000012cc037211 */ /* 0x000fca00000f0cd7 */
[----:B------:R4:W-:Y:S01]  /*f950*/  ST.E.128 desc[UR36][R2.64], R28 ;  /* 0x0000001c02007985 */ /* 0x0009e2000c101d24 */
[----:B------:R-:W-:Y:S05]  /*f960*/  BRA `(.L_x_1079) ;  /* 0x0000000800ec7947 */ /* 0x000fea0003800000 */
.L_x_1072:
[----:B------:R-:W0:Y:S01]  /*f970*/  LDC R8, c[0x0][0xbe8] ;  /* 0x0002fa00ff087b82 */ /* 0x000e220000000800 */
[----:B------:R-:W-:Y:S01]  /*f980*/  R2UR UR6, R206 ;  /* 0x00000000ce0672ca */ /* 0x000fe200000e0000 */
[----:B------:R-:W-:Y:S01]  /*f990*/  BSSY B1, `(.L_x_1080) ;  /* 0x0000034000017945 */ /* 0x000fe20003800000 */
[----:B------:R-:W-:Y:S01]  /*f9a0*/  R2UR UR5, R207 ;  /* 0x00000000cf0572ca */ /* 0x000fe200000e0000 */
[----:B------:R-:W-:Y:S01]  /*f9b0*/  IMAD R6, R205, 0x20, R208 ;  /* 0x00000020cd067824 */ /* 0x000fe200078e02d0 */
[----:B------:R-:W-:-:S09]  /*f9c0*/  ISETP.GE.AND P0, PT, R219, 0x80, PT ;  /* 0x00000080db00780c */ /* 0x000fd20003f06270 */
[----:B------:R-:W-:Y:S02]  /*f9d0*/  USHF.R.S32.HI UR8, URZ, 0x1f, UR6 ;  /* 0x0000001f3f087899 */ /* 0x000fe40008011406 */
[----:B------:R-:W-:Y:S01]  /*f9e0*/  USHF.R.S32.HI UR9, URZ, 0x1f, UR5 ;  /* 0x0000001f3f097899 */ /* 0x000fe20008011405 */
[----:B0-----:R-:W-:-:S13]  /*f9f0*/  ISETP.NE.AND P1, PT, R8, 0x1, PT ;  /* 0x000000010800780c */ /* 0x001fda0003f25270 */
[----:B------:R-:W0:Y:S08]  /*fa00*/  @P1 LDC R9, c[0x0][0xbec] ;  /* 0x0002fb00ff091b82 */ /* 0x000e300000000800 */
[----:B------:R-:W1:Y:S01]  /*fa10*/  @P1 LDC R11, c[0x0][0xbf0] ;  /* 0x0002fc00ff0b1b82 */ /* 0x000e620000000800 */
[----:B------:R-:W-:Y:S05]  /*fa20*/  @P0 BRA `(.L_x_1081) ;  /* 0x0000000000a80947 */ /* 0x000fea0003800000 */
[----:B------:R-:W2:Y:S01]  /*fa30*/  S2R R4, SR_TID.X ;  /* 0x0000000000047919 */ /* 0x000ea20000002100 */
[----:B------:R-:W3:Y:S01]  /*fa40*/  LDC R3, c[0x0][0xbe8] ;  /* 0x0002fa00ff037b82 */ /* 0x000ee20000000800 */
[----:B------:R-:W-:Y:S01]  /*fa50*/  MOV R7, UR60 ;  /* 0x0000003c00077c02 */ /* 0x000fe20008000f00 */
[----:B------:R-:W-:Y:S02]  /*fa60*/  ULDC UR5, c[0x0][0xa88] ;  /* 0x0002a20000057ab9 */ /* 0x000fe40000000800 */
[----:B---3--:R-:W-:Y:S01]  /*fa70*/  IMAD R5, R3, UR5, RZ ;  /* 0x0000000503057c24 */ /* 0x008fe2000f8e02ff */
[----:B--2---:R-:W-:-:S04]  /*fa80*/  IADD3 R4, R7, -0x80, R4 ;  /* 0xffffff8007047810 */ /* 0x004fc80007ffe004 */
[----:B------:R-:W-:-:S13]  /*fa90*/  ISETP.GE.AND P0, PT, R4, R5, PT ;  /* 0x000000050400720c */ /* 0x000fda0003f06270 */
[----:B------:R-:W-:Y:S05]  /*faa0*/  @P0 BRA `(.L_x_1081) ;  /* 0x0000000000880947 */ /* 0x000fea0003800000 */
[----:B------:R-:W-:Y:S01]  /*fab0*/  ISETP.NE.AND P0, PT, R3, 0x1, PT ;  /* 0x000000010300780c */ /* 0x000fe20003f05270 */
[----:B------:R-:W-:Y:S01]  /*fac0*/  ULDC.64 UR10, c[0x0][0xb90] ;  /* 0x0002e400000a7ab9 */ /* 0x000fe20000000a00 */
[----:B------:R-:W-:Y:S01]  /*fad0*/  R2UR UR13, R206 ;  /* 0x00000000ce0d72ca */ /* 0x000fe200000e0000 */
[----:B------:R-:W-:Y:S01]  /*fae0*/  UIMAD UR5, UR8, UR10, URZ ;  /* 0x0000000a080572a4 */ /* 0x000fe2000f8e023f */
[----:B------:R-:W-:Y:S01]  /*faf0*/  R2UR UR12, R207 ;  /* 0x00000000cf0c72ca */ /* 0x000fe200000e0000 */
[----:B------:R-:W-:-:S08]  /*fb00*/  IMAD.MOV.U32 R2, RZ, RZ, R4 ;  /* 0x000000ffff027224 */ /* 0x000fd000078e0004 */
[----:B------:R-:W2:Y:S02]  /*fb10*/  @P0 LDC R5, c[0x0][0xbec] ;  /* 0x0002fb00ff050b82 */ /* 0x000ea40000000800 */
[----:B------:R-:W-:Y:S02]  /*fb20*/  UIMAD.WIDE.U32 UR6, UR13, UR10, URZ ;  /* 0x0000000a0d0672a5 */ /* 0x000fe4000f8e003f */
[----:B------:R-:W-:-:S03]  /*fb30*/  UIMAD UR5, UR13, UR11, UR5 ;  /* 0x0000000b0d0572a4 */ /* 0x000fc6000f8e0205 */
[----:B------:R-:W-:Y:S01]  /*fb40*/  ULDC.64 UR10, c[0x0][0xb98] ;  /* 0x0002e600000a7ab9 */ /* 0x000fe20000000a00 */
[----:B------:R-:W3:Y:S01]  /*fb50*/  @P0 LDC R7, c[0x0][0xbf0] ;  /* 0x0002fc00ff070b82 */ /* 0x000ee20000000800 */
[----:B------:R-:W-:Y:S02]  /*fb60*/  UIADD3 UR7, UR7, UR5, URZ ;  /* 0x0000000507077290 */ /* 0x000fe4000fffe03f */
[----:B------:R-:W-:Y:S02]  /*fb70*/  UIMAD UR5, UR9, UR10, URZ ;  /* 0x0000000a090572a4 */ /* 0x000fe4000f8e023f */
[----:B------:R-:W-:Y:S02]  /*fb80*/  UIMAD.WIDE.U32 UR6, UR12, UR10, UR6 ;  /* 0x0000000a0c0672a5 */ /* 0x000fe4000f8e0006 */
[----:B------:R-:W-:-:S03]  /*fb90*/  UIMAD UR5, UR12, UR11, UR5 ;  /* 0x0000000b0c0572a4 */ /* 0x000fc6000f8e0205 */
[----:B------:R-:W-:Y:S01]  /*fba0*/  ULDC.64 UR10, c[0x0][0xb88] ;  /* 0x0002e200000a7ab9 */ /* 0x000fe20000000a00 */
[----:B--2---:R-:W-:-:S05]  /*fbb0*/  @P0 IMAD.HI.U32 R0, R4, R5, RZ ;  /* 0x0000000504000227 */ /* 0x004fca00078e00ff */
[----:B---3--:R-:W-:-:S05]  /*fbc0*/  @P0 SHF.R.U32.HI R2, RZ, R7, R0 ;  /* 0x00000007ff020219 */ /* 0x008fca0000011600 */
[----:B------:R-:W-:-:S04]  /*fbd0*/  IMAD.MOV R5, RZ, RZ, -R2 ;  /* 0x000000ffff057224 */ /* 0x000fc800078e0a02 */
[----:B------:R-:W-:Y:S01]  /*fbe0*/  IMAD R5, R3, R5, R4 ;  /* 0x0000000503057224 */ /* 0x000fe200078e0204 */
[----:B------:R-:W-:Y:S01]  /*fbf0*/  SHF.R.S32.HI R3, RZ, 0x1f, R2 ;  /* 0x0000001fff037819 */ /* 0x000fe20000011402 */
[----:B------:R-:W-:Y:S01]  /*fc00*/  IMAD.U32 R4, RZ, RZ, UR5 ;  /* 0x00000005ff047e24 */ /* 0x000fe2000f8e00ff */
[----:B------:R-:W-:Y:S02]  /*fc10*/  IADD3 R2, P0, R2, UR6, RZ ;  /* 0x0000000602027c10 */ /* 0x000fe4000ff1e0ff */
[----:B------:R-:W-:Y:S02]  /*fc20*/  SHF.R.S32.HI R0, RZ, 0x1f, R5 ;  /* 0x0000001fff007819 */ /* 0x000fe40000011405 */
[----:B------:R-:W-:Y:S01]  /*fc30*/  IADD3.X R3, R3, UR7, R4, P0, !PT ;  /* 0x0000000703037c10 */ /* 0x000fe200087fe404 */
[----:B------:R-:W-:Y:S02]  /*fc40*/  ULDC.64 UR6, c[0x0][0xb50] ;  /* 0x0002d40000067ab9 */ /* 0x000fe40000000a00 */
[----:B------:R-:W-:-:S02]  /*fc50*/  IMAD R0, R0, UR10, RZ ;  /* 0x0000000a00007c24 */ /* 0x000fc4000f8e02ff */
[----:B------:R-:W-:-:S04]  /*fc60*/  IMAD.WIDE.U32 R2, R5, UR10, R2 ;  /* 0x0000000a05027c25 */ /* 0x000fc8000f8e0002 */
[----:B------:R-:W-:Y:S01]  /*fc70*/  IMAD R7, R5, UR11, R0 ;  /* 0x0000000b05077c24 */ /* 0x000fe2000f8e0200 */
[----:B------:R-:W-:-:S03]  /*fc80*/  LEA R4, P0, R2, UR6, 0x2 ;  /* 0x0000000602047c11 */ /* 0x000fc6000f8010ff */
[----:B------:R-:W-:-:S05]  /*fc90*/  IMAD.IADD R3, R3, 0x1, R7 ;  /* 0x0000000103037824 */ /* 0x000fca00078e0207 */
[----:B------:R-:W-:Y:S01]  /*fca0*/  LEA.HI.X R5, R2, UR7, R3, 0x2, P0 ;  /* 0x0000000702057c11 */ /* 0x000fe200080f1403 */
[----:B------:R-:W-:-:S05]  /*fcb0*/  IMAD.MOV.U32 R3, RZ, RZ, -0x800000 ;  /* 0xff800000ff037424 */ /* 0x000fca00078e00ff */
[----:B------:R2:W-:Y:S02]  /*fcc0*/  STG.E desc[UR36][R4.64], R3 ;  /* 0x0000000304007986 */ /* 0x0005e4000c101924 */
.L_x_1081:
[----:B------:R-:W-:Y:S05]  /*fcd0*/  BSYNC B1 ;  /* 0x0000000000017941 */ /* 0x000fea0003800000 */
.L_x_1080:
[----:B------:R-:W-:Y:S01]  /*fce0*/  R2UR UR13, R206 ;  /* 0x00000000ce0d72ca */ /* 0x000fe200000e0000 */
[----:B------:R-:W-:Y:S01]  /*fcf0*/  ULDC.64 UR10, c[0x0][0xae8] ;  /* 0x0002ba00000a7ab9 */ /* 0x000fe20000000a00 */
[----:B------:R-:W-:Y:S01]  /*fd00*/  R2UR UR12, R207 ;  /* 0x00000000cf0c72ca */ /* 0x000fe200000e0000 */
[----:B------:R-:W-:Y:S01]  /*fd10*/  UIMAD UR5, UR8, UR10, URZ ;  /* 0x0000000a080572a4 */ /* 0x000fe2000f8e023f */
[----:B------:R-:W-:Y:S01]  /*fd20*/  VIADD R6, R6, UR60 ;  /* 0x0000003c06067c36 */ /* 0x000fe20008000000 */
[----:B------:R-:W-:Y:S03]  /*fd30*/  BSSY B1, `(.L_x_1082) ;  /* 0x000003c000017945 */ /* 0x000fe60003800000 */
[----:B0-----:R-:W-:Y:S01]  /*fd40*/  @P1 IMAD.HI.U32 R0, R6, R9, RZ ;  /* 0x0000000906001227 */ /* 0x001fe200078e00ff */
[----:B--2---:R-:W-:-:S04]  /*fd50*/  MOV R5, R6 ;  /* 0x0000000600057202 */ /* 0x004fc80000000f00 */
[----:B------:R-:W-:Y:S01]  /*fd60*/  UIMAD.WIDE.U32 UR6, UR13, UR10, URZ ;  /* 0x0000000a0d0672a5 */ /* 0x000fe2000f8e003f */
[----:B-1----:R-:W-:Y:S01]  /*fd70*/  @P1 SHF.R.U32.HI R5, RZ, R11, R0 ;  /* 0x0000000bff051219 */ /* 0x002fe20000011600 */
[----:B------:R-:W-:-:S03]  /*fd80*/  UIMAD UR5, UR13, UR11, UR5 ;  /* 0x0000000b0d0572a4 */ /* 0x000fc6000f8e0205 */
[----:B------:R-:W-:Y:S01]  /*fd90*/  ULDC.64 UR10, c[0x0][0xaf0] ;  /* 0x0002bc00000a7ab9 */ /* 0x000fe20000000a00 */
[----:B------:R-:W-:Y:S01]  /*fda0*/  UIADD3 UR7, UR7, UR5, URZ ;  /* 0x0000000507077290 */ /* 0x000fe2000fffe03f */
[--C-:B------:R-:W-:Y:S01]  /*fdb0*/  SHF.R.S32.HI R0, RZ, 0x1f, R5.reuse ;  /* 0x0000001fff007819 */ /* 0x100fe20000011405 */
[----:B------:R-:W-:Y:S01]  /*fdc0*/  UIMAD UR5, UR9, UR10, URZ ;  /* 0x0000000a090572a4 */ /* 0x000fe2000f8e023f */
[----:B------:R-:W-:Y:S01]  /*fdd0*/  IMAD.MOV R7, RZ, RZ, -R5 ;  /* 0x000000ffff077224 */ /* 0x000fe200078e0a05 */
[----:B------:R-:W-:Y:S02]  /*fde0*/  UIMAD.WIDE.U32 UR6, UR12, UR10, UR6 ;  /* 0x0000000a0c0672a5 */ /* 0x000fe4000f8e0006 */
[----:B------:R-:W-:Y:S01]  /*fdf0*/  UIMAD UR5, UR12, UR11, UR5 ;  /* 0x0000000b0c0572a4 */ /* 0x000fe2000f8e0205 */
[----:B------:R-:W-:Y:S01]  /*fe00*/  IMAD R7, R8, R7, R6 ;  /* 0x0000000708077224 */ /* 0x000fe200078e0206 */
[----:B------:R-:W-:Y:S01]  /*fe10*/  ULDC.64 UR8, c[0x0][0xae0] ;  /* 0x0002b80000087ab9 */ /* 0x000fe20000000a00 */
[----:B------:R-:W-:Y:S01]  /*fe20*/  VIADD R6, R208, UR60 ;  /* 0x0000003cd0067c36 */ /* 0x000fe20008000000 */
[----:B------:R-:W-:Y:S01]  /*fe30*/  UIADD3 UR5, UR7, UR5, URZ ;  /* 0x0000000507057290 */ /* 0x000fe2000fffe03f */
[----:B------:R-:W-:-:S02]  /*fe40*/  IMAD R0, R0, UR8, RZ ;  /* 0x0000000800007c24 */ /* 0x000fc4000f8e02ff */
[----:B------:R-:W-:Y:S02]  /*fe50*/  IMAD.U32 R3, RZ, RZ, UR7 ;  /* 0x00000007ff037e24 */ /* 0x000fe4000f8e00ff */
[----:B------:R-:W-:Y:S01]  /*fe60*/  IMAD.U32 R2, RZ, RZ, UR6 ;  /* 0x00000006ff027e24 */ /* 0x000fe2000f8e00ff */
[----:B------:R-:W-:Y:S01]  /*fe70*/  ULDC.64 UR6, c[0x0][0xad8] ;  /* 0x0002b60000067ab9 */ /* 0x000fe20000000a00 */
[----:B------:R-:W-:Y:S01]  /*fe80*/  IMAD.U32 R3, RZ, RZ, UR5 ;  /* 0x00000005ff037e24 */ /* 0x000fe2000f8e00ff */
[----:B------:R-:W-:Y:S01]  /*fe90*/  ULDC UR5, c[0x0][0xa88] ;  /* 0x0002a20000057ab9 */ /* 0x000fe20000000800 */
[C---:B------:R-:W-:Y:S01]  /*fea0*/  IMAD R9, R5.reuse, UR9, R0 ;  /* 0x0000000905097c24 */ /* 0x040fe2000f8e0200 */
[----:B------:R-:W-:Y:S01]  /*feb0*/  SHF.R.S32.HI R0, RZ, 0x1f, R7 ;  /* 0x0000001fff007819 */ /* 0x000fe20000011407 */
[----:B------:R-:W-:-:S04]  /*fec0*/  IMAD.WIDE.U32 R2, R5, UR8, R2 ;  /* 0x0000000805027c25 */ /* 0x000fc8000f8e0002 */
[----:B------:R-:W-:Y:S02]  /*fed0*/  IMAD.IADD R3, R3, 0x1, R9 ;  /* 0x0000000103037824 */ /* 0x000fe400078e0209 */
[----:B------:R-:W-:Y:S01]  /*fee0*/  IMAD R4, R0, UR6, RZ ;  /* 0x0000000600047c24 */ /* 0x000fe2000f8e02ff */
[----:B------:R-:W-:Y:S01]  /*fef0*/  IADD3 R0, R6, 0x20, RZ ;  /* 0x0000002006007810 */ /* 0x000fe20007ffe0ff */
[----:B------:R-:W-:Y:S02]  /*ff00*/  IMAD R9, R8, UR5, RZ ;  /* 0x0000000508097c24 */ /* 0x000fe4000f8e02ff */
[C---:B------:R-:W-:Y:S02]  /*ff10*/  IMAD R5, R7.reuse, UR7, R4 ;  /* 0x0000000707057c24 */ /* 0x040fe4000f8e0204 */
[----:B------:R-:W-:Y:S01]  /*ff20*/  IMAD.WIDE.U32 R2, R7, UR6, R2 ;  /* 0x0000000607027c25 */ /* 0x000fe2000f8e0002 */
[-C--:B------:R-:W-:Y:S01]  /*ff30*/  ISETP.GE.AND P2, PT, R6, R9.reuse, PT ;  /* 0x000000090600720c */ /* 0x080fe20003f46270 */
[----:B------:R-:W-:Y:S01]  /*ff40*/  ULDC.64 UR6, c[0x0][0xa80] ;  /* 0x0002a00000067ab9 */ /* 0x000fe20000000a00 */
[----:B------:R-:W-:Y:S01]  /*ff50*/  ISETP.GE.AND P1, PT, R0, R9, PT ;  /* 0x000000090000720c */ /* 0x000fe20003f26270 */
[----:B------:R-:W-:Y:S01]  /*ff60*/  IMAD.IADD R3, R3, 0x1, R5 ;  /* 0x0000000103037824 */ /* 0x000fe200078e0205 */
[----:B------:R-:W-:Y:S01]  /*ff70*/  LEA R4, P3, R2, UR6, 0x1 ;  /* 0x0000000602047c11 */ /* 0x000fe2000f8608ff */
[----:B------:R-:W-:-:S03]  /*ff80*/  VIADD R0, R6, 0x40 ;  /* 0x0000004006007836 */ /* 0x000fc60000000000 */
[----:B------:R-:W-:Y:S02]  /*ff90*/  LEA.HI.X R5, R2, UR7, R3, 0x1, P3 ;  /* 0x0000000702057c11 */ /* 0x000fe400098f0c03 */
[----:B------:R-:W-:Y:S01]  /*ffa0*/  ISETP.GE.AND P0, PT, R0, R9, PT ;  /* 0x000000090000720c */ /* 0x000fe20003f06270 */
[----:B------:R0:W1:Y:S04]  /*ffb0*/  SHFL.IDX PT, R2, R4, RZ, 0x181f ;  /* 0x00181fff04027589 */ /* 0x00006800000e0000 */
[----:B------:R0:W2:Y:S01]  /*ffc0*/  SHFL.IDX PT, R0, R5, RZ, 0x181f ;  /* 0x00181fff05007589 */ /* 0x0000a200000e0000 */
[----:B------:R-:W-:Y:S07]  /*ffd0*/  @P2 BRA `(.L_x_1083) ;  /* 0x0000000000442947 */ /* 0x000fee0003800000 */
        /* <DEDUP_REMOVED lines=17> */
.L_x_1083:
[----:B------:R-:W-:Y:S05]  /*100f0*/  BSYNC B1 ;  /* 0x0000000000017941 */ /* 0x000fea0003800000 */
.L_x_1082:
        /* <DEDUP_REMOVED lines=21> */
.L_x_1085:
[----:B------:R-:W-:Y:S05]  /*10250*/  BSYNC B1 ;  /* 0x0000000000017941 */ /* 0x000fea0003800000 */
.L_x_1084:
        /* <DEDUP_REMOVED lines=21> */
.L_x_1087:
[----:B------:R-:W-:Y:S05]  /*103b0*/  BSYNC B1 ;  /* 0x0000000000017941 */ /* 0x000fea0003800000 */
.L_x_1086:
[----:B0-----:R-:W-:Y:S01]  /*103c0*/  VIADD R0, R6, 0x60 ;  /* 0x0000006006007836 */ /* 0x001fe20000000000 */
[----:B--2-4-:R-:W0:Y:S04]  /*103d0*/  SHFL.IDX PT, R5, R5, 0x3, 0x181f ;  /* 0x00781f0005057f89 */ /* 0x014e2800000e0000 */
[----:B------:R-:W-:Y:S01]  /*103e0*/  ISETP.GE.AND P0, PT, R0, R9, PT ;  /* 0x000000090000720c */ /* 0x000fe20003f06270 */
[----:B-1-3--:R1:W2:-:S12]  /*103f0*/  SHFL.IDX PT, R2, R4, 0x3, 0x181f ;  /* 0x00781f0004027f89 */ /* 0x00a29800000e0000 */
[----:B-1----:R-:W-:Y:S05]  /*10400*/  @P0 BRA `(.L_x_1079) ;  /* 0x0000000000440947 */ /* 0x002fea0003800000 */
[----:B------:R-:W-:Y:S02]  /*10410*/  ULDC UR5, c[0x0][0xac8] ;  /* 0x0002b20000057ab9 */ /* 0x000fe40000000800 */
        /* <DEDUP_REMOVED lines=16> */
.L_x_1079:
[----:B------:R-:W-:Y:S05]  /*10520*/  BSYNC B0 ;  /* 0x0000000000007941 */ /* 0x000fea0003800000 */
.L_x_1071:
[----:B------:R-:W-:Y:S02]  /*10530*/  ULDC UR5, c[0x0][0xc38] ;  /* 0x00030e0000057ab9 */ /* 0x000fe40000000800 */
[----:B------:R-:W-:-:S06]  /*10540*/  UISETP.GE.AND UP0, UPT, UR4, UR5, UPT ;  /* 0x000000050400728c */ /* 0x000fcc000bf06270 */
[----:B------:R-:W-:-:S13]  /*10550*/  PLOP3.LUT P0, PT, PT, PT, UP0, 0x80, 0x0 ;  /* 0x000000000000781c */ /* 0x000fda0003f0f008 */
[----:B------:R-:W-:Y:S05]  /*10560*/  @!P0 BRA `(.L_x_1088) ;  /* 0xffffff0400f08947 */ /* 0x000fea000383ffff */
[----:B------:R-:W-:Y:S05]  /*10570*/  EXIT ;  /* 0x000000000000794d */ /* 0x000fea0003800000 */
.L_x_982:
[----:B------:R-:W-:-:S08]  /*10580*/  NOP ;  /* 0x0000000000007918 */ /* 0x000fd00000000000 */
[----:B0-----:R-:W0:-:S00]  /*10590*/  USETMAXREG.DEALLOC.CTAPOOL 0x28 ;  /* 0x00000028000079c8 */ /* 0x001e0000080e0500 */
[----:B0-----:R-:W-:-:S06]  /*105a0*/  LOP3.LUT R0, R0, 0x3, RZ, 0xc0, !PT ;  /* 0x0000000300007812 */ /* 0x001fcc00078ec0ff */
[----:B------:R-:W0:Y:S01]  /*105b0*/  S2UR UR10, SR_CTAID.X ;  /* 0x00000000000a79c3 */ /* 0x000e220000002500 */
[----:B------:R-:W-:Y:S01]  /*105c0*/  LOP3.LUT R16, R16, 0xffff7fff, RZ, 0xc0, !PT ;  /* 0xffff7fff10107812 */ /* 0x000fe200078ec0ff */
[----:B------:R-:W-:Y:S01]  /*105d0*/  STL [R1], RZ ;  /* 0x000000ff01007387 */ /* 0x000fe20000100800 */
[----:B------:R-:W-:Y:S02]  /*105e0*/  IMAD.MOV.U32 R23, RZ, RZ, RZ ;  /* 0x000000ffff177224 */ /* 0x000fe400078e00ff */
[----:B------:R-:W-:Y:S01]  /*105f0*/  IMAD.MOV.U32 R25, RZ, RZ, 0x1 ;  /* 0x00000001ff197424 */ /* 0x000fe200078e00ff */
[----:B------:R1:W2:Y:S02]  /*10600*/  SHFL.IDX PT, R2, R0, RZ, 0x1f ;  /* 0x00001fff00027589 */ /* 0x0002a400000e0000 */
[----:B-1----:R-:W0:Y:S01]  /*10610*/  LDC R0, c[0x0][0xc38] ;  /* 0x00030e00ff007b82 */ /* 0x002e220000000800 */
[----:B--2---:R-:W-:-:S13]  /*10620*/  ISETP.NE.AND P0, PT, R2, RZ, PT ;  /* 0x000000ff0200720c */ /* 0x004fda0003f05270 */
[----:B------:R-:W-:Y:S01]  /*10630*/  @P0 LOP3.LUT R16, R16, 0x8000, RZ, 0xfc, !PT ;  /* 0x0000800010100812 */ /* 0x000fe200078efcff */
[----:B------:R-:W-:Y:S06]  /*10640*/  @P0 BAR.ARV 0x4, 0x180 ;  /* 0x0106000000000b1d */ /* 0x000fec0000002000 */
[----:B0-----:R-:W-:-:S13]  /*10650*/  ISETP.LE.AND P0, PT, R0, UR10, PT ;  /* 0x0000000a00007c0c */ /* 0x001fda000bf03270 */
[----:B------:R-:W-:Y:S05]  /*10660*/  @P0 BRA `(.L_x_1089) ;  /* 0x0000003c00e40947 */ /* 0x000fea0003800000 */
[----:B------:R-:W2:Y:S01]  /*10670*/  LDL R3, [R1+0x4] ;  /* 0x0000040001037983 */ /* 0x000ea20000100800 */
[C---:B------:R-:W-:Y:S01]  /*10680*/  IMAD.SHL.U32 R30, R5.reuse, 0x8, RZ ;  /* 0x00000008051e7824 */ /* 0x040fe200078e00ff */
[----:B------:R-:W-:Y:S01]  /*10690*/  ULDC.64 UR6, c[0x0][0x2f0] ;  /* 0x0000bc0000067ab9 */ /* 0x000fe20000000a00 */
[----:B------:R-:W-:Y:S01]  /*106a0*/  ULDC UR9, c[0x0][0x2b8] ;  /* 0x0000ae0000097ab9 */ /* 0x000fe20000000800 */
[----:B------:R-:W-:Y:S01]  /*106b0*/  LOP3.LUT R16, R16, 0xfffffff7, RZ, 0xc0, !PT ;  /* 0xfffffff710107812 */ /* 0x000fe200078ec0ff */
[----:B------:R-:W0:Y:S01]  /*106c0*/  S2UR UR8, SR_CgaCtaId ;  /* 0x00000000000879c3 */ /* 0x000e220000008800 */
[C---:B------:R-:W-:Y:S01]  /*106d0*/  LOP3.LUT R0, R30.reuse, 0x1f8, RZ, 0xc0, !PT ;  /* 0x000001f81e007812 */ /* 0x040fe200078ec0ff */
[----:B------:R-:W-:Y:S01]  /*106e0*/  ULDC.64 UR4, c[0x0][0x418] ;  /* 0x0001060000047ab9 */ /* 0x000fe20000000a00 */
[----:B------:R-:W-:Y:S01]  /*106f0*/  LOP3.LUT R37, R30, 0x38, RZ, 0xc0, !PT ;  /* 0x000000381e257812 */ /* 0x000fe200078ec0ff */
[----:B------:R-:W-:Y:S01]  /*10700*/  UISETP.NE.U32.AND UP0, UPT, UR4, URZ, UPT ;  /* 0x0000003f0400728c */ /* 0x000fe2000bf05070 */
[----:B------:R-:W-:Y:S01]  /*10710*/  LOP3.LUT R2, R5, 0x7f, RZ, 0xc0, !PT ;  /* 0x0000007f05027812 */ /* 0x000fe200078ec0ff */
[----:B------:R1:W-:Y:S01]  /*10720*/  STL [R1], RZ ;  /* 0x000000ff01007387 */ /* 0x0003e20000100800 */
[----:B------:R-:W-:Y:S01]  /*10730*/  ULDC UR4, c[0x0][0x424] ;  /* 0x0001090000047ab9 */ /* 0x000fe20000000800 */
[----:B------:R-:W-:Y:S01]  /*10740*/  UISETP.NE.AND.EX UP0, UPT, UR5, URZ, UPT, UP0 ;  /* 0x0000003f0500728c */ /* 0x000fe2000bf05300 */
[----:B------:R-:W-:Y:S01]  /*10750*/  SHF.R.U32.HI R36, RZ, 0x3, R2 ;  /* 0x00000003ff247819 */ /* 0x000fe20000011602 */
[----:B------:R-:W-:Y:S01]  /*10760*/  ULDC UR40, c[0x0][0x288] ;  /* 0x0000a20000287ab9 */ /* 0x000fe20000000800 */
[----:B------:R-:W-:Y:S01]  /*10770*/  UMOV UR5, 0x400 ;  /* 0x0000040000057882 */ /* 0x000fe20000000000 */
[----:B------:R-:W-:Y:S01]  /*10780*/  USEL UR4, UR4, 0x1, UP0 ;  /* 0x0000000104047887 */ /* 0x000fe20008000000 */
[----:B------:R-:W-:Y:S01]  /*10790*/  IMAD.U32 R34, RZ, RZ, UR10 ;  /* 0x0000000aff227e24 */ /* 0x000fe2000f8e00ff */
[----:B------:R-:W-:Y:S01]  /*107a0*/  ULDC UR39, c[0x0][0x448] ;  /* 0x0001120000277ab9 */ /* 0x000fe20000000800 */
[----:B------:R-:W-:Y:S01]  /*107b0*/  IMAD.MOV.U32 R25, RZ, RZ, 0x1 ;  /* 0x00000001ff197424 */ /* 0x000fe200078e00ff */
[----:B------:R-:W-:Y:S01]  /*107c0*/  UIMAD UR38, UR4, UR6, URZ ;  /* 0x00000006042672a4 */ /* 0x000fe2000f8e023f */
[----:B------:R-:W-:Y:S01]  /*107d0*/  IMAD.MOV.U32 R23, RZ, RZ, RZ ;  /* 0x000000ffff177224 */ /* 0x000fe200078e00ff */
[----:B------:R-:W-:-:S02]  /*107e0*/  UIMAD UR39, UR39, UR40, URZ ;  /* 0x00000028272772a4 */ /* 0x000fc4000f8e023f */
[----:B------:R-:W-:Y:S02]  /*107f0*/  UIADD3 UR4, UR38, 0x3f, URZ ;  /* 0x0000003f26047890 */ /* 0x000fe4000fffe03f */
[----:B------:R-:W-:Y:S02]  /*10800*/  UIADD3 UR49, UR38, 0x1, -UR40 ;  /* 0x0000000126317890 */ /* 0x000fe4000fffe828 */
[----:B0-----:R-:W-:Y:S02]  /*10810*/  ULEA UR8, UR8, UR5, 0x18 ;  /* 0x0000000508087291 */ /* 0x001fe4000f8ec03f */
[----:B------:R-:W-:Y:S01]  /*10820*/  USHF.R.S32.HI UR5, URZ, 0x1f, UR4 ;  /* 0x0000001f3f057899 */ /* 0x000fe20008011404 */
[----:B------:R-:W-:Y:S01]  /*10830*/  ULDC UR47, c[0x0][0xc] ;  /* 0x00000300002f7ab9 */ /* 0x000fe20000000800 */
[----:B------:R-:W-:Y:S02]  /*10840*/  UIADD3 UR40, UR38, -UR40, URZ ;  /* 0x8000002826287290 */ /* 0x000fe4000fffe03f */
[----:B------:R-:W-:Y:S01]  /*10850*/  IMAD.U32 R17, RZ, RZ, UR8 ;  /* 0x00000008ff117e24 */ /* 0x000fe2000f8e00ff */
[----:B------:R-:W-:-:S04]  /*10860*/  ULEA.HI UR5, UR5, UR4, URZ, 0x6 ;  /* 0x0000000405057291 */ /* 0x000fc8000f8f303f */
[----:B------:R-:W-:Y:S01]  /*10870*/  USHF.R.S32.HI UR41, URZ, 0x6, UR5 ;  /* 0x000000063f297899 */ /* 0x000fe20008011405 */
[----:B--2---:R-:W-:Y:S02]  /*10880*/  R2UR UR11, R3 ;  /* 0x00000000030b72ca */ /* 0x004fe400000e0000 */
[----:B------:R-:W-:Y:S02]  /*10890*/  LOP3.LUT R3, R0, 0x38, R5, 0x78, !PT ;  /* 0x0000003800037812 */ /* 0x000fe400078e7805 */
[----:B------:R-:W-:Y:S02]  /*108a0*/  LOP3.LUT R0, R37, 0x40, RZ, 0xfc, !PT ;  /* 0x0000004025007812 */ /* 0x000fe400078efcff */
[----:B------:R-:W-:Y:S02]  /*108b0*/  LOP3.LUT R30, R3, 0x200, R30, 0xf8, !PT ;  /* 0x00000200031e7812 */ /* 0x000fe400078ef81e */
[C---:B------:R-:W-:Y:S02]  /*108c0*/  ISETP.GE.AND P2, PT, R0.reuse, UR7, PT ;  /* 0x0000000700007c0c */ /* 0x040fe4000bf46270 */
[----:B------:R-:W-:Y:S01]  /*108d0*/  ISETP.GE.AND P1, PT, R0, UR9, PT ;  /* 0x0000000900007c0c */ /* 0x000fe2000bf26270 */
[----:B------:R-:W-:Y:S01]  /*108e0*/  IMAD R31, R30, 0x2, R17 ;  /* 0x000000021e1f7824 */ /* 0x000fe200078e0211 */
[----:B------:R-:W-:Y:S01]  /*108f0*/  ISETP.GE.AND P0, PT, R0, UR7, PT ;  /* 0x0000000700007c0c */ /* 0x000fe2000bf06270 */
[----:B------:R-:W-:Y:S01]  /*10900*/  ULOP3.LUT UR48, UR11, 0x2, URZ, 0xfc, !UPT ;  /* 0x000000020b307892 */ /* 0x000fe2000f8efc3f */
[----:B------:R-:W-:-:S02]  /*10910*/  LOP3.LUT R0, R37, 0x80, RZ, 0xfc, !PT ;  /* 0x0000008025007812 */ /* 0x000fc400078efcff */
[----:B------:R-:W-:-:S05]  /*10920*/  SHF.L.U32 R3, R5, 0x4, RZ ;  /* 0x0000000405037819 */ /* 0x000fca00000006ff */
[----:B------:R-:W-:Y:S02]  /*10930*/  @P2 LOP3.LUT R16, R16, 0x8, RZ, 0xfc, !PT ;  /* 0x0000000810102812 */ /* 0x000fe400078efcff */
[----:B------:R-:W-:Y:S02]  /*10940*/  ISETP.GE.AND P2, PT, R0, UR7, PT ;  /* 0x0000000700007c0c */ /* 0x000fe4000bf46270 */
[----:B------:R-:W-:-:S04]  /*10950*/  LOP3.LUT R16, R16, 0xffffdfff, RZ, 0xc0, !PT ;  /* 0xffffdfff10107812 */ /* 0x000fc800078ec0ff */
[----:B------:R-:W-:Y:S02]  /*10960*/  @P1 LOP3.LUT R16, R16, 0x2000, RZ, 0xfc, !PT ;  /* 0x0000200010101812 */ /* 0x000fe400078efcff */
[----:B------:R-:W-:Y:S02]  /*10970*/  ISETP.GE.AND P1, PT, R0, UR9, PT ;  /* 0x0000000900007c0c */ /* 0x000fe4000bf26270 */
[----:B------:R-:W-:-:S04]  /*10980*/  LOP3.LUT R16, R16, 0xffffff7f, RZ, 0xc0, !PT ;  /* 0xffffff7f10107812 */ /* 0x000fc800078ec0ff */
[----:B------:R-:W-:Y:S02]  /*10990*/  @P0 LOP3.LUT R16, R16, 0x80, RZ, 0xfc, !PT ;  /* 0x0000008010100812 */ /* 0x000fe400078efcff */
[----:B------:R-:W-:Y:S02]  /*109a0*/  ISETP.GE.AND P0, PT, R0, UR7, PT ;  /* 0x0000000700007c0c */ /* 0x000fe4000bf06270 */
[----:B------:R-:W-:Y:S02]  /*109b0*/  LOP3.LUT R16, R16, 0xfffffffb, RZ, 0xc0, !PT ;  /* 0xfffffffb10107812 */ /* 0x000fe400078ec0ff */
[----:B------:R-:W-:Y:S02]  /*109c0*/  LOP3.LUT R0, R36, 0x70, R3, 0xf8, !PT ;  /* 0x0000007024007812 */ /* 0x000fe400078ef803 */
[----:B------:R-:W-:Y:S02]  /*109d0*/  @P2 LOP3.LUT R16, R16, 0x4, RZ, 0xfc, !PT ;  /* 0x0000000410102812 */ /* 0x000fe400078efcff */
[----:B------:R-:W-:-:S02]  /*109e0*/  LOP3.LUT R0, R37, 0xc0, RZ, 0xfc, !PT ;  /* 0x000000c025007812 */ /* 0x000fc400078efcff */
[----:B------:R-:W-:Y:S02]  /*109f0*/  LOP3.LUT R16, R16, 0xffffefff, RZ, 0xc0, !PT ;  /* 0xffffefff10107812 */ /* 0x000fe400078ec0ff */
[----:B------:R-:W-:Y:S02]  /*10a00*/  ISETP.GE.AND P2, PT, R37, UR7, PT ;  /* 0x0000000725007c0c */ /* 0x000fe4000bf46270 */
[----:B------:R-:W-:Y:S02]  /*10a10*/  @P1 LOP3.LUT R16, R16, 0x1000, RZ, 0xfc, !PT ;  /* 0x0000100010101812 */ /* 0x000fe400078efcff */
[----:B------:R-:W-:Y:S02]  /*10a20*/  ISETP.GE.AND P1, PT, R0, UR9, PT ;  /* 0x0000000900007c0c */ /* 0x000fe4000bf26270 */
[----:B------:R-:W-:-:S04]  /*10a30*/  LOP3.LUT R16, R16, 0xffffffbf, RZ, 0xc0, !PT ;  /* 0xffffffbf10107812 */ /* 0x000fc800078ec0ff */
[----:B------:R-:W-:Y:S02]  /*10a40*/  @P0 LOP3.LUT R16, R16, 0x40, RZ, 0xfc, !PT ;  /* 0x0000004010100812 */ /* 0x000fe400078efcff */
[----:B------:R-:W-:Y:S02]  /*10a50*/  ISETP.GE.AND P0, PT, R0, UR7, PT ;  /* 0x0000000700007c0c */ /* 0x000fe4000bf06270 */
[----:B------:R-:W-:-:S11]  /*10a60*/  LOP3.LUT R16, R16, 0xfffffffd, RZ, 0xc0, !PT ;  /* 0xfffffffd10107812 */ /* 0x000fd600078ec0ff */
        /* <DEDUP_REMOVED lines=13> */
[----:B-1----:R-:W-:-:S07]  /*10b40*/  @P0 LOP3.LUT R16, R16, 0x4000, RZ, 0xfc, !PT ;  /* 0x0000400010100812 */ /* 0x002fce00078efcff */
.L_x_1144:
[----:B------:R-:W-:Y:S01]  /*10b50*/  ULDC UR7, c[0x0][0xc60] ;  /* 0x0003180000077ab9 */ /* 0x000fe20000000800 */
[C---:B------:R-:W-:Y:S01]  /*10b60*/  R2UR UR42, R34.reuse ;  /* 0x00000000222a72ca */ /* 0x040fe200000e0000 */
[----:B------:R-:W-:Y:S01]  /*10b70*/  UISETP.NE.AND UP0, UPT, UR7, 0x1, UPT ;  /* 0x000000010700788c */ /* 0x000fe2000bf05270 */
[----:B------:R-:W-:-:S10]  /*10b80*/  R2UR UR6, R34 ;  /* 0x00000000220672ca */ /* 0x000fd400000e0000 */
        /* <DEDUP_REMOVED lines=9> */
[----:B0----5:R-:W-:Y:S05]  /*10c20*/  @P0 BRA `(.L_x_1090) ;  /* 0x0000000000200947 */ /* 0x021fea0003800000 */
        /* <DEDUP_REMOVED lines=8> */
.L_x_1090:
[----:B------:R-:W-:Y:S01]  /*10cb0*/  ULDC UR8, c[0x0][0xc54] ;  /* 0x0003150000087ab9 */ /* 0x000fe20000000800 */
[----:B------:R-:W-:Y:S01]  /*10cc0*/  UMOV UR6, UR7 ;  /* 0x0000000700067c82 */ /* 0x000fe20008000000 */
[----:B------:R-:W-:-:S11]  /*10cd0*/  UISETP.NE.AND UP0, UPT, UR8, 0x1, UPT ;  /* 0x000000010800788c */ /* 0x000fd6000bf05270 */
[----:B------:R-:W-:Y:S02]  /*10ce0*/  @UP0 ULDC.64 UR10, c[0x0][0xc58] ;  /* 0x00031600000a0ab9 */ /* 0x000fe40000000a00 */
[----:B------:R-:W-:-:S04]  /*10cf0*/  UIMAD.WIDE.U32 UR4, UR7, UR10, URZ ;  /* 0x0000000a070472a5 */ /* 0x000fc8000f8e003f */
[----:B------:R-:W-:-:S04]  /*10d00*/  @UP0 USHF.R.U32.HI UR6, URZ, UR11, UR5 ;  /* 0x0000000b3f060299 */ /* 0x000fc80008011605 */
[----:B------:R-:W-:-:S12]  /*10d10*/  UIMAD UR4, UR6, UR8, URZ ;  /* 0x00000008060472a4 */ /* 0x000fd8000f8e023f */
.L_x_1091:
[----:B------:R-:W-:Y:S01]  /*10d20*/  ULDC UR5, c[0x0][0xc48] ;  /* 0x0003120000057ab9 */ /* 0x000fe20000000800 */
[----:B------:R-:W-:Y:S01]  /*10d30*/  ULDC.64 UR8, c[0x0][0xa28] ;  /* 0x00028a0000087ab9 */ /* 0x000fe20000000a00 */
[----:B------:R-:W-:Y:S01]  /*10d40*/  UISETP.NE.AND UP1, UPT, UR5, 0x1, UPT ;  /* 0x000000010500788c */ /* 0x000fe2000bf25270 */
[----:B------:R-:W-:Y:S01]  /*10d50*/  MOV R32, RZ ;  /* 0x000000ff00207202 */ /* 0x000fe20000000f00 */
[----:B------:R-:W-:Y:S02]  /*10d60*/  UIADD3 UR4, UR7, -UR4, URZ ;  /* 0x8000000407047290 */ /* 0x000fe4000fffe03f */
[----:B------:R-:W-:Y:S01]  /*10d70*/  UISETP.NE.U32.AND UP0, UPT, UR8, URZ, UPT ;  /* 0x0000003f0800728c */ /* 0x000fe2000bf05070 */
[----:B------:R-:W-:Y:S02]  /*10d80*/  ULDC UR5, c[0x0][0xc54] ;  /* 0x0003150000057ab9 */ /* 0x000fe40000000800 */
[----:B------:R-:W-:Y:S02]  /*10d90*/  UIMAD UR42, UR42, UR5, UR4 ;  /* 0x000000052a2a72a4 */ /* 0x000fe4000f8e0204 */
[----:B------:R-:W-:-:S02]  /*10da0*/  UISETP.NE.AND.EX UP0, UPT, UR9, URZ, UPT, UP0 ;  /* 0x0000003f0900728c */ /* 0x000fc4000bf05300 */
[----:B------:R-:W-:Y:S01]  /*10db0*/  @UP1 ULDC UR4, c[0x0][0xc4c] ;  /* 0x0003130000041ab9 */ /* 0x000fe20000000800 */
[----:B------:R-:W-:Y:S01]  /*10dc0*/  @UP1 ULDC UR7, c[0x0][0xc50] ;  /* 0x0003140000071ab9 */ /* 0x000fe20000000800 */
[----:B------:R-:W-:Y:S02]  /*10dd0*/  UIMAD.WIDE.U32 UR4, UR42, UR4, URZ ;  /* 0x000000042a0472a5 */ /* 0x000fe4000f8e003f */
[----:B------:R-:W-:Y:S01]  /*10de0*/  UMOV UR43, UR42 ;  /* 0x0000002a002b7c82 */ /* 0x000fe20008000000 */
[----:B------:R-:W-:Y:S01]  /*10df0*/  ULOP3.LUT UR6, UR6, 0x1ffffff, URZ, 0x3c, !UPT ;  /* 0x01ffffff06067892 */ /* 0x000fe2000f8e3c3f */
[----:B------:R-:W-:Y:S01]  /*10e00*/  PLOP3.LUT P0, PT, PT, PT, UP0, 0x80, 0x0 ;  /* 0x000000000000781c */ /* 0x000fe20003f0f008 */
[----:B------:R-:W-:-:S03]  /*10e10*/  @UP1 USHF.R.U32.HI UR43, URZ, UR7, UR5 ;  /* 0x000000073f2b1299 */ /* 0x000fc60008011605 */
[----:B------:R-:W-:Y:S02]  /*10e20*/  @UP0 ULDC.64 UR4, c[0x0][0xa28] ;  /* 0x00028a0000040ab9 */ /* 0x000fe40000000a00 */
[----:B------:R-:W-:-:S06]  /*10e30*/  @UP0 UIMAD.WIDE UR4, UR43, 0x4, UR4 ;  /* 0x000000042b0408a5 */ /* 0x000fcc000f8e0204 */
[----:B------:R-:W-:Y:S01]  /*10e40*/  IMAD.U32 R3, RZ, RZ, UR5 ;  /* 0x00000005ff037e24 */ /* 0x000fe2000f8e00ff */
[----:B------:R-:W-:Y:S01]  /*10e50*/  ULDC UR5, c[0x0][0x448] ;  /* 0x0001120000057ab9 */ /* 0x000fe20000000800 */
[----:B------:R-:W-:Y:S01]  /*10e60*/  IMAD.U32 R2, RZ, RZ, UR4 ;  /* 0x00000004ff027e24 */ /* 0x000fe2000f8e00ff */
[----:B------:R-:W-:Y:S01]  /*10e70*/  ULDC UR4, c[0x0][0xc3c] ;  /* 0x00030f0000047ab9 */ /* 0x000fe20000000800 */
[----:B------:R-:W-:Y:S02]  /*10e80*/  UISETP.NE.AND UP2, UPT, UR5, 0x1, UPT ;  /* 0x000000010500788c */ /* 0x000fe4000bf45270 */
[----:B------:R-:W-:Y:S01]  /*10e90*/  UIADD3 UR6, UR6, UR4, URZ ;  /* 0x0000000406067290 */ /* 0x000fe2000fffe03f */
[----:B------:R0:W5:Y:S01]  /*10ea0*/  @P0 LDG.E R32, desc[UR36][R2.64] ;  /* 0x0000002402200981 */ /* 0x000162000c1e1900 */
[----:B------:R-:W-:Y:S02]  /*10eb0*/  UP2UR UR50, UPR, URZ, 0x4 ;  /* 0x000000043f327883 */ /* 0x000fe40008000000 */
[----:B------:R-:W-:-:S04]  /*10ec0*/  USHF.L.U32 UR44, UR6, 0x7, URZ ;  /* 0x00000007062c7899 */ /* 0x000fc8000800063f */
[----:B------:R-:W-:Y:S01]  /*10ed0*/  UIADD3 UR6, UR44, 0x7f, URZ ;  /* 0x0000007f2c067890 */ /* 0x000fe2000fffe03f */
[----:B------:R-:W-:Y:S01]  /*10ee0*/  @UP2 ULDC UR4, c[0x0][0x44c] ;  /* 0x0001130000042ab9 */ /* 0x000fe20000000800 */
[----:B------:R-:W-:Y:S02]  /*10ef0*/  @UP2 ULDC UR7, c[0x0][0x450] ;  /* 0x0001140000072ab9 */ /* 0x000fe40000000800 */
[----:B------:R-:W-:-:S04]  /*10f00*/  UIMAD.WIDE.U32 UR4, UR6, UR4, URZ ;  /* 0x00000004060472a5 */ /* 0x000fc8000f8e003f */
[----:B------:R-:W-:-:S03]  /*10f10*/  @UP2 USHF.R.U32.HI UR6, URZ, UR7, UR5 ;  /* 0x000000073f062299 */ /* 0x000fc60008011605 */
[----:B------:R-:W-:Y:S01]  /*10f20*/  ULDC.64 UR4, c[0x0][0x9e0] ;  /* 0x0002780000047ab9 */ /* 0x000fe20000000a00 */
[----:B------:R-:W-:Y:S02]  /*10f30*/  UIADD3 UR6, UR49, UR6, URZ ;  /* 0x0000000631067290 */ /* 0x000fe4000fffe03f */
[----:B------:R-:W-:Y:S02]  /*10f40*/  UISETP.GE.AND UP0, UPT, UR5, 0x1, UPT ;  /* 0x000000010500788c */ /* 0x000fe4000bf06270 */
[----:B------:R-:W-:-:S04]  /*10f50*/  UIADD3 UR4, UR6, UR4, URZ ;  /* 0x0000000406047290 */ /* 0x000fc8000fffe03f */
[----:B------:R-:W-:-:S13]  /*10f60*/  PLOP3.LUT P0, PT, PT, PT, UP0, 0x40, 0x0 ;  /* 0x000000000000781c */ /* 0x000fda0003f0e808 */
[----:B0-----:R-:W-:Y:S05]  /*10f70*/  @P0 BRA `(.L_x_1092) ;  /* 0x0000000000440947 */ /* 0x001fea0003800000 */
        /* <DEDUP_REMOVED lines=10> */
.L_x_1093:
[----:B------:R-:W-:-:S11]  /*11020*/  UISETP.NE.AND UP1, UPT, UR5, 0x1, UPT ;  /* 0x000000010500788c */ /* 0x000fd6000bf25270 */
[----:B------:R-:W-:Y:S02]  /*11030*/  @UP1 ULDC.64 UR10, c[0x0][0x9e8] ;  /* 0x00027a00000a1ab9 */ /* 0x000fe40000000a00 */
[----:B------:R-:W-:-:S04]  /*11040*/  UIMAD.WIDE.U32 UR6, UR8, UR10, URZ ;  /* 0x0000000a080672a5 */ /* 0x000fc8000f8e003f */
[----:B------:R-:W-:-:S12]  /*11050*/  @UP1 USHF.R.U32.HI UR8, URZ, UR11, UR7 ;  /* 0x0000000b3f081299 */ /* 0x000fd80008011607 */
.L_x_1094:
[----:B------:R-:W-:-:S04]  /*11060*/  UIMAD UR8, UR8, UR5, UR5 ;  /* 0x00000005080872a4 */ /* 0x000fc8000f8e0205 */
[----:B------:R-:W-:-:S04]  /*11070*/  UISETP.LT.AND UP1, UPT, UR4, UR8, UPT ;  /* 0x000000080400728c */ /* 0x000fc8000bf21270 */
[----:B------:R-:W-:-:S12]  /*11080*/  USEL UR4, UR4, UR8, UP1 ;  /* 0x0000000804047287 */ /* 0x000fd80008800000 */
.L_x_1092:
[----:B------:R-:W-:Y:S01]  /*11090*/  UISETP.NE.AND UP1, UPT, UR50, URZ, UPT ;  /* 0x0000003f3200728c */ /* 0x000fe2000bf25270 */
[----:B------:R-:W-:Y:S01]  /*110a0*/  PLOP3.LUT P0, PT, PT, PT, UP0, 0x40, 0x0 ;  /* 0x000000000000781c */ /* 0x000fe20003f0e808 */
[----:B------:R-:W-:-:S04]  /*110b0*/  UIADD3 UR4, UR4, 0x3f, URZ ;  /* 0x0000003f04047890 */ /* 0x000fc8000fffe03f */
[----:B------:R-:W-:-:S04]  /*110c0*/  USHF.R.S32.HI UR8, URZ, 0x1f, UR4 ;  /* 0x0000001f3f087899 */ /* 0x000fc80008011404 */
[----:B------:R-:W-:Y:S01]  /*110d0*/  ULEA.HI UR8, UR8, UR4, URZ, 0x6 ;  /* 0x0000000408087291 */ /* 0x000fe2000f8f303f */
[----:B------:R-:W-:Y:S01]  /*110e0*/  @UP1 ULDC UR6, c[0x0][0x44c] ;  /* 0x0001130000061ab9 */ /* 0x000fe20000000800 */
[----:B------:R-:W-:Y:S01]  /*110f0*/  @UP1 ULDC UR9, c[0x0][0x450] ;  /* 0x0001140000091ab9 */ /* 0x000fe20000000800 */
[----:B------:R-:W-:Y:S02]  /*11100*/  UIMAD.WIDE.U32 UR6, UR44, UR6, URZ ;  /* 0x000000062c0672a5 */ /* 0x000fe4000f8e003f */
[----:B------:R-:W-:Y:S01]  /*11110*/  UMOV UR4, UR44 ;  /* 0x0000002c00047c82 */ /* 0x000fe20008000000 */
[----:B------:R-:W-:Y:S02]  /*11120*/  USHF.R.S32.HI UR8, URZ, 0x6, UR8 ;  /* 0x000000063f087899 */ /* 0x000fe40008011408 */
[----:B------:R-:W-:Y:S02]  /*11130*/  @UP1 USHF.R.U32.HI UR4, URZ, UR9, UR7 ;  /* 0x000000093f041299 */ /* 0x000fe40008011607 */
[----:B------:R-:W-:-:S02]  /*11140*/  UISETP.LT.AND UP1, UPT, UR41, UR8, UPT ;  /* 0x000000082900728c */ /* 0x000fc4000bf21270 */
[----:B------:R-:W-:Y:S01]  /*11150*/  UIADD3 UR4, UR40, UR4, URZ ;  /* 0x0000000428047290 */ /* 0x000fe2000fffe03f */
[----:B------:R-:W-:Y:S01]  /*11160*/  ULDC UR6, c[0x0][0x9dc] ;  /* 0x0002770000067ab9 */ /* 0x000fe20000000800 */
[----:B------:R-:W-:Y:S02]  /*11170*/  USEL UR45, UR41, UR8, UP1 ;  /* 0x00000008292d7287 */ /* 0x000fe40008800000 */
[----:B------:R-:W-:Y:S01]  /*11180*/  UIADD3 UR8, UR4, -UR6, URZ ;  /* 0x8000000604087290 */ /* 0x000fe2000fffe03f */
[----:B------:R-:W-:Y:S11]  /*11190*/  @P0 BRA `(.L_x_1095) ;  /* 0x0000000000440947 */ /* 0x000ff60003800000 */
        /* <DEDUP_REMOVED lines=10> */
.L_x_1096:
[----:B------:R-:W-:-:S11]  /*11240*/  UISETP.NE.AND UP0, UPT, UR5, 0x1, UPT ;  /* 0x000000010500788c */ /* 0x000fd6000bf05270 */
[----:B------:R-:W-:Y:S02]  /*11250*/  @UP0 ULDC.64 UR10, c[0x0][0x9e8] ;  /* 0x00027a00000a0ab9 */ /* 0x000fe40000000a00 */
[----:B------:R-:W-:-:S04]  /*11260*/  UIMAD.WIDE.U32 UR6, UR4, UR10, URZ ;  /* 0x0000000a040672a5 */ /* 0x000fc8000f8e003f */
[----:B------:R-:W-:-:S12]  /*11270*/  @UP0 USHF.R.U32.HI UR4, URZ, UR11, UR7 ;  /* 0x0000000b3f040299 */ /* 0x000fd80008011607 */
.L_x_1097:
[----:B------:R-:W-:-:S04]  /*11280*/  UIMAD UR4, UR4, UR5, URZ ;  /* 0x00000005040472a4 */ /* 0x000fc8000f8e023f */
[----:B------:R-:W-:-:S04]  /*11290*/  UISETP.LT.AND UP0, UPT, UR8, UR4, UPT ;  /* 0x000000040800728c */ /* 0x000fc8000bf01270 */
[----:B------:R-:W-:-:S12]  /*112a0*/  USEL UR8, UR8, UR4, !UP0 ;  /* 0x0000000408087287 */ /* 0x000fd8000c000000 */
.L_x_1095:
[----:B------:R-:W-:Y:S01]  /*112b0*/  USHF.R.S32.HI UR4, URZ, 0x1f, UR8 ;  /* 0x0000001f3f047899 */ /* 0x000fe20008011408 */
[----:B------:R-:W-:Y:S03]  /*112c0*/  BSSY B7, `(.L_x_1098) ;  /* 0x000031a000077945 */ /* 0x000fe60003800000 */
[----:B------:R-:W-:-:S04]  /*112d0*/  ULEA.HI UR4, UR4, UR8, URZ, 0x6 ;  /* 0x0000000804047291 */ /* 0x000fc8000f8f303f */
[----:B------:R-:W-:-:S04]  /*112e0*/  USHF.R.S32.HI UR4, URZ, 0x6, UR4 ;  /* 0x000000063f047899 */ /* 0x000fc80008011404 */
[----:B------:R-:W-:-:S04]  /*112f0*/  UISETP.LT.AND UP0, UPT, URZ, UR4, UPT ;  /* 0x000000043f00728c */ /* 0x000fc8000bf01270 */
[----:B------:R-:W-:-:S04]  /*11300*/  USEL UR46, URZ, UR4, !UP0 ;  /* 0x000000043f2e7287 */ /* 0x000fc8000c000000 */
[----:B------:R-:W-:-:S06]  /*11310*/  UISETP.GT.AND UP0, UPT, UR45, UR46, UPT ;  /* 0x0000002e2d00728c */ /* 0x000fcc000bf04270 */
[----:B------:R-:W-:-:S13]  /*11320*/  PLOP3.LUT P0, PT, PT, PT, UP0, 0x80, 0x0 ;  /* 0x000000000000781c */ /* 0x000fda0003f0f008 */
[----:B------:R-:W-:Y:S05]  /*11330*/  @P0 BRA `(.L_x_1099) ;  /* 0x0000000000440947 */ /* 0x000fea0003800000 */
[----:B------:R-:W0:Y:S02]  /*11340*/  S2R R0, SR_TID.X ;  /* 0x0000000000007919 */ /* 0x000e240000002100 */
[----:B0-----:R-:W-:-:S04]  /*11350*/  LOP3.LUT R0, R0, 0x7f, RZ, 0xc0, !PT ;  /* 0x0000007f00007812 */ /* 0x001fc800078ec0ff */
[----:B------:R-:W-:-:S13]  /*11360*/  ISETP.NE.AND P2, PT, R0, RZ, PT ;  /* 0x000000ff0000720c */ /* 0x000fda0003f45270 */
[----:B------:R-:W-:Y:S05]  /*11370*/  @P2 BRA `(.L_x_1100) ;  /* 0x0000003000382947 */ /* 0x000fea0003800000 */
[----:B------:R-:W0:Y:S01]  /*11380*/  S2R R7, SR_LANEID ;  /* 0x0000000000077919 */ /* 0x000e220000000000 */
[----:B------:R-:W-:Y:S01]  /*11390*/  VOTEU.ANY UR4, UPT, PT ;  /* 0x0000000000047886 */ /* 0x000fe200038e0100 */
[----:B------:R-:W1:Y:S01]  /*113a0*/  LDC.64 R2, c[0x0][0xc80] ;  /* 0x00032000ff027b82 */ /* 0x000e620000000a00 */
[----:B------:R-:W0:Y:S08]  /*113b0*/  FLO.U32 R0, UR4 ;  /* 0x0000000400007d00 */ /* 0x000e3000080e0000 */
[----:B------:R-:W1:Y:S01]  /*113c0*/  POPC R5, UR4 ;  /* 0x0000000400057d09 */ /* 0x000e620008000000 */
[----:B0-----:R-:W-:-:S13]  /*113d0*/  ISETP.EQ.U32.AND P0, PT, R0, R7, PT ;  /* 0x000000070000720c */ /* 0x001fda0003f02070 */
[----:B-1----:R-:W2:Y:S01]  /*113e0*/  @P0 ATOMG.E.ADD.STRONG.GPU PT, R3, desc[UR36][R2.64], R5 ;  /* 0x00000005020309a8 */ /* 0x002ea200081ee1e4 */
[----:B------:R-:W0:Y:S02]  /*113f0*/  S2R R4, SR_LTMASK ;  /* 0x0000000000047919 */ /* 0x000e240000003900 */
[----:B0-----:R-:W-:-:S04]  /*11400*/  LOP3.LUT R4, R4, UR4, RZ, 0xc0, !PT ;  /* 0x0000000404047c12 */ /* 0x001fc8000f8ec0ff */
[----:B------:R-:W0:Y:S01]  /*11410*/  POPC R7, R4 ;  /* 0x0000000400077309 */ /* 0x000e220000000000 */
[----:B--2---:R-:W0:Y:S02]  /*11420*/  SHFL.IDX PT, R0, R3, R0, 0x1f ;  /* 0x00001f0003007589 */ /* 0x004e2400000e0000 */
[----:B0-----:R-:W-:Y:S01]  /*11430*/  IADD3 R34, R0, UR47, R7 ;  /* 0x0000002f00227c10 */ /* 0x001fe2000fffe007 */
[----:B------:R-:W-:Y:S06]  /*11440*/  BRA `(.L_x_1100) ;  /* 0x0000003000047947 */ /* 0x000fec0003800000 */
.L_x_1099:
        /* <DEDUP_REMOVED lines=8> */
[----:B------:R-:W-:Y:S01]  /*114d0*/  MOV R6, UR6 ;  /* 0x0000000600067c02 */ /* 0x000fe20008000f00 */
[----:B------:R-:W-:Y:S01]  /*114e0*/  IMAD.U32 R5, RZ, RZ, UR5 ;  /* 0x00000005ff057e24 */ /* 0x000fe2000f8e00ff */
[----:B------:R-:W0:Y:S01]  /*114f0*/  LDC.64 R2, c[0x4][R2] ;  /* 0x0100000002027b82 */ /* 0x000e220000000a00 */
[----:B------:R-:W-:Y:S01]  /*11500*/  ULDC.64 UR4, c[0x4][0x30] ;  /* 0x01000c0000047ab9 */ /* 0x000fe20000000a00 */
[----:B------:R-:W-:Y:S01]  /*11510*/  IMAD.U32 R7, RZ, RZ, UR7 ;  /* 0x00000007ff077e24 */ /* 0x000fe2000f8e00ff */
[----:B------:R-:W-:Y:S01]  /*11520*/  MOV R13, RZ ;  /* 0x000000ff000d7202 */ /* 0x000fe20000000f00 */
[----:B------:R-:W-:-:S02]  /*11530*/  IMAD.U32 R10, RZ, RZ, UR4 ;  /* 0x00000004ff0a7e24 */ /* 0x000fc4000f8e00ff */
[----:B------:R-:W-:Y:S02]  /*11540*/  IMAD.U32 R11, RZ, RZ, UR5 ;  /* 0x00000005ff0b7e24 */ /* 0x000fe4000f8e00ff */
[----:B------:R-:W-:Y:S02]  /*11550*/  IMAD.MOV.U32 R8, RZ, RZ, 0x70 ;  /* 0x00000070ff087424 */ /* 0x000fe400078e00ff */
[----:B------:R-:W-:-:S07]  /*11560*/  IMAD.MOV.U32 R12, RZ, RZ, 0x1 ;  /* 0x00000001ff0c7424 */ /* 0x000fce00078e00ff */
[----:B------:R-:W-:-:S07]  /*11570*/  LEPC R20, `(.L_x_1102) ;  /* 0x000000001014794e */ /* 0x000fce0000000000 */
[----:B0----5:R-:W-:Y:S05]  /*11580*/  CALL.ABS.NOINC R2 ;  /* 0x0000000002007343 */ /* 0x021fea0003c00000 */
.L_x_1102:
[----:B------:R-:W-:Y:S05]  /*11590*/  BSYNC B6 ;  /* 0x0000000000067941 */ /* 0x000fea0003800000 */
.L_x_1101:
        /* <DEDUP_REMOVED lines=20> */
.L_x_1105:
[----:B------:R0:W1:Y:S01]  /*116e0*/  LDC.64 R2, c[0x4][R18] ;  /* 0x0100000012027b82 */ /* 0x0000620000000a00 */
[----:B------:R-:W-:Y:S01]  /*116f0*/  ULDC.64 UR4, c[0x4][0xa8] ;  /* 0x01002a0000047ab9 */ /* 0x000fe20000000a00 */
[----:B------:R-:W-:Y:S01]  /*11700*/  ULDC.64 UR6, c[0x4][0xb0] ;  /* 0x01002c0000067ab9 */ /* 0x000fe20000000a00 */
[----:B------:R-:W-:Y:S01]  /*11710*/  IMAD.U32 R4, RZ, RZ, UR4 ;  /* 0x00000004ff047e24 */ /* 0x000fe2000f8e00ff */
[----:B------:R-:W-:Y:S01]  /*11720*/  MOV R5, UR5 ;  /* 0x0000000500057c02 */ /* 0x000fe20008000f00 */
[----:B------:R-:W-:Y:S01]  /*11730*/  ULDC.64 UR4, c[0x4][0x40] ;  /* 0x0100100000047ab9 */ /* 0x000fe20000000a00 */
        /* <DEDUP_REMOVED lines=9> */
.L_x_1104:
[----:B------:R-:W-:Y:S05]  /*117d0*/  BSYNC B6 ;  /* 0x0000000000067941 */ /* 0x000fea0003800000 */
.L_x_1103:
[----:B------:R-:W-:Y:S01]  /*117e0*/  ULDC.64 UR4, c[0x0][0x9f8] ;  /* 0x00027e0000047ab9 */ /* 0x000fe20000000a00 */
[----:B------:R-:W-:Y:S01]  /*117f0*/  IMAD.U32 R29, RZ, RZ, UR43 ;  /* 0x0000002bff1d7e24 */ /* 0x000fe2000f8e00ff */
[----:B------:R-:W-:Y:S01]  /*11800*/  UISETP.NE.U32.AND UP0, UPT, UR4, URZ, UPT ;  /* 0x0000003f0400728c */ /* 0x000fe2000bf05070 */
[----:B------:R-:W0:Y:S03]  /*11810*/  LDC R10, c[0x0][0x430] ;  /* 0x00010c00ff0a7b82 */ /* 0x000e260000000800 */
[----:B------:R-:W-:-:S06]  /*11820*/  UISETP.NE.AND.EX UP0, UPT, UR5, URZ, UPT, UP0 ;  /* 0x0000003f0500728c */ /* 0x000fcc000bf05300 */
[----:B------:R-:W-:-:S05]  /*11830*/  PLOP3.LUT P0, PT, PT, PT, UP0, 0x80, 0x0 ;  /* 0x000000000000781c */ /* 0x000fca0003f0f008 */
[----:B------:R-:W-:Y:S02]  /*11840*/  @UP0 ULDC.64 UR4, c[0x0][0x9f8] ;  /* 0x00027e0000040ab9 */ /* 0x000fe40000000a00 */
[----:B------:R-:W-:-:S06]  /*11850*/  @UP0 UIMAD.WIDE UR4, UR43, 0x4, UR4 ;  /* 0x000000042b0408a5 */ /* 0x000fcc000f8e0204 */
[----:B------:R-:W-:Y:S01]  /*11860*/  IMAD.U32 R2, RZ, RZ, UR4 ;  /* 0x00000004ff027e24 */ /* 0x000fe2000f8e00ff */
[----:B------:R-:W1:Y:S01]  /*11870*/  S2R R18, SR_TID.X ;  /* 0x0000000000127919 */ /* 0x000e620000002100 */
[----:B------:R-:W-:Y:S01]  /*11880*/  IMAD.U32 R3, RZ, RZ, UR5 ;  /* 0x00000005ff037e24 */ /* 0x000fe2000f8e00ff */
[----:B------:R-:W-:-:S04]  /*11890*/  ULDC UR4, c[0x0][0xc48] ;  /* 0x0003120000047ab9 */ /* 0x000fc80000000800 */
[----:B------:R2:W5:Y:S01]  /*118a0*/  @P0 LDG.E R29, desc[UR36][R2.64] ;  /* 0x00000024021d0981 */ /* 0x000562000c1e1900 */
[----:B------:R-:W-:Y:S01]  /*118b0*/  IMAD.U32 R0, RZ, RZ, UR45 ;  /* 0x0000002dff007e24 */ /* 0x000fe2000f8e00ff */
[----:B------:R-:W-:Y:S01]  /*118c0*/  UMOV UR5, 0xffffffff ;  /* 0xffffffff00057882 */ /* 0x000fe20000000000 */
[----:B------:R-:W-:Y:S02]  /*118d0*/  IMAD.U32 R22, RZ, RZ, UR4 ;  /* 0x00000004ff167e24 */ /* 0x000fe4000f8e00ff */
[----:B------:R-:W-:Y:S01]  /*118e0*/  VIADD R0, R0, 0xffffffff ;  /* 0xffffffff00007836 */ /* 0x000fe20000000000 */
[----:B-1----:R-:W-:-:S04]  /*118f0*/  SHF.L.U32 R18, R18, 0x4, RZ ;  /* 0x0000000412127819 */ /* 0x002fc800000006ff */
[----:B------:R-:W-:-:S05]  /*11900*/  LOP3.LUT R18, R36, 0x70, R18, 0xf8, !PT ;  /* 0x0000007024127812 */ /* 0x000fca00078ef812 */
[----:B------:R-:W-:Y:S01]  /*11910*/  IMAD R7, R0, 0x40, R18 ;  /* 0x0000004000077824 */ /* 0x000fe200078e0212 */
[----:B0-2---:R-:W-:Y:S06]  /*11920*/  BRA.DIV UR5, `(.L_x_1106) ;  /* 0x0000003205f87947 */ /* 0x005fec000b800000 */
.L_x_1160:
[----:B------:R-:W-:Y:S01]  /*11930*/  ISETP.NE.AND P1, PT, R10, 0x1, PT ;  /* 0x000000010a00780c */ /* 0x000fe20003f25270 */
[C---:B-----5:R-:W-:Y:S01]  /*11940*/  IMAD.IADD R8, R7.reuse, 0x1, R32 ;  /* 0x0000000107087824 */ /* 0x060fe200078e0220 */
[----:B------:R-:W-:Y:S02]  /*11950*/  ISETP.GE.AND P0, PT, R7, UR38, PT ;  /* 0x0000002607007c0c */ /* 0x000fe4000bf06270 */
[----:B------:R-:W-:Y:S01]  /*11960*/  SHF.R.S32.HI R33, RZ, 0x1f, R29 ;  /* 0x0000001fff217819 */ /* 0x000fe2000001141d */
[----:B------:R-:W-:Y:S01]  /*11970*/  IMAD.MOV.U32 R9, RZ, RZ, R8 ;  /* 0x000000ffff097224 */ /* 0x000fe200078e0008 */
[----:B------:R-:W-:Y:S02]  /*11980*/  ISETP.GT.U32.OR P0, PT, R18, 0x3f, P0 ;  /* 0x0000003f1200780c */ /* 0x000fe40000704470 */
[----:B------:R-:W-:-:S05]  /*11990*/  LOP3.LUT R16, R16, 0xfffffbff, RZ, 0xc0, !PT ;  /* 0xfffffbff10107812 */ /* 0x000fca00078ec0ff */
[----:B------:R-:W0:Y:S01]  /*119a0*/  @P1 LDC R3, c[0x0][0x434] ;  /* 0x00010d00ff031b82 */ /* 0x000e220000000800 */
[----:B------:R-:W-:-:S07]  /*119b0*/  @P1 LOP3.LUT R16, R16, 0x400, RZ, 0xfc, !PT ;  /* 0x0000040010101812 */ /* 0x000fce00078efcff */
[----:B------:R-:W1:Y:S08]  /*119c0*/  @P1 LDC R5, c[0x0][0x438] ;  /* 0x00010e00ff051b82 */ /* 0x000e700000000800 */
[----:B------:R-:W2:Y:S01]  /*119d0*/  @!P0 LDC.64 R6, c[0x0][0x428] ;  /* 0x00010a00ff068b82 */ /* 0x000ea20000000a00 */
[----:B0-----:R-:W-:-:S05]  /*119e0*/  @P1 IMAD.HI.U32 R2, R8, R3, RZ ;  /* 0x0000000308021227 */ /* 0x001fca00078e00ff */
[----:B-1----:R-:W-:Y:S02]  /*119f0*/  @P1 SHF.R.U32.HI R9, RZ, R5, R2 ;  /* 0x00000005ff091219 */ /* 0x002fe40000011602 */
[----:B------:R-:W0:Y:S02]  /*11a00*/  @!P0 LDC.64 R4, c[0x0][0x418] ;  /* 0x00010600ff048b82 */ /* 0x000e240000000a00 */
[----:B------:R-:W-:Y:S01]  /*11a10*/  @!P0 SHF.R.S32.HI R3, RZ, 0x1f, R9 ;  /* 0x0000001fff038819 */ /* 0x000fe20000011409 */
[----:B--2---:R-:W-:-:S04]  /*11a20*/  @!P0 IMAD R2, R33, R6, RZ ;  /* 0x0000000621028224 */ /* 0x004fc800078e02ff */
[----:B------:R-:W-:Y:S01]  /*11a30*/  @!P0 IMAD R7, R29, R7, R2 ;  /* 0x000000071d078224 */ /* 0x000fe200078e0202 */
[----:B------:R-:W-:-:S05]  /*11a40*/  @!P0 MOV R2, R9 ;  /* 0x0000000900028202 */ /* 0x000fca0000000f00 */
[----:B------:R-:W-:-:S04]  /*11a50*/  @!P0 IMAD.WIDE.U32 R2, R29, R6, R2 ;  /* 0x000000061d028225 */ /* 0x000fc800078e0002 */
[----:B------:R-:W-:Y:S02]  /*11a60*/  @!P0 IMAD.IADD R3, R3, 0x1, R7 ;  /* 0x0000000103038824 */ /* 0x000fe400078e0207 */
[----:B------:R-:W-:Y:S01]  /*11a70*/  IMAD.MOV.U32 R6, RZ, RZ, RZ ;  /* 0x000000ffff067224 */ /* 0x000fe200078e00ff */
[----:B0-----:R-:W-:-:S04]  /*11a80*/  @!P0 LEA R4, P1, R2, R4, 0x2 ;  /* 0x0000000402048211 */ /* 0x001fc800078210ff */
[----:B------:R-:W-:Y:S01]  /*11a90*/  @!P0 LEA.HI.X R5, R2, R5, R3, 0x2, P1 ;  /* 0x0000000502058211 */ /* 0x000fe200008f1403 */
[----:B------:R-:W-:Y:S01]  /*11aa0*/  IMAD.U32 R2, RZ, RZ, UR48 ;  /* 0x00000030ff027e24 */ /* 0x000fe2000f8e00ff */
[----:B------:R-:W-:-:S03]  /*11ab0*/  LOP3.LUT R16, R16, 0xfffffdff, RZ, 0xc0, !PT ;  /* 0xfffffdff10107812 */ /* 0x000fc600078ec0ff */
[----:B------:R0:W5:Y:S01]  /*11ac0*/  @!P0 LDG.E R6, desc[UR36][R4.64] ;  /* 0x0000002404068981 */ /* 0x000162000c1e1900 */
[----:B------:R-:W-:Y:S01]  /*11ad0*/  ISETP.NE.AND P2, PT, R2, 0x3, PT ;  /* 0x000000030200780c */ /* 0x000fe20003f45270 */
[----:B------:R-:W-:Y:S01]  /*11ae0*/  IMAD R3, RZ, RZ, -UR43 ;  /* 0x8000002bff037e24 */ /* 0x000fe2000f8e02ff */
[----:B------:R-:W-:Y:S01]  /*11af0*/  ISETP.GT.U32.AND P0, PT, R18, 0x3f, PT ;  /* 0x0000003f1200780c */ /* 0x000fe20003f04070 */
[----:B------:R-:W-:Y:S01]  /*11b00*/  IMAD.MOV R7, RZ, RZ, -R9 ;  /* 0x000000ffff077224 */ /* 0x000fe200078e0a09 */
[----:B------:R-:W-:Y:S01]  /*11b10*/  MOV R24, R0 ;  /* 0x0000000000187202 */ /* 0x000fe20000000f00 */
[----:B------:R-:W-:Y:S02]  /*11b20*/  IMAD R22, R22, R3, UR42 ;  /* 0x0000002a16167e24 */ /* 0x000fe4000f8e0203 */
[----:B------:R-:W-:-:S03]  /*11b30*/  IMAD R7, R10, R7, R8 ;  /* 0x000000070a077224 */ /* 0x000fc600078e0208 */
[----:B------:R-:W-:-:S03]  /*11b40*/  SHF.R.S32.HI R26, RZ, 0x1f, R22 ;  /* 0x0000001fff1a7819 */ /* 0x000fc60000011416 */
[----:B------:R-:W-:-:S04]  /*11b50*/  @P2 LOP3.LUT R16, R16, 0x200, RZ, 0xfc, !PT ;  /* 0x0000020010102812 */ /* 0x000fc800078efcff */
[----:B------:R-:W-:-:S04]  /*11b60*/  LOP3.LUT R16, R16, 0xfffffffe, RZ, 0xc0, !PT ;  /* 0xfffffffe10107812 */ /* 0x000fc800078ec0ff */
[----:B------:R-:W-:Y:S01]  /*11b70*/  @P0 LOP3.LUT R16, R16, 0x1, RZ, 0xfc, !PT ;  /* 0x0000000110100812 */ /* 0x000fe200078efcff */
[----:B0-----:R-:W-:Y:S06]  /*11b80*/  @!P2 BRA `(.L_x_1107) ;  /* 0x000000000004a947 */ /* 0x001fec0003800000 */
[----:B------:R-:W-:Y:S01]  /*11b90*/  BPT.TRAP 0x1 ;  /* 0x000000040000795c */ /* 0x000fe20000300000 */
.L_x_1107:
[----:B------:R-:W-:Y:S01]  /*11ba0*/  SHF.R.S32.HI R8, RZ, 0x1f, R7 ;  /* 0x0000001fff087819 */ /* 0x000fe20000011407 */
[----:B------:R-:W-:Y:S01]  /*11bb0*/  ULDC.64 UR4, c[0x0][0x328] ;  /* 0x0000ca0000047ab9 */ /* 0x000fe20000000a00 */
[----:B------:R-:W-:Y:S01]  /*11bc0*/  IMAD R4, R23, 0x8, R17 ;  /* 0x0000000817047824 */ /* 0x000fe200078e0211 */
[----:B------:R-:W-:Y:S02]  /*11bd0*/  BSSY B0, `(.L_x_1108) ;  /* 0x0000016000007945 */ /* 0x000fe40003800000 */
[----:B------:R-:W-:-:S04]  /*11be0*/  IMAD R2, R8, UR4, RZ ;  /* 0x0000000408027c24 */ /* 0x000fc8000f8e02ff */
[C---:B------:R-:W-:Y:S02]  /*11bf0*/  IMAD R5, R7.reuse, UR5, R2 ;  /* 0x0000000507057c24 */ /* 0x040fe4000f8e0202 */
[----:B------:R-:W-:Y:S01]  /*11c00*/  IMAD.WIDE.U32 R2, R7, UR4, RZ ;  /* 0x0000000407027c25 */ /* 0x000fe2000f8e00ff */
[----:B------:R-:W-:-:S03]  /*11c10*/  ULDC.64 UR4, c[0x0][0x338] ;  /* 0x0000ce0000047ab9 */ /* 0x000fc60000000a00 */
[----:B------:R-:W-:Y:S01]  /*11c20*/  IMAD.IADD R3, R3, 0x1, R5 ;  /* 0x0000000103037824 */ /* 0x000fe200078e0205 */
[----:B-----5:R-:W-:Y:S01]  /*11c30*/  SHF.R.S32.HI R5, RZ, 0x1f, R6 ;  /* 0x0000001fff057819 */ /* 0x020fe20000011406 */
[----:B------:R-:W-:-:S04]  /*11c40*/  IMAD.WIDE.U32 R2, R6, UR4, R2 ;  /* 0x0000000406027c25 */ /* 0x000fc8000f8e0002 */
        /* <DEDUP_REMOVED lines=10> */
[----:B------:R-:W-:-:S04]  /*11cf0*/  SHF.L.U32 R3, R25, 0x1f, RZ ;  /* 0x0000001f19037819 */ /* 0x000fc800000006ff */
[----:B------:R-:W-:-:S06]  /*11d00*/  LEA.HI.X R19, R2, UR5, R19, 0x1, P0 ;  /* 0x0000000502137c11 */ /* 0x000fcc00080f0c13 */
[----:B------:R-:W0:Y:S02]  /*11d10*/  SYNCS.PHASECHK.TRANS64.TRYWAIT P0, [R4+URZ+0x30840], R3 ;  /* 0x03084003040075a7 */ /* 0x000e24000800017f */
[----:B0-----:R-:W-:Y:S05]  /*11d20*/  @!P0 BRA `(.L_x_1109) ;  /* 0x0000003000248947 */ /* 0x001fea0003800000 */
.L_x_1161:
[----:B------:R-:W-:Y:S05]  /*11d30*/  BSYNC B0 ;  /* 0x0000000000007941 */ /* 0x000fea0003800000 */
.L_x_1108:
[----:B------:R-:W-:Y:S01]  /*11d40*/  ULDC.64 UR4, c[0x0][0x300] ;  /* 0x0000c00000047ab9 */ /* 0x000fe20000000a00 */
[----:B------:R-:W-:Y:S01]  /*11d50*/  LOP3.LUT P5, RZ, R16, 0x10, RZ, 0xc0, !PT ;  /* 0x0000001010ff7812 */ /* 0x000fe200078ac0ff */
[----:B------:R-:W-:Y:S01]  /*11d60*/  IMAD R8, R8, UR4, RZ ;  /* 0x0000000408087c24 */ /* 0x000fe2000f8e02ff */
[C---:B------:R-:W-:Y:S01]  /*11d70*/  LOP3.LUT P4, RZ, R16.reuse, 0x8, RZ, 0xc0, !PT ;  /* 0x0000000810ff7812 */ /* 0x040fe2000788c0ff */
[C---:B0-----:R-:W-:Y:S01]  /*11d80*/  IMAD.WIDE.U32 R2, R7.reuse, UR4, RZ ;  /* 0x0000000407027c25 */ /* 0x041fe2000f8e00ff */
[C---:B------:R-:W-:Y:S02]  /*11d90*/  LOP3.LUT P3, RZ, R16.reuse, 0x4, RZ, 0xc0, !PT ;  /* 0x0000000410ff7812 */ /* 0x040fe4000786c0ff */
[----:B------:R-:W-:Y:S01]  /*11da0*/  LOP3.LUT P2, RZ, R16, 0x2, RZ, 0xc0, !PT ;  /* 0x0000000210ff7812 */ /* 0x000fe2000784c0ff */
[----:B------:R-:W-:Y:S01]  /*11db0*/  IMAD R9, R7, UR5, R8 ;  /* 0x0000000507097c24 */ /* 0x000fe2000f8e0208 */
[----:B------:R-:W-:Y:S01]  /*11dc0*/  ULDC.64 UR4, c[0x0][0x310] ;  /* 0x0000c40000047ab9 */ /* 0x000fe20000000a00 */
[----:B------:R-:W-:-:S02]  /*11dd0*/  IMAD.MOV.U32 R7, RZ, RZ, -0x40 ;  /* 0xffffffc0ff077424 */ /* 0x000fc400078e00ff */
[----:B------:R-:W-:Y:S02]  /*11de0*/  IMAD.IADD R3, R3, 0x1, R9 ;  /* 0x0000000103037824 */ /* 0x000fe400078e0209 */
[----:B------:R-:W-:Y:S02]  /*11df0*/  IMAD R5, R5, UR4, RZ ;  /* 0x0000000405057c24 */ /* 0x000fe4000f8e02ff */
[----:B------:R-:W-:-:S04]  /*11e00*/  IMAD.WIDE.U32 R2, R6, UR4, R2 ;  /* 0x0000000406027c25 */ /* 0x000fc8000f8e0002 */
[----:B------:R-:W-:Y:S01]  /*11e10*/  IMAD R5, R6, UR5, R5 ;  /* 0x0000000506057c24 */ /* 0x000fe2000f8e0205 */
[----:B------:R-:W-:Y:S01]  /*11e20*/  ULDC.64 UR4, c[0x0][0x308] ;  /* 0x0000c20000047ab9 */ /* 0x000fe20000000a00 */
[----:B------:R-:W-:Y:S02]  /*11e30*/  IMAD R7, R0, R7, UR38 ;  /* 0x0000002600077e24 */ /* 0x000fe4000f8e0207 */
[----:B------:R-:W-:Y:S01]  /*11e40*/  IMAD R0, R23, 0x4000, R30 ;  /* 0x0000400017007824 */ /* 0x000fe200078e021e */
[----:B------:R-:W-:Y:S01]  /*11e50*/  IADD3 R3, R3, R5, RZ ;  /* 0x0000000503037210 */ /* 0x000fe20007ffe0ff */
[----:B------:R-:W-:Y:S02]  /*11e60*/  IMAD R5, R26, UR4, RZ ;  /* 0x000000041a057c24 */ /* 0x000fe4000f8e02ff */
[----:B------:R-:W-:Y:S02]  /*11e70*/  IMAD.IADD R7, R7, 0x1, -R36 ;  /* 0x0000000107077824 */ /* 0x000fe400078e0a24 */
[----:B------:R-:W-:-:S02]  /*11e80*/  IMAD R5, R22, UR5, R5 ;  /* 0x0000000516057c24 */ /* 0x000fc4000f8e0205 */
[----:B------:R-:W-:Y:S01]  /*11e90*/  IMAD.WIDE.U32 R2, R22, UR4, R2 ;  /* 0x0000000416027c25 */ /* 0x000fe2000f8e0002 */
[----:B------:R-:W-:-:S03]  /*11ea0*/  ULDC.64 UR4, c[0x0][0x2e8] ;  /* 0x0000ba0000047ab9 */ /* 0x000fc60000000a00 */
[----:B------:R-:W-:Y:S01]  /*11eb0*/  IMAD.IADD R3, R3, 0x1, R5 ;  /* 0x0000000103037824 */ /* 0x000fe200078e0205 */
[----:B------:R-:W-:Y:S01]  /*11ec0*/  LEA R5, P0, R2, UR4, 0x1 ;  /* 0x0000000402057c11 */ /* 0x000fe2000f8008ff */
[----:B------:R-:W-:-:S03]  /*11ed0*/  UMOV UR4, 0xffffffff ;  /* 0xffffffff00047882 */ /* 0x000fc60000000000 */
[----:B------:R-:W-:Y:S02]  /*11ee0*/  LEA.HI.X R6, R2, UR5, R3, 0x1, P0 ;  /* 0x0000000502067c11 */ /* 0x000fe400080f0c03 */
[----:B------:R-:W-:Y:S01]  /*11ef0*/  ISETP.GE.AND P0, PT, R7, 0x1, PT ;  /* 0x000000010700780c */ /* 0x000fe20003f06270 */
[----:B------:R-:W-:-:S12]  /*11f00*/  BRA.DIV UR4, `(.L_x_1110) ;  /* 0x0000002e04c07947 */ /* 0x000fd8000b800000 */
[----:B------:R-:W0:Y:S01]  /*11f10*/  SHFL.IDX PT, R14, R5, RZ, 0x181f ;  /* 0x00181fff050e7589 */ /* 0x000e2200000e0000 */
[----:B------:R-:W-:-:S03]  /*11f20*/  @P0 LEA R9, R0, R17, 0x1 ;  /* 0x0000001100090211 */ /* 0x000fc600078e08ff */
[----:B------:R-:W1:Y:S04]  /*11f30*/  SHFL.IDX PT, R2, R6, RZ, 0x181f ;  /* 0x00181fff06027589 */ /* 0x000e6800000e0000 */
[----:B------:R-:W-:Y:S01]  /*11f40*/  SHFL.IDX PT, R8, R6, 0x1, 0x181f ;  /* 0x00381f0006087f89 */ /* 0x000fe200000e0000 */
[----:B0-----:R-:W-:-:S05]  /*11f50*/  @P0 LEA R14, P1, R37, R14, 0x1 ;  /* 0x0000000e250e0211 */ /* 0x001fca00078208ff */
[----:B-1----:R-:W-:Y:S02]  /*11f60*/  @P0 IMAD.X R3, RZ, RZ, R2, P1 ;  /* 0x000000ffff030224 */ /* 0x002fe400008e0602 */
[----:B------:R-:W-:Y:S02]  /*11f70*/  @P0 IMAD.MOV.U32 R2, RZ, RZ, R14 ;  /* 0x000000ffff020224 */ /* 0x000fe400078e000e */
[----:B------:R-:W0:Y:S04]  /*11f80*/  SHFL.IDX PT, R14, R5, 0x1, 0x181f ;  /* 0x00381f00050e7f89 */ /* 0x000e2800000e0000 */
[----:B------:R-:W-:Y:S04]  /*11f90*/  @P0 LDGSTS.E.BYPASS.LTC128B.128 [R9+0x20400], desc[UR36][R2.64], !P5 ;  /* 0x2040000002090fae */ /* 0x000fe8000e901d64 */
[----:B------:R-:W-:Y:S04]  /*11fa0*/  @P0 LDGSTS.E.BYPASS.LTC128B.128 [R9+0x22400], desc[UR36][R2.64+0x80], !P4 ;  /* 0x2240008002090fae */ /* 0x000fe8000e101d64 */
[----:B------:R-:W-:Y:S04]  /*11fb0*/  @P0 LDGSTS.E.BYPASS.LTC128B.128 [R9+0x24400], desc[UR36][R2.64+0x100], !P3 ;  /* 0x2440010002090fae */ /* 0x000fe8000d901d64 */
[----:B------:R1:W-:Y:S01]  /*11fc0*/  @P0 LDGSTS.E.BYPASS.LTC128B.128 [R9+0x26400], desc[UR36][R2.64+0x180], !P2 ;  /* 0x2640018002090fae */ /* 0x0003e2000d101d64 */
[----:B------:R-:W-:-:S13]  /*11fd0*/  ISETP.GE.AND P0, PT, R7, 0x11, PT ;  /* 0x000000110700780c */ /* 0x000fda0003f06270 */
[----:B0-----:R-:W-:Y:S01]  /*11fe0*/  @P0 LEA R14, P1, R37, R14, 0x1 ;  /* 0x0000000e250e0211 */ /* 0x001fe200078208ff */
[----:B------:R-:W-:-:S04]  /*11ff0*/  @P0 IMAD R27, R0, 0x2, R17 ;  /* 0x00000002001b0824 */ /* 0x000fc800078e0211 */
[----:B------:R-:W-:Y:S02]  /*12000*/  @P0 IMAD.X R21, RZ, RZ, R8, P1 ;  /* 0x000000ffff150224 */ /* 0x000fe400008e0608 */
[----:B-1----:R-:W-:Y:S01]  /*12010*/  @P0 IMAD.MOV.U32 R2, RZ, RZ, R14 ;  /* 0x000000ffff020224 */ /* 0x002fe200078e000e */
[----:B------:R-:W-:Y:S01]  /*12020*/  SHFL.IDX PT, R8, R6, 0x2, 0x181f ;  /* 0x00581f0006087f89 */ /* 0x000fe200000e0000 */
[----:B------:R-:W-:-:S03]  /*12030*/  @P0 IMAD.MOV.U32 R3, RZ, RZ, R21 ;  /* 0x000000ffff030224 */ /* 0x000fc600078e0015 */
[----:B------:R-:W0:Y:S04]  /*12040*/  SHFL.IDX PT, R14, R5, 0x2, 0x181f ;  /* 0x00581f00050e7f89 */ /* 0x000e2800000e0000 */
[----:B------:R-:W-:Y:S04]  /*12050*/  @P0 LDGSTS.E.BYPASS.LTC128B.128 [R27+0x20c00], desc[UR36][R2.64], !P5 ;  /* 0x20c00000021b0fae */ /* 0x000fe8000e901d64 */
[----:B------:R-:W-:Y:S04]  /*12060*/  @P0 LDGSTS.E.BYPASS.LTC128B.128 [R27+0x22c00], desc[UR36][R2.64+0x80], !P4 ;  /* 0x22c00080021b0fae */ /* 0x000fe8000e101d64 */
[----:B------:R-:W-:Y:S04]  /*12070*/  @P0 LDGSTS.E.BYPASS.LTC128B.128 [R27+0x24c00], desc[UR36][R2.64+0x100], !P3 ;  /* 0x24c00100021b0fae */ /* 0x000fe8000d901d64 */
[----:B------:R1:W-:Y:S01]  /*12080*/  @P0 LDGSTS.E.BYPASS.LTC128B.128 [R27+0x26c00], desc[UR36][R2.64+0x180], !P2 ;  /* 0x26c00180021b0fae */ /* 0x0003e2000d101d64 */
[----:B------:R-:W-:-:S13]  /*12090*/  ISETP.GE.AND P0, PT, R7, 0x21, PT ;  /* 0x000000210700780c */ /* 0x000fda0003f06270 */
[----:B0-----:R-:W-:Y:S01]  /*120a0*/  @P0 LEA R14, P1, R37, R14, 0x1 ;  /* 0x0000000e250e0211 */ /* 0x001fe200078208ff */
[----:B------:R-:W-:-:S03]  /*120b0*/  @P0 IMAD R21, R0, 0x2, R17 ;  /* 0x0000000200150824 */ /* 0x000fc600078e0211 */
[----:B------:R-:W-:Y:S01]  /*120c0*/  @P0 IADD3.X R9, RZ, R8, RZ, P1, !PT ;  /* 0x00000008ff090210 */ /* 0x000fe20000ffe4ff */
[----:B-1----:R-:W-:Y:S01]  /*120d0*/  @P0 IMAD.MOV.U32 R2, RZ, RZ, R14 ;  /* 0x000000ffff020224 */ /* 0x002fe200078e000e */
[----:B------:R0:W1:Y:S03]  /*120e0*/  SHFL.IDX PT, R8, R6, 0x3, 0x181f ;  /* 0x00781f0006087f89 */ /* 0x00006600000e0000 */
[----:B------:R-:W-:Y:S01]  /*120f0*/  @P0 IMAD.MOV.U32 R3, RZ, RZ, R9 ;  /* 0x000000ffff030224 */ /* 0x000fe200078e0009 */
[----:B------:R0:W2:Y:S04]  /*12100*/  SHFL.IDX PT, R14, R5, 0x3, 0x181f ;  /* 0x00781f00050e7f89 */ /* 0x0000a800000e0000 */
[----:B------:R0:W-:Y:S04]  /*12110*/  @P0 LDGSTS.E.BYPASS.LTC128B.128 [R21+0x21400], desc[UR36][R2.64], !P5 ;  /* 0x2140000002150fae */ /* 0x0001e8000e901d64 */
[----:B------:R0:W-:Y:S04]  /*12120*/  @P0 LDGSTS.E.BYPASS.LTC128B.128 [R21+0x23400], desc[UR36][R2.64+0x80], !P4 ;  /* 0x2340008002150fae */ /* 0x0001e8000e101d64 */
[----:B------:R0:W-:Y:S04]  /*12130*/  @P0 LDGSTS.E.BYPASS.LTC128B.128 [R21+0x25400], desc[UR36][R2.64+0x100], !P3 ;  /* 0x2540010002150fae */ /* 0x0001e8000d901d64 */
[----:B------:R0:W-:Y:S02]  /*12140*/  @P0 LDGSTS.E.BYPASS.LTC128B.128 [R21+0x27400], desc[UR36][R2.64+0x180], !P2 ;  /* 0x2740018002150fae */ /* 0x0001e4000d101d64 */
.L_x_1171:
[----:B------:R-:W-:-:S13]  /*12150*/  ISETP.GE.AND P0, PT, R7, 0x31, PT ;  /* 0x000000310700780c */ /* 0x000fda0003f06270 */
[----:B0-2---:R-:W-:Y:S01]  /*12160*/  @P0 LEA R2, P1, R37, R14, 0x1 ;  /* 0x0000000e25020211 */ /* 0x005fe200078208ff */
[----:B------:R-:W-:-:S04]  /*12170*/  @P0 IMAD R5, R0, 0x2, R17 ;  /* 0x0000000200050824 */ /* 0x000fc800078e0211 */
[----:B-1----:R-:W-:-:S05]  /*12180*/  @P0 IMAD.X R3, RZ, RZ, R8, P1 ;  /* 0x000000ffff030224 */ /* 0x002fca00008e0608 */
[----:B------:R-:W-:Y:S01]  /*12190*/  @!PT LDS RZ, [RZ] ;  /* 0x00000000fffff984 */ /* 0x000fe20000000800 */
[----:B------:R-:W-:Y:S01]  /*121a0*/  @!PT LDS RZ, [RZ] ;  /* 0x00000000fffff984 */ /* 0x000fe20000000800 */
[----:B------:R-:W-:Y:S01]  /*121b0*/  @!PT LDS RZ, [RZ] ;  /* 0x00000000fffff984 */ /* 0x000fe20000000800 */
[----:B------:R0:W-:Y:S04]  /*121c0*/  @P0 LDGSTS.E.BYPASS.LTC128B.128 [R5+0x21c00], desc[UR36][R2.64], !P5 ;  /* 0x21c0000002050fae */ /* 0x0001e8000e901d64 */
[----:B------:R0:W-:Y:S04]  /*121d0*/  @P0 LDGSTS.E.BYPASS.LTC128B.128 [R5+0x23c00], desc[UR36][R2.64+0x80], !P4 ;  /* 0x23c0008002050fae */ /* 0x0001e8000e101d64 */
[----:B------:R0:W-:Y:S04]  /*121e0*/  @P0 LDGSTS.E.BYPASS.LTC128B.128 [R5+0x25c00], desc[UR36][R2.64+0x100], !P3 ;  /* 0x25c0010002050fae */ /* 0x0001e8000d901d64 */
[----:B------:R0:W-:Y:S01]  /*121f0*/  @P0 LDGSTS.E.BYPASS.LTC128B.128 [R5+0x27c00], desc[UR36][R2.64+0x180], !P2 ;  /* 0x27c0018002050fae */ /* 0x0001e2000d101d64 */
[----:B------:R-:W-:Y:S01]  /*12200*/  PLOP3.LUT P0, PT, PT, PT, PT, 0x80, 0x0 ;  /* 0x000000000000781c */ /* 0x000fe20003f0f070 */
[----:B------:R-:W-:-:S12]  /*12210*/  NOP ;  /* 0x0000000000007918 */ /* 0x000fd80000000000 */
.L_x_1111:
        /* <DEDUP_REMOVED lines=10> */
.L_x_1112:
[----:B------:R-:W-:Y:S01]  /*122c0*/  IADD3 R0, R17, 0x10400, RZ ;  /* 0x0001040011007810 */ /* 0x000fe20007ffe0ff */
[----:B------:R1:W-:Y:S06]  /*122d0*/  SYNCS.ARRIVE.TRANS64.A1T0 RZ, [R4+URZ+0x30830], RZ ;  /* 0x030830ff04ff79a7 */ /* 0x0003ec000810003f */
[----:B------:R-:W-:Y:S05]  /*122e0*/  WARPSYNC.ALL ;  /* 0x0000000000007948 */ /* 0x000fea0003800000 */
[----:B------:R-:W-:Y:S01]  /*122f0*/  BAR.SYNC.DEFER_BLOCKING 0x8, 0x180 ;  /* 0x0206000000007b1d */ /* 0x000fe20000010000 */
[----:B------:R-:W-:-:S05]  /*12300*/  LOP3.LUT P0, RZ, R0, 0x3ff, RZ, 0xc0, !PT ;  /* 0x000003ff00ff7812 */ /* 0x000fca000780c0ff */
[----:B------:R-:W-:Y:S08]  /*12310*/  BSSY B6, `(.L_x_1113) ;  /* 0x0000012000067945 */ /* 0x000ff00003800000 */
[----:B------:R-:W-:Y:S05]  /*12320*/  @!P0 BRA `(.L_x_1114) ;  /* 0x0000000000408947 */ /* 0x000fea0003800000 */
[----:B0-----:R-:W-:Y:S01]  /*12330*/  MOV R2, 0x0 ;  /* 0x0000000000027802 */ /* 0x001fe20000000f00 */
[----:B------:R-:W-:Y:S01]  /*12340*/  ULDC.64 UR6, c[0x4][0xa8] ;  /* 0x01002a0000067ab9 */ /* 0x000fe20000000a00 */
[----:B------:R-:W-:Y:S01]  /*12350*/  ULDC.64 UR8, c[0x4][0xb0] ;  /* 0x01002c0000087ab9 */ /* 0x000fe20000000a00 */
[----:B------:R-:W-:Y:S01]  /*12360*/  ULDC.64 UR4, c[0x4][0x20] ;  /* 0x0100080000047ab9 */ /* 0x000fe20000000a00 */
[----:B-1----:R-:W-:Y:S01]  /*12370*/  IMAD.U32 R4, RZ, RZ, UR6 ;  /* 0x00000006ff047e24 */ /* 0x002fe2000f8e00ff */
[----:B------:R-:W-:Y:S01]  /*12380*/  MOV R11, UR5 ;  /* 0x00000005000b7c02 */ /* 0x000fe20008000f00 */
[----:B------:R-:W0:Y:S01]  /*12390*/  LDC.64 R2, c[0x4][R2] ;  /* 0x0100000002027b82 */ /* 0x000e220000000a00 */
[----:B------:R-:W-:Y:S02]  /*123a0*/  IMAD.U32 R5, RZ, RZ, UR7 ;  /* 0x00000007ff057e24 */ /* 0x000fe4000f8e00ff */
[----:B------:R-:W-:Y:S02]  /*123b0*/  IMAD.U32 R6, RZ, RZ, UR8 ;  /* 0x00000008ff067e24 */ /* 0x000fe4000f8e00ff */
[----:B------:R-:W-:-:S02]  /*123c0*/  IMAD.U32 R7, RZ, RZ, UR9 ;  /* 0x00000009ff077e24 */ /* 0x000fc4000f8e00ff */
[----:B------:R-:W-:Y:S02]  /*123d0*/  IMAD.U32 R10, RZ, RZ, UR4 ;  /* 0x00000004ff0a7e24 */ /* 0x000fe4000f8e00ff */
[----:B------:R-:W-:Y:S02]  /*123e0*/  IMAD.MOV.U32 R8, RZ, RZ, 0x70 ;  /* 0x00000070ff087424 */ /* 0x000fe400078e00ff */
[----:B------:R-:W-:Y:S02]  /*123f0*/  IMAD.MOV.U32 R12, RZ, RZ, 0x1 ;  /* 0x00000001ff0c7424 */ /* 0x000fe400078e00ff */
[----:B------:R-:W-:-:S07]  /*12400*/  IMAD.MOV.U32 R13, RZ, RZ, RZ ;  /* 0x000000ffff0d7224 */ /* 0x000fce00078e00ff */
[----:B------:R-:W-:-:S07]  /*12410*/  LEPC R20, `(.L_x_1114) ;  /* 0x000000001014794e */ /* 0x000fce0000000000 */
[----:B0-----:R-:W-:Y:S05]  /*12420*/  CALL.ABS.NOINC R2 ;  /* 0x0000000002007343 */ /* 0x001fea0003c00000 */
.L_x_1114:
[----:B------:R-:W-:Y:S05]  /*12430*/  BSYNC B6 ;  /* 0x0000000000067941 */ /* 0x000fea0003800000 */
.L_x_1113:
[----:B0-----:R-:W0:Y:S01]  /*12440*/  S2R R2, SR_TID.X ;  /* 0x0000000000027919 */ /* 0x001e220000002100 */
[----:B------:R-:W-:Y:S01]  /*12450*/  UISETP.NE.AND UP0, UPT, UR50, URZ, UPT ;  /* 0x0000003f3200728c */ /* 0x000fe2000bf05270 */
[----:B------:R-:W-:Y:S01]  /*12460*/  R2UR UR6, R26 ;  /* 0x000000001a0672ca */ /* 0x000fe200000e0000 */
[----:B------:R-:W-:Y:S01]  /*12470*/  ULDC.64 UR8, c[0x0][0x2d8] ;  /* 0x0000b60000087ab9 */ /* 0x000fe20000000a00 */
[----:B------:R-:W-:Y:S02]  /*12480*/  R2UR UR7, R22 ;  /* 0x00000000160772ca */ /* 0x000fe400000e0000 */
[C---:B------:R-:W-:Y:S02]  /*12490*/  LOP3.LUT P2, RZ, R16.reuse, 0x4000, RZ, 0xc0, !PT ;  /* 0x0000400010ff7812 */ /* 0x040fe4000784c0ff */
[----:B------:R-:W-:Y:S02]  /*124a0*/  PLOP3.LUT P0, PT, PT, PT, UP0, 0x80, 0x0 ;  /* 0x000000000000781c */ /* 0x000fe40003f0f008 */
[----:B------:R-:W-:-:S02]  /*124b0*/  LOP3.LUT P3, RZ, R16, 0x2000, RZ, 0xc0, !PT ;  /* 0x0000200010ff7812 */ /* 0x000fc4000786c0ff */
[----:B------:R-:W-:Y:S01]  /*124c0*/  @UP0 ULDC UR4, c[0x0][0x44c] ;  /* 0x0001130000040ab9 */ /* 0x000fe20000000800 */
[C---:B------:R-:W-:Y:S02]  /*124d0*/  LOP3.LUT P4, RZ, R16.reuse, 0x1000, RZ, 0xc0, !PT ;  /* 0x0000100010ff7812 */ /* 0x040fe4000788c0ff */
[----:B------:R-:W-:Y:S01]  /*124e0*/  UIMAD UR6, UR6, UR8, URZ ;  /* 0x00000008060672a4 */ /* 0x000fe2000f8e023f */
[----:B------:R-:W-:-:S03]  /*124f0*/  LOP3.LUT P5, RZ, R16, 0x800, RZ, 0xc0, !PT ;  /* 0x0000080010ff7812 */ /* 0x000fc600078ac0ff */
[----:B------:R-:W-:Y:S02]  /*12500*/  UIMAD UR7, UR7, UR9, UR6 ;  /* 0x00000009070772a4 */ /* 0x000fe4000f8e0206 */
[----:B------:R-:W-:Y:S01]  /*12510*/  USHF.R.S32.HI UR6, URZ, 0x1f, UR43 ;  /* 0x0000001f3f067899 */ /* 0x000fe2000801142b */
[----:B0-----:R-:W-:-:S05]  /*12520*/  IMAD.SHL.U32 R2, R2, 0x10, RZ ;  /* 0x0000001002027824 */ /* 0x001fca00078e00ff */
[----:B------:R-:W-:-:S05]  /*12530*/  LOP3.LUT R2, R36, 0x70, R2, 0xf8, !PT ;  /* 0x0000007024027812 */ /* 0x000fca00078ef802 */
[----:B------:R-:W-:-:S04]  /*12540*/  VIADD R0, R2, UR44 ;  /* 0x0000002c02007c36 */ /* 0x000fc80008000000 */
[----:B------:R-:W-:Y:S01]  /*12550*/  @P0 IMAD.HI.U32 R3, R0, UR4, RZ ;  /* 0x0000000400030c27 */ /* 0x000fe2000f8e00ff */
[----:B------:R-:W-:Y:S01]  /*12560*/  PLOP3.LUT P0, PT, PT, PT, UP0, 0x80, 0x0 ;  /* 0x000000000000781c */ /* 0x000fe20003f0f008 */
[----:B------:R-:W-:Y:S01]  /*12570*/  @UP0 ULDC UR4, c[0x0][0x450] ;  /* 0x0001140000040ab9 */ /* 0x000fe20000000800 */
[----:B------:R-:W-:-:S11]  /*12580*/  MOV R2, R0 ;  /* 0x0000000000027202 */ /* 0x000fd60000000f00 */
[----:B------:R-:W-:Y:S02]  /*12590*/  @P0 SHF.R.U32.HI R2, RZ, UR4, R3 ;  /* 0x00000004ff020c19 */ /* 0x000fe40008011603 */
[----:B------:R-:W-:-:S03]  /*125a0*/  R2UR UR4, R22 ;  /* 0x00000000160472ca */ /* 0x000fc600000e0000 */
[----:B------:R-:W-:-:S10]  /*125b0*/  IMAD.MOV R5, RZ, RZ, -R2 ;  /* 0x000000ffff057224 */ /* 0x000fd400078e0a02 */
[----:B------:R-:W-:-:S03]  /*125c0*/  UIMAD.WIDE.U32 UR4, UR4, UR8, URZ ;  /* 0x00000008040472a5 */ /* 0x000fc6000f8e003f */
[----:B------:R-:W-:Y:S01]  /*125d0*/  ULDC.64 UR8, c[0x0][0x2e0] ;  /* 0x0000b80000087ab9 */ /* 0x000fe20000000a00 */
[----:B------:R-:W-:Y:S02]  /*125e0*/  UIADD3 UR5, UR5, UR7, URZ ;  /* 0x0000000705057290 */ /* 0x000fe4000fffe03f */
[----:B------:R-:W-:Y:S01]  /*125f0*/  UIMAD UR6, UR6, UR8, URZ ;  /* 0x00000008060672a4 */ /* 0x000fe2000f8e023f */
[----:B------:R-:W-:Y:S01]  /*12600*/  ULDC UR7, c[0x0][0x448] ;  /* 0x0001120000077ab9 */ /* 0x000fe20000000800 */
[----:B------:R-:W-:Y:S01]  /*12610*/  UIMAD.WIDE.U32 UR4, UR43, UR8, UR4 ;  /* 0x000000082b0472a5 */ /* 0x000fe2000f8e0004 */
[----:B------:R-:W-:Y:S01]  /*12620*/  IMAD R5, R5, UR7, R0 ;  /* 0x0000000705057c24 */ /* 0x000fe2000f8e0200 */
[----:B------:R-:W-:Y:S01]  /*12630*/  UIMAD UR6, UR43, UR9, UR6 ;  /* 0x000000092b0672a4 */ /* 0x000fe2000f8e0206 */
[----:B------:R-:W-:Y:S02]  /*12640*/  SHF.R.S32.HI R0, RZ, 0x1f, R2 ;  /* 0x0000001fff007819 */ /* 0x000fe40000011402 */
[----:B------:R-:W-:Y:S01]  /*12650*/  ULDC.64 UR8, c[0x0][0x2d0] ;  /* 0x0000b40000087ab9 */ /* 0x000fe20000000a00 */
[----:B------:R-:W-:Y:S01]  /*12660*/  UIADD3 UR5, UR5, UR6, URZ ;  /* 0x0000000605057290 */ /* 0x000fe2000fffe03f */
[----:B------:R-:W-:-:S02]  /*12670*/  IMAD.U32 R9, RZ, RZ, UR8 ;  /* 0x00000008ff097e24 */ /* 0x000fc4000f8e00ff */
[----:B------:R-:W-:Y:S01]  /*12680*/  IMAD R3, R0, UR8, RZ ;  /* 0x0000000800037c24 */ /* 0x000fe2000f8e02ff */
[----:B------:R-:W-:-:S03]  /*12690*/  SHF.R.S32.HI R0, RZ, 0x1f, R5 ;  /* 0x0000001fff007819 */ /* 0x000fc60000011405 */
[C---:B------:R-:W-:Y:S02]  /*126a0*/  IMAD R7, R2.reuse, UR9, R3 ;  /* 0x0000000902077c24 */ /* 0x040fe4000f8e0203 */
[----:B------:R-:W-:Y:S01]  /*126b0*/  IMAD.WIDE.U32 R2, R2, R9, UR4 ;  /* 0x0000000402027e25 */ /* 0x000fe2000f8e0009 */
        /* <DEDUP_REMOVED lines=9> */
[----:B-1----:R-:W-:Y:S01]  /*12750*/  LEA.HI.X R4, R2, UR5, R3, 0x1, P0 ;  /* 0x0000000502047c11 */ /* 0x002fe200080f0c03 */
[----:B------:R-:W-:Y:S06]  /*12760*/  BRA.DIV UR4, `(.L_x_1115) ;  /* 0x0000002a04fc7947 */ /* 0x000fec000b800000 */
[----:B------:R-:W0:Y:S01]  /*12770*/  SHFL.IDX PT, R14, R5, RZ, 0x181f ;  /* 0x00181fff050e7589 */ /* 0x000e2200000e0000 */
[----:B------:R-:W-:-:S03]  /*12780*/  VIADD R0, R36, UR44 ;  /* 0x0000002c24007c36 */ /* 0x000fc60008000000 */
[----:B------:R-:W1:Y:S01]  /*12790*/  SHFL.IDX PT, R2, R4, RZ, 0x181f ;  /* 0x00181fff04027589 */ /* 0x000e6200000e0000 */
[C---:B------:R-:W-:Y:S01]  /*127a0*/  VIADD R7, R0.reuse, 0x10 ;  /* 0x0000001000077836 */ /* 0x040fe20000000000 */
[----:B------:R-:W-:Y:S02]  /*127b0*/  ISETP.GE.AND P0, PT, R0, UR39, PT ;  /* 0x0000002700007c0c */ /* 0x000fe4000bf06270 */
[----:B------:R-:W-:Y:S11]  /*127c0*/  SHFL.IDX PT, R6, R4, 0x1, 0x181f ;  /* 0x00381f0004067f89 */ /* 0x000ff600000e0000 */
[----:B0-----:R-:W-:-:S04]  /*127d0*/  @!P0 LEA R14, P1, R37, R14, 0x1 ;  /* 0x0000000e250e8211 */ /* 0x001fc800078208ff */
[----:B-1----:R-:W-:Y:S01]  /*127e0*/  @!P0 IADD3.X R3, RZ, R2, RZ, P1, !PT ;  /* 0x00000002ff038210 */ /* 0x002fe20000ffe4ff */
[----:B------:R-:W-:Y:S02]  /*127f0*/  @!P0 IMAD.MOV.U32 R2, RZ, RZ, R14 ;  /* 0x000000ffff028224 */ /* 0x000fe400078e000e */
[----:B------:R-:W0:Y:S04]  /*12800*/  SHFL.IDX PT, R14, R5, 0x1, 0x181f ;  /* 0x00381f00050e7f89 */ /* 0x000e2800000e0000 */
        /* <DEDUP_REMOVED lines=8> */
[----:B------:R-:W-:Y:S01]  /*12890*/  SHFL.IDX PT, R6, R4, 0x2, 0x181f ;  /* 0x00581f0004067f89 */ /* 0x000fe200000e0000 */
[----:B------:R-:W-:Y:S01]  /*128a0*/  @!P0 IMAD.MOV.U32 R3, RZ, RZ, R7 ;  /* 0x000000ffff038224 */ /* 0x000fe200078e0007 */
[----:B------:R-:W-:Y:S02]  /*128b0*/  IADD3 R7, R0, 0x20, RZ ;  /* 0x0000002000077810 */ /* 0x000fe40007ffe0ff */
        /* <DEDUP_REMOVED lines=10> */
[----:B------:R-:W-:Y:S02]  /*12960*/  @!P0 IMAD.MOV.U32 R3, RZ, RZ, R7 ;  /* 0x000000ffff038224 */ /* 0x000fe400078e0007 */
        /* <DEDUP_REMOVED lines=19> */
[----:B0-----:R-:W-:-:S05]  /*12aa0*/  @!P0 LEA R14, P1, R37, R14, 0x1 ;  /* 0x0000000e250e8211 */ /* 0x001fca00078208ff */
[----:B-1----:R-:W-:Y:S02]  /*12ab0*/  @!P0 IMAD.X R7, RZ, RZ, R6, P1 ;  /* 0x000000ffff078224 */ /* 0x002fe400008e0606 */
[----:B--2---:R-:W-:Y:S01]  /*12ac0*/  @!P0 IMAD.MOV.U32 R2, RZ, RZ, R14 ;  /* 0x000000ffff028224 */ /* 0x004fe200078e000e */
        /* <DEDUP_REMOVED lines=24> */
[----:B------:R0:W1:Y:S03]  /*12c50*/  SHFL.IDX PT, R14, R5, 0x7, 0x181f ;  /* 0x00f81f00050e7f89 */ /* 0x00006600000e0000 */
[----:B------:R-:W-:Y:S01]  /*12c60*/  @!P0 IMAD.MOV.U32 R3, RZ, RZ, R7 ;  /* 0x000000ffff038224 */ /* 0x000fe200078e0007 */
[----:B------:R0:W2:Y:S04]  /*12c70*/  SHFL.IDX PT, R6, R4, 0x7, 0x181f ;  /* 0x00f81f0004067f89 */ /* 0x0000a800000e0000 */
[----:B------:R0:W-:Y:S04]  /*12c80*/  @!P0 LDGSTS.E.BYPASS.LTC128B.128 [R31+0x13400], desc[UR36][R2.64], !P2 ;  /* 0x13400000021f8fae */ /* 0x0001e8000d101d64 */
[----:B------:R0:W-:Y:S04]  /*12c90*/  @!P0 LDGSTS.E.BYPASS.LTC128B.128 [R31+0x17400], desc[UR36][R2.64+0x80], !P3 ;  /* 0x17400080021f8fae */ /* 0x0001e8000d901d64 */
[----:B------:R0:W-:Y:S04]  /*12ca0*/  @!P0 LDGSTS.E.BYPASS.LTC128B.128 [R31+0x1b400], desc[UR36][R2.64+0x100], !P4 ;  /* 0x1b400100021f8fae */ /* 0x0001e8000e101d64 */
[----:B------:R0:W-:Y:S02]  /*12cb0*/  @!P0 LDGSTS.E.BYPASS.LTC128B.128 [R31+0x1f400], desc[UR36][R2.64+0x180], !P5 ;  /* 0x1f400180021f8fae */ /* 0x0001e4000e901d64 */
.L_x_1188:
[----:B------:R-:W-:-:S05]  /*12cc0*/  VIADD R0, R0, 0x70 ;  /* 0x0000007000007836 */ /* 0x000fca0000000000 */
[----:B------:R-:W-:-:S13]  /*12cd0*/  ISETP.GE.AND P0, PT, R0, UR39, PT ;  /* 0x0000002700007c0c */ /* 0x000fda000bf06270 */
[----:B01----:R-:W-:-:S05]  /*12ce0*/  @!P0 LEA R2, P1, R37, R14, 0x1 ;  /* 0x0000000e25028211 */ /* 0x003fca00078208ff */
[----:B--2---:R-:W-:-:S05]  /*12cf0*/  @!P0 IMAD.X R3, RZ, RZ, R6, P1 ;  /* 0x000000ffff038224 */ /* 0x004fca00008e0606 */
[----:B------:R-:W-:Y:S01]  /*12d00*/  @!PT LDS RZ, [RZ] ;  /* 0x00000000fffff984 */ /* 0x000fe20000000800 */
[----:B------:R-:W-:Y:S01]  /*12d10*/  @!PT LDS RZ, [RZ] ;  /* 0x00000000fffff984 */ /* 0x000fe20000000800 */
[----:B------:R-:W-:Y:S01]  /*12d20*/  @!PT LDS RZ, [RZ] ;  /* 0x00000000fffff984 */ /* 0x000fe20000000800 */
[----:B------:R0:W-:Y:S04]  /*12d30*/  @!P0 LDGSTS.E.BYPASS.LTC128B.128 [R31+0x13c00], desc[UR36][R2.64], !P2 ;  /* 0x13c00000021f8fae */ /* 0x0001e8000d101d64 */
[----:B------:R0:W-:Y:S04]  /*12d40*/  @!P0 LDGSTS.E.BYPASS.LTC128B.128 [R31+0x17c00], desc[UR36][R2.64+0x80], !P3 ;  /* 0x17c00080021f8fae */ /* 0x0001e8000d901d64 */
[----:B------:R0:W-:Y:S04]  /*12d50*/  @!P0 LDGSTS.E.BYPASS.LTC128B.128 [R31+0x1bc00], desc[UR36][R2.64+0x100], !P4 ;  /* 0x1bc00100021f8fae */ /* 0x0001e8000e101d64 */
[----:B------:R0:W-:Y:S01]  /*12d60*/  @!P0 LDGSTS.E.BYPASS.LTC128B.128 [R31+0x1fc00], desc[UR36][R2.64+0x180], !P5 ;  /* 0x1fc00180021f8fae */ /* 0x0001e2000e901d64 */
[----:B------:R-:W-:Y:S01]  /*12d70*/  PLOP3.LUT P0, PT, PT, PT, PT, 0x80, 0x0 ;  /* 0x000000000000781c */ /* 0x000fe20003f0f070 */
[----:B------:R-:W-:-:S12]  /*12d80*/  NOP ;  /* 0x0000000000007918 */ /* 0x000fd80000000000 */
.L_x_1116:
[----:B------:R-:W-:Y:S02]  /*12d90*/  PLOP3.LUT P1, PT, P1, P0, PT, 0xa2, 0x0 ;  /* 0x000000000000781c */ /* 0x000fe40000f21472 */
[----:B------:R-:W-:-:S08]  /*12da0*/  @P0 R2UR P1, UR4, R17 ;  /* 0x00000000110402ca */ /* 0x000fd00000020000 */
[----:B------:R-:W-:-:S05]  /*12db0*/  @P0 PLOP3.LUT P0, PT, P1, PT, PT, 0x80, 0x0 ;  /* 0x000000000000081c */ /* 0x000fca0000f0f070 */
[----:B------:R-:W-:Y:S01]  /*12dc0*/  @!P1 SYNCS.ARRIVE.TRANS64.RED.A0T1 RZ, [UR4+0x30800], RZ ;  /* 0x030800ffffff99a7 */ /* 0x000fe20008200404 */
[----:B------:R-:W-:Y:S07]  /*12dd0*/  @!P1 ARRIVES.LDGSTSBAR.64.TRANSCNT [UR4+0x30800] ;  /* 0x03080000ff0099b0 */ /* 0x000fee0008000a84 */
[----:B------:R-:W-:Y:S05]  /*12de0*/  @P0 BRA.U.ANY `(.L_x_1116) ;  /* 0xfffffffd00e80947 */ /* 0x000fea000393ffff */
[----:B0-----:R-:W2:Y:S02]  /*12df0*/  LDL.LU R2, [R1] ;  /* 0x0000000001027983 */ /* 0x001ea40000300800 */
[----:B--2---:R-:W-:-:S05]  /*12e00*/  VIADD R2, R2, 0x1 ;  /* 0x0000000102027836 */ /* 0x004fca0000000000 */
[----:B------:R0:W-:Y:S01]  /*12e10*/  STL [R1], R2 ;  /* 0x0000000201007387 */ /* 0x0001e20000100800 */
[----:B------:R-:W-:-:S04]  /*12e20*/  LEA.HI R0, R2, R2, RZ, 0x1 ;  /* 0x0000000202007211 */ /* 0x000fc800078f08ff */
[----:B------:R-:W-:-:S05]  /*12e30*/  LOP3.LUT R0, R0, 0xfffffffe, RZ, 0xc0, !PT ;  /* 0xfffffffe00007812 */ /* 0x000fca00078ec0ff */
[----:B------:R-:W-:-:S05]  /*12e40*/  IMAD.IADD R0, R2, 0x1, -R0 ;  /* 0x0000000102007824 */ /* 0x000fca00078e0a00 */
[----:B------:R-:W-:Y:S01]  /*12e50*/  SHF.L.U32 R0, R0, 0x1f, RZ ;  /* 0x0000001f00007819 */ /* 0x000fe200000006ff */
[----:B------:R-:W-:Y:S01]  /*12e60*/  NOP ;  /* 0x0000000000007918 */ /* 0x000fe20000000000 */
[----:B------:R0:W-:Y:S01]  /*12e70*/  SYNCS.ARRIVE.TRANS64.A1T0 RZ, [R17+URZ+0x30800], RZ ;  /* 0x030800ff11ff79a7 */ /* 0x0001e2000810003f */
[----:B------:R-:W-:Y:S01]  /*12e80*/  BSSY B0, `(.L_x_1117) ;  /* 0x0000003000007945 */ /* 0x000fe20003800000 */
[----:B------:R-:W1:Y:S03]  /*12e90*/  SYNCS.PHASECHK.TRANS64.TRYWAIT P0, [R17+URZ+0x30820], R0 ;  /* 0x03082000110075a7 */ /* 0x000e66000800017f */
[----:B01----:R-:W-:Y:S05]  /*12ea0*/  @!P0 BRA `(.L_x_1118) ;  /* 0x0000002c00e08947 */ /* 0x003fea0003800000 */
.L_x_1189:
[----:B------:R-:W-:Y:S05]  /*12eb0*/  BSYNC B0 ;  /* 0x0000000000007941 */ /* 0x000fea0003800000 */
.L_x_1117:
[----:B------:R-:W-:-:S04]  /*12ec0*/  UIADD3 UR4, UR45, -0x2, URZ ;  /* 0xfffffffe2d047890 */ /* 0x000fc8000fffe03f */
[----:B------:R-:W-:-:S06]  /*12ed0*/  UISETP.GE.AND UP0, UPT, UR4, UR46, UPT ;  /* 0x0000002e0400728c */ /* 0x000fcc000bf06270 */
[----:B------:R-:W-:-:S13]  /*12ee0*/  PLOP3.LUT P0, PT, PT, PT, UP0, 0x40, 0x0 ;  /* 0x000000000000781c */ /* 0x000fda0003f0e808 */
[----:B------:R-:W-:Y:S05]  /*12ef0*/  @P0 BRA `(.L_x_1119) ;  /* 0x0000000c00a80947 */ /* 0x000fea0003800000 */
[----:B------:R-:W-:Y:S01]  /*12f00*/  BSSY B0, `(.L_x_1119) ;  /* 0x00000e9000007945 */ /* 0x000fe20003800000 */
[----:B------:R-:W-:Y:S01]  /*12f10*/  MOV R6, R23 ;  /* 0x0000001700067202 */ /* 0x000fe20000000f00 */
[----:B------:R-:W-:Y:S02]  /*12f20*/  IMAD.MOV.U32 R8, RZ, RZ, R25 ;  /* 0x000000ffff087224 */ /* 0x000fe400078e0019 */
[----:B------:R-:W-:Y:S02]  /*12f30*/  IMAD.MOV.U32 R28, RZ, RZ, R24 ;  /* 0x000000ffff1c7224 */ /* 0x000fe400078e0018 */
[----:B------:R-:W-:-:S07]  /*12f40*/  IMAD.U32 R7, RZ, RZ, UR4 ;  /* 0x00000004ff077e24 */ /* 0x000fce000f8e00ff */
.L_x_1132:
[----:B------:R-:W1:Y:S01]  /*12f50*/  S2R R4, SR_TID.X ;  /* 0x0000000000047919 */ /* 0x000e620000002100 */
[----:B0-----:R-:W0:Y:S01]  /*12f60*/  LDC R0, c[0x0][0x430] ;  /* 0x00010c00ff007b82 */ /* 0x001e220000000800 */
[----:B------:R-:W-:Y:S01]  /*12f70*/  IMAD R9, R7, 0x40, R32 ;  /* 0x0000004007097824 */ /* 0x000fe200078e0220 */
[----:B------:R-:W-:Y:S01]  /*12f80*/  LOP3.LUT P1, RZ, R16, 0x200, RZ, 0xc0, !PT ;  /* 0x0000020010ff7812 */ /* 0x000fe2000782c0ff */
[----:B------:R-:W-:Y:S01]  /*12f90*/  VIADD R23, R6, 0x1 ;  /* 0x0000000106177836 */ /* 0x000fe20000000000 */
[----:B0-----:R-:W-:Y:S01]  /*12fa0*/  ISETP.NE.AND P0, PT, R0, 0x1, PT ;  /* 0x000000010000780c */ /* 0x001fe20003f05270 */
[----:B-1----:R-:W-:-:S05]  /*12fb0*/  IMAD.SHL.U32 R4, R4, 0x10, RZ ;  /* 0x0000001004047824 */ /* 0x002fca00078e00ff */
[----:B------:R-:W-:-:S07]  /*12fc0*/  LOP3.LUT R4, R36, 0x70, R4, 0xf8, !PT ;  /* 0x0000007024047812 */ /* 0x000fce00078ef804 */
[----:B------:R-:W0:Y:S01]  /*12fd0*/  @P0 LDC R0, c[0x0][0x434] ;  /* 0x00010d00ff000b82 */ /* 0x000e220000000800 */
[C---:B------:R-:W-:Y:S02]  /*12fe0*/  ISETP.GT.U32.AND P2, PT, R4.reuse, 0x3f, PT ;  /* 0x0000003f0400780c */ /* 0x040fe40003f44070 */
[----:B------:R-:W-:-:S05]  /*12ff0*/  IADD3 R9, R4, R9, RZ ;  /* 0x0000000904097210 */ /* 0x000fca0007ffe0ff */
[----:B------:R-:W1:Y:S01]  /*13000*/  @P0 LDC R3, c[0x0][0x438] ;  /* 0x00010e00ff030b82 */ /* 0x000e620000000800 */
[----:B------:R-:W-:-:S07]  /*13010*/  IMAD.MOV.U32 R12, RZ, RZ, R9 ;  /* 0x000000ffff0c7224 */ /* 0x000fce00078e0009 */
[----:B------:R-:W2:Y:S08]  /*13020*/  @!P2 LDC.64 R10, c[0x0][0x428] ;  /* 0x00010a00ff0aab82 */ /* 0x000eb00000000a00 */
[----:B------:R-:W3:Y:S01]  /*13030*/  @!P2 LDC.64 R4, c[0x0][0x418] ;  /* 0x00010600ff04ab82 */ /* 0x000ee20000000a00 */
[----:B0-----:R-:W-:-:S05]  /*13040*/  @P0 IMAD.HI.U32 R0, R9, R0, RZ ;  /* 0x0000000009000227 */ /* 0x001fca00078e00ff */
[----:B-1----:R-:W-:-:S04]  /*13050*/  @P0 SHF.R.U32.HI R12, RZ, R3, R0 ;  /* 0x00000003ff0c0219 */ /* 0x002fc80000011600 */
[--C-:B------:R-:W-:Y:S01]  /*13060*/  @!P2 SHF.R.S32.HI R3, RZ, 0x1f, R12.reuse ;  /* 0x0000001fff03a819 */ /* 0x100fe2000001140c */
[----:B------:R-:W-:Y:S02]  /*13070*/  @!P2 IMAD.MOV.U32 R2, RZ, RZ, R12 ;  /* 0x000000ffff02a224 */ /* 0x000fe400078e000c */
[-C--:B--2---:R-:W-:Y:S02]  /*13080*/  @!P2 IMAD R0, R33, R10.reuse, RZ ;  /* 0x0000000a2100a224 */ /* 0x084fe400078e02ff */
[----:B------:R-:W-:-:S04]  /*13090*/  @!P2 IMAD.WIDE.U32 R2, R29, R10, R2 ;  /* 0x0000000a1d02a225 */ /* 0x000fc800078e0002 */
[----:B------:R-:W-:Y:S01]  /*130a0*/  @!P2 IMAD R11, R29, R11, R0 ;  /* 0x0000000b1d0ba224 */ /* 0x000fe200078e0200 */
[----:B---3--:R-:W-:-:S03]  /*130b0*/  @!P2 LEA R4, P0, R2, R4, 0x2 ;  /* 0x000000040204a211 */ /* 0x008fc600078010ff */
[----:B------:R-:W-:-:S05]  /*130c0*/  @!P2 IMAD.IADD R0, R11, 0x1, R3 ;  /* 0x000000010b00a824 */ /* 0x000fca00078e0203 */
[----:B------:R-:W-:Y:S01]  /*130d0*/  @!P2 LEA.HI.X R5, R2, R5, R0, 0x2, P0 ;  /* 0x000000050205a211 */ /* 0x000fe200000f1400 */
[----:B------:R-:W-:Y:S01]  /*130e0*/  IMAD.MOV.U32 R0, RZ, RZ, RZ ;  /* 0x000000ffff007224 */ /* 0x000fe200078e00ff */
[C---:B------:R-:W-:Y:S02]  /*130f0*/  ISETP.NE.AND P0, PT, R23.reuse, 0x2, PT ;  /* 0x000000021700780c */ /* 0x040fe40003f05270 */
[----:B------:R-:W-:Y:S01]  /*13100*/  IADD3 R2, -R12, RZ, RZ ;  /* 0x000000ff0c027210 */ /* 0x000fe20007ffe1ff */
[----:B------:R-:W-:Y:S05]  /*13110*/  YIELD ;  /* 0x0000000000007946 */ /* 0x000fea0003800000 */
[----:B------:R-:W-:Y:S01]  /*13120*/  ULDC UR4, c[0x0][0x430] ;  /* 0x00010c0000047ab9 */ /* 0x000fe20000000800 */
[----:B------:R-:W-:Y:S01]  /*13130*/  SEL R25, RZ, 0x1, P0 ;  /* 0x00000001ff197807 */ /* 0x000fe20000000000 */
[----:B------:R0:W5:Y:S01]  /*13140*/  @!P2 LDG.E R0, desc[UR36][R4.64] ;  /* 0x000000240400a981 */ /* 0x000162000c1e1900 */
[----:B------:R-:W-:Y:S01]  /*13150*/  SEL R23, R23, RZ, P0 ;  /* 0x000000ff17177207 */ /* 0x000fe20000000000 */
[----:B------:R-:W-:Y:S01]  /*13160*/  IMAD.MOV.U32 R24, RZ, RZ, R7 ;  /* 0x000000ffff187224 */ /* 0x000fe200078e0007 */
[----:B------:R-:W-:Y:S01]  /*13170*/  LOP3.LUT R25, R8, R25, RZ, 0x3c, !PT ;  /* 0x0000001908197212 */ /* 0x000fe200078e3cff */
[----:B0-----:R-:W-:Y:S01]  /*13180*/  IMAD R5, R2, UR4, R9 ;  /* 0x0000000402057c24 */ /* 0x001fe2000f8e0209 */
[----:B------:R-:W-:Y:S06]  /*13190*/  @!P1 BRA `(.L_x_1120) ;  /* 0x0000000000049947 */ /* 0x000fec0003800000 */
[----:B------:R-:W-:Y:S01]  /*131a0*/  BPT.TRAP 0x1 ;  /* 0x000000040000795c */ /* 0x000fe20000300000 */
.L_x_1120:
[----:B------:R-:W-:Y:S01]  /*131b0*/  IMAD R7, R23, 0x8, R17 ;  /* 0x0000000817077824 */ /* 0x000fe200078e0211 */
[----:B------:R-:W-:Y:S01]  /*131c0*/  SHF.L.U32 R2, R25, 0x1f, RZ ;  /* 0x0000001f19027819 */ /* 0x000fe200000006ff */
[----:B------:R-:W-:Y:S03]  /*131d0*/  BSSY B1, `(.L_x_1121) ;  /* 0x0000003000017945 */ /* 0x000fe60003800000 */
[----:B------:R-:W0:Y:S02]  /*131e0*/  SYNCS.PHASECHK.TRANS64.TRYWAIT P0, [R7+URZ+0x30840], R2 ;  /* 0x03084002070075a7 */ /* 0x000e24000800017f */
[----:B0-----:R-:W-:Y:S05]  /*131f0*/  @!P0 BRA `(.L_x_1122) ;  /* 0x0000002c00208947 */ /* 0x001fea0003800000 */
.L_x_1190:
[----:B------:R-:W-:Y:S05]  /*13200*/  BSYNC B1 ;  /* 0x0000000000017941 */ /* 0x000fea0003800000 */
.L_x_1121:
[----:B------:R-:W-:Y:S01]  /*13210*/  SHF.R.S32.HI R9, RZ, 0x1f, R5 ;  /* 0x0000001fff097819 */ /* 0x000fe20000011405 */
[----:B------:R-:W-:Y:S01]  /*13220*/  ULDC.64 UR4, c[0x0][0x300] ;  /* 0x0000c00000047ab9 */ /* 0x000fe20000000a00 */
[----:B-----5:R-:W-:Y:S02]  /*13230*/  SHF.R.S32.HI R10, RZ, 0x1f, R0 ;  /* 0x0000001fff0a7819 */ /* 0x020fe40000011400 */
[C---:B------:R-:W-:Y:S01]  /*13240*/  LOP3.LUT P4, RZ, R16.reuse, 0x10, RZ, 0xc0, !PT ;  /* 0x0000001010ff7812 */ /* 0x040fe2000788c0ff */
[----:B0-----:R-:W-:Y:S01]  /*13250*/  IMAD R2, R9, UR4, RZ ;  /* 0x0000000409027c24 */ /* 0x001fe2000f8e02ff */
[C---:B------:R-:W-:Y:S02]  /*13260*/  LOP3.LUT P3, RZ, R16.reuse, 0x8, RZ, 0xc0, !PT ;  /* 0x0000000810ff7812 */ /* 0x040fe4000786c0ff */
[C---:B------:R-:W-:Y:S01]  /*13270*/  LOP3.LUT P2, RZ, R16.reuse, 0x4, RZ, 0xc0, !PT ;  /* 0x0000000410ff7812 */ /* 0x040fe2000784c0ff */
[C---:B------:R-:W-:Y:S01]  /*13280*/  IMAD R11, R5.reuse, UR5, R2 ;  /* 0x00000005050b7c24 */ /* 0x040fe2000f8e0202 */
[----:B------:R-:W-:Y:S01]  /*13290*/  LOP3.LUT P1, RZ, R16, 0x2, RZ, 0xc0, !PT ;  /* 0x0000000210ff7812 */ /* 0x000fe2000782c0ff */
[----:B------:R-:W-:Y:S01]  /*132a0*/  IMAD.WIDE.U32 R2, R5, UR4, RZ ;  /* 0x0000000405027c25 */ /* 0x000fe2000f8e00ff */
[----:B------:R-:W-:Y:S01]  /*132b0*/  ULDC.64 UR4, c[0x0][0x310] ;  /* 0x0000c40000047ab9 */ /* 0x000fe20000000a00 */
[----:B------:R-:W-:-:S02]  /*132c0*/  LEA R21, R23, R30, 0xe ;  /* 0x0000001e17157211 */ /* 0x000fc400078e70ff */
        /* <DEDUP_REMOVED lines=16> */
[----:B------:R-:W-:Y:S02]  /*133d0*/  IMAD.SHL.U32 R4, R37, 0x2, RZ ;  /* 0x0000000225047824 */ /* 0x000fe400078e00ff */
[----:B------:R-:W-:Y:S01]  /*133e0*/  IMAD R21, R21, 0x2, R17 ;  /* 0x0000000215157824 */ /* 0x000fe200078e0211 */
        /* <DEDUP_REMOVED lines=10> */
[----:B------:R-:W0:Y:S03]  /*13490*/  SHFL.IDX PT, R14, R20, 0x2, 0x181f ;  /* 0x00581f00140e7f89 */ /* 0x000e2600000e0000 */
[----:B------:R-:W-:Y:S02]  /*134a0*/  IMAD.X R3, RZ, RZ, R35, P0 ;  /* 0x000000ffff037224 */ /* 0x000fe400000e0623 */
        /* <DEDUP_REMOVED lines=13> */
.L_x_1200:
        /* <DEDUP_REMOVED lines=11> */
.L_x_1124:
        /* <DEDUP_REMOVED lines=10> */
.L_x_1125:
[----:B------:R1:W-:Y:S01]  /*136d0*/  SYNCS.ARRIVE.TRANS64.A1T0 RZ, [R7+URZ+0x30830], RZ ;  /* 0x030830ff07ff79a7 */ /* 0x0003e2000810003f */
[----:B------:R-:W-:Y:S05]  /*136e0*/  @!P2 BRA `(.L_x_1126) ;  /* 0x000000000004a947 */ /* 0x000fea0003800000 */
[----:B------:R-:W-:Y:S01]  /*136f0*/  BPT.TRAP 0x1 ;  /* 0x000000040000795c */ /* 0x000fe20000300000 */
.L_x_1126:
[----:B0-----:R-:W-:Y:S01]  /*13700*/  SHF.L.U32 R2, R8, 0x1f, RZ ;  /* 0x0000001f08027819 */ /* 0x001fe200000006ff */
[----:B-1----:R-:W-:Y:S01]  /*13710*/  IMAD R7, R6, 0x8, R17 ;  /* 0x0000000806077824 */ /* 0x002fe200078e0211 */
[----:B------:R-:W-:Y:S03]  /*13720*/  BSSY B1, `(.L_x_1127) ;  /* 0x0000003000017945 */ /* 0x000fe60003800000 */
[----:B------:R-:W0:Y:S02]  /*13730*/  SYNCS.PHASECHK.TRANS64.TRYWAIT P0, [R7+URZ+0x30860], R2 ;  /* 0x03086002070075a7 */ /* 0x000e24000800017f */
[----:B0-----:R-:W-:Y:S05]  /*13740*/  @!P0 BRA `(.L_x_1128) ;  /* 0x0000002c00148947 */ /* 0x001fea0003800000 */
.L_x_1201:
[----:B------:R-:W-:Y:S05]  /*13750*/  BSYNC B1 ;  /* 0x0000000000017941 */ /* 0x000fea0003800000 */
.L_x_1127:
[----:B------:R-:W-:Y:S01]  /*13760*/  IMAD.MOV.U32 R3, RZ, RZ, -0x40 ;  /* 0xffffffc0ff037424 */ /* 0x000fe200078e00ff */
[----:B------:R-:W-:Y:S01]  /*13770*/  UMOV UR4, 0xffffffff ;  /* 0xffffffff00047882 */ /* 0x000fe20000000000 */
[----:B------:R-:W-:Y:S01]  /*13780*/  LOP3.LUT P4, RZ, R16, 0x100, RZ, 0xc0, !PT ;  /* 0x0000010010ff7812 */ /* 0x000fe2000788c0ff */
[----:B------:R-:W-:Y:S01]  /*13790*/  IMAD R6, R6, 0x4000, R30 ;  /* 0x0000400006067824 */ /* 0x000fe200078e021e */
[----:B------:R-:W-:Y:S01]  /*137a0*/  LOP3.LUT P3, RZ, R16, 0x80, RZ, 0xc0, !PT ;  /* 0x0000008010ff7812 */ /* 0x000fe2000786c0ff */
[----:B------:R-:W-:Y:S01]  /*137b0*/  IMAD R3, R28, R3, UR38 ;  /* 0x000000261c037e24 */ /* 0x000fe2000f8e0203 */
[C---:B------:R-:W-:Y:S02]  /*137c0*/  LOP3.LUT P2, RZ, R16.reuse, 0x40, RZ, 0xc0, !PT ;  /* 0x0000004010ff7812 */ /* 0x040fe4000784c0ff */
[----:B------:R-:W-:Y:S01]  /*137d0*/  LOP3.LUT P1, RZ, R16, 0x20, RZ, 0xc0, !PT ;  /* 0x0000002010ff7812 */ /* 0x000fe2000782c0ff */
[----:B------:R-:W-:Y:S01]  /*137e0*/  IMAD.IADD R8, R3, 0x1, -R36 ;  /* 0x0000000103087824 */ /* 0x000fe200078e0a24 */
[----:B------:R-:W-:Y:S11]  /*137f0*/  BRA.DIV UR4, `(.L_x_1129) ;  /* 0x0000002a04fc7947 */ /* 0x000ff6000b800000 */
[----:B------:R-:W0:Y:S01]  /*13800*/  SHFL.IDX PT, R14, R18, RZ, 0x181f ;  /* 0x00181fff120e7589 */ /* 0x000e2200000e0000 */
[----:B------:R-:W-:-:S03]  /*13810*/  LEA R6, R6, R17, 0x1 ;  /* 0x0000001106067211 */ /* 0x000fc600078e08ff */
[----:B------:R-:W1:Y:S01]  /*13820*/  SHFL.IDX PT, R3, R19, RZ, 0x181f ;  /* 0x00181fff13037589 */ /* 0x000e6200000e0000 */
        /* <DEDUP_REMOVED lines=36> */
.L_x_1211:
[----:B0--3--:R-:W-:Y:S01]  /*13a70*/  IADD3 R2, P0, R14, R4, RZ ;  /* 0x000000040e027210 */ /* 0x009fe20007f1e0ff */
        /* <DEDUP_REMOVED lines=15> */
[----:B0-----:R-:W-:Y:S01]  /*13b70*/  IMAD.WIDE.U32 R2, R5, UR4, RZ ;  /* 0x0000000405027c25 */ /* 0x001fe2000f8e00ff */
[----:B------:R-:W-:-:S03]  /*13b80*/  ULDC.64 UR4, c[0x0][0x338] ;  /* 0x0000ce0000047ab9 */ /* 0x000fc60000000a00 */
[----:B------:R-:W-:Y:S02]  /*13b90*/  IMAD.IADD R3, R3, 0x1, R9 ;  /* 0x0000000103037824 */ /* 0x000fe400078e0209 */
[----:B------:R-:W-:Y:S02]  /*13ba0*/  IMAD R5, R10, UR4, RZ ;  /* 0x000000040a057c24 */ /* 0x000fe4000f8e02ff */
[----:B------:R-:W-:-:S04]  /*13bb0*/  IMAD.WIDE.U32 R2, R0, UR4, R2 ;  /* 0x0000000400027c25 */ /* 0x000fc8000f8e0002 */
[----:B------:R-:W-:Y:S01]  /*13bc0*/  IMAD R5, R0, UR5, R5 ;  /* 0x0000000500057c24 */ /* 0x000fe2000f8e0205 */
[----:B------:R-:W-:Y:S01]  /*13bd0*/  ULDC.64 UR4, c[0x0][0x330] ;  /* 0x0000cc0000047ab9 */ /* 0x000fe20000000a00 */
[----:B------:R-:W-:Y:S02]  /*13be0*/  NOP ;  /* 0x0000000000007918 */ /* 0x000fe40000000000 */
[----:B------:R-:W-:Y:S02]  /*13bf0*/  IMAD.IADD R3, R3, 0x1, R5 ;  /* 0x0000000103037824 */ /* 0x000fe400078e0205 */
[----:B------:R-:W-:Y:S02]  /*13c00*/  IMAD R5, R26, UR4, RZ ;  /* 0x000000041a057c24 */ /* 0x000fe4000f8e02ff */
[----:B------:R-:W-:-:S04]  /*13c10*/  IMAD.WIDE.U32 R2, R22, UR4, R2 ;  /* 0x0000000416027c25 */ /* 0x000fc8000f8e0002 */
[----:B------:R-:W-:Y:S01]  /*13c20*/  IMAD R5, R22, UR5, R5 ;  /* 0x0000000516057c24 */ /* 0x000fe2000f8e0205 */
[----:B------:R-:W-:Y:S02]  /*13c30*/  ULDC.64 UR4, c[0x0][0x318] ;  /* 0x0000c60000047ab9 */ /* 0x000fe40000000a00 */
[----:B------:R-:W-:Y:S02]  /*13c40*/  LEA R18, P0, R2, UR4, 0x1 ;  /* 0x0000000402127c11 */ /* 0x000fe4000f8008ff */
[----:B------:R-:W-:-:S04]  /*13c50*/  IADD3 R3, R5, R3, RZ ;  /* 0x0000000305037210 */ /* 0x000fc80007ffe0ff */
[----:B------:R-:W-:Y:S02]  /*13c60*/  LEA.HI.X R19, R2, UR5, R3, 0x1, P0 ;  /* 0x0000000502137c11 */ /* 0x000fe400080f0c03 */
[----:B------:R-:W-:-:S13]  /*13c70*/  PLOP3.LUT P0, PT, PT, PT, PT, 0x80, 0x0 ;  /* 0x000000000000781c */ /* 0x000fda0003f0f070 */
.L_x_1130:
        /* <DEDUP_REMOVED lines=10> */
.L_x_1131:
[C---:B------:R-:W-:Y:S01]  /*13d20*/  ISETP.GT.AND P0, PT, R24.reuse, UR46, PT ;  /* 0x0000002e18007c0c */ /* 0x040fe2000bf04270 */
[----:B------:R0:W-:Y:S01]  /*13d30*/  SYNCS.ARRIVE.TRANS64.A1T0 RZ, [R7+URZ+0x30850], RZ ;  /* 0x030850ff07ff79a7 */ /* 0x0001e2000810003f */
[----:B------:R-:W-:Y:S02]  /*13d40*/  IMAD.MOV.U32 R6, RZ, RZ, R23 ;  /* 0x000000ffff067224 */ /* 0x000fe400078e0017 */
[----:B------:R-:W-:Y:S02]  /*13d50*/  IMAD.MOV.U32 R8, RZ, RZ, R25 ;  /* 0x000000ffff087224 */ /* 0x000fe400078e0019 */
[----:B------:R-:W-:Y:S02]  /*13d60*/  IMAD.MOV.U32 R28, RZ, RZ, R24 ;  /* 0x000000ffff1c7224 */ /* 0x000fe400078e0018 */
[----:B0-----:R-:W-:-:S05]  /*13d70*/  VIADD R7, R24, 0xffffffff ;  /* 0xffffffff18077836 */ /* 0x001fca0000000000 */
[----:B------:R-:W-:Y:S05]  /*13d80*/  @P0 BRA `(.L_x_1132) ;  /* 0xfffffff000700947 */ /* 0x000fea000383ffff */
[----:B------:R-:W-:Y:S05]  /*13d90*/  BSYNC B0 ;  /* 0x0000000000007941 */ /* 0x000fea0003800000 */
.L_x_1119:
[----:B0-----:R-:W0:Y:S01]  /*13da0*/  S2R R0, SR_TID.X ;  /* 0x0000000000007919 */ /* 0x001e220000002100 */
[----:B------:R-:W-:Y:S01]  /*13db0*/  BSSY B0, `(.L_x_1133) ;  /* 0x0000010000007945 */ /* 0x000fe20003800000 */
        /* <DEDUP_REMOVED lines=14> */
[----:B0-----:R-:W-:-:S07]  /*13ea0*/  IADD3 R34, R0, UR47, R7 ;  /* 0x0000002f00227c10 */ /* 0x001fce000fffe007 */
.L_x_1134:
[----:B------:R-:W-:Y:S05]  /*13eb0*/  BSYNC B0 ;  /* 0x0000000000007941 */ /* 0x000fea0003800000 */
.L_x_1133:
[----:B------:R-:W-:-:S13]  /*13ec0*/  LOP3.LUT P0, RZ, R16, 0x200, RZ, 0xc0, !PT ;  /* 0x0000020010ff7812 */ /* 0x000fda000780c0ff */
[----:B------:R-:W-:Y:S05]  /*13ed0*/  @!P0 BRA `(.L_x_1135) ;  /* 0x0000000000048947 */ /* 0x000fea0003800000 */
[----:B------:R-:W-:Y:S01]  /*13ee0*/  BPT.TRAP 0x1 ;  /* 0x000000040000795c */ /* 0x000fe20000300000 */
.L_x_1135:
[----:B------:R-:W-:Y:S01]  /*13ef0*/  LEA R4, R23, R17, 0x3 ;  /* 0x0000001117047211 */ /* 0x000fe200078e18ff */
[----:B------:R-:W-:Y:S01]  /*13f00*/  IMAD.MOV.U32 R5, RZ, RZ, -0x40 ;  /* 0xffffffc0ff057424 */ /* 0x000fe200078e00ff */
[----:B------:R-:W-:Y:S01]  /*13f10*/  SHF.L.U32 R3, R25, 0x1f, RZ ;  /* 0x0000001f19037819 */ /* 0x000fe200000006ff */
[----:B------:R-:W-:Y:S02]  /*13f20*/  BSSY B0, `(.L_x_1136) ;  /* 0x0000004000007945 */ /* 0x000fe40003800000 */
[----:B------:R-:W-:Y:S01]  /*13f30*/  IMAD R5, R24, R5, UR38 ;  /* 0x0000002618057e24 */ /* 0x000fe2000f8e0205 */
[----:B------:R-:W0:Y:S02]  /*13f40*/  SYNCS.PHASECHK.TRANS64.TRYWAIT P0, [R4+URZ+0x30860], R3 ;  /* 0x03086003040075a7 */ /* 0x000e24000800017f */
[----:B0-----:R-:W-:Y:S05]  /*13f50*/  @!P0 BRA `(.L_x_1137) ;  /* 0x0000002800908947 */ /* 0x001fea0003800000 */
.L_x_1212:
[----:B------:R-:W-:Y:S05]  /*13f60*/  BSYNC B0 ;  /* 0x0000000000007941 */ /* 0x000fea0003800000 */
.L_x_1136:
[----:B------:R-:W-:Y:S01]  /*13f70*/  UMOV UR4, 0xffffffff ;  /* 0xffffffff00047882 */ /* 0x000fe20000000000 */
[C---:B------:R-:W-:Y:S01]  /*13f80*/  LOP3.LUT P5, RZ, R16.reuse, 0x100, RZ, 0xc0, !PT ;  /* 0x0000010010ff7812 */ /* 0x040fe200078ac0ff */
        /* <DEDUP_REMOVED lines=8> */
[----:B------:R-:W0:Y:S04]  /*14010*/  SHFL.IDX PT, R0, R19, RZ, 0x181f ;  /* 0x00181fff13007589 */ /* 0x000e2800000e0000 */
[----:B------:R-:W-:Y:S01]  /*14020*/  SHFL.IDX PT, R7, R19, 0x1, 0x181f ;  /* 0x00381f0013077f89 */ /* 0x000fe200000e0000 */
[----:B-1----:R-:W-:-:S03]  /*14030*/  IADD3 R2, P0, R14, R6, RZ ;  /* 0x000000060e027210 */ /* 0x002fc60007f1e0ff */
[----:B------:R-:W1:Y:S02]  /*14040*/  SHFL.IDX PT, R14, R18, 0x1, 0x181f ;  /* 0x00381f00120e7f89 */ /* 0x000e6400000e0000 */
[----:B0-----:R-:W-:Y:S01]  /*14050*/  IMAD.X R3, RZ, RZ, R0, P0 ;  /* 0x000000ffff037224 */ /* 0x001fe200000e0600 */
[----:B------:R-:W-:Y:S01]  /*14060*/  ISETP.LT.OR P0, PT, R5, 0x1, P5 ;  /* 0x000000010500780c */ /* 0x000fe20002f01670 */
[----:B------:R-:W-:-:S12]  /*14070*/  IMAD R0, R8, 0x2, R17 ;  /* 0x0000000208007824 */ /* 0x000fd800078e0211 */
        /* <DEDUP_REMOVED lines=8> */
[----:B------:R-:W0:Y:S02]  /*14100*/  SHFL.IDX PT, R14, R18, 0x2, 0x181f ;  /* 0x00581f00120e7f89 */ /* 0x000e2400000e0000 */
[----:B------:R-:W-:Y:S02]  /*14110*/  IADD3.X R3, RZ, R7, RZ, P0, !PT ;  /* 0x00000007ff037210 */ /* 0x000fe400007fe4ff */
        /* <DEDUP_REMOVED lines=11> */
[----:B------:R3:W4:Y:S03]  /*141d0*/  SHFL.IDX PT, R14, R18, 0x3, 0x181f ;  /* 0x00781f00120e7f89 */ /* 0x00072600000e0000 */
        /* <DEDUP_REMOVED lines=9> */
.L_x_1222:
[----:B0--3--:R-:W-:-:S05]  /*14270*/  IADD3 R2, P0, R14, R6, RZ ;  /* 0x000000060e027210 */ /* 0x009fca0007f1e0ff */
        /* <DEDUP_REMOVED lines=14> */
.L_x_1139:
        /* <DEDUP_REMOVED lines=10> */
.L_x_1140:
[----:B------:R1:W-:Y:S01]  /*14400*/  SYNCS.ARRIVE.TRANS64.A1T0 RZ, [R4+URZ+0x30850], RZ ;  /* 0x030850ff04ff79a7 */ /* 0x0003e2000810003f */
[----:B------:R-:W-:-:S05]  /*14410*/  VIADD R23, R23, 0x1 ;  /* 0x0000000117177836 */ /* 0x000fca0000000000 */
[----:B------:R-:W-:-:S04]  /*14420*/  ISETP.NE.AND P0, PT, R23, 0x2, PT ;  /* 0x000000021700780c */ /* 0x000fc80003f05270 */
[----:B0-----:R-:W-:Y:S02]  /*14430*/  SEL R0, RZ, 0x1, P0 ;  /* 0x00000001ff007807 */ /* 0x001fe40000000000 */
[----:B------:R-:W-:Y:S02]  /*14440*/  SEL R23, R23, RZ, P0 ;  /* 0x000000ff17177207 */ /* 0x000fe40000000000 */
[----:B-1----:R-:W-:-:S07]  /*14450*/  LOP3.LUT R25, R25, R0, RZ, 0x3c, !PT ;  /* 0x0000000019197212 */ /* 0x002fce00078e3cff */
.L_x_1100:
[----:B------:R-:W-:Y:S05]  /*14460*/  BSYNC B7 ;  /* 0x0000000000077941 */ /* 0x000fea0003800000 */
.L_x_1098:
[----:B------:R-:W-:-:S13]  /*14470*/  LOP3.LUT P0, RZ, R16, 0x8000, RZ, 0xc0, !PT ;  /* 0x0000800010ff7812 */ /* 0x000fda000780c0ff */
[----:B------:R-:W-:Y:S05]  /*14480*/  @!P0 BRA `(.L_x_1141) ;  /* 0x0000000000248947 */ /* 0x000fea0003800000 */
[----:B------:R-:W-:Y:S05]  /*14490*/  WARPSYNC.ALL ;  /* 0x0000000000007948 */ /* 0x000fea0003800000 */
[----:B------:R-:W0:Y:S08]  /*144a0*/  S2UR UR5, SR_CgaCtaId ;  /* 0x00000000000579c3 */ /* 0x000e300000008800 */
[----:B------:R-:W-:Y:S06]  /*144b0*/  BAR.SYNC.DEFER_BLOCKING 0x5, 0x180 ;  /* 0x0146000000007b1d */ /* 0x000fec0000010000 */
[----:B------:R-:W-:-:S02]  /*144c0*/  UMOV UR4, 0x400 ;  /* 0x0000040000047882 */ /* 0x000fc40000000000 */
[----:B0-----:R-:W-:-:S06]  /*144d0*/  ULEA UR4, UR5, UR4, 0x18 ;  /* 0x0000000405047291 */ /* 0x001fcc000f8ec03f */
[----:B------:R-:W-:-:S05]  /*144e0*/  IMAD.U32 R17, RZ, RZ, UR4 ;  /* 0x00000004ff117e24 */ /* 0x000fca000f8e00ff */
[----:B------:R0:W1:Y:S01]  /*144f0*/  LDS R34, [R17+0x308d0] ;  /* 0x0308d00011227984 */ /* 0x0000620000000800 */
[----:B------:R-:W-:Y:S06]  /*14500*/  BAR.ARV 0x4, 0x180 ;  /* 0x0106000000007b1d */ /* 0x000fec0000002000 */
[----:B------:R-:W-:Y:S05]  /*14510*/  BRA `(.L_x_1142) ;  /* 0x00000000002c7947 */ /* 0x000fea0003800000 */
.L_x_1141:
[----:B------:R-:W-:-:S03]  /*14520*/  UMOV UR4, 0xffffffff ;  /* 0xffffffff00047882 */ /* 0x000fc60000000000 */
[----:B------:R-:W-:Y:S05]  /*14530*/  BRA.DIV UR4, `(.L_x_1143) ;  /* 0x0000002a04b47947 */ /* 0x000fea000b800000 */
[----:B------:R0:W1:Y:S02]  /*14540*/  SHFL.IDX PT, R14, R34, RZ, 0x1f ;  /* 0x00001fff220e7589 */ /* 0x00006400000e0000 */
.L_x_1225:
[----:B------:R-:W2:Y:S01]  /*14550*/  @!P2 S2R R3, SR_CgaCtaId ;  /* 0x000000000003a919 */ /* 0x000ea20000008800 */
[----:B------:R-:W-:Y:S05]  /*14560*/  WARPSYNC.ALL ;  /* 0x0000000000007948 */ /* 0x000fea0003800000 */
[----:B------:R-:W-:Y:S01]  /*14570*/  BAR.SYNC.DEFER_BLOCKING 0x4, 0x180 ;  /* 0x0106000000007b1d */ /* 0x000fe20000010000 */
[----:B------:R-:W-:-:S04]  /*14580*/  @!P2 MOV R0, 0x400 ;  /* 0x000004000000a802 */ /* 0x000fc80000000f00 */
[----:B--2---:R-:W-:-:S05]  /*14590*/  @!P2 LEA R17, R3, R0, 0x18 ;  /* 0x000000000311a211 */ /* 0x004fca00078ec0ff */
[----:B------:R0:W-:Y:S02]  /*145a0*/  @!P2 STS [R17+0x308d0], R34 ;  /* 0x0308d0221100a388 */ /* 0x0001e40000000800 */
[----:B01----:R-:W-:Y:S01]  /*145b0*/  IMAD.MOV.U32 R34, RZ, RZ, R14 ;  /* 0x000000ffff227224 */ /* 0x003fe200078e000e */
[----:B------:R-:W-:Y:S06]  /*145c0*/  BAR.ARV 0x5, 0x180 ;  /* 0x0146000000007b1d */ /* 0x000fec0000002000 */
.L_x_1142:
[----:B------:R-:W-:Y:S02]  /*145d0*/  ULDC UR4, c[0x0][0xc38] ;  /* 0x00030e0000047ab9 */ /* 0x000fe40000000800 */
[----:B-1----:R-:W-:-:S13]  /*145e0*/  ISETP.GE.AND P0, PT, R34, UR4, PT ;  /* 0x0000000422007c0c */ /* 0x002fda000bf06270 */
[----:B------:R-:W-:Y:S05]  /*145f0*/  @!P0 BRA `(.L_x_1144) ;  /* 0xffffffc400548947 */ /* 0x000fea000383ffff */
.L_x_1089:
[----:B------:R-:W2:Y:S01]  /*14600*/  LDL.LU R0, [R1] ;  /* 0x0000000001007983 */ /* 0x000ea20000300800 */
[----:B------:R-:W-:Y:S01]  /*14610*/  BSSY B0, `(.L_x_1145) ;  /* 0x000000b000007945 */ /* 0x000fe20003800000 */
[----:B------:R-:W1:Y:S01]  /*14620*/  S2R R5, SR_CgaCtaId ;  /* 0x0000000000057919 */ /* 0x000e620000008800 */
[----:B--2---:R-:W-:-:S04]  /*14630*/  IADD3 R0, R0, 0x1, RZ ;  /* 0x0000000100007810 */ /* 0x004fc80007ffe0ff */
[----:B------:R-:W-:-:S04]  /*14640*/  LEA.HI R2, R0, R0, RZ, 0x1 ;  /* 0x0000000000027211 */ /* 0x000fc800078f08ff */
[----:B------:R-:W-:Y:S02]  /*14650*/  LOP3.LUT R3, R2, 0xfffffffe, RZ, 0xc0, !PT ;  /* 0xfffffffe02037812 */ /* 0x000fe400078ec0ff */
[----:B------:R-:W-:-:S03]  /*14660*/  MOV R2, 0x400 ;  /* 0x0000040000027802 */ /* 0x000fc60000000f00 */
[----:B------:R-:W-:Y:S01]  /*14670*/  IMAD.IADD R0, R0, 0x1, -R3 ;  /* 0x0000000100007824 */ /* 0x000fe200078e0a03 */
[----:B-1----:R-:W-:-:S04]  /*14680*/  LEA R5, R5, R2, 0x18 ;  /* 0x0000000205057211 */ /* 0x002fc800078ec0ff */
[----:B------:R-:W-:-:S04]  /*14690*/  SHF.L.U32 R0, R0, 0x1f, RZ ;  /* 0x0000001f00007819 */ /* 0x000fc800000006ff */
[----:B------:R-:W1:Y:S02]  /*146a0*/  SYNCS.PHASECHK.TRANS64.TRYWAIT P0, [R5+URZ+0x30820], R0 ;  /* 0x03082000050075a7 */ /* 0x000e64000800017f */
[----:B-1----:R-:W-:Y:S05]  /*146b0*/  @!P0 BRA `(.L_x_1146) ;  /* 0x00000028007c8947 */ /* 0x002fea0003800000 */
.L_x_1226:
[----:B------:R-:W-:Y:S05]  /*146c0*/  BSYNC B0 ;  /* 0x0000000000007941 */ /* 0x000fea0003800000 */
.L_x_1145:
[----:B------:R-:W-:-:S03]  /*146d0*/  UMOV UR4, 0xffffffff ;  /* 0xffffffff00047882 */ /* 0x000fc60000000000 */
[----:B------:R-:W-:Y:S05]  /*146e0*/  BRA.DIV UR4, `(.L_x_1147) ;  /* 0x0000002a04847947 */ /* 0x000fea000b800000 */
[----:B-1----:R-:W1:Y:S02]  /*146f0*/  S2R R0, SR_TID.X ;  /* 0x0000000000007919 */ /* 0x002e640000002100 */
[----:B-1----:R-:W-:-:S04]  /*14700*/  SHF.R.U32.HI R0, RZ, 0x5, R0 ;  /* 0x00000005ff007819 */ /* 0x002fc80000011600 */
[----:B------:R-:W-:-:S05]  /*14710*/  LOP3.LUT R0, R0, 0x3, RZ, 0xc0, !PT ;  /* 0x0000000300007812 */ /* 0x000fca00078ec0ff */
[----:B------:R1:W2:Y:S02]  /*14720*/  SHFL.IDX PT, R14, R0, RZ, 0x1f ;  /* 0x00001fff000e7589 */ /* 0x0002a400000e0000 */
.L_x_1229:
[----:B--2---:R-:W-:Y:S01]  /*14730*/  ISETP.NE.AND P0, PT, R14, RZ, PT ;  /* 0x000000ff0e00720c */ /* 0x004fe20003f05270 */
[----:B------:R-:W-:-:S12]  /*14740*/  BSSY B0, `(.L_x_1148) ;  /* 0x0000026000007945 */ /* 0x000fd80003800000 */
[----:B------:R-:W-:Y:S05]  /*14750*/  @P0 BRA `(.L_x_1149) ;  /* 0x0000000000900947 */ /* 0x000fea0003800000 */
[----:B------:R-:W-:-:S03]  /*14760*/  UMOV UR4, 0xffffffff ;  /* 0xffffffff00047882 */ /* 0x000fc60000000000 */
[----:B------:R-:W-:Y:S05]  /*14770*/  BRA.DIV UR4, `(.L_x_1150) ;  /* 0x0000002a04947947 */ /* 0x000fea000b800000 */
[----:B------:R-:W-:-:S13]  /*14780*/  ELECT P6, URZ, PT ;  /* 0x00000000003f782f */ /* 0x000fda00038c0000 */
.L_x_1232:
[----:B------:R-:W-:Y:S05]  /*14790*/  @!P6 BRA `(.L_x_1149) ;  /* 0x000000000080e947 */ /* 0x000fea0003800000 */
[----:B-1----:R-:W2:Y:S02]  /*147a0*/  LDL R0, [R1+0x4] ;  /* 0x0000040001007983 */ /* 0x002ea40000100800 */
[----:B--2---:R-:W-:-:S13]  /*147b0*/  R2UR UR4, R0 ;  /* 0x00000000000472ca */ /* 0x004fda00000e0000 */
[----:B------:R-:W-:-:S06]  /*147c0*/  ULOP3.LUT UR4, UR4, 0x2, URZ, 0xfc, !UPT ;  /* 0x0000000204047892 */ /* 0x000fcc000f8efc3f */
[----:B------:R-:W-:-:S05]  /*147d0*/  IMAD.U32 R0, RZ, RZ, UR4 ;  /* 0x00000004ff007e24 */ /* 0x000fca000f8e00ff */
[----:B------:R-:W-:-:S13]  /*147e0*/  ISETP.NE.AND P0, PT, R0, 0x3, PT ;  /* 0x000000030000780c */ /* 0x000fda0003f05270 */
[----:B------:R-:W-:Y:S05]  /*147f0*/  @!P0 BRA `(.L_x_1151) ;  /* 0x0000000000048947 */ /* 0x000fea0003800000 */
[----:B------:R-:W-:Y:S01]  /*14800*/  BPT.TRAP 0x1 ;  /* 0x000000040000795c */ /* 0x000fe20000300000 */
.L_x_1151:
[----:B------:R-:W-:Y:S01]  /*14810*/  IMAD R3, R23, 0x8, R5 ;  /* 0x0000000817037824 */ /* 0x000fe200078e0205 */
[----:B------:R-:W-:Y:S01]  /*14820*/  SHF.L.U32 R2, R25, 0x1f, RZ ;  /* 0x0000001f19027819 */ /* 0x000fe200000006ff */
[----:B------:R-:W-:-:S03]  /*14830*/  VIADD R23, R23, 0x1 ;  /* 0x0000000117177836 */ /* 0x000fc60000000000 */
[----:B------:R-:W1:Y:S02]  /*14840*/  SYNCS.PHASECHK.TRANS64.TRYWAIT P1, [R3+URZ+0x30840], R2 ;  /* 0x03084002030075a7 */ /* 0x000e64000802017f */
[----:B------:R-:W-:-:S04]  /*14850*/  ISETP.NE.AND P2, PT, R23, 0x2, PT ;  /* 0x000000021700780c */ /* 0x000fc80003f45270 */
[----:B------:R-:W-:Y:S01]  /*14860*/  SEL R0, RZ, 0x1, P2 ;  /* 0x00000001ff007807 */ /* 0x000fe20001000000 */
[----:B-1----:R-:W-:Y:S08]  /*14870*/  @!P1 BRA `(.L_x_1152) ;  /* 0x0000002800749947 */ /* 0x002ff00003800000 */
.L_x_1233:
[----:B------:R-:W-:Y:S02]  /*14880*/  SEL R23, R23, RZ, P2 ;  /* 0x000000ff17177207 */ /* 0x000fe40001000000 */
[----:B------:R-:W-:Y:S01]  /*14890*/  LOP3.LUT R0, R25, R0, RZ, 0x3c, !PT ;  /* 0x0000000019007212 */ /* 0x000fe200078e3cff */
[----:B------:R-:W-:Y:S06]  /*148a0*/  @!P0 BRA `(.L_x_1153) ;  /* 0x0000000000048947 */ /* 0x000fec0003800000 */
[----:B------:R-:W-:Y:S01]  /*148b0*/  BPT.TRAP 0x1 ;  /* 0x000000040000795c */ /* 0x000fe20000300000 */
.L_x_1153:
[----:B------:R-:W-:Y:S01]  /*148c0*/  IMAD R23, R23, 0x8, R5 ;  /* 0x0000000817177824 */ /* 0x000fe200078e0205 */
[----:B------:R-:W-:-:S04]  /*148d0*/  SHF.L.U32 R0, R0, 0x1f, RZ ;  /* 0x0000001f00007819 */ /* 0x000fc800000006ff */
[----:B------:R-:W2:Y:S02]  /*148e0*/  SYNCS.PHASECHK.TRANS64.TRYWAIT P1, [R23+URZ+0x30840], R0 ;  /* 0x03084000170075a7 */ /* 0x000ea4000802017f */
[----:B--2---:R-:W-:Y:S05]  /*148f0*/  @!P1 BRA `(.L_x_1154) ;  /* 0x0000002800689947 */ /* 0x004fea0003800000 */
.L_x_1234:
[----:B------:R-:W-:Y:S05]  /*14900*/  @!P0 BRA `(.L_x_1155) ;  /* 0x0000000000048947 */ /* 0x000fea0003800000 */
[----:B------:R-:W-:Y:S01]  /*14910*/  BPT.TRAP 0x1 ;  /* 0x000000040000795c */ /* 0x000fe20000300000 */
.L_x_1155:
[----:B------:R-:W3:Y:S02]  /*14920*/  SYNCS.PHASECHK.TRANS64.TRYWAIT P1, [R3+URZ+0x30860], R2 ;  /* 0x03086002030075a7 */ /* 0x000ee4000802017f */
[----:B---3--:R-:W-:Y:S05]  /*14930*/  @!P1 BRA `(.L_x_1156) ;  /* 0x00000028006c9947 */ /* 0x008fea0003800000 */
.L_x_1235:
[----:B------:R-:W-:Y:S05]  /*14940*/  @!P0 BRA `(.L_x_1157) ;  /* 0x0000000000048947 */ /* 0x000fea0003800000 */
[----:B------:R-:W-:Y:S01]  /*14950*/  BPT.TRAP 0x1 ;  /* 0x000000040000795c */ /* 0x000fe20000300000 */
.L_x_1157:
[----:B----4-:R4:W0:Y:S02]  /*14960*/  SYNCS.PHASECHK.TRANS64.TRYWAIT P0, [R23+URZ+0x30860], R0 ;  /* 0x03086000170075a7 */ /* 0x010824000800017f */
[----:B0-----:R-:W-:Y:S05]  /*14970*/  @!P0 NANOSLEEP.SYNCS 0x989680 ;  /* 0x009896800000895d */ /* 0x001fea0003900000 */
[----:B------:R-:W0:Y:S02]  /*14980*/  @!P0 SYNCS.PHASECHK.TRANS64 P0, [R23+URZ+0x30860], R0 ;  /* 0x03086000170085a7 */ /* 0x000e24000800007f */
[----:B0-----:R-:W-:Y:S05]  /*14990*/  @!P0 BRA `(.L_x_1157) ;  /* 0xfffffffc00f08947 */ /* 0x001fea000383ffff */
.L_x_1149:
[----:B------:R-:W-:Y:S05]  /*149a0*/  BSYNC B0 ;  /* 0x0000000000007941 */ /* 0x000fea0003800000 */
.L_x_1148:
[----:B------:R-:W-:Y:S05]  /*149b0*/  EXIT ;  /* 0x000000000000794d */ /* 0x000fea0003800000 */
.L_x_994:
[----:B0-----:R-:W-:-:S04]  /*149c0*/  MOV R3, UR40 ;  /* 0x0000002800037c02 */ /* 0x001fc80008000f00 */
[----:B------:R0:W1:Y:S03]  /*149d0*/  SYNCS.PHASECHK.TRANS64.TRYWAIT P1, [R3+URZ+0x30800], R0 ;  /* 0x03080000030075a7 */ /* 0x000066000802017f */
[----:B-1----:R-:W-:Y:S05]  /*149e0*/  @!P1 NANOSLEEP.SYNCS 0x989680 ;  /* 0x009896800000995d */ /* 0x002fea0003900000 */
[----:B------:R-:W1:Y:S02]  /*149f0*/  @!P1 SYNCS.PHASECHK.TRANS64 P1, [R3+URZ+0x30800], R0 ;  /* 0x03080000030095a7 */ /* 0x000e64000802007f */
[----:B-1----:R-:W-:Y:S05]  /*14a00*/  @!P1 BRA `(.L_x_994) ;  /* 0xfffffffc00ec9947 */ /* 0x002fea000383ffff */
[----:B------:R-:W-:Y:S05]  /*14a10*/  BRA `(.L_x_1158) ;  /* 0xfffffed000987947 */ /* 0x000fea000383ffff */
.L_x_998:
[----:B-1----:R1:W2:Y:S02]  /*14a20*/  SYNCS.PHASECHK.TRANS64.TRYWAIT P1, [R3+URZ+0x30830], R0 ;  /* 0x03083000030075a7 */ /* 0x0022a4000802017f */
[----:B--2---:R-:W-:Y:S05]  /*14a30*/  @!P1 NANOSLEEP.SYNCS 0x989680 ;  /* 0x009896800000995d */ /* 0x004fea0003900000 */
[----:B------:R-:W2:Y:S02]  /*14a40*/  @!P1 SYNCS.PHASECHK.TRANS64 P1, [R3+URZ+0x30830], R0 ;  /* 0x03083000030095a7 */ /* 0x000ea4000802007f */
[----:B--2---:R-:W-:Y:S05]  /*14a50*/  @!P1 BRA `(.L_x_998) ;  /* 0xfffffffc00f09947 */ /* 0x004fea000383ffff */
[----:B------:R-:W-:Y:S05]  /*14a60*/  BRA `(.L_x_997) ;  /* 0xfffffed000b47947 */ /* 0x000fea000383ffff */
.L_x_1015:
[----:B-1----:R-:W-:-:S04]  /*14a70*/  IMAD.U32 R4, RZ, RZ, UR7 ;  /* 0x00000007ff047e24 */ /* 0x002fc8000f8e00ff */
[----:B------:R1:W2:Y:S03]  /*14a80*/  SYNCS.PHASECHK.TRANS64.TRYWAIT P1, [R4+URZ+0x30830], R3 ;  /* 0x03083003040075a7 */ /* 0x0002a6000802017f */
[----:B--2---:R-:W-:Y:S05]  /*14a90*/  @!P1 NANOSLEEP.SYNCS 0x989680 ;  /* 0x009896800000995d */ /* 0x004fea0003900000 */
[----:B------:R-:W2:Y:S02]  /*14aa0*/  @!P1 SYNCS.PHASECHK.TRANS64 P1, [R4+URZ+0x30830], R3 ;  /* 0x03083003040095a7 */ /* 0x000ea4000802007f */
[----:B--2---:R-:W-:Y:S05]  /*14ab0*/  @!P1 BRA `(.L_x_1015) ;  /* 0xfffffffc00ec9947 */ /* 0x004fea000383ffff */
[----:B------:R-:W-:Y:S05]  /*14ac0*/  BRA `(.L_x_1014) ;  /* 0xfffffefc00e87947 */ /* 0x000fea000383ffff */
.L_x_1019:
[----:B01----:R-:W-:-:S04]  /*14ad0*/  IMAD.U32 R3, RZ, RZ, UR6 ;  /* 0x00000006ff037e24 */ /* 0x003fc8000f8e00ff */
[----:B------:R0:W1:Y:S03]  /*14ae0*/  SYNCS.PHASECHK.TRANS64.TRYWAIT P1, [R3+URZ+0x30850], R0 ;  /* 0x03085000030075a7 */ /* 0x000066000802017f */
[----:B-1----:R-:W-:Y:S05]  /*14af0*/  @!P1 NANOSLEEP.SYNCS 0x989680 ;  /* 0x009896800000995d */ /* 0x002fea0003900000 */
[----:B------:R-:W1:Y:S02]  /*14b00*/  @!P1 SYNCS.PHASECHK.TRANS64 P1, [R3+URZ+0x30850], R0 ;  /* 0x03085000030095a7 */ /* 0x000e64000802007f */
[----:B-1----:R-:W-:Y:S05]  /*14b10*/  @!P1 BRA `(.L_x_1019) ;  /* 0xfffffffc00ec9947 */ /* 0x002fea000383ffff */
[----:B------:R-:W-:Y:S05]  /*14b20*/  BRA `(.L_x_1018) ;  /* 0xffffff0c00887947 */ /* 0x000fea000383ffff */
.L_x_1038:
[----:B-1----:R-:W-:-:S04]  /*14b30*/  IMAD.U32 R4, RZ, RZ, UR7 ;  /* 0x00000007ff047e24 */ /* 0x002fc8000f8e00ff */
[----:B------:R1:W2:Y:S03]  /*14b40*/  SYNCS.PHASECHK.TRANS64.TRYWAIT P1, [R4+URZ+0x30830], R3 ;  /* 0x03083003040075a7 */ /* 0x0002a6000802017f */
[----:B--2---:R-:W-:Y:S05]  /*14b50*/  @!P1 NANOSLEEP.SYNCS 0x989680 ;  /* 0x009896800000995d */ /* 0x004fea0003900000 */
[----:B------:R-:W2:Y:S02]  /*14b60*/  @!P1 SYNCS.PHASECHK.TRANS64 P1, [R4+URZ+0x30830], R3 ;  /* 0x03083003040095a7 */ /* 0x000ea4000802007f */
[----:B--2---:R-:W-:Y:S05]  /*14b70*/  @!P1 BRA `(.L_x_1038) ;  /* 0xfffffffc00ec9947 */ /* 0x004fea000383ffff */
[----:B------:R-:W-:Y:S05]  /*14b80*/  BRA `(.L_x_1037) ;  /* 0xffffff2c00847947 */ /* 0x000fea000383ffff */
.L_x_1042:
[----:B01----:R-:W-:-:S04]  /*14b90*/  IMAD.U32 R3, RZ, RZ, UR6 ;  /* 0x00000006ff037e24 */ /* 0x003fc8000f8e00ff */
[----:B------:R0:W1:Y:S03]  /*14ba0*/  SYNCS.PHASECHK.TRANS64.TRYWAIT P1, [R3+URZ+0x30850], R0 ;  /* 0x03085000030075a7 */ /* 0x000066000802017f */
[----:B-1----:R-:W-:Y:S05]  /*14bb0*/  @!P1 NANOSLEEP.SYNCS 0x989680 ;  /* 0x009896800000995d */ /* 0x002fea0003900000 */
[----:B------:R-:W1:Y:S02]  /*14bc0*/  @!P1 SYNCS.PHASECHK.TRANS64 P1, [R3+URZ+0x30850], R0 ;  /* 0x03085000030095a7 */ /* 0x000e64000802007f */
[----:B-1----:R-:W-:Y:S05]  /*14bd0*/  @!P1 BRA `(.L_x_1042) ;  /* 0xfffffffc00ec9947 */ /* 0x002fea000383ffff */
[----:B------:R-:W-:Y:S05]  /*14be0*/  BRA `(.L_x_1041) ;  /* 0xffffff3c00247947 */ /* 0x000fea000383ffff */
.L_x_1050:
[----:B-1----:R-:W-:-:S04]  /*14bf0*/  IMAD.U32 R4, RZ, RZ, UR6 ;  /* 0x00000006ff047e24 */ /* 0x002fc8000f8e00ff */
[----:B------:R1:W2:Y:S03]  /*14c00*/  SYNCS.PHASECHK.TRANS64.TRYWAIT P1, [R4+URZ+0x30830], R3 ;  /* 0x03083003040075a7 */ /* 0x0002a6000802017f */
[----:B--2---:R-:W-:Y:S05]  /*14c10*/  @!P1 NANOSLEEP.SYNCS 0x989680 ;  /* 0x009896800000995d */ /* 0x004fea0003900000 */
[----:B------:R-:W2:Y:S02]  /*14c20*/  @!P1 SYNCS.PHASECHK.TRANS64 P1, [R4+URZ+0x30830], R3 ;  /* 0x03083003040095a7 */ /* 0x000ea4000802007f */
[----:B--2---:R-:W-:Y:S05]  /*14c30*/  @!P1 BRA `(.L_x_1050) ;  /* 0xfffffffc00ec9947 */ /* 0x004fea000383ffff */
[----:B------:R-:W-:Y:S05]  /*14c40*/  BRA `(.L_x_1049) ;  /* 0xffffff4c00bc7947 */ /* 0x000fea000383ffff */
.L_x_1054:
[----:B01----:R-:W-:-:S04]  /*14c50*/  MOV R3, UR11 ;  /* 0x0000000b00037c02 */ /* 0x003fc80008000f00 */
[----:B------:R0:W1:Y:S03]  /*14c60*/  SYNCS.PHASECHK.TRANS64.TRYWAIT P1, [R3+URZ+0x30850], R0 ;  /* 0x03085000030075a7 */ /* 0x000066000802017f */
[----:B-1----:R-:W-:Y:S05]  /*14c70*/  @!P1 NANOSLEEP.SYNCS 0x989680 ;  /* 0x009896800000995d */ /* 0x002fea0003900000 */
[----:B------:R-:W1:Y:S02]  /*14c80*/  @!P1 SYNCS.PHASECHK.TRANS64 P1, [R3+URZ+0x30850], R0 ;  /* 0x03085000030095a7 */ /* 0x000e64000802007f */
[----:B-1----:R-:W-:Y:S05]  /*14c90*/  @!P1 BRA `(.L_x_1054) ;  /* 0xfffffffc00ec9947 */ /* 0x002fea000383ffff */
[----:B------:R-:W-:Y:S05]  /*14ca0*/  BRA `(.L_x_1053) ;  /* 0xffffff5c005c7947 */ /* 0x000fea000383ffff */
.L_x_1069:
[----:B-1----:R-:W-:-:S04]  /*14cb0*/  IMAD.U32 R7, RZ, RZ, UR5 ;  /* 0x00000005ff077e24 */ /* 0x002fc8000f8e00ff */
[----:B------:R1:W2:Y:S03]  /*14cc0*/  SYNCS.PHASECHK.TRANS64.TRYWAIT P1, [R7+URZ+0x30850], R0 ;  /* 0x03085000070075a7 */ /* 0x0002a6000802017f */
[----:B--2---:R-:W-:Y:S05]  /*14cd0*/  @!P1 NANOSLEEP.SYNCS 0x989680 ;  /* 0x009896800000995d */ /* 0x004fea0003900000 */
[----:B------:R-:W2:Y:S02]  /*14ce0*/  @!P1 SYNCS.PHASECHK.TRANS64 P1, [R7+URZ+0x30850], R0 ;  /* 0x03085000070095a7 */ /* 0x000ea4000802007f */
[----:B--2---:R-:W-:Y:S05]  /*14cf0*/  @!P1 BRA `(.L_x_1069) ;  /* 0xfffffffc00ec9947 */ /* 0x004fea000383ffff */
[----:B------:R-:W-:Y:S05]  /*14d00*/  BRA `(.L_x_1068) ;  /* 0xffffff80008c7947 */ /* 0x000fea000383ffff */
.L_x_1106:
[----:B------:R-:W0:Y:S01]  /*14d10*/  S2R R19, SR_TID.X ;  /* 0x0000000000137919 */ /* 0x000e220000002100 */
        /* <DEDUP_REMOVED lines=9> */
.L_x_1159:
[----:B------:R-:W-:Y:S05]  /*14db0*/  BRA `(.L_x_1160) ;  /* 0xffffffc800dc7947 */ /* 0x000fea000383ffff */
.L_x_1109:
[----:B0-----:R0:W1:Y:S02]  /*14dc0*/  SYNCS.PHASECHK.TRANS64.TRYWAIT P0, [R4+URZ+0x30840], R3 ;  /* 0x03084003040075a7 */ /* 0x001064000800017f */
[----:B-1----:R-:W-:Y:S05]  /*14dd0*/  @!P0 NANOSLEEP.SYNCS 0x989680 ;  /* 0x009896800000895d */ /* 0x002fea0003900000 */
[----:B------:R-:W1:Y:S02]  /*14de0*/  @!P0 SYNCS.PHASECHK.TRANS64 P0, [R4+URZ+0x30840], R3 ;  /* 0x03084003040085a7 */ /* 0x000e64000800007f */
[----:B-1----:R-:W-:Y:S05]  /*14df0*/  @!P0 BRA `(.L_x_1109) ;  /* 0xfffffffc00f08947 */ /* 0x002fea000383ffff */
[----:B------:R-:W-:Y:S05]  /*14e00*/  BRA `(.L_x_1161) ;  /* 0xffffffcc00c87947 */ /* 0x000fea000383ffff */
.L_x_1110:
        /* <DEDUP_REMOVED lines=8> */
.L_x_1163:
[----:B------:R-:W-:Y:S05]  /*14e90*/  BSYNC B0 ;  /* 0x0000000000007941 */ /* 0x000fea0003800000 */
.L_x_1162:
[----:B------:R-:W-:Y:S01]  /*14ea0*/  IMAD.MOV.U32 R13, RZ, RZ, R5 ;  /* 0x000000ffff0d7224 */ /* 0x000fe200078e0005 */
[----:B------:R-:W-:Y:S01]  /*14eb0*/  MOV R12, RZ ;  /* 0x000000ff000c7202 */ /* 0x000fe20000000f00 */
[----:B------:R-:W-:Y:S02]  /*14ec0*/  IMAD.MOV.U32 R11, RZ, RZ, 0x181f ;  /* 0x0000181fff0b7424 */ /* 0x000fe400078e00ff */
[----:B------:R-:W-:Y:S02]  /*14ed0*/  IMAD.MOV.U32 R15, RZ, RZ, -0x1 ;  /* 0xffffffffff0f7424 */ /* 0x000fe400078e00ff */
[----:B------:R-:W-:Y:S02]  /*14ee0*/  IMAD.MOV.U32 R2, RZ, RZ, R14 ;  /* 0x000000ffff027224 */ /* 0x000fe400078e000e */
[----:B------:R-:W-:-:S07]  /*14ef0*/  @P0 IMAD R9, R0, 0x2, R17 ;  /* 0x0000000200090824 */ /* 0x000fce00078e0211 */
[----:B------:R-:W-:Y:S05]  /*14f00*/  WARPSYNC.COLLECTIVE R15, `(.L_x_1164) ;  /* 0x000000000f087348 */ /* 0x000fea0003c00000 */
[----:B------:R0:W1:Y:S02]  /*14f10*/  SHFL.IDX P6, R14, R13, R12, R11 ;  /* 0x0000000c0d0e7389 */ /* 0x00006400000c000b */
[----:B01----:R-:W-:Y:S01]  /*14f20*/  ENDCOLLECTIVE ;  /* 0x000000000000791b */ /* 0x003fe20003800000 */
.L_x_1164:
[----:B------:R-:W-:Y:S01]  /*14f30*/  MOV R13, R6 ;  /* 0x00000006000d7202 */ /* 0x000fe20000000f00 */
[----:B------:R-:W-:Y:S01]  /*14f40*/  IMAD.MOV.U32 R12, RZ, RZ, 0x1 ;  /* 0x00000001ff0c7424 */ /* 0x000fe200078e00ff */
[----:B------:R-:W-:-:S05]  /*14f50*/  @P0 LEA R14, P1, R37, R14, 0x1 ;  /* 0x0000000e250e0211 */ /* 0x000fca00078208ff */
[----:B------:R-:W-:Y:S02]  /*14f60*/  @P0 IMAD.X R3, RZ, RZ, R2, P1 ;  /* 0x000000ffff030224 */ /* 0x000fe400008e0602 */
[----:B------:R-:W-:-:S07]  /*14f70*/  @P0 IMAD.MOV.U32 R2, RZ, RZ, R14 ;  /* 0x000000ffff020224 */ /* 0x000fce00078e000e */
[----:B------:R-:W-:Y:S05]  /*14f80*/  WARPSYNC.COLLECTIVE R15, `(.L_x_1165) ;  /* 0x000000000f087348 */ /* 0x000fea0003c00000 */
[----:B------:R0:W1:Y:S02]  /*14f90*/  SHFL.IDX P6, R14, R13, R12, R11 ;  /* 0x0000000c0d0e7389 */ /* 0x00006400000c000b */
[----:B01----:R-:W-:Y:S01]  /*14fa0*/  ENDCOLLECTIVE ;  /* 0x000000000000791b */ /* 0x003fe20003800000 */
.L_x_1165:
        /* <DEDUP_REMOVED lines=8> */
[----:B------:R-:W-:Y:S01]  /*15030*/  ISETP.GE.AND P0, PT, R7, 0x11, PT ;  /* 0x000000110700780c */ /* 0x000fe20003f06270 */
[----:B------:R-:W-:-:S12]  /*15040*/  IMAD.MOV.U32 R8, RZ, RZ, R14 ;  /* 0x000000ffff087224 */ /* 0x000fd800078e000e */
[----:B0-----:R-:W-:Y:S05]  /*15050*/  WARPSYNC.COLLECTIVE R15, `(.L_x_1166) ;  /* 0x000000000f087348 */ /* 0x001fea0003c00000 */
[----:B------:R1:W2:Y:S02]  /*15060*/  SHFL.IDX P6, R14, R13, R12, R11 ;  /* 0x0000000c0d0e7389 */ /* 0x0002a400000c000b */
[----:B012---:R-:W-:Y:S01]  /*15070*/  ENDCOLLECTIVE ;  /* 0x000000000000791b */ /* 0x007fe20003800000 */
.L_x_1166:
[----:B------:R-:W-:Y:S02]  /*15080*/  @P0 IMAD R27, R0, 0x2, R17 ;  /* 0x00000002001b0824 */ /* 0x000fe400078e0211 */
[----:B------:R-:W-:Y:S02]  /*15090*/  IMAD.MOV.U32 R13, RZ, RZ, R6 ;  /* 0x000000ffff0d7224 */ /* 0x000fe400078e0006 */
[----:B------:R-:W-:Y:S01]  /*150a0*/  IMAD.MOV.U32 R12, RZ, RZ, 0x2 ;  /* 0x00000002ff0c7424 */ /* 0x000fe200078e00ff */
[----:B------:R-:W-:-:S04]  /*150b0*/  @P0 LEA R14, P1, R37, R14, 0x1 ;  /* 0x0000000e250e0211 */ /* 0x000fc800078208ff */
[----:B------:R-:W-:Y:S01]  /*150c0*/  @P0 MOV R2, R14 ;  /* 0x0000000e00020202 */ /* 0x000fe20000000f00 */
[----:B------:R-:W-:-:S08]  /*150d0*/  @P0 IMAD.X R21, RZ, RZ, R8, P1 ;  /* 0x000000ffff150224 */ /* 0x000fd000008e0608 */
[----:B------:R-:W-:Y:S05]  /*150e0*/  WARPSYNC.COLLECTIVE R15, `(.L_x_1167) ;  /* 0x000000000f087348 */ /* 0x000fea0003c00000 */
[----:B------:R0:W1:Y:S02]  /*150f0*/  SHFL.IDX P6, R14, R13, R12, R11 ;  /* 0x0000000c0d0e7389 */ /* 0x00006400000c000b */
[----:B01----:R-:W-:Y:S01]  /*15100*/  ENDCOLLECTIVE ;  /* 0x000000000000791b */ /* 0x003fe20003800000 */
.L_x_1167:
        /* <DEDUP_REMOVED lines=14> */
.L_x_1168:
[----:B------:R-:W-:Y:S02]  /*151f0*/  @P0 IMAD R21, R0, 0x2, R17 ;  /* 0x0000000200150824 */ /* 0x000fe400078e0211 */
[----:B------:R-:W-:Y:S02]  /*15200*/  IMAD.MOV.U32 R13, RZ, RZ, R6 ;  /* 0x000000ffff0d7224 */ /* 0x000fe400078e0006 */
[----:B------:R-:W-:Y:S01]  /*15210*/  IMAD.MOV.U32 R12, RZ, RZ, 0x3 ;  /* 0x00000003ff0c7424 */ /* 0x000fe200078e00ff */
[----:B------:R-:W-:-:S04]  /*15220*/  @P0 LEA R14, P1, R37, R14, 0x1 ;  /* 0x0000000e250e0211 */ /* 0x000fc800078208ff */
[----:B------:R-:W-:Y:S01]  /*15230*/  @P0 IADD3.X R9, RZ, R8, RZ, P1, !PT ;  /* 0x00000008ff090210 */ /* 0x000fe20000ffe4ff */
[----:B------:R-:W-:-:S08]  /*15240*/  @P0 IMAD.MOV.U32 R2, RZ, RZ, R14 ;  /* 0x000000ffff020224 */ /* 0x000fd000078e000e */
[----:B------:R-:W-:Y:S05]  /*15250*/  WARPSYNC.COLLECTIVE R15, `(.L_x_1169) ;  /* 0x000000000f087348 */ /* 0x000fea0003c00000 */
[----:B------:R0:W1:Y:S02]  /*15260*/  SHFL.IDX P6, R14, R13, R12, R11 ;  /* 0x0000000c0d0e7389 */ /* 0x00006400000c000b */
[----:B01----:R-:W-:Y:S01]  /*15270*/  ENDCOLLECTIVE ;  /* 0x000000000000791b */ /* 0x003fe20003800000 */
.L_x_1169:
        /* <DEDUP_REMOVED lines=9> */
[----:B------:R-:W-:-:S07]  /*15310*/  MOV R8, R14 ;  /* 0x0000000e00087202 */ /* 0x000fce0000000f00 */
[----:B0-----:R-:W-:Y:S05]  /*15320*/  WARPSYNC.COLLECTIVE R15, `(.L_x_1170) ;  /* 0x000000000f087348 */ /* 0x001fea0003c00000 */
[----:B------:R1:W2:Y:S02]  /*15330*/  SHFL.IDX P6, R14, R13, R12, R11 ;  /* 0x0000000c0d0e7389 */ /* 0x0002a400000c000b */
[----:B012---:R-:W-:Y:S01]  /*15340*/  ENDCOLLECTIVE ;  /* 0x000000000000791b */ /* 0x007fe20003800000 */
.L_x_1170:
[----:B------:R-:W-:Y:S05]  /*15350*/  BRA `(.L_x_1171) ;  /* 0xffffffcc007c7947 */ /* 0x000fea000383ffff */
.L_x_1115:
[----:B------:R-:W-:Y:S02]  /*15360*/  IMAD.MOV.U32 R13, RZ, RZ, R4 ;  /* 0x000000ffff0d7224 */ /* 0x000fe400078e0004 */
[----:B------:R-:W-:Y:S02]  /*15370*/  IMAD.MOV.U32 R12, RZ, RZ, RZ ;  /* 0x000000ffff0c7224 */ /* 0x000fe400078e00ff */
[----:B------:R-:W-:Y:S02]  /*15380*/  IMAD.MOV.U32 R11, RZ, RZ, 0x181f ;  /* 0x0000181fff0b7424 */ /* 0x000fe400078e00ff */
[----:B------:R-:W-:Y:S02]  /*15390*/  IMAD.MOV.U32 R15, RZ, RZ, -0x1 ;  /* 0xffffffffff0f7424 */ /* 0x000fe400078e00ff */
[----:B------:R-:W-:-:S07]  /*153a0*/  VIADD R0, R36, UR44 ;  /* 0x0000002c24007c36 */ /* 0x000fce0008000000 */
[----:B------:R-:W-:Y:S05]  /*153b0*/  WARPSYNC.COLLECTIVE R15, `(.L_x_1172) ;  /* 0x000000000f087348 */ /* 0x000fea0003c00000 */
[----:B------:R0:W1:Y:S02]  /*153c0*/  SHFL.IDX P6, R14, R13, R12, R11 ;  /* 0x0000000c0d0e7389 */ /* 0x00006400000c000b */
[----:B01----:R-:W-:Y:S01]  /*153d0*/  ENDCOLLECTIVE ;  /* 0x000000000000791b */ /* 0x003fe20003800000 */
.L_x_1172:
[C---:B------:R-:W-:Y:S01]  /*153e0*/  VIADD R6, R0.reuse, 0x10 ;  /* 0x0000001000067836 */ /* 0x040fe20000000000 */
[----:B------:R-:W-:Y:S01]  /*153f0*/  ISETP.GE.AND P0, PT, R0, UR39, PT ;  /* 0x0000002700007c0c */ /* 0x000fe2000bf06270 */
[----:B------:R-:W-:Y:S01]  /*15400*/  IMAD.MOV.U32 R13, RZ, RZ, R5 ;  /* 0x000000ffff0d7224 */ /* 0x000fe200078e0005 */
[----:B------:R-:W-:-:S11]  /*15410*/  MOV R2, R14 ;  /* 0x0000000e00027202 */ /* 0x000fd60000000f00 */
[----:B------:R-:W-:Y:S05]  /*15420*/  WARPSYNC.COLLECTIVE R15, `(.L_x_1173) ;  /* 0x000000000f087348 */ /* 0x000fea0003c00000 */
[----:B------:R0:W1:Y:S02]  /*15430*/  SHFL.IDX P6, R14, R13, R12, R11 ;  /* 0x0000000c0d0e7389 */ /* 0x00006400000c000b */
[----:B01----:R-:W-:Y:S01]  /*15440*/  ENDCOLLECTIVE ;  /* 0x000000000000791b */ /* 0x003fe20003800000 */
.L_x_1173:
        /* <DEDUP_REMOVED lines=8> */
.L_x_1174:
[----:B------:R-:W-:Y:S01]  /*154d0*/  @!PT LDS RZ, [RZ] ;  /* 0x00000000fffff984 */ /* 0x000fe20000000800 */
[----:B------:R-:W-:Y:S01]  /*154e0*/  @!PT LDS RZ, [RZ] ;  /* 0x00000000fffff984 */ /* 0x000fe20000000800 */
[----:B------:R-:W-:Y:S01]  /*154f0*/  @!PT LDS RZ, [RZ] ;  /* 0x00000000fffff984 */ /* 0x000fe20000000800 */
[----:B------:R0:W-:Y:S04]  /*15500*/  @!P0 LDGSTS.E.BYPASS.LTC128B.128 [R31+0x10400], desc[UR36][R2.64], !P2 ;  /* 0x10400000021f8fae */ /* 0x0001e8000d101d64 */
[----:B------:R0:W-:Y:S04]  /*15510*/  @!P0 LDGSTS.E.BYPASS.LTC128B.128 [R31+0x14400], desc[UR36][R2.64+0x80], !P3 ;  /* 0x14400080021f8fae */ /* 0x0001e8000d901d64 */
[----:B------:R0:W-:Y:S01]  /*15520*/  @!P0 LDGSTS.E.BYPASS.LTC128B.128 [R31+0x18400], desc[UR36][R2.64+0x100], !P4 ;  /* 0x18400100021f8fae */ /* 0x0001e2000e101d64 */
[----:B------:R-:W-:-:S03]  /*15530*/  IMAD.MOV.U32 R13, RZ, RZ, R5 ;  /* 0x000000ffff0d7224 */ /* 0x000fc600078e0005 */
[----:B------:R0:W-:Y:S01]  /*15540*/  @!P0 LDGSTS.E.BYPASS.LTC128B.128 [R31+0x1c400], desc[UR36][R2.64+0x180], !P5 ;  /* 0x1c400180021f8fae */ /* 0x0001e2000e901d64 */
[----:B------:R-:W-:Y:S01]  /*15550*/  ISETP.GE.AND P0, PT, R6, UR39, PT ;  /* 0x0000002706007c0c */ /* 0x000fe2000bf06270 */
[----:B------:R-:W-:-:S12]  /*15560*/  IMAD.MOV.U32 R6, RZ, RZ, R14 ;  /* 0x000000ffff067224 */ /* 0x000fd800078e000e */
[----:B0-----:R-:W-:Y:S05]  /*15570*/  WARPSYNC.COLLECTIVE R15, `(.L_x_1175) ;  /* 0x000000000f087348 */ /* 0x001fea0003c00000 */
[----:B------:R1:W2:Y:S02]  /*15580*/  SHFL.IDX P6, R14, R13, R12, R11 ;  /* 0x0000000c0d0e7389 */ /* 0x0002a400000c000b */
[----:B012---:R-:W-:Y:S01]  /*15590*/  ENDCOLLECTIVE ;  /* 0x000000000000791b */ /* 0x007fe20003800000 */
.L_x_1175:
[----:B------:R-:W-:Y:S02]  /*155a0*/  IMAD.MOV.U32 R13, RZ, RZ, R4 ;  /* 0x000000ffff0d7224 */ /* 0x000fe400078e0004 */
[----:B------:R-:W-:Y:S01]  /*155b0*/  IMAD.MOV.U32 R12, RZ, RZ, 0x2 ;  /* 0x00000002ff0c7424 */ /* 0x000fe200078e00ff */
[----:B------:R-:W-:-:S05]  /*155c0*/  @!P0 LEA R14, P1, R37, R14, 0x1 ;  /* 0x0000000e250e8211 */ /* 0x000fca00078208ff */
[----:B------:R-:W-:-:S08]  /*155d0*/  @!P0 IMAD.MOV.U32 R2, RZ, RZ, R14 ;  /* 0x000000ffff028224 */ /* 0x000fd000078e000e */
[----:B------:R-:W-:Y:S05]  /*155e0*/  WARPSYNC.COLLECTIVE R15, `(.L_x_1176) ;  /* 0x000000000f087348 */ /* 0x000fea0003c00000 */
[----:B------:R0:W1:Y:S02]  /*155f0*/  SHFL.IDX P6, R14, R13, R12, R11 ;  /* 0x0000000c0d0e7389 */ /* 0x00006400000c000b */
[----:B01----:R-:W-:Y:S01]  /*15600*/  ENDCOLLECTIVE ;  /* 0x000000000000791b */ /* 0x003fe20003800000 */
.L_x_1176:
        /* <DEDUP_REMOVED lines=16> */
.L_x_1177:
[----:B------:R-:W-:Y:S02]  /*15710*/  IMAD.MOV.U32 R13, RZ, RZ, R4 ;  /* 0x000000ffff0d7224 */ /* 0x000fe400078e0004 */
[----:B------:R-:W-:Y:S01]  /*15720*/  IMAD.MOV.U32 R12, RZ, RZ, 0x3 ;  /* 0x00000003ff0c7424 */ /* 0x000fe200078e00ff */
[----:B------:R-:W-:-:S04]  /*15730*/  @!P0 LEA R14, P1, R37, R14, 0x1 ;  /* 0x0000000e250e8211 */ /* 0x000fc800078208ff */
[----:B------:R-:W-:Y:S01]  /*15740*/  @!P0 IADD3.X R7, RZ, R6, RZ, P1, !PT ;  /* 0x00000006ff078210 */ /* 0x000fe20000ffe4ff */
[----:B------:R-:W-:-:S08]  /*15750*/  @!P0 IMAD.MOV.U32 R2, RZ, RZ, R14 ;  /* 0x000000ffff028224 */ /* 0x000fd000078e000e */
[----:B------:R-:W-:Y:S05]  /*15760*/  WARPSYNC.COLLECTIVE R15, `(.L_x_1178) ;  /* 0x000000000f087348 */ /* 0x000fea0003c00000 */
[----:B------:R0:W1:Y:S02]  /*15770*/  SHFL.IDX P6, R14, R13, R12, R11 ;  /* 0x0000000c0d0e7389 */ /* 0x00006400000c000b */
[----:B01----:R-:W-:Y:S01]  /*15780*/  ENDCOLLECTIVE ;  /* 0x000000000000791b */ /* 0x003fe20003800000 */
.L_x_1178:
[----:B------:R-:W-:Y:S02]  /*15790*/  VIADD R6, R0, 0x30 ;  /* 0x0000003000067836 */ /* 0x000fe40000000000 */
        /* <DEDUP_REMOVED lines=14> */
.L_x_1179:
[----:B------:R-:W-:Y:S01]  /*15880*/  MOV R13, R4 ;  /* 0x00000004000d7202 */ /* 0x000fe20000000f00 */
[----:B------:R-:W-:Y:S01]  /*15890*/  IMAD.MOV.U32 R12, RZ, RZ, 0x4 ;  /* 0x00000004ff0c7424 */ /* 0x000fe200078e00ff */
[----:B------:R-:W-:-:S05]  /*158a0*/  @!P0 LEA R14, P1, R37, R14, 0x1 ;  /* 0x0000000e250e8211 */ /* 0x000fca00078208ff */
[----:B------:R-:W-:-:S08]  /*158b0*/  @!P0 IMAD.MOV.U32 R2, RZ, RZ, R14 ;  /* 0x000000ffff028224 */ /* 0x000fd000078e000e */
[----:B------:R-:W-:Y:S05]  /*158c0*/  WARPSYNC.COLLECTIVE R15, `(.L_x_1180) ;  /* 0x000000000f087348 */ /* 0x000fea0003c00000 */
[----:B------:R0:W1:Y:S02]  /*158d0*/  SHFL.IDX P6, R14, R13, R12, R11 ;  /* 0x0000000c0d0e7389 */ /* 0x00006400000c000b */
[----:B01----:R-:W-:Y:S01]  /*158e0*/  ENDCOLLECTIVE ;  /* 0x000000000000791b */ /* 0x003fe20003800000 */
.L_x_1180:
[----:B------:R-:W-:Y:S02]  /*158f0*/  @!P0 IMAD.X R7, RZ, RZ, R6, P1 ;  /* 0x000000ffff078224 */ /* 0x000fe400008e0606 */
        /* <DEDUP_REMOVED lines=10> */
[----:B------:R-:W-:Y:S01]  /*159a0*/  ISETP.GE.AND P0, PT, R6, UR39, PT ;  /* 0x0000002706007c0c */ /* 0x000fe2000bf06270 */
[----:B------:R-:W-:-:S12]  /*159b0*/  IMAD.MOV.U32 R6, RZ, RZ, R14 ;  /* 0x000000ffff067224 */ /* 0x000fd800078e000e */
[----:B0-----:R-:W-:Y:S05]  /*159c0*/  WARPSYNC.COLLECTIVE R15, `(.L_x_1181) ;  /* 0x000000000f087348 */ /* 0x001fea0003c00000 */
[----:B------:R1:W2:Y:S02]  /*159d0*/  SHFL.IDX P6, R14, R13, R12, R11 ;  /* 0x0000000c0d0e7389 */ /* 0x0002a400000c000b */
[----:B012---:R-:W-:Y:S01]  /*159e0*/  ENDCOLLECTIVE ;  /* 0x000000000000791b */ /* 0x007fe20003800000 */
.L_x_1181:
[----:B------:R-:W-:Y:S02]  /*159f0*/  IMAD.MOV.U32 R13, RZ, RZ, R4 ;  /* 0x000000ffff0d7224 */ /* 0x000fe400078e0004 */
[----:B------:R-:W-:Y:S01]  /*15a00*/  IMAD.MOV.U32 R12, RZ, RZ, 0x5 ;  /* 0x00000005ff0c7424 */ /* 0x000fe200078e00ff */
[----:B------:R-:W-:-:S05]  /*15a10*/  @!P0 LEA R14, P1, R37, R14, 0x1 ;  /* 0x0000000e250e8211 */ /* 0x000fca00078208ff */
[----:B------:R-:W-:-:S08]  /*15a20*/  @!P0 IMAD.MOV.U32 R2, RZ, RZ, R14 ;  /* 0x000000ffff028224 */ /* 0x000fd000078e000e */
[----:B------:R-:W-:Y:S05]  /*15a30*/  WARPSYNC.COLLECTIVE R15, `(.L_x_1182) ;  /* 0x000000000f087348 */ /* 0x000fea0003c00000 */
[----:B------:R0:W1:Y:S02]  /*15a40*/  SHFL.IDX P6, R14, R13, R12, R11 ;  /* 0x0000000c0d0e7389 */ /* 0x00006400000c000b */
[----:B01----:R-:W-:Y:S01]  /*15a50*/  ENDCOLLECTIVE ;  /* 0x000000000000791b */ /* 0x003fe20003800000 */
.L_x_1182:
        /* <DEDUP_REMOVED lines=16> */
.L_x_1183:
        /* <DEDUP_REMOVED lines=8> */
.L_x_1184:
        /* <DEDUP_REMOVED lines=15> */
.L_x_1185:
[----:B------:R-:W-:Y:S01]  /*15cd0*/  IMAD.MOV.U32 R13, RZ, RZ, R4 ;  /* 0x000000ffff0d7224 */ /* 0x000fe200078e0004 */
[----:B------:R-:W-:Y:S02]  /*15ce0*/  MOV R12, 0x7 ;  /* 0x00000007000c7802 */ /* 0x000fe40000000f00 */
[----:B------:R-:W-:-:S05]  /*15cf0*/  @!P0 LEA R14, P1, R37, R14, 0x1 ;  /* 0x0000000e250e8211 */ /* 0x000fca00078208ff */
[----:B------:R-:W-:-:S08]  /*15d00*/  @!P0 IMAD.MOV.U32 R2, RZ, RZ, R14 ;  /* 0x000000ffff028224 */ /* 0x000fd000078e000e */
[----:B------:R-:W-:Y:S05]  /*15d10*/  WARPSYNC.COLLECTIVE R15, `(.L_x_1186) ;  /* 0x000000000f087348 */ /* 0x000fea0003c00000 */
[----:B------:R0:W1:Y:S02]  /*15d20*/  SHFL.IDX P6, R14, R13, R12, R11 ;  /* 0x0000000c0d0e7389 */ /* 0x00006400000c000b */
[----:B01----:R-:W-:Y:S01]  /*15d30*/  ENDCOLLECTIVE ;  /* 0x000000000000791b */ /* 0x003fe20003800000 */
.L_x_1186:
[----:B------:R-:W-:-:S04]  /*15d40*/  @!P0 IMAD.X R7, RZ, RZ, R6, P1 ;  /* 0x000000ffff078224 */ /* 0x000fc800008e0606 */
[----:B------:R-:W-:-:S05]  /*15d50*/  @!P0 IMAD.MOV.U32 R3, RZ, RZ, R7 ;  /* 0x000000ffff038224 */ /* 0x000fca00078e0007 */
        /* <DEDUP_REMOVED lines=8> */
[----:B------:R-:W-:-:S07]  /*15de0*/  IMAD.MOV.U32 R6, RZ, RZ, R14 ;  /* 0x000000ffff067224 */ /* 0x000fce00078e000e */
[----:B0-----:R-:W-:Y:S05]  /*15df0*/  WARPSYNC.COLLECTIVE R15, `(.L_x_1187) ;  /* 0x000000000f087348 */ /* 0x001fea0003c00000 */
[----:B------:R1:W2:Y:S02]  /*15e00*/  SHFL.IDX P6, R14, R13, R12, R11 ;  /* 0x0000000c0d0e7389 */ /* 0x0002a400000c000b */
[----:B012---:R-:W-:Y:S01]  /*15e10*/  ENDCOLLECTIVE ;  /* 0x000000000000791b */ /* 0x007fe20003800000 */
.L_x_1187:
[----:B------:R-:W-:Y:S05]  /*15e20*/  BRA `(.L_x_1188) ;  /* 0xffffffcc00a47947 */ /* 0x000fea000383ffff */
.L_x_1118:
[----:B0-----:R0:W1:Y:S02]  /*15e30*/  SYNCS.PHASECHK.TRANS64.TRYWAIT P0, [R17+URZ+0x30820], R0 ;  /* 0x03082000110075a7 */ /* 0x001064000800017f */
[----:B-1----:R-:W-:Y:S05]  /*15e40*/  @!P0 NANOSLEEP.SYNCS 0x989680 ;  /* 0x009896800000895d */ /* 0x002fea0003900000 */
[----:B------:R-:W1:Y:S02]  /*15e50*/  @!P0 SYNCS.PHASECHK.TRANS64 P0, [R17+URZ+0x30820], R0 ;  /* 0x03082000110085a7 */ /* 0x000e64000800007f */
[----:B-1----:R-:W-:Y:S05]  /*15e60*/  @!P0 BRA `(.L_x_1118) ;  /* 0xfffffffc00f08947 */ /* 0x002fea000383ffff */
[----:B------:R-:W-:Y:S05]  /*15e70*/  BRA `(.L_x_1189) ;  /* 0xffffffd0000c7947 */ /* 0x000fea000383ffff */
.L_x_1122:
[----:B0-----:R0:W1:Y:S02]  /*15e80*/  SYNCS.PHASECHK.TRANS64.TRYWAIT P0, [R7+URZ+0x30840], R2 ;  /* 0x03084002070075a7 */ /* 0x001064000800017f */
[----:B-1----:R-:W-:Y:S05]  /*15e90*/  @!P0 NANOSLEEP.SYNCS 0x989680 ;  /* 0x009896800000895d */ /* 0x002fea0003900000 */
[----:B------:R-:W1:Y:S02]  /*15ea0*/  @!P0 SYNCS.PHASECHK.TRANS64 P0, [R7+URZ+0x30840], R2 ;  /* 0x03084002070085a7 */ /* 0x000e64000800007f */
[----:B-1----:R-:W-:Y:S05]  /*15eb0*/  @!P0 BRA `(.L_x_1122) ;  /* 0xfffffffc00f08947 */ /* 0x002fea000383ffff */
[----:B------:R-:W-:Y:S05]  /*15ec0*/  BRA `(.L_x_1190) ;  /* 0xffffffd000cc7947 */ /* 0x000fea000383ffff */
.L_x_1123:
        /* <DEDUP_REMOVED lines=8> */
.L_x_1192:
[----:B------:R-:W-:Y:S05]  /*15f50*/  BSYNC B1 ;  /* 0x0000000000017941 */ /* 0x000fea0003800000 */
.L_x_1191:
[----:B------:R-:W-:Y:S01]  /*15f60*/  IMAD.MOV.U32 R13, RZ, RZ, R20 ;  /* 0x000000ffff0d7224 */ /* 0x000fe200078e0014 */
[----:B------:R-:W-:Y:S01]  /*15f70*/  SHF.L.U32 R4, R37, 0x1, RZ ;  /* 0x0000000125047819 */ /* 0x000fe200000006ff */
        /* <DEDUP_REMOVED lines=8> */
.L_x_1193:
[----:B------:R-:W-:Y:S02]  /*16000*/  IMAD.MOV.U32 R13, RZ, RZ, R27 ;  /* 0x000000ffff0d7224 */ /* 0x000fe400078e001b */
[----:B------:R-:W-:Y:S01]  /*16010*/  IMAD.MOV.U32 R12, RZ, RZ, 0x1 ;  /* 0x00000001ff0c7424 */ /* 0x000fe200078e00ff */
[----:B------:R-:W-:-:S13]  /*16020*/  IADD3 R2, P0, R14, R4, RZ ;  /* 0x000000040e027210 */ /* 0x000fda0007f1e0ff */
[----:B------:R-:W-:Y:S05]  /*16030*/  WARPSYNC.COLLECTIVE R15, `(.L_x_1194) ;  /* 0x000000000f087348 */ /* 0x000fea0003c00000 */
[----:B------:R0:W1:Y:S02]  /*16040*/  SHFL.IDX P6, R14, R13, R12, R11 ;  /* 0x0000000c0d0e7389 */ /* 0x00006400000c000b */
[----:B01----:R-:W-:Y:S01]  /*16050*/  ENDCOLLECTIVE ;  /* 0x000000000000791b */ /* 0x003fe20003800000 */
.L_x_1194:
        /* <DEDUP_REMOVED lines=13> */
.L_x_1195:
[----:B------:R-:W-:Y:S02]  /*16130*/  IMAD.MOV.U32 R13, RZ, RZ, R27 ;  /* 0x000000ffff0d7224 */ /* 0x000fe400078e001b */
[----:B------:R-:W-:Y:S01]  /*16140*/  IMAD.MOV.U32 R12, RZ, RZ, 0x2 ;  /* 0x00000002ff0c7424 */ /* 0x000fe200078e00ff */
[----:B------:R-:W-:-:S13]  /*16150*/  IADD3 R2, P0, R14, R4, RZ ;  /* 0x000000040e027210 */ /* 0x000fda0007f1e0ff */
[----:B------:R-:W-:Y:S05]  /*16160*/  WARPSYNC.COLLECTIVE R15, `(.L_x_1196) ;  /* 0x000000000f087348 */ /* 0x000fea0003c00000 */
[----:B------:R0:W1:Y:S02]  /*16170*/  SHFL.IDX P6, R14, R13, R12, R11 ;  /* 0x0000000c0d0e7389 */ /* 0x00006400000c000b */
[----:B01----:R-:W-:Y:S01]  /*16180*/  ENDCOLLECTIVE ;  /* 0x000000000000791b */ /* 0x003fe20003800000 */
.L_x_1196:
        /* <DEDUP_REMOVED lines=13> */
.L_x_1197:
[----:B------:R-:W-:Y:S02]  /*16260*/  IMAD.MOV.U32 R13, RZ, RZ, R27 ;  /* 0x000000ffff0d7224 */ /* 0x000fe400078e001b */
[----:B------:R-:W-:Y:S01]  /*16270*/  IMAD.MOV.U32 R12, RZ, RZ, 0x3 ;  /* 0x00000003ff0c7424 */ /* 0x000fe200078e00ff */
[----:B------:R-:W-:-:S13]  /*16280*/  IADD3 R2, P0, R14, R4, RZ ;  /* 0x000000040e027210 */ /* 0x000fda0007f1e0ff */
[----:B------:R-:W-:Y:S05]  /*16290*/  WARPSYNC.COLLECTIVE R15, `(.L_x_1198) ;  /* 0x000000000f087348 */ /* 0x000fea0003c00000 */
[----:B------:R0:W1:Y:S02]  /*162a0*/  SHFL.IDX P6, R14, R13, R12, R11 ;  /* 0x0000000c0d0e7389 */ /* 0x00006400000c000b */
[----:B01----:R-:W-:Y:S01]  /*162b0*/  ENDCOLLECTIVE ;  /* 0x000000000000791b */ /* 0x003fe20003800000 */
.L_x_1198:
        /* <DEDUP_REMOVED lines=13> */
.L_x_1199:
[----:B------:R-:W-:Y:S05]  /*16390*/  BRA `(.L_x_1200) ;  /* 0xffffffd000787947 */ /* 0x000fea000383ffff */
.L_x_1128:
[----:B0-----:R0:W1:Y:S02]  /*163a0*/  SYNCS.PHASECHK.TRANS64.TRYWAIT P0, [R7+URZ+0x30860], R2 ;  /* 0x03086002070075a7 */ /* 0x001064000800017f */
[----:B-1----:R-:W-:Y:S05]  /*163b0*/  @!P0 NANOSLEEP.SYNCS 0x989680 ;  /* 0x009896800000895d */ /* 0x002fea0003900000 */
[----:B------:R-:W1:Y:S02]  /*163c0*/  @!P0 SYNCS.PHASECHK.TRANS64 P0, [R7+URZ+0x30860], R2 ;  /* 0x03086002070085a7 */ /* 0x000e64000800007f */
[----:B-1----:R-:W-:Y:S05]  /*163d0*/  @!P0 BRA `(.L_x_1128) ;  /* 0xfffffffc00f08947 */ /* 0x002fea000383ffff */
[----:B------:R-:W-:Y:S05]  /*163e0*/  BRA `(.L_x_1201) ;  /* 0xffffffd000d87947 */ /* 0x000fea000383ffff */
.L_x_1129:
[----:B------:R-:W-:Y:S01]  /*163f0*/  BSSY B1, `(.L_x_1202) ;  /* 0x0000008000017945 */ /* 0x000fe20003800000 */
[----:B------:R-:W-:Y:S01]  /*16400*/  IMAD.MOV.U32 R13, RZ, RZ, R19 ;  /* 0x000000ffff0d7224 */ /* 0x000fe200078e0013 */
[----:B------:R-:W-:Y:S01]  /*16410*/  MOV R12, RZ ;  /* 0x000000ff000c7202 */ /* 0x000fe20000000f00 */
[----:B------:R-:W-:Y:S02]  /*16420*/  IMAD.MOV.U32 R11, RZ, RZ, 0x181f ;  /* 0x0000181fff0b7424 */ /* 0x000fe400078e00ff */
[----:B------:R-:W-:-:S07]  /*16430*/  IMAD.MOV.U32 R15, RZ, RZ, -0x1 ;  /* 0xffffffffff0f7424 */ /* 0x000fce00078e00ff */
[----:B0-----:R-:W-:Y:S05]  /*16440*/  WARPSYNC.COLLECTIVE R15, `(.L_x_1203) ;  /* 0x000000000f087348 */ /* 0x001fea0003c00000 */
[----:B------:R1:W2:Y:S02]  /*16450*/  SHFL.IDX P6, R14, R13, R12, R11 ;  /* 0x0000000c0d0e7389 */ /* 0x0002a400000c000b */
[----:B012---:R-:W-:Y:S01]  /*16460*/  ENDCOLLECTIVE ;  /* 0x000000000000791b */ /* 0x007fe20003800000 */
.L_x_1203:
[----:B------:R-:W-:Y:S05]  /*16470*/  BSYNC B1 ;  /* 0x0000000000017941 */ /* 0x000fea0003800000 */
.L_x_1202:
[----:B------:R-:W-:Y:S01]  /*16480*/  IMAD.MOV.U32 R13, RZ, RZ, R18 ;  /* 0x000000ffff0d7224 */ /* 0x000fe200078e0012 */
[----:B------:R-:W-:Y:S01]  /*16490*/  MOV R11, 0x181f ;  /* 0x0000181f000b7802 */ /* 0x000fe20000000f00 */
[----:B------:R-:W-:Y:S02]  /*164a0*/  IMAD.MOV.U32 R12, RZ, RZ, RZ ;  /* 0x000000ffff0c7224 */ /* 0x000fe400078e00ff */
[----:B------:R-:W-:Y:S02]  /*164b0*/  IMAD.MOV.U32 R15, RZ, RZ, -0x1 ;  /* 0xffffffffff0f7424 */ /* 0x000fe400078e00ff */
[----:B------:R-:W-:Y:S02]  /*164c0*/  IMAD.MOV.U32 R3, RZ, RZ, R14 ;  /* 0x000000ffff037224 */ /* 0x000fe400078e000e */
[----:B------:R-:W-:-:S07]  /*164d0*/  IMAD R6, R6, 0x2, R17 ;  /* 0x0000000206067824 */ /* 0x000fce00078e0211 */
[----:B------:R-:W-:Y:S05]  /*164e0*/  WARPSYNC.COLLECTIVE R15, `(.L_x_1204) ;  /* 0x000000000f087348 */ /* 0x000fea0003c00000 */
[----:B------:R0:W1:Y:S02]  /*164f0*/  SHFL.IDX P6, R14, R13, R12, R11 ;  /* 0x0000000c0d0e7389 */ /* 0x00006400000c000b */
[----:B01----:R-:W-:Y:S01]  /*16500*/  ENDCOLLECTIVE ;  /* 0x000000000000791b */ /* 0x003fe20003800000 */
.L_x_1204:
[----:B------:R-:W-:Y:S02]  /*16510*/  IMAD.MOV.U32 R13, RZ, RZ, R19 ;  /* 0x000000ffff0d7224 */ /* 0x000fe400078e0013 */
[----:B------:R-:W-:Y:S01]  /*16520*/  IMAD.MOV.U32 R12, RZ, RZ, 0x1 ;  /* 0x00000001ff0c7424 */ /* 0x000fe200078e00ff */
[----:B------:R-:W-:-:S13]  /*16530*/  IADD3 R2, P0, R14, R4, RZ ;  /* 0x000000040e027210 */ /* 0x000fda0007f1e0ff */
[----:B------:R-:W-:Y:S05]  /*16540*/  WARPSYNC.COLLECTIVE R15, `(.L_x_1205) ;  /* 0x000000000f087348 */ /* 0x000fea0003c00000 */
[----:B------:R0:W1:Y:S02]  /*16550*/  SHFL.IDX P6, R14, R13, R12, R11 ;  /* 0x0000000c0d0e7389 */ /* 0x00006400000c000b */
[----:B01----:R-:W-:Y:S01]  /*16560*/  ENDCOLLECTIVE ;  /* 0x000000000000791b */ /* 0x003fe20003800000 */
.L_x_1205:
        /* <DEDUP_REMOVED lines=17> */
.L_x_1206:
[----:B------:R-:W-:Y:S02]  /*16680*/  IMAD.MOV.U32 R13, RZ, RZ, R19 ;  /* 0x000000ffff0d7224 */ /* 0x000fe400078e0013 */
[----:B------:R-:W-:Y:S01]  /*16690*/  IMAD.MOV.U32 R12, RZ, RZ, 0x2 ;  /* 0x00000002ff0c7424 */ /* 0x000fe200078e00ff */
[----:B------:R-:W-:-:S13]  /*166a0*/  IADD3 R2, P0, R14, R4, RZ ;  /* 0x000000040e027210 */ /* 0x000fda0007f1e0ff */
[----:B------:R-:W-:Y:S05]  /*166b0*/  WARPSYNC.COLLECTIVE R15, `(.L_x_1207) ;  /* 0x000000000f087348 */ /* 0x000fea0003c00000 */
[----:B------:R0:W1:Y:S02]  /*166c0*/  SHFL.IDX P6, R14, R13, R12, R11 ;  /* 0x0000000c0d0e7389 */ /* 0x00006400000c000b */
[----:B01----:R-:W-:Y:S01]  /*166d0*/  ENDCOLLECTIVE ;  /* 0x000000000000791b */ /* 0x003fe20003800000 */
.L_x_1207:
        /* <DEDUP_REMOVED lines=17> */
.L_x_1208:
[----:B------:R-:W-:Y:S02]  /*167f0*/  IMAD.MOV.U32 R13, RZ, RZ, R19 ;  /* 0x000000ffff0d7224 */ /* 0x000fe400078e0013 */
[----:B------:R-:W-:Y:S01]  /*16800*/  IMAD.MOV.U32 R12, RZ, RZ, 0x3 ;  /* 0x00000003ff0c7424 */ /* 0x000fe200078e00ff */
[----:B------:R-:W-:-:S13]  /*16810*/  IADD3 R2, P0, R14, R4, RZ ;  /* 0x000000040e027210 */ /* 0x000fda0007f1e0ff */
[----:B------:R-:W-:Y:S05]  /*16820*/  WARPSYNC.COLLECTIVE R15, `(.L_x_1209) ;  /* 0x000000000f087348 */ /* 0x000fea0003c00000 */
[----:B------:R0:W1:Y:S02]  /*16830*/  SHFL.IDX P6, R14, R13, R12, R11 ;  /* 0x0000000c0d0e7389 */ /* 0x00006400000c000b */
[----:B01----:R-:W-:Y:S01]  /*16840*/  ENDCOLLECTIVE ;  /* 0x000000000000791b */ /* 0x003fe20003800000 */
.L_x_1209:
        /* <DEDUP_REMOVED lines=12> */
.L_x_1210:
        /* <DEDUP_REMOVED lines=9> */
.L_x_1137:
[----:B0-----:R0:W1:Y:S02]  /*169a0*/  SYNCS.PHASECHK.TRANS64.TRYWAIT P0, [R4+URZ+0x30860], R3 ;  /* 0x03086003040075a7 */ /* 0x001064000800017f */
[----:B-1----:R-:W-:Y:S05]  /*169b0*/  @!P0 NANOSLEEP.SYNCS 0x989680 ;  /* 0x009896800000895d */ /* 0x002fea0003900000 */
[----:B------:R-:W1:Y:S02]  /*169c0*/  @!P0 SYNCS.PHASECHK.TRANS64 P0, [R4+URZ+0x30860], R3 ;  /* 0x03086003040085a7 */ /* 0x000e64000800007f */
[----:B-1----:R-:W-:Y:S05]  /*169d0*/  @!P0 BRA `(.L_x_1137) ;  /* 0xfffffffc00f08947 */ /* 0x002fea000383ffff */
[----:B------:R-:W-:Y:S05]  /*169e0*/  BRA `(.L_x_1212) ;  /* 0xffffffd4005c7947 */ /* 0x000fea000383ffff */
.L_x_1138:
[----:B------:R-:W-:Y:S01]  /*169f0*/  BSSY B0, `(.L_x_1213) ;  /* 0x0000008000007945 */ /* 0x000fe20003800000 */
[----:B------:R-:W-:Y:S01]  /*16a00*/  MOV R13, R19 ;  /* 0x00000013000d7202 */ /* 0x000fe20000000f00 */
[----:B------:R-:W-:Y:S02]  /*16a10*/  IMAD.MOV.U32 R12, RZ, RZ, RZ ;  /* 0x000000ffff0c7224 */ /* 0x000fe400078e00ff */
[----:B------:R-:W-:Y:S02]  /*16a20*/  IMAD.MOV.U32 R11, RZ, RZ, 0x181f ;  /* 0x0000181fff0b7424 */ /* 0x000fe400078e00ff */
[----:B------:R-:W-:-:S07]  /*16a30*/  IMAD.MOV.U32 R15, RZ, RZ, -0x1 ;  /* 0xffffffffff0f7424 */ /* 0x000fce00078e00ff */
[----:B0-----:R-:W-:Y:S05]  /*16a40*/  WARPSYNC.COLLECTIVE R15, `(.L_x_1214) ;  /* 0x000000000f087348 */ /* 0x001fea0003c00000 */
[----:B------:R1:W2:Y:S02]  /*16a50*/  SHFL.IDX P6, R14, R13, R12, R11 ;  /* 0x0000000c0d0e7389 */ /* 0x0002a400000c000b */
[----:B012---:R-:W-:Y:S01]  /*16a60*/  ENDCOLLECTIVE ;  /* 0x000000000000791b */ /* 0x007fe20003800000 */
.L_x_1214:
[----:B------:R-:W-:Y:S05]  /*16a70*/  BSYNC B0 ;  /* 0x0000000000007941 */ /* 0x000fea0003800000 */
.L_x_1213:
[----:B------:R-:W-:Y:S01]  /*16a80*/  IMAD.MOV.U32 R13, RZ, RZ, R18 ;  /* 0x000000ffff0d7224 */ /* 0x000fe200078e0012 */
[----:B------:R-:W-:Y:S01]  /*16a90*/  MOV R12, RZ ;  /* 0x000000ff000c7202 */ /* 0x000fe20000000f00 */
[----:B------:R-:W-:Y:S02]  /*16aa0*/  IMAD.MOV.U32 R11, RZ, RZ, 0x181f ;  /* 0x0000181fff0b7424 */ /* 0x000fe400078e00ff */
[----:B------:R-:W-:Y:S02]  /*16ab0*/  IMAD.MOV.U32 R15, RZ, RZ, -0x1 ;  /* 0xffffffffff0f7424 */ /* 0x000fe400078e00ff */
[----:B------:R-:W-:Y:S02]  /*16ac0*/  IMAD.MOV.U32 R0, RZ, RZ, R14 ;  /* 0x000000ffff007224 */ /* 0x000fe400078e000e */
[----:B------:R-:W-:-:S07]  /*16ad0*/  IMAD.SHL.U32 R6, R37, 0x2, RZ ;  /* 0x0000000225067824 */ /* 0x000fce00078e00ff */
[----:B------:R-:W-:Y:S05]  /*16ae0*/  WARPSYNC.COLLECTIVE R15, `(.L_x_1215) ;  /* 0x000000000f087348 */ /* 0x000fea0003c00000 */
[----:B------:R0:W1:Y:S02]  /*16af0*/  SHFL.IDX P6, R14, R13, R12, R11 ;  /* 0x0000000c0d0e7389 */ /* 0x00006400000c000b */
[----:B01----:R-:W-:Y:S01]  /*16b00*/  ENDCOLLECTIVE ;  /* 0x000000000000791b */ /* 0x003fe20003800000 */
.L_x_1215:
[----:B------:R-:W-:Y:S01]  /*16b10*/  MOV R13, R19 ;  /* 0x00000013000d7202 */ /* 0x000fe20000000f00 */
[----:B------:R-:W-:Y:S01]  /*16b20*/  IMAD.MOV.U32 R12, RZ, RZ, 0x1 ;  /* 0x00000001ff0c7424 */ /* 0x000fe200078e00ff */
[----:B------:R-:W-:-:S13]  /*16b30*/  IADD3 R2, P0, R14, R6, RZ ;  /* 0x000000060e027210 */ /* 0x000fda0007f1e0ff */
[----:B------:R-:W-:Y:S05]  /*16b40*/  WARPSYNC.COLLECTIVE R15, `(.L_x_1216) ;  /* 0x000000000f087348 */ /* 0x000fea0003c00000 */
[----:B------:R0:W1:Y:S02]  /*16b50*/  SHFL.IDX P6, R14, R13, R12, R11 ;  /* 0x0000000c0d0e7389 */ /* 0x00006400000c000b */
[----:B01----:R-:W-:Y:S01]  /*16b60*/  ENDCOLLECTIVE ;  /* 0x000000000000791b */ /* 0x003fe20003800000 */
.L_x_1216:
[----:B------:R-:W-:Y:S01]  /*16b70*/  IMAD.X R3, RZ, RZ, R0, P0 ;  /* 0x000000ffff037224 */ /* 0x000fe200000e0600 */
[----:B------:R-:W-:Y:S01]  /*16b80*/  ISETP.LT.OR P0, PT, R5, 0x1, P5 ;  /* 0x000000010500780c */ /* 0x000fe20002f01670 */
[----:B------:R-:W-:Y:S02]  /*16b90*/  IMAD R0, R8, 0x2, R17 ;  /* 0x0000000208007824 */ /* 0x000fe400078e0211 */
        /* <DEDUP_REMOVED lines=10> */
.L_x_1217:
        /* <DEDUP_REMOVED lines=14> */
.L_x_1218:
        /* <DEDUP_REMOVED lines=12> */
.L_x_1219:
        /* <DEDUP_REMOVED lines=14> */
.L_x_1220:
        /* <DEDUP_REMOVED lines=12> */
.L_x_1221:
        /* <DEDUP_REMOVED lines=9> */
.L_x_1143:
[----:B------:R-:W-:Y:S01]  /*17010*/  BSSY B0, `(.L_x_1223) ;  /* 0x0000008000007945 */ /* 0x000fe20003800000 */
[----:B------:R-:W-:Y:S02]  /*17020*/  IMAD.MOV.U32 R13, RZ, RZ, R34 ;  /* 0x000000ffff0d7224 */ /* 0x000fe400078e0022 */
[----:B------:R-:W-:Y:S02]  /*17030*/  IMAD.MOV.U32 R12, RZ, RZ, RZ ;  /* 0x000000ffff0c7224 */ /* 0x000fe400078e00ff */
[----:B------:R-:W-:Y:S02]  /*17040*/  IMAD.MOV.U32 R11, RZ, RZ, 0x1f ;  /* 0x0000001fff0b7424 */ /* 0x000fe400078e00ff */
[----:B------:R-:W-:-:S07]  /*17050*/  IMAD.MOV.U32 R15, RZ, RZ, -0x1 ;  /* 0xffffffffff0f7424 */ /* 0x000fce00078e00ff */
[----:B-----5:R-:W-:Y:S05]  /*17060*/  WARPSYNC.COLLECTIVE R15, `(.L_x_1224) ;  /* 0x000000000f087348 */ /* 0x020fea0003c00000 */
[----:B------:R0:W1:Y:S02]  /*17070*/  SHFL.IDX P6, R14, R13, R12, R11 ;  /* 0x0000000c0d0e7389 */ /* 0x00006400000c000b */
[----:B01---5:R-:W-:Y:S01]  /*17080*/  ENDCOLLECTIVE ;  /* 0x000000000000791b */ /* 0x023fe20003800000 */
.L_x_1224:
[----:B------:R-:W-:Y:S05]  /*17090*/  BSYNC B0 ;  /* 0x0000000000007941 */ /* 0x000fea0003800000 */
.L_x_1223:
[----:B------:R-:W-:Y:S05]  /*170a0*/  BRA `(.L_x_1225) ;  /* 0xffffffd400287947 */ /* 0x000fea000383ffff */
.L_x_1146:
[----:B-1----:R1:W2:Y:S02]  /*170b0*/  SYNCS.PHASECHK.TRANS64.TRYWAIT P0, [R5+URZ+0x30820], R0 ;  /* 0x03082000050075a7 */ /* 0x0022a4000800017f */
[----:B--2---:R-:W-:Y:S05]  /*170c0*/  @!P0 NANOSLEEP.SYNCS 0x989680 ;  /* 0x009896800000895d */ /* 0x004fea0003900000 */
[----:B------:R-:W2:Y:S02]  /*170d0*/  @!P0 SYNCS.PHASECHK.TRANS64 P0, [R5+URZ+0x30820], R0 ;  /* 0x03082000050085a7 */ /* 0x000ea4000800007f */
[----:B--2---:R-:W-:Y:S05]  /*170e0*/  @!P0 BRA `(.L_x_1146) ;  /* 0xfffffffc00f08947 */ /* 0x004fea000383ffff */
[----:B------:R-:W-:Y:S05]  /*170f0*/  BRA `(.L_x_1226) ;  /* 0xffffffd400707947 */ /* 0x000fea000383ffff */
.L_x_1147:
[----:B------:R-:W2:Y:S01]  /*17100*/  S2R R2, SR_TID.X ;  /* 0x0000000000027919 */ /* 0x000ea20000002100 */
[----:B------:R-:W-:Y:S01]  /*17110*/  BSSY B0, `(.L_x_1227) ;  /* 0x000000a000007945 */ /* 0x000fe20003800000 */
[----:B------:R-:W-:Y:S02]  /*17120*/  IMAD.MOV.U32 R12, RZ, RZ, RZ ;  /* 0x000000ffff0c7224 */ /* 0x000fe400078e00ff */
[----:B------:R-:W-:Y:S02]  /*17130*/  IMAD.MOV.U32 R11, RZ, RZ, 0x1f ;  /* 0x0000001fff0b7424 */ /* 0x000fe400078e00ff */
[----:B------:R-:W-:Y:S01]  /*17140*/  IMAD.MOV.U32 R15, RZ, RZ, -0x1 ;  /* 0xffffffffff0f7424 */ /* 0x000fe200078e00ff */
[----:B--2---:R-:W-:-:S04]  /*17150*/  SHF.R.U32.HI R2, RZ, 0x5, R2 ;  /* 0x00000005ff027819 */ /* 0x004fc80000011602 */
[----:B------:R-:W-:-:S04]  /*17160*/  LOP3.LUT R2, R2, 0x3, RZ, 0xc0, !PT ;  /* 0x0000000302027812 */ /* 0x000fc800078ec0ff */
[----:B------:R-:W-:-:S07]  /*17170*/  MOV R13, R2 ;  /* 0x00000002000d7202 */ /* 0x000fce0000000f00 */
[----:B01---5:R-:W-:Y:S05]  /*17180*/  WARPSYNC.COLLECTIVE R15, `(.L_x_1228) ;  /* 0x000000000f087348 */ /* 0x023fea0003c00000 */
[----:B------:R2:W3:Y:S02]  /*17190*/  SHFL.IDX P6, R14, R13, R12, R11 ;  /* 0x0000000c0d0e7389 */ /* 0x0004e400000c000b */
[----:B0123-5:R-:W-:Y:S01]  /*171a0*/  ENDCOLLECTIVE ;  /* 0x000000000000791b */ /* 0x02ffe20003800000 */
.L_x_1228:
[----:B------:R-:W-:Y:S05]  /*171b0*/  BSYNC B0 ;  /* 0x0000000000007941 */ /* 0x000fea0003800000 */
.L_x_1227:
[----:B------:R-:W-:Y:S05]  /*171c0*/  BRA `(.L_x_1229) ;  /* 0xffffffd400587947 */ /* 0x000fea000383ffff */
.L_x_1150:
[----:B------:R-:W-:Y:S01]  /*171d0*/  BSSY B1, `(.L_x_1230) ;  /* 0x0000006000017945 */ /* 0x000fe20003800000 */
[----:B------:R-:W-:-:S07]  /*171e0*/  IMAD.MOV.U32 R15, RZ, RZ, -0x1 ;  /* 0xffffffffff0f7424 */ /* 0x000fce00078e00ff */
[----:B01---5:R-:W-:Y:S05]  /*171f0*/  WARPSYNC.COLLECTIVE R15, `(.L_x_1231) ;  /* 0x000000000f0c7348 */ /* 0x023fea0003c00000 */
[----:B------:R-:W-:Y:S02]  /*17200*/  ELECT P6, UR62, PT ;  /* 0x00000000003e782f */ /* 0x000fe400038c0000 */
[----:B------:R-:W-:Y:S01]  /*17210*/  MOV R14, UR62 ;  /* 0x0000003e000e7c02 */ /* 0x000fe20008000f00 */
[----:B01---5:R-:W-:Y:S10]  /*17220*/  ENDCOLLECTIVE ;  /* 0x000000000000791b */ /* 0x023ff40003800000 */
.L_x_1231:
[----:B------:R-:W-:Y:S05]  /*17230*/  BSYNC B1 ;  /* 0x0000000000017941 */ /* 0x000fea0003800000 */
.L_x_1230:
[----:B------:R-:W-:Y:S05]  /*17240*/  BRA `(.L_x_1232) ;  /* 0xffffffd400507947 */ /* 0x000fea000383ffff */
.L_x_1152:
[----:B-1----:R1:W2:Y:S02]  /*17250*/  SYNCS.PHASECHK.TRANS64.TRYWAIT P1, [R3+URZ+0x30840], R2 ;  /* 0x03084002030075a7 */ /* 0x0022a4000802017f */
[----:B--2---:R-:W-:Y:S05]  /*17260*/  @!P1 NANOSLEEP.SYNCS 0x989680 ;  /* 0x009896800000995d */ /* 0x004fea0003900000 */
[----:B------:R-:W2:Y:S02]  /*17270*/  @!P1 SYNCS.PHASECHK.TRANS64 P1, [R3+URZ+0x30840], R2 ;  /* 0x03084002030095a7 */ /* 0x000ea4000802007f */
[----:B--2---:R-:W-:Y:S05]  /*17280*/  @!P1 BRA `(.L_x_1152) ;  /* 0xfffffffc00f09947 */ /* 0x004fea000383ffff */
[----:B------:R-:W-:Y:S05]  /*17290*/  BRA `(.L_x_1233) ;  /* 0xffffffd400787947 */ /* 0x000fea000383ffff */
.L_x_1154:
[----:B--2---:R2:W3:Y:S02]  /*172a0*/  SYNCS.PHASECHK.TRANS64.TRYWAIT P1, [R23+URZ+0x30840], R0 ;  /* 0x03084000170075a7 */ /* 0x0044e4000802017f */
[----:B---3--:R-:W-:Y:S05]  /*172b0*/  @!P1 NANOSLEEP.SYNCS 0x989680 ;  /* 0x009896800000995d */ /* 0x008fea0003900000 */
[----:B------:R-:W3:Y:S02]  /*172c0*/  @!P1 SYNCS.PHASECHK.TRANS64 P1, [R23+URZ+0x30840], R0 ;  /* 0x03084000170095a7 */ /* 0x000ee4000802007f */
[----:B---3--:R-:W-:Y:S05]  /*172d0*/  @!P1 BRA `(.L_x_1154) ;  /* 0xfffffffc00f09947 */ /* 0x008fea000383ffff */
[----:B------:R-:W-:Y:S05]  /*172e0*/  BRA `(.L_x_1234) ;  /* 0xffffffd400847947 */ /* 0x000fea000383ffff */
.L_x_1156:
[----:B---3--:R3:W4:Y:S02]  /*172f0*/  SYNCS.PHASECHK.TRANS64.TRYWAIT P1, [R3+URZ+0x30860], R2 ;  /* 0x03086002030075a7 */ /* 0x008724000802017f */
[----:B----4-:R-:W-:Y:S05]  /*17300*/  @!P1 NANOSLEEP.SYNCS 0x989680 ;  /* 0x009896800000995d */ /* 0x010fea0003900000 */
[----:B------:R-:W4:Y:S02]  /*17310*/  @!P1 SYNCS.PHASECHK.TRANS64 P1, [R3+URZ+0x30860], R2 ;  /* 0x03086002030095a7 */ /* 0x000f24000802007f */
[----:B----4-:R-:W-:Y:S05]  /*17320*/  @!P1 BRA `(.L_x_1156) ;  /* 0xfffffffc00f09947 */ /* 0x010fea000383ffff */
[----:B------:R-:W-:Y:S05]  /*17330*/  BRA `(.L_x_1235) ;  /* 0xffffffd400807947 */ /* 0x000fea000383ffff */
.L_x_1236:
        /* <DEDUP_REMOVED lines=12> */
.L_x_3297:


//--------------------- .text._ZN7cutlass13device_kernelIN5flash11enable_sm90INS1_16FlashAttnFwdSm90INS1_25CollectiveMainloopFwdSm90ILi2EN4cute5tupleIJNS5_1CILi1EEES8_S8_EEENS6_IJNS7_ILi128EEENS7_ILi64EEENS7_ILi256EEEEEELi256ENS_10bfloat16_tEfNS_4arch4Sm90ELb0ELb1ELb1ELb1ELb1ELb0ELb0ELb1ELb1ELb1ELb0ELb0EEENS1_21CollectiveEpilogueFwdINS6_IJSA_SC_SB_EEES9_SE_SG_Li256ELb1ELb1ELb0ELb0EEENS1_36VarlenDynamicPersistentTileSchedulerILi128ELi64ELi256ELi128ELb0ELb1ELb1ELb1ELb0ELb1EEEEEEEEEvNT_6ParamsE --------------------------
	.section	.text._ZN7cutlass13device_kernelIN5flash11enable_sm90INS1_16FlashAttnFwdSm90INS1_25CollectiveMainloopFwdSm90ILi2EN4cute5tupleIJNS5_1CILi1EEES8_S8_EEENS6_IJNS7_ILi128EEENS7_ILi64EEENS7_ILi256EEEEEELi256ENS_10bfloat16_tEfNS_4arch4Sm90ELb0ELb1ELb1ELb1ELb1ELb0ELb0ELb1ELb1ELb1ELb0ELb0EEENS1_21CollectiveEpilogueFwdINS6_IJSA_SC_SB_EEES9_SE_SG_Li256ELb1ELb1ELb0ELb0EEENS1_36VarlenDynamicPersistentTileSchedulerILi128ELi64ELi256ELi128ELb0ELb1ELb1ELb1ELb0ELb1EEEEEEEEEvNT_6ParamsE,"ax",@progbits
	.align	128
.text._ZN7cutlass13device_kernelIN5flash11enable_sm90INS1_16FlashAttnFwdSm90INS1_25CollectiveMainloopFwdSm90ILi2EN4cute5tupleIJNS5_1CILi1EEES8_S8_EEENS6_IJNS7_ILi128EEENS7_ILi64EEENS7_ILi256EEEEEELi256ENS_10bfloat16_tEfNS_4arch4Sm90ELb0ELb1ELb1ELb1ELb1ELb0ELb0ELb1ELb1ELb1ELb0ELb0EEENS1_21CollectiveEpilogueFwdINS6_IJSA_SC_SB_EEES9_SE_SG_Li256ELb1ELb1ELb0ELb0EEENS1_36VarlenDynamicPersistentTileSchedulerILi128ELi64ELi256ELi128ELb0ELb1ELb1ELb1ELb0ELb1EEEEEEEEEvNT_6ParamsE:
        .type           _ZN7cutlass13device_kernelIN5flash11enable_sm90INS1_16FlashAttnFwdSm90INS1_25CollectiveMainloopFwdSm90ILi2EN4cute5tupleIJNS5_1CILi1EEES8_S8_EEENS6_IJNS7_ILi128EEENS7_ILi64EEENS7_ILi256EEEEEELi256ENS_10bfloat16_tEfNS_4arch4Sm90ELb0ELb1ELb1ELb1ELb1ELb0ELb0ELb1ELb1ELb1ELb0ELb0EEENS1_21CollectiveEpilogueFwdINS6_IJSA_SC_SB_EEES9_SE_SG_Li256ELb1ELb1ELb0ELb0EEENS1_36VarlenDynamicPersistentTileSchedulerILi128ELi64ELi256ELi128ELb0ELb1ELb1ELb1ELb0ELb1EEEEEEEEEvNT_6ParamsE,@function
        .size           _ZN7cutlass13device_kernelIN5flash11enable_sm90INS1_16FlashAttnFwdSm90INS1_25CollectiveMainloopFwdSm90ILi2EN4cute5tupleIJNS5_1CILi1EEES8_S8_EEENS6_IJNS7_ILi128EEENS7_ILi64EEENS7_ILi256EEEEEELi256ENS_10bfloat16_tEfNS_4arch4Sm90ELb0ELb1ELb1ELb1ELb1ELb0ELb0ELb1ELb1ELb1ELb0ELb0EEENS1_21CollectiveEpilogueFwdINS6_IJSA_SC_SB_EEES9_SE_SG_Li256ELb1ELb1ELb0ELb0EEENS1_36VarlenDynamicPersistentTileSchedulerILi128ELi64ELi256ELi128ELb0ELb1ELb1ELb1ELb0ELb1EEEEEEEEEvNT_6ParamsE,(.L_x_3298 - _ZN7cutlass13device_kernelIN5flash11enable_sm90INS1_16FlashAttnFwdSm90INS1_25CollectiveMainloopFwdSm90ILi2EN4cute5tupleIJNS5_1CILi1EEES8_S8_EEENS6_IJNS7_ILi128EEENS7_ILi64EEENS7_ILi256EEEEEELi256ENS_10bfloat16_tEfNS_4arch4Sm90ELb0ELb1ELb1ELb1ELb1ELb0ELb0ELb1ELb1ELb1ELb0ELb0EEENS1_21CollectiveEpilogueFwdINS6_IJSA_SC_SB_EEES9_SE_SG_Li256ELb1ELb1ELb0ELb0EEENS1_36VarlenDynamicPersistentTileSchedulerILi128ELi64ELi256ELi128ELb0ELb1ELb1ELb1ELb0ELb1EEEEEEEEEvNT_6ParamsE)
        .other          _ZN7cutlass13device_kernelIN5flash11enable_sm90INS1_16FlashAttnFwdSm90INS1_25CollectiveMainloopFwdSm90ILi2EN4cute5tupleIJNS5_1CILi1EEES8_S8_EEENS6_IJNS7_ILi128EEENS7_ILi64EEENS7_ILi256EEEEEELi256ENS_10bfloat16_tEfNS_4arch4Sm90ELb0ELb1ELb1ELb1ELb1ELb0ELb0ELb1ELb1ELb1ELb0ELb0EEENS1_21CollectiveEpilogueFwdINS6_IJSA_SC_SB_EEES9_SE_SG_Li256ELb1ELb1ELb0ELb0EEENS1_36VarlenDynamicPersistentTileSchedulerILi128ELi64ELi256ELi128ELb0ELb1ELb1ELb1ELb0ELb1EEEEEEEEEvNT_6ParamsE,@"STO_CUDA_ENTRY STV_DEFAULT"
_ZN7cutlass13device_kernelIN5flash11enable_sm90INS1_16FlashAttnFwdSm90INS1_25CollectiveMainloopFwdSm90ILi2EN4cute5tupleIJNS5_1CILi1EEES8_S8_EEENS6_IJNS7_ILi128EEENS7_ILi64EEENS7_ILi256EEEEEELi256ENS_10bfloat16_tEfNS_4arch4Sm90ELb0ELb1ELb1ELb1ELb1ELb0ELb0ELb1ELb1ELb1ELb0ELb0EEENS1_21CollectiveEpilogueFwdINS6_IJSA_SC_SB_EEES9_SE_SG_Li256ELb1ELb1ELb0ELb0EEENS1_36VarlenDynamicPersistentTileSchedulerILi128ELi64ELi256ELi128ELb0ELb1ELb1ELb1ELb0ELb1EEEEEEEEEvNT_6ParamsE:
        /* <DEDUP_REMOVED lines=45> */
.L_x_1237:
        /* <DEDUP_REMOVED lines=22> */
.L_x_1238:
        /* <DEDUP_REMOVED lines=18> */
.L_x_1239:
        /* <DEDUP_REMOVED lines=22> */
.L_x_1240:
        /* <DEDUP_REMOVED lines=23> */
.L_x_1241:
        /* <DEDUP_REMOVED lines=10> */
.L_x_1243:
        /* <DEDUP_REMOVED lines=14> */
[----:B------:R-:W2:Y:S01]  /*09a0*/  LDL R2, [R1+0x20] ;  /* 0x0000200001027983 */ /* 0x000ea20000100800 */
[----:B------:R-:W-:Y:S01]  /*09b0*/  VIADD R219, R0, 0xffffff80 ;  /* 0xffffff8000db7836 */ /* 0x000fe20000000000 */
[----:B------:R-:W-:Y:S01]  /*09c0*/  R2UR UR6, R11 ;  /* 0x000000000b0672ca */ /* 0x000fe200000e0000 */
[----:B------:R-:W-:Y:S01]  /*09d0*/  UMOV UR39, URZ ;  /* 0x0000003f00277c82 */ /* 0x000fe20008000000 */
[----:B------:R-:W-:Y:S01]  /*09e0*/  R2UR UR5, R9 ;  /* 0x00000000090572ca */ /* 0x000fe200000e0000 */
[----:B------:R-:W-:Y:S01]  /*09f0*/  UMOV UR38, URZ ;  /* 0x0000003f00267c82 */ /* 0x000fe20008000000 */
[----:B------:R-:W-:Y:S02]  /*0a00*/  SHF.R.S32.HI R0, RZ, 0x1f, R219 ;  /* 0x0000001fff007819 */ /* 0x000fe400000114db */
[----:B------:R-:W-:Y:S02]  /*0a10*/  R2UR UR7, R10 ;  /* 0x000000000a0772ca */ /* 0x000fe400000e0000 */
[----:B0-----:R-:W-:-:S02]  /*0a20*/  LEA.HI R3, R0, R219, RZ, 0x4 ;  /* 0x000000db00037211 */ /* 0x001fc400078f20ff */
[CC--:B------:R-:W-:Y:S02]  /*0a30*/  LEA.HI R4, R0.reuse, R219.reuse, RZ, 0x5 ;  /* 0x000000db00047211 */ /* 0x0c0fe400078f28ff */
[----:B------:R-:W-:Y:S02]  /*0a40*/  SHF.R.S32.HI R6, RZ, 0x4, R3 ;  /* 0x00000004ff067819 */ /* 0x000fe40000011403 */
[----:B------:R-:W-:Y:S01]  /*0a50*/  LEA.HI R11, R0, R219, RZ, 0x2 ;  /* 0x000000db000b7211 */ /* 0x000fe200078f10ff */
[----:B------:R-:W-:Y:S01]  /*0a60*/  IMAD.SHL.U32 R5, R4, 0x20, RZ ;  /* 0x0000002004057824 */ /* 0x000fe200078e00ff */
[C---:B------:R-:W-:Y:S02]  /*0a70*/  LOP3.LUT R4, R3.reuse, 0x3fffff0, RZ, 0xc0, !PT ;  /* 0x03fffff003047812 */ /* 0x040fe400078ec0ff */
[----:B------:R-:W-:Y:S02]  /*0a80*/  LEA.HI R3, R3, R6, RZ, 0x1 ;  /* 0x0000000603037211 */ /* 0x000fe400078f08ff */
[----:B------:R-:W-:Y:S01]  /*0a90*/  LOP3.LUT R5, R5, 0xfffffc00, RZ, 0xc0, !PT ;  /* 0xfffffc0005057812 */ /* 0x000fe200078ec0ff */
[----:B------:R-:W-:Y:S01]  /*0aa0*/  IMAD.IADD R4, R219, 0x1, -R4 ;  /* 0x00000001db047824 */ /* 0x000fe200078e0a04 */
[----:B------:R-:W-:-:S03]  /*0ab0*/  LOP3.LUT R3, R3, 0x1ffffffe, RZ, 0xc0, !PT ;  /* 0x1ffffffe03037812 */ /* 0x000fc600078ec0ff */
[----:B------:R-:W-:Y:S01]  /*0ac0*/  IMAD R4, R4, 0x40, R5 ;  /* 0x0000004004047824 */ /* 0x000fe200078e0205 */
[----:B------:R-:W-:Y:S02]  /*0ad0*/  IADD3 R3, R6, -R3, RZ ;  /* 0x8000000306037210 */ /* 0x000fe40007ffe0ff */
        /* <DEDUP_REMOVED lines=24> */
[----:B------:R-:W-:Y:S01]  /*0c60*/  SHF.R.S32.HI R7, RZ, 0x5, R7 ;  /* 0x00000005ff077819 */ /* 0x000fe20000011407 */
[----:B------:R-:W-:Y:S01]  /*0c70*/  IMAD.IADD R205, R219, 0x1, -R2 ;  /* 0x00000001dbcd7824 */ /* 0x000fe200078e0a02 */
[----:B------:R-:W-:Y:S02]  /*0c80*/  LOP3.LUT R10, R10, 0xfffffff8, RZ, 0xc0, !PT ;  /* 0xfffffff80a0a7812 */ /* 0x000fe400078ec0ff */
[----:B------:R-:W-:Y:S01]  /*0c90*/  LOP3.LUT R19, R8, 0x7ffffffc, RZ, 0xc0, !PT ;  /* 0x7ffffffc08137812 */ /* 0x000fe200078ec0ff */
[----:B------:R-:W-:Y:S02]  /*0ca0*/  IMAD.SHL.U32 R23, R205, 0x8, RZ ;  /* 0x00000008cd177824 */ /* 0x000fe400078e00ff */
[----:B------:R-:W-:Y:S01]  /*0cb0*/  IMAD.IADD R10, R9, 0x1, -R10 ;  /* 0x00000001090a7824 */ /* 0x000fe200078e0a0a */
[----:B------:R-:W-:Y:S01]  /*0cc0*/  LEA.HI R9, R5, R5, RZ, 0x1 ;  /* 0x0000000505097211 */ /* 0x000fe200078f08ff */
[----:B------:R-:W-:Y:S01]  /*0cd0*/  VIADD R203, R23, 0x40 ;  /* 0x0000004017cb7836 */ /* 0x000fe20000000000 */
[----:B------:R-:W-:Y:S01]  /*0ce0*/  SHF.R.S32.HI R218, RZ, 0x1f, R23 ;  /* 0x0000001fffda7819 */ /* 0x000fe20000011417 */
[----:B------:R-:W-:Y:S01]  /*0cf0*/  IMAD R7, R7, 0x10, R10 ;  /* 0x0000001007077824 */ /* 0x000fe200078e020a */
[----:B------:R-:W-:Y:S01]  /*0d00*/  LOP3.LUT R10, R9, 0x1ffffffe, RZ, 0xc0, !PT ;  /* 0x1ffffffe090a7812 */ /* 0x000fe200078ec0ff */
[C---:B------:R-:W-:Y:S01]  /*0d10*/  VIADD R202, R23.reuse, 0x80 ;  /* 0x0000008017ca7836 */ /* 0x040fe20000000000 */
[----:B------:R-:W-:Y:S01]  /*0d20*/  SHF.R.S32.HI R217, RZ, 0x1f, R203 ;  /* 0x0000001fffd97819 */ /* 0x000fe200000114cb */
[----:B------:R-:W-:Y:S01]  /*0d30*/  VIADD R204, R23, 0xc0 ;  /* 0x000000c017cc7836 */ /* 0x000fe20000000000 */
[----:B------:R-:W-:Y:S01]  /*0d40*/  LEA R212, R6, R7, 0x6 ;  /* 0x0000000706d47211 */ /* 0x000fe200078e30ff */
[----:B------:R-:W-:Y:S01]  /*0d50*/  IMAD.IADD R5, R5, 0x1, -R10 ;  /* 0x0000000105057824 */ /* 0x000fe200078e0a0a */
[----:B------:R-:W-:Y:S01]  /*0d60*/  SHF.R.S32.HI R216, RZ, 0x1f, R202 ;  /* 0x0000001fffd87819 */ /* 0x000fe200000114ca */
[----:B------:R-:W-:Y:S01]  /*0d70*/  IMAD.IADD R19, R210, 0x1, -R19 ;  /* 0x00000001d2137824 */ /* 0x000fe200078e0a13 */
[----:B------:R-:W-:-:S02]  /*0d80*/  SHF.R.S32.HI R215, RZ, 0x1f, R204 ;  /* 0x0000001fffd77819 */ /* 0x000fc400000114cc */
[----:B------:R-:W-:-:S07]  /*0d90*/  LEA R200, R5, R212, 0x3 ;  /* 0x000000d405c87211 */ /* 0x000fce00078e18ff */
.L_x_1351:
[----:B------:R-:W-:Y:S01]  /*0da0*/  ULDC.64 UR8, c[0x0][0xa28] ;  /* 0x00028a0000087ab9 */ /* 0x000fe20000000a00 */
[----:B------:R-:W-:Y:S01]  /*0db0*/  ULDC UR4, c[0x0][0x424] ;  /* 0x0001090000047ab9 */ /* 0x000fe20000000800 */
[----:B------:R-:W-:-:S04]  /*0dc0*/  UISETP.NE.U32.AND UP0, UPT, UR8, URZ, UPT ;  /* 0x0000003f0800728c */ /* 0x000fc8000bf05070 */
[----:B------:R-:W-:-:S03]  /*0dd0*/  UISETP.NE.AND.EX UP0, UPT, UR9, URZ, UPT, UP0 ;  /* 0x0000003f0900728c */ /* 0x000fc6000bf05300 */
[----:B------:R-:W-:Y:S02]  /*0de0*/  ULDC.64 UR8, c[0x0][0xa18] ;  /* 0x0002860000087ab9 */ /* 0x000fe40000000a00 */
[----:B------:R-:W-:Y:S01]  /*0df0*/  UISETP.NE.U32.AND UP1, UPT, UR8, URZ, UPT ;  /* 0x0000003f0800728c */ /* 0x000fe2000bf25070 */
[----:B------:R-:W-:-:S03]  /*0e00*/  PLOP3.LUT P0, PT, PT, PT, UP0, 0x80, 0x0 ;  /* 0x000000000000781c */ /* 0x000fc60003f0f008 */
[----:B------:R-:W-:-:S03]  /*0e10*/  UISETP.NE.AND.EX UP1, UPT, UR9, URZ, UPT, UP1 ;  /* 0x0000003f0900728c */ /* 0x000fc6000bf25310 */
[----:B------:R-:W-:Y:S02]  /*0e20*/  @UP0 ULDC.64 UR8, c[0x0][0xa28] ;  /* 0x00028a0000080ab9 */ /* 0x000fe40000000a00 */
[----:B------:R-:W-:Y:S01]  /*0e30*/  @UP0 UIMAD.WIDE UR8, UR6, 0x4, UR8 ;  /* 0x00000004060808a5 */ /* 0x000fe2000f8e0208 */
[----:B------:R-:W-:-:S05]  /*0e40*/  PLOP3.LUT P2, PT, PT, PT, UP1, 0x80, 0x0 ;  /* 0x000000000000781c */ /* 0x000fca0003f4f018 */
[----:B------:R-:W-:Y:S01]  /*0e50*/  @UP1 ULDC.64 UR10, c[0x0][0xa18] ;  /* 0x00028600000a1ab9 */ /* 0x000fe20000000a00 */
[----:B0-2-4-:R-:W-:Y:S02]  /*0e60*/  IMAD.U32 R2, RZ, RZ, UR8 ;  /* 0x00000008ff027e24 */ /* 0x015fe4000f8e00ff */
[----:B------:R-:W-:Y:S01]  /*0e70*/  IMAD.U32 R3, RZ, RZ, UR9 ;  /* 0x00000009ff037e24 */ /* 0x000fe2000f8e00ff */
[----:B------:R-:W-:-:S04]  /*0e80*/  @UP1 UIMAD.WIDE UR8, UR6, 0x4, UR10 ;  /* 0x00000004060818a5 */ /* 0x000fc8000f8e020a */
[----:B------:R-:W2:Y:S02]  /*0e90*/  @P0 LDG.E R2, desc[UR36][R2.64] ;  /* 0x0000002402020981 */ /* 0x000ea4000c1e1900 */
[----:B------:R-:W-:Y:S02]  /*0ea0*/  IMAD.U32 R4, RZ, RZ, UR8 ;  /* 0x00000008ff047e24 */ /* 0x000fe4000f8e00ff */
[----:B------:R-:W-:Y:S01]  /*0eb0*/  IMAD.U32 R5, RZ, RZ, UR9 ;  /* 0x00000009ff057e24 */ /* 0x000fe2000f8e00ff */
[----:B------:R-:W-:-:S04]  /*0ec0*/  ULDC.64 UR8, c[0x0][0x418] ;  /* 0x0001060000087ab9 */ /* 0x000fc80000000a00 */
[----:B---3--:R-:W3:Y:S01]  /*0ed0*/  @P2 LDG.E R4, desc[UR36][R4.64] ;  /* 0x0000002404042981 */ /* 0x008ee2000c1e1900 */
[----:B------:R-:W-:Y:S01]  /*0ee0*/  UISETP.NE.U32.AND UP0, UPT, UR8, URZ, UPT ;  /* 0x0000003f0800728c */ /* 0x000fe2000bf05070 */
[----:B------:R-:W-:Y:S01]  /*0ef0*/  IMAD.U32 R206, RZ, RZ, UR7 ;  /* 0x00000007ffce7e24 */ /* 0x000fe2000f8e00ff */
[----:B------:R-:W-:Y:S02]  /*0f00*/  UMOV UR43, URZ ;  /* 0x0000003f002b7c82 */ /* 0x000fe40008000000 */
[----:B------:R-:W-:-:S03]  /*0f10*/  UISETP.NE.AND.EX UP0, UPT, UR9, URZ, UPT, UP0 ;  /* 0x0000003f0900728c */ /* 0x000fc6000bf05300 */
[----:B------:R-:W-:Y:S01]  /*0f20*/  ULDC.64 UR8, c[0x0][0xa20] ;  /* 0x0002880000087ab9 */ /* 0x000fe20000000a00 */
[----:B------:R-:W-:Y:S01]  /*0f30*/  USEL UR4, UR4, 0x1, UP0 ;  /* 0x0000000104047887 */ /* 0x000fe20008000000 */
[----:B------:R-:W-:Y:S01]  /*0f40*/  ISETP.NE.U32.AND P1, PT, RZ, UR8, PT ;  /* 0x00000008ff007c0c */ /* 0x000fe2000bf25070 */
[----:B------:R-:W-:Y:S02]  /*0f50*/  ULDC UR8, c[0x0][0x2f0] ;  /* 0x0000bc0000087ab9 */ /* 0x000fe40000000800 */
[----:B------:R-:W-:Y:S01]  /*0f60*/  UIMAD UR4, UR4, UR8, URZ ;  /* 0x00000008040472a4 */ /* 0x000fe2000f8e023f */
[----:B------:R-:W-:Y:S02]  /*0f70*/  ISETP.NE.AND.EX P1, PT, RZ, UR9, PT, P1 ;  /* 0x00000009ff007c0c */ /* 0x000fe4000bf25310 */
[----:B--2---:R-:W-:Y:S02]  /*0f80*/  @P0 R2UR UR43, R2 ;  /* 0x00000000022b02ca */ /* 0x004fe400000e0000 */
[----:B---3--:R-:W-:Y:S01]  /*0f90*/  @P2 R2UR UR42, R4 ;  /* 0x00000000042a22ca */ /* 0x008fe200000e0000 */
[----:B-1----:R-:W-:-:S14]  /*0fa0*/  @P2 BRA `(.L_x_1244) ;  /* 0x0000000000382947 */ /* 0x002fdc0003800000 */
[----:B------:R-:W-:Y:S01]  /*0fb0*/  ULDC.64 UR8, c[0x0][0xa00] ;  /* 0x0002800000087ab9 */ /* 0x000fe20000000a00 */
[----:B------:R-:W-:Y:S01]  /*0fc0*/  ULDC UR42, c[0x0][0x288] ;  /* 0x0000a200002a7ab9 */ /* 0x000fe20000000800 */
[----:B------:R-:W-:-:S04]  /*0fd0*/  ISETP.NE.U32.AND P0, PT, RZ, UR8, PT ;  /* 0x00000008ff007c0c */ /* 0x000fc8000bf05070 */
[----:B------:R-:W-:-:S13]  /*0fe0*/  ISETP.NE.AND.EX P0, PT, RZ, UR9, PT, P0 ;  /* 0x00000009ff007c0c */ /* 0x000fda000bf05300 */
[----:B------:R-:W-:Y:S05]  /*0ff0*/  @!P0 BRA `(.L_x_1244) ;  /* 0x0000000000248947 */ /* 0x000fea0003800000 */
[----:B------:R-:W-:Y:S02]  /*1000*/  ULDC.64 UR8, c[0x0][0xa00] ;  /* 0x0002800000087ab9 */ /* 0x000fe40000000a00 */
        /* <DEDUP_REMOVED lines=8> */
.L_x_1244:
[----:B------:R-:W-:Y:S01]  /*1090*/  MOV R208, UR6 ;  /* 0x0000000600d07c02 */ /* 0x000fe20008000f00 */
[----:B------:R-:W-:Y:S06]  /*10a0*/  @!P1 BRA `(.L_x_1245) ;  /* 0x00000000001c9947 */ /* 0x000fec0003800000 */
[----:B------:R-:W-:Y:S02]  /*10b0*/  ULDC.64 UR8, c[0x0][0xa20] ;  /* 0x0002880000087ab9 */ /* 0x000fe40000000a00 */
[----:B------:R-:W-:-:S06]  /*10c0*/  UIMAD.WIDE UR6, UR6, 0x4, UR8 ;  /* 0x00000004060678a5 */ /* 0x000fcc000f8e0208 */
[----:B------:R-:W-:Y:S02]  /*10d0*/  IMAD.U32 R2, RZ, RZ, UR6 ;  /* 0x00000006ff027e24 */ /* 0x000fe4000f8e00ff */
[----:B------:R-:W-:-:S05]  /*10e0*/  IMAD.U32 R3, RZ, RZ, UR7 ;  /* 0x00000007ff037e24 */ /* 0x000fca000f8e00ff */
[----:B------:R-:W2:Y:S02]  /*10f0*/  LDG.E R2, desc[UR36][R2.64] ;  /* 0x0000002402027981 */ /* 0x000ea4000c1e1900 */
[----:B--2---:R-:W-:Y:S01]  /*1100*/  R2UR UR4, R2 ;  /* 0x00000000020472ca */ /* 0x004fe200000e0000 */
[----:B------:R-:W-:-:S14]  /*1110*/  BRA `(.L_x_1246) ;  /* 0x0000000000347947 */ /* 0x000fdc0003800000 */
.L_x_1245:
[----:B------:R-:W-:Y:S02]  /*1120*/  ULDC.64 UR8, c[0x0][0xa08] ;  /* 0x0002820000087ab9 */ /* 0x000fe40000000a00 */
        /* <DEDUP_REMOVED lines=12> */
.L_x_1246:
[----:B------:R-:W-:Y:S01]  /*11f0*/  ULDC UR6, c[0x0][0x448] ;  /* 0x0001120000067ab9 */ /* 0x000fe20000000800 */
[----:B------:R-:W-:Y:S02]  /*1200*/  USHF.L.U32 UR61, UR5, 0x7, URZ ;  /* 0x00000007053d7899 */ /* 0x000fe4000800063f */
[----:B------:R-:W-:Y:S02]  /*1210*/  UISETP.NE.AND UP0, UPT, UR6, 0x1, UPT ;  /* 0x000000010600788c */ /* 0x000fe4000bf05270 */
[----:B------:R-:W-:Y:S02]  /*1220*/  UIADD3 UR43, -UR43, UR4, URZ ;  /* 0x000000042b2b7290 */ /* 0x000fe4000fffe13f */
[----:B------:R-:W-:Y:S02]  /*1230*/  UIADD3 UR8, UR61, 0x7f, URZ ;  /* 0x0000007f3d087890 */ /* 0x000fe4000fffe03f */
[----:B------:R-:W-:Y:S02]  /*1240*/  UP2UR UR4, UPR, URZ, 0x1 ;  /* 0x000000013f047883 */ /* 0x000fe40008000000 */
[----:B------:R-:W-:-:S03]  /*1250*/  UIADD3 UR9, UR43, 0x1, -UR42 ;  /* 0x000000012b097890 */ /* 0x000fc6000fffe82a */
[----:B------:R-:W-:Y:S01]  /*1260*/  @UP0 ULDC UR6, c[0x0][0x44c] ;  /* 0x0001130000060ab9 */ /* 0x000fe20000000800 */
[----:B------:R-:W-:Y:S01]  /*1270*/  IMAD.U32 R22, RZ, RZ, UR4 ;  /* 0x00000004ff167e24 */ /* 0x000fe2000f8e00ff */
[----:B------:R-:W-:Y:S01]  /*1280*/  UIMAD.WIDE.U32 UR6, UR8, UR6, URZ ;  /* 0x00000006080672a5 */ /* 0x000fe2000f8e003f */
[----:B------:R-:W-:Y:S01]  /*1290*/  @UP0 ULDC UR10, c[0x0][0x450] ;  /* 0x00011400000a0ab9 */ /* 0x000fe20000000800 */
[----:B------:R-:W-:Y:S02]  /*12a0*/  ULDC.64 UR4, c[0x0][0x9e0] ;  /* 0x0002780000047ab9 */ /* 0x000fe40000000a00 */
[----:B------:R-:W-:Y:S02]  /*12b0*/  @UP0 USHF.R.U32.HI UR8, URZ, UR10, UR7 ;  /* 0x0000000a3f080299 */ /* 0x000fe40008011607 */
[----:B------:R-:W-:Y:S02]  /*12c0*/  UISETP.GE.AND UP0, UPT, UR5, 0x1, UPT ;  /* 0x000000010500788c */ /* 0x000fe4000bf06270 */
[----:B------:R-:W-:-:S02]  /*12d0*/  UIADD3 UR8, UR9, UR8, URZ ;  /* 0x0000000809087290 */ /* 0x000fc4000fffe03f */
[----:B------:R-:W-:Y:S02]  /*12e0*/  UP2UR UR60, UPR, URZ, 0x1 ;  /* 0x000000013f3c7883 */ /* 0x000fe40008000000 */
[----:B------:R-:W-:Y:S01]  /*12f0*/  PLOP3.LUT P0, PT, PT, PT, UP0, 0x40, 0x0 ;  /* 0x000000000000781c */ /* 0x000fe20003f0e808 */
[----:B------:R-:W-:-:S06]  /*1300*/  UIADD3 UR4, UR8, UR4, URZ ;  /* 0x0000000408047290 */ /* 0x000fcc000fffe03f */
[----:B------:R-:W-:-:S06]  /*1310*/  IMAD.U32 R0, RZ, RZ, UR4 ;  /* 0x00000004ff007e24 */ /* 0x000fcc000f8e00ff */
[----:B------:R-:W-:Y:S05]  /*1320*/  @P0 BRA `(.L_x_1247) ;  /* 0x0000000000400947 */ /* 0x000fea0003800000 */
        /* <DEDUP_REMOVED lines=10> */
.L_x_1248:
[----:B------:R-:W-:-:S11]  /*13d0*/  UISETP.NE.AND UP0, UPT, UR5, 0x1, UPT ;  /* 0x000000010500788c */ /* 0x000fd6000bf05270 */
[----:B------:R-:W-:Y:S02]  /*13e0*/  @UP0 ULDC.64 UR8, c[0x0][0x9e8] ;  /* 0x00027a0000080ab9 */ /* 0x000fe40000000a00 */
[----:B------:R-:W-:-:S04]  /*13f0*/  UIMAD.WIDE.U32 UR6, UR4, UR8, URZ ;  /* 0x00000008040672a5 */ /* 0x000fc8000f8e003f */
[----:B------:R-:W-:-:S12]  /*1400*/  @UP0 USHF.R.U32.HI UR4, URZ, UR9, UR7 ;  /* 0x000000093f040299 */ /* 0x000fd80008011607 */
.L_x_1249:
[----:B------:R-:W-:-:S06]  /*1410*/  UIMAD UR4, UR4, UR5, UR5 ;  /* 0x00000005040472a4 */ /* 0x000fcc000f8e0205 */
[----:B------:R-:W-:-:S07]  /*1420*/  VIMNMX R0, R0, UR4, PT ;  /* 0x0000000400007c48 */ /* 0x000fce000bfe0100 */
.L_x_1247:
[----:B------:R-:W-:Y:S01]  /*1430*/  R2UR UR4, R22 ;  /* 0x00000000160472ca */ /* 0x000fe200000e0000 */
[----:B------:R-:W-:Y:S01]  /*1440*/  UMOV UR9, UR61 ;  /* 0x0000003d00097c82 */ /* 0x000fe20008000000 */
[----:B------:R-:W-:Y:S01]  /*1450*/  VIADD R0, R0, 0x3f ;  /* 0x0000003f00007836 */ /* 0x000fe20000000000 */
[----:B------:R-:W-:Y:S01]  /*1460*/  UIADD3 UR41, UR43, -UR42, URZ ;  /* 0x8000002a2b297290 */ /* 0x000fe2000fffe03f */
[----:B------:R-:W-:-:S03]  /*1470*/  ULDC UR10, c[0x0][0x9dc] ;  /* 0x00027700000a7ab9 */ /* 0x000fc60000000800 */
[----:B------:R-:W-:-:S04]  /*1480*/  SHF.R.S32.HI R3, RZ, 0x1f, R0 ;  /* 0x0000001fff037819 */ /* 0x000fc80000011400 */
[----:B------:R-:W-:Y:S02]  /*1490*/  LEA.HI R3, R3, R0, RZ, 0x6 ;  /* 0x0000000003037211 */ /* 0x000fe400078f30ff */
[----:B------:R-:W-:Y:S02]  /*14a0*/  UISETP.NE.AND UP0, UPT, UR4, URZ, UPT ;  /* 0x0000003f0400728c */ /* 0x000fe4000bf05270 */
[----:B------:R-:W-:Y:S01]  /*14b0*/  UIADD3 UR4, UR43, 0x3f, URZ ;  /* 0x0000003f2b047890 */ /* 0x000fe2000fffe03f */
        /* <DEDUP_REMOVED lines=24> */
.L_x_1251:
[----:B------:R-:W-:-:S11]  /*1640*/  UISETP.NE.AND UP0, UPT, UR5, 0x1, UPT ;  /* 0x000000010500788c */ /* 0x000fd6000bf05270 */
[----:B------:R-:W-:Y:S02]  /*1650*/  @UP0 ULDC.64 UR10, c[0x0][0x9e8] ;  /* 0x00027a00000a0ab9 */ /* 0x000fe40000000a00 */
[----:B------:R-:W-:-:S04]  /*1660*/  UIMAD.WIDE.U32 UR6, UR4, UR10, URZ ;  /* 0x0000000a040672a5 */ /* 0x000fc8000f8e003f */
[----:B------:R-:W-:-:S12]  /*1670*/  @UP0 USHF.R.U32.HI UR4, URZ, UR11, UR7 ;  /* 0x0000000b3f040299 */ /* 0x000fd80008011607 */
.L_x_1252:
[----:B------:R-:W-:-:S04]  /*1680*/  UIMAD UR4, UR4, UR5, URZ ;  /* 0x00000005040472a4 */ /* 0x000fc8000f8e023f */
[----:B------:R-:W-:-:S04]  /*1690*/  UISETP.LT.AND UP0, UPT, UR9, UR4, UPT ;  /* 0x000000040900728c */ /* 0x000fc8000bf01270 */
[----:B------:R-:W-:-:S12]  /*16a0*/  USEL UR9, UR9, UR4, !UP0 ;  /* 0x0000000409097287 */ /* 0x000fd8000c000000 */
.L_x_1250:
[----:B------:R-:W-:Y:S01]  /*16b0*/  USHF.R.S32.HI UR4, URZ, 0x1f, UR9 ;  /* 0x0000001f3f047899 */ /* 0x000fe20008011409 */
[----:B------:R-:W-:Y:S02]  /*16c0*/  PLOP3.LUT P0, PT, PT, PT, PT, 0x80, 0x0 ;  /* 0x000000000000781c */ /* 0x000fe40003f0f070 */
[----:B------:R-:W-:Y:S02]  /*16d0*/  CS2R R2, SRZ ;  /* 0x0000000000027805 */ /* 0x000fe4000001ff00 */
[----:B------:R-:W-:Y:S01]  /*16e0*/  MOV R0, RZ ;  /* 0x000000ff00007202 */ /* 0x000fe20000000f00 */
        /* <DEDUP_REMOVED lines=29> */
[----:B------:R-:W-:Y:S01]  /*18c0*/  CS2R R104, SRZ ;  /* 0x0000000000687805 */ /* 0x000fe2000001ff00 */
[----:B------:R-:W-:Y:S01]  /*18d0*/  IMAD.MOV.U32 R166, RZ, RZ, RZ ;  /* 0x000000ffffa67224 */ /* 0x000fe200078e00ff */
        /* <DEDUP_REMOVED lines=36> */
[----:B------:R-:W-:Y:S01]  /*1b20*/  IMAD.MOV.U32 R8, RZ, RZ, RZ ;  /* 0x000000ffff087224 */ /* 0x000fe200078e00ff */
        /* <DEDUP_REMOVED lines=35> */
.L_x_1254:
        /* <DEDUP_REMOVED lines=11> */
.L_x_1446:
[----:B------:R-:W-:Y:S05]  /*1e10*/  @!P0 BRA `(.L_x_1256) ;  /* 0x0000000000048947 */ /* 0x000fea0003800000 */
[----:B------:R-:W-:Y:S01]  /*1e20*/  BPT.TRAP 0x1 ;  /* 0x000000040000795c */ /* 0x000fe20000300000 */
.L_x_1256:
[----:B0-----:R-:W-:Y:S01]  /*1e30*/  IMAD.U32 R0, RZ, RZ, UR39 ;  /* 0x00000027ff007e24 */ /* 0x001fe2000f8e00ff */
[----:B------:R-:W-:-:S04]  /*1e40*/  MOV R3, UR38 ;  /* 0x0000002600037c02 */ /* 0x000fc80008000f00 */
[----:B------:R-:W-:Y:S02]  /*1e50*/  LEA R3, R3, UR40, 0x3 ;  /* 0x0000002803037c11 */ /* 0x000fe4000f8e18ff */
[----:B------:R-:W-:-:S04]  /*1e60*/  SHF.L.U32 R0, R0, 0x1f, RZ ;  /* 0x0000001f00007819 */ /* 0x000fc800000006ff */
[----:B------:R0:W1:Y:S01]  /*1e70*/  SYNCS.PHASECHK.TRANS64.TRYWAIT P1, [R3+URZ+0x30830], R0 ;  /* 0x03083000030075a7 */ /* 0x000062000802017f */
[----:B------:R-:W-:Y:S05]  /*1e80*/  @!P0 BRA `(.L_x_1257) ;  /* 0x0000000000048947 */ /* 0x000fea0003800000 */
[----:B------:R-:W-:Y:S01]  /*1e90*/  BPT.TRAP 0x1 ;  /* 0x000000040000795c */ /* 0x000fe20000300000 */
.L_x_1257:
[----:B-1----:R-:W-:Y:S05]  /*1ea0*/  @P1 BRA `(.L_x_1258) ;  /* 0x0000000000081947 */ /* 0x002fea0003800000 */
[----:B------:R-:W1:Y:S02]  /*1eb0*/  SYNCS.PHASECHK.TRANS64.TRYWAIT P1, [R3+URZ+0x30830], R0 ;  /* 0x03083000030075a7 */ /* 0x000e64000802017f */
[----:B-1----:R-:W-:Y:S05]  /*1ec0*/  @!P1 BRA `(.L_x_1259) ;  /* 0x0000014400d89947 */ /* 0x002fea0003800000 */
.L_x_1258:
        /* <DEDUP_REMOVED lines=13> */
[----:B------:R-:W-:Y:S01]  /*1fa0*/  ULOP3.LUT UR4, UR44, 0x10000, URZ, 0xfc, !UPT ;  /* 0x000100002c047892 */ /* 0x000fe2000f8efc3f */
[----:B------:R-:W-:Y:S01]  /*1fb0*/  UMOV UR13, 0x40000040 ;  /* 0x40000040000d7882 */ /* 0x000fe20000000000 */
[----:B------:R-:W-:Y:S02]  /*1fc0*/  UMOV UR15, 0x40000040 ;  /* 0x40000040000f7882 */ /* 0x000fe40000000000 */
[----:B------:R-:W-:Y:S01]  /*1fd0*/  IMAD.U32 R20, RZ, RZ, UR5 ;  /* 0x00000005ff147e24 */ /* 0x000fe2000f8e00ff */
[----:B------:R-:W-:Y:S02]  /*1fe0*/  ULEA UR5, UR38, UR5, 0xb ;  /* 0x0000000526057291 */ /* 0x000fe4000f8e583f */
[----:B------:R-:W-:Y:S01]  /*1ff0*/  UMOV UR8, UR4 ;  /* 0x0000000400087c82 */ /* 0x000fe20008000000 */
[----:B------:R-:W-:Y:S01]  /*2000*/  UIADD3 UR6, UR4, 0x2, URZ ;  /* 0x0000000204067890 */ /* 0x000fe2000fffe03f */
[----:B------:R-:W-:Y:S01]  /*2010*/  IMAD.U32 R16, RZ, RZ, UR8 ;  /* 0x00000008ff107e24 */ /* 0x000fe2000f8e00ff */
[----:B------:R-:W-:-:S02]  /*2020*/  UIADD3 UR7, UR5, 0x2, URZ ;  /* 0x0000000205077890 */ /* 0x000fc4000fffe03f */
[----:B------:R-:W-:Y:S01]  /*2030*/  UMOV UR10, UR5 ;  /* 0x00000005000a7c82 */ /* 0x000fe20008000000 */
[----:B------:R-:W-:Y:S01]  /*2040*/  UIADD3 UR56, UR4, 0x404, URZ ;  /* 0x0000040404387890 */ /* 0x000fe2000fffe03f */
        /* <DEDUP_REMOVED lines=9> */
[----:B------:R-:W-:-:S02]  /*20e0*/  UIADD3 UR58, UR5, 0x204, URZ ;  /* 0x00000204053a7890 */ /* 0x000fc4000fffe03f */
[----:B------:R-:W-:Y:S02]  /*20f0*/  UIADD3 UR52, UR4, 0x406, URZ ;  /* 0x0000040604347890 */ /* 0x000fe4000fffe03f */
        /* <DEDUP_REMOVED lines=67> */
[----:B------:R-:W-:Y:S02]  /*2530*/  IMAD.U32 R6, RZ, RZ, UR8 ;  /* 0x00000008ff067e24 */ /* 0x000fe4000f8e00ff */
        /* <DEDUP_REMOVED lines=41> */
.L_x_1260:
[----:B------:R-:W-:Y:S01]  /*27d0*/  R2UR UR4, R22 ;  /* 0x00000000160472ca */ /* 0x000fe200000e0000 */
[----:B------:R-:W2:Y:S01]  /*27e0*/  S2UR UR7, SR_CgaCtaId ;  /* 0x00000000000779c3 */ /* 0x000ea20000008800 */
[----:B01----:R-:W-:Y:S01]  /*27f0*/  VIADD R0, R200, UR61 ;  /* 0x0000003dc8007c36 */ /* 0x003fe20008000000 */
[----:B------:R-:W-:Y:S01]  /*2800*/  ULDC UR5, c[0x0][0x9d8] ;  /* 0x0002760000057ab9 */ /* 0x000fe20000000800 */
[----:B------:R-:W-:Y:S01]  /*2810*/  UISETP.NE.AND UP0, UPT, UR60, URZ, UPT ;  /* 0x0000003f3c00728c */ /* 0x000fe2000bf05270 */
[----:B------:R-:W-:Y:S01]  /*2820*/  FMUL.FTZ R31, R31, UR5 ;  /* 0x000000051f1f7c20 */ /* 0x000fe20008410000 */
[----:B------:R-:W-:Y:S01]  /*2830*/  FMUL.FTZ R24, R24, UR5 ;  /* 0x0000000518187c20 */ /* 0x000fe20008410000 */
[----:B------:R-:W-:Y:S01]  /*2840*/  MOV R2, R0 ;  /* 0x0000000000027202 */ /* 0x000fe20000000f00 */
[----:B------:R-:W-:Y:S01]  /*2850*/  FMUL.FTZ R25, R25, UR5 ;  /* 0x0000000519197c20 */ /* 0x000fe20008410000 */
[----:B------:R0:W1:Y:S01]  /*2860*/  MUFU.TANH R21, R31 ;  /* 0x0000001f00157308 */ /* 0x0000620000002400 */
[----:B------:R-:W-:Y:S01]  /*2870*/  FMUL.FTZ R27, R27, UR5 ;  /* 0x000000051b1b7c20 */ /* 0x000fe20008410000 */
[----:B------:R-:W-:Y:S01]  /*2880*/  FMUL.FTZ R28, R28, UR5 ;  /* 0x000000051c1c7c20 */ /* 0x000fe20008410000 */
[----:B------:R-:W-:Y:S01]  /*2890*/  FMUL.FTZ R29, R29, UR5 ;  /* 0x000000051d1d7c20 */ /* 0x000fe20008410000 */
[----:B------:R-:W-:Y:S01]  /*28a0*/  UISETP.NE.AND UP1, UPT, UR4, URZ, UPT ;  /* 0x0000003f0400728c */ /* 0x000fe2000bf25270 */
[----:B------:R-:W-:Y:S01]  /*28b0*/  R2UR UR4, R3 ;  /* 0x00000000030472ca */ /* 0x000fe200000e0000 */
[----:B------:R-:W-:Y:S01]  /*28c0*/  FMUL.FTZ R32, R32, UR5 ;  /* 0x0000000520207c20 */ /* 0x000fe20008410000 */
[----:B------:R-:W-:Y:S01]  /*28d0*/  FMUL.FTZ R33, R33, UR5 ;  /* 0x0000000521217c20 */ /* 0x000fe20008410000 */
[----:B------:R-:W-:Y:S01]  /*28e0*/  FMUL.FTZ R34, R34, UR5 ;  /* 0x0000000522227c20 */ /* 0x000fe20008410000 */
[----:B------:R-:W-:Y:S01]  /*28f0*/  FMUL.FTZ R35, R35, UR5 ;  /* 0x0000000523237c20 */ /* 0x000fe20008410000 */
[----:B------:R-:W-:Y:S01]  /*2900*/  PLOP3.LUT P1, PT, PT, PT, UP1, 0x80, 0x0 ;  /* 0x000000000000781c */ /* 0x000fe20003f2f018 */
[----:B------:R-:W-:Y:S01]  /*2910*/  FMUL.FTZ R36, R36, UR5 ;  /* 0x0000000524247c20 */ /* 0x000fe20008410000 */
[----:B------:R-:W-:Y:S01]  /*2920*/  PLOP3.LUT P2, PT, PT, PT, UP1, 0x80, 0x0 ;  /* 0x000000000000781c */ /* 0x000fe20003f4f018 */
[----:B------:R-:W-:Y:S01]  /*2930*/  FMUL.FTZ R37, R37, UR5 ;  /* 0x0000000525257c20 */ /* 0x000fe20008410000 */
[----:B------:R-:W-:Y:S01]  /*2940*/  FMUL.FTZ R39, R39, UR5 ;  /* 0x0000000527277c20 */ /* 0x000fe20008410000 */
[----:B------:R-:W-:Y:S01]  /*2950*/  @UP1 ULDC UR6, c[0x0][0x44c] ;  /* 0x0001130000061ab9 */ /* 0x000fe20000000800 */
[----:B------:R-:W-:Y:S01]  /*2960*/  FMUL.FTZ R40, R40, UR5 ;  /* 0x0000000528287c20 */ /* 0x000fe20008410000 */
[----:B------:R-:W-:Y:S01]  /*2970*/  FMUL.FTZ R41, R41, UR5 ;  /* 0x0000000529297c20 */ /* 0x000fe20008410000 */
[----:B------:R-:W-:Y:S01]  /*2980*/  UIADD3 UR4, UR4, 0x30840, URZ ;  /* 0x0003084004047890 */ /* 0x000fe2000fffe03f */
[----:B------:R-:W-:Y:S01]  /*2990*/  FMUL.FTZ R42, R42, UR5 ;  /* 0x000000052a2a7c20 */ /* 0x000fe20008410000 */
[----:B------:R-:W-:Y:S01]  /*29a0*/  FMUL.FTZ R43, R43, UR5 ;  /* 0x000000052b2b7c20 */ /* 0x000fe20008410000 */
[----:B------:R-:W-:Y:S01]  /*29b0*/  FMUL.FTZ R44, R44, UR5 ;  /* 0x000000052c2c7c20 */ /* 0x000fe20008410000 */
[----:B--2---:R-:W-:Y:S01]  /*29c0*/  UPRMT UR4, UR7, 0x654, UR4 ;  /* 0x0000065407047896 */ /* 0x004fe20008000004 */
[----:B------:R-:W-:Y:S01]  /*29d0*/  @P1 IMAD.HI.U32 R3, R0, UR6, RZ ;  /* 0x0000000600031c27 */ /* 0x000fe2000f8e00ff */
[----:B------:R-:W-:-:S03]  /*29e0*/  @UP1 ULDC UR6, c[0x0][0x450] ;  /* 0x0001140000061ab9 */ /* 0x000fc60000000800 */
[----:B------:R-:W-:Y:S01]  /*29f0*/  FMUL.FTZ R45, R45, UR5 ;  /* 0x000000052d2d7c20 */ /* 0x000fe20008410000 */
[----:B------:R-:W-:Y:S01]  /*2a00*/  FMUL.FTZ R46, R46, UR5 ;  /* 0x000000052e2e7c20 */ /* 0x000fe20008410000 */
[----:B------:R-:W-:Y:S01]  /*2a10*/  FMUL.FTZ R47, R47, UR5 ;  /* 0x000000052f2f7c20 */ /* 0x000fe20008410000 */
[----:B------:R-:W-:Y:S01]  /*2a20*/  @P2 SHF.R.U32.HI R2, RZ, UR6, R3 ;  /* 0x00000006ff022c19 */ /* 0x000fe20008011603 */
[----:B------:R-:W-:Y:S02]  /*2a30*/  IMAD.MOV.U32 R3, RZ, RZ, -0x40 ;  /* 0xffffffc0ff037424 */ /* 0x000fe400078e00ff */
[----:B------:R-:W-:Y:S01]  /*2a40*/  FMUL.FTZ R48, R48, UR5 ;  /* 0x0000000530307c20 */ /* 0x000fe20008410000 */
[----:B------:R-:W-:Y:S01]  /*2a50*/  FMUL.FTZ R49, R49, UR5 ;  /* 0x0000000531317c20 */ /* 0x000fe20008410000 */
[----:B------:R-:W-:Y:S01]  /*2a60*/  FMUL.FTZ R50, R50, UR5 ;  /* 0x0000000532327c20 */ /* 0x000fe20008410000 */
[----:B------:R-:W2:Y:S01]  /*2a70*/  SHFL.IDX PT, R5, R2, RZ, 0x1c1f ;  /* 0x001c1fff02057589 */ /* 0x000ea200000e0000 */
[----:B0-----:R-:W-:-:S02]  /*2a80*/  IMAD R31, R62, R3, 0x40 ;  /* 0x000000403e1f7424 */ /* 0x001fc400078e0203 */
[----:B------:R-:W-:Y:S01]  /*2a90*/  FMUL.FTZ R51, R51, UR5 ;  /* 0x0000000533337c20 */ /* 0x000fe20008410000 */
[----:B------:R-:W-:Y:S01]  /*2aa0*/  FMUL.FTZ R52, R52, UR5 ;  /* 0x0000000534347c20 */ /* 0x000fe20008410000 */
[----:B------:R-:W-:Y:S01]  /*2ab0*/  FMUL.FTZ R53, R53, UR5 ;  /* 0x0000000535357c20 */ /* 0x000fe20008410000 */
[----:B------:R-:W-:Y:S02]  /*2ac0*/  VIADD R0, R31, 0x1 ;  /* 0x000000011f007836 */ /* 0x000fe40000000000 */
[----:B------:R-:W-:Y:S01]  /*2ad0*/  FMUL.FTZ R54, R54, UR5 ;  /* 0x0000000536367c20 */ /* 0x000fe20008410000 */
[----:B------:R-:W-:Y:S01]  /*2ae0*/  FMUL.FTZ R55, R55, UR5 ;  /* 0x0000000537377c20 */ /* 0x000fe20008410000 */
[----:B------:R-:W-:Y:S01]  /*2af0*/  IMAD.U32 R4, RZ, RZ, UR42 ;  /* 0x0000002aff047e24 */ /* 0x000fe2000f8e00ff */
[----:B------:R-:W-:Y:S01]  /*2b00*/  PLOP3.LUT P1, PT, PT, PT, UP0, 0x40, 0x0 ;  /* 0x000000000000781c */ /* 0x000fe20003f2e808 */
[----:B------:R-:W-:Y:S01]  /*2b10*/  IMAD R3, R19, -0x2, R0 ;  /* 0xfffffffe13037824 */ /* 0x000fe200078e0200 */
[----:B------:R-:W0:Y:S01]  /*2b20*/  MUFU.TANH R24, R24 ;  /* 0x0000001800187308 */ /* 0x000e220000002400 */
[----:B------:R-:W-:Y:S01]  /*2b30*/  FMUL.FTZ R26, R26, UR5 ;  /* 0x000000051a1a7c20 */ /* 0x000fe20008410000 */
[----:B------:R-:W-:Y:S01]  /*2b40*/  ULDC UR7, c[0x0][0x9dc] ;  /* 0x0002770000077ab9 */ /* 0x000fe20000000800 */
[----:B------:R-:W-:Y:S01]  /*2b50*/  SYNCS.ARRIVE.TRANS64.RED.A1T0 RZ, [UR4], RZ ;  /* 0x000000ffffff79a7 */ /* 0x000fe20008100404 */
[----:B------:R-:W-:Y:S01]  /*2b60*/  FMUL.FTZ R38, R38, UR5 ;  /* 0x0000000526267c20 */ /* 0x000fe20008410000 */
[----:B------:R-:W-:Y:S01]  /*2b70*/  ULOP3.LUT UR4, URZ, UR7, URZ, 0x33, !UPT ;  /* 0x000000073f047292 */ /* 0x000fe2000f8e333f */
[----:B------:R-:W-:Y:S01]  /*2b80*/  IADD3 R3, -R4, UR43, R3 ;  /* 0x0000002b04037c10 */ /* 0x000fe2000fffe103 */
[----:B------:R-:W-:Y:S01]  /*2b90*/  VIADD R0, R31, UR43 ;  /* 0x0000002b1f007c36 */ /* 0x000fe20008000000 */
[----:B------:R-:W3:Y:S01]  /*2ba0*/  MUFU.TANH R25, R25 ;  /* 0x0000001900197308 */ /* 0x000ee20000002400 */
[----:B------:R-:W-:Y:S01]  /*2bb0*/  ULDC UR14, c[0x0][0x9e0] ;  /* 0x00027800000e7ab9 */ /* 0x000fe20000000800 */
[----:B------:R-:W-:Y:S01]  /*2bc0*/  FMUL.FTZ R30, R30, UR5 ;  /* 0x000000051e1e7c20 */ /* 0x000fe20008410000 */
[----:B------:R-:W-:-:S02]  /*2bd0*/  VIADD R57, R3, UR14 ;  /* 0x0000000e03397c36 */ /* 0x000fc40008000000 */
[----:B------:R-:W-:-:S03]  /*2be0*/  VIADD R58, R3, UR4 ;  /* 0x00000004033a7c36 */ /* 0x000fc60008000000 */
[----:B------:R-:W4:Y:S01]  /*2bf0*/  MUFU.TANH R27, R27 ;  /* 0x0000001b001b7308 */ /* 0x000f220000002400 */
[----:B--2---:R-:W-:-:S07]  /*2c00*/  IMAD.IADD R3, R58, 0x1, R5 ;  /* 0x000000013a037824 */ /* 0x004fce00078e0205 */
[----:B------:R-:W2:Y:S08]  /*2c10*/  MUFU.TANH R28, R28 ;  /* 0x0000001c001c7308 */ /* 0x000eb00000002400 */
        /* <DEDUP_REMOVED lines=27> */
[----:B-----5:R-:W-:-:S05]  /*2dd0*/  IMAD R38, R19, -0x2, R0 ;  /* 0xfffffffe13267824 */ /* 0x020fca00078e0200 */
[----:B------:R-:W-:Y:S02]  /*2de0*/  VIADDMNMX R0, R5, R57, R38, PT ;  /* 0x0000003905007246 */ /* 0x000fe40003800126 */
[----:B-1----:R-:W-:Y:S01]  /*2df0*/  LEA R30, R62, 0xffffffc0, 0x6 ;  /* 0xffffffc03e1e7811 */ /* 0x002fe200078e30ff */
[----:B--234-:R-:W-:Y:S06]  /*2e00*/  @P1 BRA `(.L_x_1261) ;  /* 0x0000000000641947 */ /* 0x01cfec0003800000 */
[----:B------:R-:W-:Y:S01]  /*2e10*/  MOV R4, UR42 ;  /* 0x0000002a00047c02 */ /* 0x000fe20008000f00 */
[----:B------:R-:W-:Y:S03]  /*2e20*/  BSSY B0, `(.L_x_1262) ;  /* 0x0000013000007945 */ /* 0x000fe60003800000 */
[----:B------:R-:W-:-:S04]  /*2e30*/  IADD3 R5, -R4, UR43, R5 ;  /* 0x0000002b04057c10 */ /* 0x000fc8000fffe105 */
        /* <DEDUP_REMOVED lines=11> */
.L_x_1263:
[----:B------:R-:W-:Y:S02]  /*2ef0*/  ULDC UR4, c[0x0][0x9e4] ;  /* 0x0002790000047ab9 */ /* 0x000fe40000000800 */
[----:B------:R-:W-:-:S05]  /*2f00*/  IMAD.U32 R59, RZ, RZ, UR4 ;  /* 0x00000004ff3b7e24 */ /* 0x000fca000f8e00ff */
[----:B------:R-:W-:-:S13]  /*2f10*/  ISETP.NE.AND P1, PT, R59, 0x1, PT ;  /* 0x000000013b00780c */ /* 0x000fda0003f25270 */
[----:B------:R-:W1:Y:S02]  /*2f20*/  @P1 LDC.64 R60, c[0x0][0x9e8] ;  /* 0x00027a00ff3c1b82 */ /* 0x000e640000000a00 */
[----:B-1----:R-:W-:-:S05]  /*2f30*/  @P1 IMAD.HI.U32 R4, R5, R60, RZ ;  /* 0x0000003c05041227 */ /* 0x002fca00078e00ff */
[----:B------:R-:W-:-:S07]  /*2f40*/  @P1 SHF.R.U32.HI R5, RZ, R61, R4 ;  /* 0x0000003dff051219 */ /* 0x000fce0000011604 */
.L_x_1264:
[----:B------:R-:W-:Y:S05]  /*2f50*/  BSYNC B0 ;  /* 0x0000000000007941 */ /* 0x000fea0003800000 */
.L_x_1262:
[----:B------:R-:W-:-:S04]  /*2f60*/  IMAD R4, R5, R59, -R30 ;  /* 0x0000003b05047224 */ /* 0x000fc800078e0a1e */
[----:B------:R-:W-:-:S05]  /*2f70*/  IMAD R4, R19, -0x2, R4 ;  /* 0xfffffffe13047824 */ /* 0x000fca00078e0204 */
[----:B------:R-:W-:Y:S02]  /*2f80*/  VIADDMNMX R0, R4, R59, R0, PT ;  /* 0x0000003b04007246 */ /* 0x000fe40003800100 */
[----:B------:R-:W-:-:S07]  /*2f90*/  VIMNMX R3, R3, R4, !PT ;  /* 0x0000000403037248 */ /* 0x000fce0007fe0100 */
.L_x_1261:
        /* <DEDUP_REMOVED lines=12> */
[----:B------:R-:W-:Y:S02]  /*3060*/  FSEL R60, R25, -INF , !P4 ;  /* 0xff800000193c7808 */ /* 0x000fe40006000000 */
[----:B------:R-:W-:-:S02]  /*3070*/  P2R R61, PR, RZ, 0x20 ;  /* 0x00000020ff3d7803 */ /* 0x000fc40000000000 */
[----:B------:R-:W-:Y:S02]  /*3080*/  ISETP.LT.OR P3, PT, R0, 0x11, P3 ;  /* 0x000000110000780c */ /* 0x000fe40001f61670 */
[----:B------:R-:W-:Y:S02]  /*3090*/  ISETP.GT.AND P4, PT, R3, 0x9, !P6 ;  /* 0x000000090300780c */ /* 0x000fe40007784270 */
[----:B------:R-:W-:Y:S02]  /*30a0*/  ISETP.GE.AND P5, PT, R31, 0x12, PT ;  /* 0x000000121f00780c */ /* 0x000fe40003fa6270 */
[----:B0-----:R-:W-:Y:S02]  /*30b0*/  FSEL R68, R32, -INF , !P3 ;  /* 0xff80000020447808 */ /* 0x001fe40005800000 */
        /* <DEDUP_REMOVED lines=63> */
[----:B------:R-:W-:Y:S01]  /*34b0*/  IMAD.U32 R2, RZ, RZ, UR42 ;  /* 0x0000002aff027e24 */ /* 0x000fe2000f8e00ff */
[----:B------:R-:W-:Y:S04]  /*34c0*/  BSSY B0, `(.L_x_1266) ;  /* 0x0000013000007945 */ /* 0x000fe80003800000 */
[----:B------:R-:W-:-:S04]  /*34d0*/  IADD3 R5, -R2, UR43, R5 ;  /* 0x0000002b02057c10 */ /* 0x000fc8000fffe105 */
        /* <DEDUP_REMOVED lines=11> */
.L_x_1267:
[----:B------:R-:W-:Y:S02]  /*3590*/  ULDC UR4, c[0x0][0x9e4] ;  /* 0x0002790000047ab9 */ /* 0x000fe40000000800 */
[----:B------:R-:W-:-:S05]  /*35a0*/  IMAD.U32 R25, RZ, RZ, UR4 ;  /* 0x00000004ff197e24 */ /* 0x000fca000f8e00ff */
[----:B------:R-:W-:-:S13]  /*35b0*/  ISETP.NE.AND P6, PT, R25, 0x1, PT ;  /* 0x000000011900780c */ /* 0x000fda0003fc5270 */
[----:B------:R-:W0:Y:S02]  /*35c0*/  @P6 LDC.64 R28, c[0x0][0x9e8] ;  /* 0x00027a00ff1c6b82 */ /* 0x000e240000000a00 */
[----:B0-----:R-:W-:-:S05]  /*35d0*/  @P6 IMAD.HI.U32 R2, R5, R28, RZ ;  /* 0x0000001c05026227 */ /* 0x001fca00078e00ff */
[----:B------:R-:W-:-:S07]  /*35e0*/  @P6 SHF.R.U32.HI R5, RZ, R29, R2 ;  /* 0x0000001dff056219 */ /* 0x000fce0000011602 */
.L_x_1268:
[----:B------:R-:W-:Y:S05]  /*35f0*/  BSYNC B0 ;  /* 0x0000000000007941 */ /* 0x000fea0003800000 */
.L_x_1266:
[----:B------:R-:W-:-:S04]  /*3600*/  IMAD R2, R5, R25, -R30 ;  /* 0x0000001905027224 */ /* 0x000fc800078e0a1e */
[----:B------:R-:W-:-:S05]  /*3610*/  IMAD R2, R19, -0x2, R2 ;  /* 0xfffffffe13027824 */ /* 0x000fca00078e0202 */
[----:B------:R-:W-:Y:S02]  /*3620*/  VIADDMNMX R0, R2, R25, R0, PT ;  /* 0x0000001902007246 */ /* 0x000fe40003800100 */
[----:B------:R-:W-:-:S07]  /*3630*/  VIMNMX R3, R3, R2, !PT ;  /* 0x0000000203037248 */ /* 0x000fce0007fe0100 */
.L_x_1265:
        /* <DEDUP_REMOVED lines=25> */
[----:B------:R-:W-:Y:S02]  /*37d0*/  ISETP.GT.AND P1, PT, R3, 0x11, !P1 ;  /* 0x000000110300780c */ /* 0x000fe40004f24270 */
[----:B------:R-:W-:Y:S02]  /*37e0*/  FMNMX.FTZ R4, R78, R4, !PT ;  /* 0x000000044e047209 */ /* 0x000fe40007810000 */
[----:B------:R-:W-:-:S02]  /*37f0*/  ISETP.LT.OR P1, PT, R0, 0x12, P1 ;  /* 0x000000120000780c */ /* 0x000fc40000f21670 */
[----:B------:R-:W-:Y:S02]  /*3800*/  FMNMX.FTZ R4, R80, R4, !PT ;  /* 0x0000000450047209 */ /* 0x000fe40007810000 */
[----:B------:R-:W-:Y:S02]  /*3810*/  FSEL R25, R35, -INF , !P1 ;  /* 0xff80000023197808 */ /* 0x000fe40004800000 */
[----:B------:R-:W-:Y:S02]  /*3820*/  ISETP.NE.AND P1, PT, R33, RZ, PT ;  /* 0x000000ff2100720c */ /* 0x000fe40003f25270 */
[C---:B------:R-:W-:Y:S02]  /*3830*/  ISETP.GT.AND P2, PT, R3.reuse, 0x8, !P2 ;  /* 0x000000080300780c */ /* 0x040fe40005744270 */
[----:B------:R-:W-:Y:S02]  /*3840*/  ISETP.GT.AND P1, PT, R3, 0x18, !P1 ;  /* 0x000000180300780c */ /* 0x000fe40004f24270 */
[----:B------:R-:W-:-:S02]  /*3850*/  FMNMX.FTZ R4, R82, R4, !PT ;  /* 0x0000000452047209 */ /* 0x000fc40007810000 */
[C---:B------:R-:W-:Y:S02]  /*3860*/  ISETP.LT.OR P1, PT, R0.reuse, 0x19, P1 ;  /* 0x000000190000780c */ /* 0x040fe40000f21670 */
[----:B------:R-:W-:Y:S02]  /*3870*/  ISETP.LT.OR P2, PT, R0, 0x9, P2 ;  /* 0x000000090000780c */ /* 0x000fe40001741670 */
[----:B------:R-:W-:Y:S02]  /*3880*/  FSEL R26, R26, -INF , !P1 ;  /* 0xff8000001a1a7808 */ /* 0x000fe40004800000 */
[----:B------:R-:W-:Y:S02]  /*3890*/  ISETP.NE.AND P1, PT, R63, RZ, PT ;  /* 0x000000ff3f00720c */ /* 0x000fe40003f25270 */
[----:B------:R-:W-:Y:S02]  /*38a0*/  FMNMX.FTZ R4, R48, R4, !PT ;  /* 0x0000000430047209 */ /* 0x000fe40007810000 */
[----:B------:R-:W-:-:S02]  /*38b0*/  ISETP.GT.AND P1, PT, R3, 0x19, !P1 ;  /* 0x000000190300780c */ /* 0x000fc40004f24270 */
[----:B------:R-:W-:Y:S02]  /*38c0*/  FSEL R18, R18, -INF , !P2 ;  /* 0xff80000012127808 */ /* 0x000fe40005000000 */
[----:B------:R-:W-:Y:S02]  /*38d0*/  ISETP.LT.OR P1, PT, R0, 0x1a, P1 ;  /* 0x0000001a0000780c */ /* 0x000fe40000f21670 */
[----:B------:R-:W-:Y:S02]  /*38e0*/  ISETP.NE.AND P2, PT, R40, RZ, PT ;  /* 0x000000ff2800720c */ /* 0x000fe40003f45270 */
[----:B------:R-:W-:Y:S02]  /*38f0*/  FSEL R27, R39, -INF , !P1 ;  /* 0xff800000271b7808 */ /* 0x000fe40004800000 */
[----:B------:R-:W-:Y:S02]  /*3900*/  ISETP.NE.AND P1, PT, R37, RZ, PT ;  /* 0x000000ff2500720c */ /* 0x000fe40003f25270 */
[----:B------:R-:W-:-:S02]  /*3910*/  FMNMX.FTZ R4, R84, R4, !PT ;  /* 0x0000000454047209 */ /* 0x000fc40007810000 */
[C---:B------:R-:W-:Y:S02]  /*3920*/  ISETP.GT.AND P1, PT, R3.reuse, 0x20, !P1 ;  /* 0x000000200300780c */ /* 0x040fe40004f24270 */
[----:B------:R-:W-:Y:S02]  /*3930*/  FMNMX.FTZ R4, R52, R4, !PT ;  /* 0x0000000434047209 */ /* 0x000fe40007810000 */
[----:B------:R-:W-:Y:S02]  /*3940*/  ISETP.LT.OR P1, PT, R0, 0x21, P1 ;  /* 0x000000210000780c */ /* 0x000fe40000f21670 */
[----:B------:R-:W-:Y:S02]  /*3950*/  FMNMX.FTZ R32, R86, R4, !PT ;  /* 0x0000000456207209 */ /* 0x000fe40007810000 */
        /* <DEDUP_REMOVED lines=8> */
[----:B------:R-:W0:Y:S01]  /*39e0*/  SHFL.BFLY PT, R31, R32, 0x2, 0x1f ;  /* 0x0c401f00201f7f89 */ /* 0x000e2200000e0000 */
[----:B------:R-:W-:Y:S02]  /*39f0*/  ISETP.LT.OR P1, PT, R0, 0x1, P1 ;  /* 0x000000010000780c */ /* 0x000fe40000f21670 */
[----:B------:R-:W-:Y:S02]  /*3a00*/  ISETP.GT.AND P3, PT, R3, 0x30, !P3 ;  /* 0x000000300300780c */ /* 0x000fe40005f64270 */
[----:B------:R-:W-:Y:S02]  /*3a10*/  FSEL R2, R56, -INF , !P1 ;  /* 0xff80000038027808 */ /* 0x000fe40004800000 */
[----:B------:R-:W-:Y:S02]  /*3a20*/  ISETP.NE.AND P1, PT, R41, RZ, PT ;  /* 0x000000ff2900720c */ /* 0x000fe40003f25270 */
[C---:B------:R-:W-:Y:S02]  /*3a30*/  ISETP.GT.AND P4, PT, R3.reuse, 0x31, !P4 ;  /* 0x000000310300780c */ /* 0x040fe40006784270 */
[----:B------:R-:W-:-:S02]  /*3a40*/  ISETP.GT.AND P1, PT, R3, 0x28, !P1 ;  /* 0x000000280300780c */ /* 0x000fc40004f24270 */
[----:B------:R-:W-:Y:S02]  /*3a50*/  ISETP.GT.AND P5, PT, R3, 0x38, !P5 ;  /* 0x000000380300780c */ /* 0x000fe40006fa4270 */
[C---:B------:R-:W-:Y:S02]  /*3a60*/  ISETP.LT.OR P1, PT, R0.reuse, 0x29, P1 ;  /* 0x000000290000780c */ /* 0x040fe40000f21670 */
[C---:B------:R-:W-:Y:S02]  /*3a70*/  ISETP.LT.OR P2, PT, R0.reuse, 0x2a, P2 ;  /* 0x0000002a0000780c */ /* 0x040fe40001741670 */
[C---:B------:R-:W-:Y:S02]  /*3a80*/  ISETP.LT.OR P3, PT, R0.reuse, 0x31, P3 ;  /* 0x000000310000780c */ /* 0x040fe40001f61670 */
[C---:B------:R-:W-:Y:S02]  /*3a90*/  ISETP.LT.OR P4, PT, R0.reuse, 0x32, P4 ;  /* 0x000000320000780c */ /* 0x040fe40002781670 */
[----:B------:R-:W-:-:S02]  /*3aa0*/  ISETP.LT.OR P5, PT, R0, 0x39, P5 ;  /* 0x000000390000780c */ /* 0x000fc40002fa1670 */
[----:B0-----:R-:W-:Y:S02]  /*3ab0*/  FMNMX.FTZ R33, R32, R31, !PT ;  /* 0x0000001f20217209 */ /* 0x001fe40007810000 */
[----:B------:R-:W-:Y:S02]  /*3ac0*/  FMNMX.FTZ R31, R2, R5, !PT ;  /* 0x00000005021f7209 */ /* 0x000fe40007810000 */
[----:B------:R-:W-:Y:S01]  /*3ad0*/  R2UR UR4, R22 ;  /* 0x00000000160472ca */ /* 0x000fe200000e0000 */
[----:B------:R-:W0:Y:S01]  /*3ae0*/  SHFL.BFLY PT, R34, R33, 0x1, 0x1f ;  /* 0x0c201f0021227f89 */ /* 0x000e2200000e0000 */
[----:B------:R-:W-:-:S04]  /*3af0*/  FMNMX.FTZ R4, R18, R31, !PT ;  /* 0x0000001f12047209 */ /* 0x000fc80007810000 */
[----:B------:R-:W-:-:S04]  /*3b00*/  FMNMX.FTZ R31, R21, R4, !PT ;  /* 0x00000004151f7209 */ /* 0x000fc80007810000 */
[----:B------:R-:W-:-:S03]  /*3b10*/  FMNMX.FTZ R30, R24, R31, !PT ;  /* 0x0000001f181e7209 */ /* 0x000fc60007810000 */
[----:B------:R-:W-:Y:S01]  /*3b20*/  UISETP.NE.AND UP1, UPT, UR4, URZ, UPT ;  /* 0x0000003f0400728c */ /* 0x000fe2000bf25270 */
[----:B------:R-:W-:Y:S02]  /*3b30*/  FMNMX.FTZ R31, R25, R30, !PT ;  /* 0x0000001e191f7209 */ /* 0x000fe40007810000 */
[----:B------:R-:W-:Y:S02]  /*3b40*/  FSEL R30, R46, -INF , !P1 ;  /* 0xff8000002e1e7808 */ /* 0x000fe40004800000 */
[----:B------:R-:W-:-:S04]  /*3b50*/  FMNMX.FTZ R32, R26, R31, !PT ;  /* 0x0000001f1a207209 */ /* 0x000fc80007810000 */
[----:B------:R-:W-:Y:S02]  /*3b60*/  FMNMX.FTZ R31, R27, R32, !PT ;  /* 0x000000201b1f7209 */ /* 0x000fe40007810000 */
[----:B------:R-:W-:Y:S01]  /*3b70*/  @UP1 ULDC UR4, c[0x0][0x44c] ;  /* 0x0001130000041ab9 */ /* 0x000fe20000000800 */
[----:B0-----:R-:W-:Y:S01]  /*3b80*/  FMNMX.FTZ R4, R33, R34, !PT ;  /* 0x0000002221047209 */ /* 0x001fe20007810000 */
[----:B------:R-:W-:Y:S01]  /*3b90*/  UIMAD.WIDE.U32 UR4, UR61, UR4, URZ ;  /* 0x000000043d0472a5 */ /* 0x000fe2000f8e003f */
[----:B------:R-:W-:Y:S01]  /*3ba0*/  FMNMX.FTZ R32, R28, R31, !PT ;  /* 0x0000001f1c207209 */ /* 0x000fe20007810000 */
[----:B------:R-:W-:Y:S01]  /*3bb0*/  @UP1 ULDC UR11, c[0x0][0x450] ;  /* 0x00011400000b1ab9 */ /* 0x000fe20000000800 */
[C---:B------:R-:W-:Y:S01]  /*3bc0*/  FSETP.NEU.FTZ.AND P1, PT, R4.reuse, -INF , PT ;  /* 0xff8000000400780b */ /* 0x040fe20003f3d000 */
[----:B------:R-:W-:Y:S01]  /*3bd0*/  FMUL.FTZ R33, R4, UR6 ;  /* 0x0000000604217c20 */ /* 0x000fe20008410000 */
[----:B------:R-:W-:Y:S01]  /*3be0*/  FSEL R31, R47, -INF , !P2 ;  /* 0xff8000002f1f7808 */ /* 0x000fe20005000000 */
[----:B------:R-:W-:-:S03]  /*3bf0*/  @UP1 USHF.R.U32.HI UR10, URZ, UR11, UR5 ;  /* 0x0000000b3f0a1299 */ /* 0x000fc60008011605 */
[----:B------:R-:W-:Y:S01]  /*3c00*/  FSEL R35, R33, RZ, P1 ;  /* 0x000000ff21237208 */ /* 0x000fe20000800000 */
[----:B------:R-:W-:Y:S01]  /*3c10*/  UIADD3 UR41, UR41, UR10, URZ ;  /* 0x0000000a29297290 */ /* 0x000fe2000fffe03f */
[----:B------:R-:W-:Y:S02]  /*3c20*/  ISETP.GT.AND P1, PT, R3, 0x39, !P6 ;  /* 0x000000390300780c */ /* 0x000fe40007724270 */
[----:B------:R-:W-:Y:S01]  /*3c30*/  FMNMX.FTZ R3, R29, R32, !PT ;  /* 0x000000201d037209 */ /* 0x000fe20007810000 */
[--C-:B------:R-:W-:Y:S01]  /*3c40*/  FFMA.FTZ R36, R36, UR6, -R35.reuse ;  /* 0x0000000624247c23 */ /* 0x100fe20008010823 */
[----:B------:R-:W-:Y:S01]  /*3c50*/  FSEL R32, R50, -INF , !P3 ;  /* 0xff80000032207808 */ /* 0x000fe20005800000 */
[--C-:B------:R-:W-:Y:S01]  /*3c60*/  FFMA.FTZ R37, R60, UR6, -R35.reuse ;  /* 0x000000063c257c23 */ /* 0x100fe20008010823 */
[----:B------:R-:W-:Y:S01]  /*3c70*/  FMNMX.FTZ R34, R30, R3, !PT ;  /* 0x000000031e227209 */ /* 0x000fe20007810000 */
[----:B------:R0:W-:Y:S01]  /*3c80*/  MUFU.EX2 R196, R36 ;  /* 0x0000002400c47308 */ /* 0x0001e20000000800 */
[----:B------:R-:W-:Y:S01]  /*3c90*/  FSEL R33, R51, -INF , !P4 ;  /* 0xff80000033217808 */ /* 0x000fe20006000000 */
[--C-:B------:R-:W-:Y:S01]  /*3ca0*/  FFMA.FTZ R38, R64, UR6, -R35.reuse ;  /* 0x0000000640267c23 */ /* 0x100fe20008010823 */
[----:B------:R-:W-:Y:S01]  /*3cb0*/  FMNMX.FTZ R3, R31, R34, !PT ;  /* 0x000000221f037209 */ /* 0x000fe20007810000 */
[--C-:B------:R-:W-:Y:S01]  /*3cc0*/  FFMA.FTZ R39, R66, UR6, -R35.reuse ;  /* 0x0000000642277c23 */ /* 0x100fe20008010823 */
[----:B------:R-:W-:Y:S01]  /*3cd0*/  ISETP.LT.OR P1, PT, R0, 0x3a, P1 ;  /* 0x0000003a0000780c */ /* 0x000fe20000f21670 */
[--C-:B------:R-:W-:Y:S01]  /*3ce0*/  FFMA.FTZ R40, R68, UR6, -R35.reuse ;  /* 0x0000000644287c23 */ /* 0x100fe20008010823 */
[----:B------:R-:W-:Y:S01]  /*3cf0*/  FMNMX.FTZ R34, R32, R3, !PT ;  /* 0x0000000320227209 */ /* 0x000fe20007810000 */
[----:B------:R-:W1:Y:S01]  /*3d00*/  MUFU.EX2 R37, R37 ;  /* 0x0000002500257308 */ /* 0x000e620000000800 */
[----:B------:R-:W-:Y:S01]  /*3d10*/  FSEL R0, R54, -INF , !P5 ;  /* 0xff80000036007808 */ /* 0x000fe20006800000 */
[--C-:B------:R-:W-:Y:S01]  /*3d20*/  FFMA.FTZ R41, R70, UR6, -R35.reuse ;  /* 0x0000000646297c23 */ /* 0x100fe20008010823 */
        /* <DEDUP_REMOVED lines=12> */
[----:B------:R-:W-:Y:S01]  /*3df0*/  FFMA.FTZ R49, R84, UR6, -R35 ;  /* 0x0000000654317c23 */ /* 0x000fe20008010823 */
[----:B0-----:R-:W0:Y:S01]  /*3e00*/  SHFL.BFLY PT, R36, R3, 0x2, 0x1f ;  /* 0x0c401f0003247f89 */ /* 0x001e2200000e0000 */
[----:B------:R-:W2:Y:S01]  /*3e10*/  MUFU.EX2 R39, R39 ;  /* 0x0000002700277308 */ /* 0x000ea20000000800 */
[----:B-1----:R-:W-:Y:S01]  /*3e20*/  FADD.FTZ R53, R196, R37 ;  /* 0x00000025c4357221 */ /* 0x002fe20000010000 */
[----:B------:R-:W-:Y:S01]  /*3e30*/  F2FP.BF16.F32.PACK_AB R196, R37, R196 ;  /* 0x000000c425c4723e */ /* 0x000fe200000010ff */
[----:B------:R-:W-:-:S05]  /*3e40*/  UIADD3 UR14, UR41, UR14, URZ ;  /* 0x0000000e290e7290 */ /* 0x000fca000fffe03f */
[----:B------:R-:W-:Y:S08]  /*3e50*/  MUFU.EX2 R40, R40 ;  /* 0x0000002800287308 */ /* 0x000ff00000000800 */
[----:B------:R-:W1:Y:S01]  /*3e60*/  MUFU.EX2 R41, R41 ;  /* 0x0000002900297308 */ /* 0x000e620000000800 */
[----:B--2---:R-:W-:Y:S02]  /*3e70*/  F2FP.BF16.F32.PACK_AB R198, R39, R38 ;  /* 0x0000002627c6723e */ /* 0x004fe400000010ff */
[----:B0-----:R-:W-:-:S05]  /*3e80*/  FMNMX.FTZ R36, R3, R36, !PT ;  /* 0x0000002403247209 */ /* 0x001fca0007810000 */
        /* <DEDUP_REMOVED lines=9> */
[----:B------:R-:W-:-:S02]  /*3f20*/  FFMA.FTZ R35, R86, UR6, -R35 ;  /* 0x0000000656237c23 */ /* 0x000fc40008010823 */
[C---:B------:R-:W-:Y:S01]  /*3f30*/  FSETP.NEU.FTZ.AND P1, PT, R3.reuse, -INF , PT ;  /* 0xff8000000300780b */ /* 0x040fe20003f3d000 */
[----:B------:R-:W-:Y:S01]  /*3f40*/  FMUL.FTZ R50, R3, UR6 ;  /* 0x0000000603327c20 */ /* 0x000fe20008410000 */
[----:B------:R-:W-:Y:S04]  /*3f50*/  MUFU.EX2 R46, R46 ;  /* 0x0000002e002e7308 */ /* 0x000fe80000000800 */
[----:B------:R-:W-:Y:S02]  /*3f60*/  FSEL R51, R50, RZ, P1 ;  /* 0x000000ff32337208 */ /* 0x000fe40000800000 */
[----:B------:R-:W-:Y:S02]  /*3f70*/  PLOP3.LUT P1, PT, PT, PT, UP0, 0x40, 0x0 ;  /* 0x000000000000781c */ /* 0x000fe40003f2e808 */
        /* <DEDUP_REMOVED lines=8> */
[----:B------:R2:W-:Y:S01]  /*4000*/  MUFU.EX2 R199, R18 ;  /* 0x0000001200c77308 */ /* 0x0005e20000000800 */
[--C-:B------:R-:W-:Y:S01]  /*4010*/  FFMA.FTZ R27, R27, UR6, -R51.reuse ;  /* 0x000000061b1b7c23 */ /* 0x100fe20008010833 */
[--C-:B------:R-:W-:Y:S01]  /*4020*/  FFMA.FTZ R28, R28, UR6, -R51.reuse ;  /* 0x000000061c1c7c23 */ /* 0x100fe20008010833 */
[--C-:B------:R-:W-:Y:S01]  /*4030*/  FFMA.FTZ R29, R29, UR6, -R51.reuse ;  /* 0x000000061d1d7c23 */ /* 0x100fe20008010833 */
[--C-:B------:R-:W-:Y:S01]  /*4040*/  FFMA.FTZ R30, R30, UR6, -R51.reuse ;  /* 0x000000061e1e7c23 */ /* 0x100fe20008010833 */
[--C-:B------:R-:W-:Y:S01]  /*4050*/  FFMA.FTZ R31, R31, UR6, -R51.reuse ;  /* 0x000000061f1f7c23 */ /* 0x100fe20008010833 */
[--C-:B------:R-:W-:Y:S01]  /*4060*/  FFMA.FTZ R32, R32, UR6, -R51.reuse ;  /* 0x0000000620207c23 */ /* 0x100fe20008010833 */
[----:B------:R-:W-:Y:S01]  /*4070*/  FFMA.FTZ R33, R33, UR6, -R51 ;  /* 0x0000000621217c23 */ /* 0x000fe20008010833 */
[----:B------:R-:W-:Y:S01]  /*4080*/  MUFU.EX2 R2, R2 ;  /* 0x0000000200027308 */ /* 0x000fe20000000800 */
[----:B--2---:R-:W-:Y:S01]  /*4090*/  FADD.FTZ R18, R38, R53 ;  /* 0x0000003526127221 */ /* 0x004fe20000010000 */
[--C-:B------:R-:W-:Y:S01]  /*40a0*/  FFMA.FTZ R0, R0, UR6, -R51.reuse ;  /* 0x0000000600007c23 */ /* 0x100fe20008010833 */
[----:B------:R-:W-:Y:S01]  /*40b0*/  FFMA.FTZ R34, R34, UR6, -R51 ;  /* 0x0000000622227c23 */ /* 0x000fe20008010833 */
[----:B-1----:R-:W-:-:S02]  /*40c0*/  F2FP.BF16.F32.PACK_AB R188, R45, R44 ;  /* 0x0000002c2dbc723e */ /* 0x002fc400000010ff */
[----:B0-----:R-:W-:Y:S02]  /*40d0*/  F2FP.BF16.F32.PACK_AB R190, R47, R46 ;  /* 0x0000002e2fbe723e */ /* 0x001fe400000010ff */
[----:B------:R-:W0:Y:S08]  /*40e0*/  MUFU.EX2 R5, R5 ;  /* 0x0000000500057308 */ /* 0x000e300000000800 */
[----:B------:R1:W2:Y:S08]  /*40f0*/  MUFU.EX2 R50, R21 ;  /* 0x0000001500327308 */ /* 0x0002b00000000800 */
[----:B------:R-:W3:Y:S01]  /*4100*/  MUFU.EX2 R24, R24 ;  /* 0x0000001800187308 */ /* 0x000ee20000000800 */
[----:B-1----:R-:W-:Y:S01]  /*4110*/  FADD.FTZ R21, R39, R18 ;  /* 0x0000001227157221 */ /* 0x002fe20000010000 */
[----:B0-----:R-:W-:-:S03]  /*4120*/  F2FP.BF16.F32.PACK_AB R197, R5, R2 ;  /* 0x0000000205c5723e */ /* 0x001fc600000010ff */
[----:B------:R-:W-:-:S03]  /*4130*/  FADD.FTZ R18, R40, R21 ;  /* 0x0000001528127221 */ /* 0x000fc60000010000 */
[----:B------:R-:W0:Y:S01]  /*4140*/  MUFU.EX2 R25, R25 ;  /* 0x0000001900197308 */ /* 0x000e220000000800 */
[----:B------:R-:W-:Y:S01]  /*4150*/  FADD.FTZ R21, R41, R18 ;  /* 0x0000001229157221 */ /* 0x000fe20000010000 */
[----:B------:R-:W-:-:S03]  /*4160*/  FADD.FTZ R18, R2, R5 ;  /* 0x0000000502127221 */ /* 0x000fc60000010000 */
[----:B------:R-:W-:Y:S01]  /*4170*/  FADD.FTZ R52, R42, R21 ;  /* 0x000000152a347221 */ /* 0x000fe20000010000 */
[----:B------:R-:W-:Y:S01]  /*4180*/  FADD.FTZ R21, R199, R18 ;  /* 0x00000012c7157221 */ /* 0x000fe20000010000 */
[C---:B--2---:R-:W-:Y:S01]  /*4190*/  F2FP.BF16.F32.PACK_AB R199, R50.reuse, R199 ;  /* 0x000000c732c7723e */ /* 0x044fe200000010ff */
[----:B------:R-:W1:Y:S01]  /*41a0*/  MUFU.EX2 R26, R26 ;  /* 0x0000001a001a7308 */ /* 0x000e620000000800 */
[----:B------:R-:W-:Y:S01]  /*41b0*/  FADD.FTZ R53, R43, R52 ;  /* 0x000000342b357221 */ /* 0x000fe20000010000 */
[----:B------:R-:W-:-:S03]  /*41c0*/  FADD.FTZ R21, R50, R21 ;  /* 0x0000001532157221 */ /* 0x000fc60000010000 */
[----:B------:R-:W-:-:S03]  /*41d0*/  FADD.FTZ R18, R44, R53 ;  /* 0x000000352c127221 */ /* 0x000fc60000010000 */
[----:B------:R-:W2:Y:S01]  /*41e0*/  MUFU.EX2 R27, R27 ;  /* 0x0000001b001b7308 */ /* 0x000ea20000000800 */
[----:B------:R-:W-:Y:S01]  /*41f0*/  FADD.FTZ R53, R45, R18 ;  /* 0x000000122d357221 */ /* 0x000fe20000010000 */
[----:B---3--:R-:W-:Y:S01]  /*4200*/  FADD.FTZ R18, R24, R21 ;  /* 0x0000001518127221 */ /* 0x008fe20000010000 */
[C---:B0-----:R-:W-:Y:S02]  /*4210*/  F2FP.BF16.F32.PACK_AB R193, R25.reuse, R24 ;  /* 0x0000001819c1723e */ /* 0x041fe400000010ff */
[----:B------:R-:W-:Y:S01]  /*4220*/  FADD.FTZ R52, R46, R53 ;  /* 0x000000352e347221 */ /* 0x000fe20000010000 */
[----:B------:R-:W-:Y:S02]  /*4230*/  FADD.FTZ R21, R25, R18 ;  /* 0x0000001219157221 */ /* 0x000fe40000010000 */
[----:B------:R-:W0:Y:S01]  /*4240*/  MUFU.EX2 R28, R28 ;  /* 0x0000001c001c7308 */ /* 0x000e220000000800 */
[----:B------:R-:W-:Y:S01]  /*4250*/  FADD.FTZ R37, R47, R52 ;  /* 0x000000342f257221 */ /* 0x000fe20000010000 */
[----:B-1----:R-:W-:-:S06]  /*4260*/  FADD.FTZ R18, R26, R21 ;  /* 0x000000151a127221 */ /* 0x002fcc0000010000 */
        /* <DEDUP_REMOVED lines=14> */
[----:B-1----:R-:W-:-:S07]  /*4350*/  FADD.FTZ R2, R32, R5 ;  /* 0x0000000520027221 */ /* 0x002fce0000010000 */
        /* <DEDUP_REMOVED lines=11> */
[----:B0-----:R-:W-:Y:S01]  /*4410*/  FADD.FTZ R38, R36, R37 ;  /* 0x0000002524267221 */ /* 0x001fe20000010000 */
[C---:B-1----:R-:W-:Y:S01]  /*4420*/  FADD.FTZ R5, R187.reuse, R2 ;  /* 0x00000002bb057221 */ /* 0x042fe20000010000 */
[----:B------:R-:W-:Y:S02]  /*4430*/  F2FP.BF16.F32.PACK_AB R187, R187, R0 ;  /* 0x00000000bbbb723e */ /* 0x000fe400000010ff */
[C---:B--2---:R-:W-:Y:S01]  /*4440*/  FADD.FTZ R18, R35.reuse, R38 ;  /* 0x0000002623127221 */ /* 0x044fe20000010000 */
        /* <DEDUP_REMOVED lines=13> */
.L_x_1270:
[----:B------:R-:W-:Y:S02]  /*4520*/  ULDC UR15, c[0x0][0x9e4] ;  /* 0x00027900000f7ab9 */ /* 0x000fe40000000800 */
[----:B------:R-:W-:-:S11]  /*4530*/  UISETP.NE.AND UP0, UPT, UR15, 0x1, UPT ;  /* 0x000000010f00788c */ /* 0x000fd6000bf05270 */
[----:B------:R-:W-:Y:S02]  /*4540*/  @UP0 ULDC.64 UR4, c[0x0][0x9e8] ;  /* 0x00027a0000040ab9 */ /* 0x000fe40000000a00 */
[----:B------:R-:W-:-:S04]  /*4550*/  UIMAD.WIDE.U32 UR10, UR18, UR4, URZ ;  /* 0x00000004120a72a5 */ /* 0x000fc8000f8e003f */
[----:B------:R-:W-:-:S12]  /*4560*/  @UP0 USHF.R.U32.HI UR18, URZ, UR5, UR11 ;  /* 0x000000053f120299 */ /* 0x000fd8000801160b */
.L_x_1271:
[----:B------:R-:W-:-:S04]  /*4570*/  UIMAD UR15, UR18, UR15, UR15 ;  /* 0x0000000f120f72a4 */ /* 0x000fc8000f8e020f */
[----:B------:R-:W-:-:S04]  /*4580*/  UISETP.LT.AND UP0, UPT, UR14, UR15, UPT ;  /* 0x0000000f0e00728c */ /* 0x000fc8000bf01270 */
[----:B------:R-:W-:-:S12]  /*4590*/  USEL UR14, UR14, UR15, UP0 ;  /* 0x0000000f0e0e7287 */ /* 0x000fd80008000000 */
.L_x_1269:
[----:B------:R-:W-:Y:S01]  /*45a0*/  R2UR UR5, R201 ;  /* 0x00000000c90572ca */ /* 0x000fe200000e0000 */
[----:B------:R-:W-:Y:S01]  /*45b0*/  USHF.R.S32.HI UR4, URZ, 0x1f, UR14 ;  /* 0x0000001f3f047899 */ /* 0x000fe2000801140e */
[----:B------:R-:W-:Y:S01]  /*45c0*/  MOV R2, 0x3f800000 ;  /* 0x3f80000000027802 */ /* 0x000fe20000000f00 */
[----:B------:R-:W-:Y:S01]  /*45d0*/  IMAD.MOV.U32 R0, RZ, RZ, 0x3f800000 ;  /* 0x3f800000ff007424 */ /* 0x000fe200078e00ff */
[----:B------:R-:W-:Y:S01]  /*45e0*/  CS2R R150, SRZ ;  /* 0x0000000000967805 */ /* 0x000fe2000001ff00 */
        /* <DEDUP_REMOVED lines=70> */
[----:B------:R-:W-:Y:S01]  /*4a50*/  UMOV UR41, UR39 ;  /* 0x0000002700297c82 */ /* 0x000fe20008000000 */
[----:B------:R-:W-:Y:S01]  /*4a60*/  IMAD.MOV.U32 R220, RZ, RZ, R4 ;  /* 0x000000ffffdc7224 */ /* 0x000fe200078e0004 */
[----:B------:R-:W-:Y:S01]  /*4a70*/  UMOV UR4, UR38 ;  /* 0x0000002600047c82 */ /* 0x000fe20008000000 */
[----:B------:R-:W-:Y:S01]  /*4a80*/  IMAD.MOV.U32 R2, RZ, RZ, 0x3f800000 ;  /* 0x3f800000ff027424 */ /* 0x000fe200078e00ff */
[----:B------:R-:W-:Y:S01]  /*4a90*/  ULDC UR51, c[0x0][0x9e4] ;  /* 0x0002790000337ab9 */ /* 0x000fe20000000800 */
[----:B------:R-:W-:Y:S01]  /*4aa0*/  IMAD.MOV.U32 R151, RZ, RZ, RZ ;  /* 0x000000ffff977224 */ /* 0x000fe200078e00ff */
[----:B------:R-:W-:Y:S01]  /*4ab0*/  ULDC UR54, c[0x0][0x9dc] ;  /* 0x0002770000367ab9 */ /* 0x000fe20000000800 */
[----:B------:R-:W-:-:S05]  /*4ac0*/  ULDC UR5, c[0x0][0x9d8] ;  /* 0x0002760000057ab9 */ /* 0x000fca0000000800 */
.L_x_1291:
[----:B------:R-:W-:-:S04]  /*4ad0*/  UISETP.NE.AND UP0, UPT, UR4, 0x1, UPT ;  /* 0x000000010400788c */ /* 0x000fc8000bf05270 */
[----:B------:R-:W-:-:S04]  /*4ae0*/  USEL UR39, URZ, 0x1, UP0 ;  /* 0x000000013f277887 */ /* 0x000fc80008000000 */
[----:B------:R-:W-:Y:S01]  /*4af0*/  ULOP3.LUT UR39, UR41, UR39, URZ, 0x3c, !UPT ;  /* 0x0000002729277292 */ /* 0x000fe2000f8e3c3f */
[----:B------:R-:W-:Y:S11]  /*4b00*/  @!P0 BRA `(.L_x_1273) ;  /* 0x0000000000048947 */ /* 0x000ff60003800000 */
[----:B------:R-:W-:Y:S01]  /*4b10*/  BPT.TRAP 0x1 ;  /* 0x000000040000795c */ /* 0x000fe20000300000 */
.L_x_1273:
        /* <DEDUP_REMOVED lines=9> */
.L_x_1274:
[----:B-1----:R-:W-:Y:S05]  /*4bb0*/  @P1 BRA `(.L_x_1275) ;  /* 0x0000000000081947 */ /* 0x002fea0003800000 */
[----:B------:R-:W1:Y:S02]  /*4bc0*/  SYNCS.PHASECHK.TRANS64.TRYWAIT P1, [UR7+0x30830], R3 ;  /* 0x03083003ff0075a7 */ /* 0x000e640008020147 */
[----:B-1----:R-:W-:Y:S05]  /*4bd0*/  @!P1 BRA `(.L_x_1276) ;  /* 0x0000011800a89947 */ /* 0x002fea0003800000 */
.L_x_1275:
[----:B------:R-:W-:Y:S01]  /*4be0*/  R2UR UR6, R20 ;  /* 0x00000000140672ca */ /* 0x000fe200000e0000 */
[----:B------:R-:W-:Y:S01]  /*4bf0*/  WARPGROUP.ARRIVE ;  /* 0x00000000000079c5 */ /* 0x000fe20000000000 */
[----:B------:R-:W-:Y:S01]  /*4c00*/  R2UR UR44, R16 ;  /* 0x00000000102c72ca */ /* 0x000fe200000e0000 */
[----:B------:R-:W-:Y:S01]  /*4c10*/  UMOV UR47, 0x40000040 ;  /* 0x40000040002f7882 */ /* 0x000fe20000000000 */
[----:B------:R-:W-:Y:S01]  /*4c20*/  R2UR UR45, R17 ;  /* 0x00000000112d72ca */ /* 0x000fe200000e0000 */
[----:B------:R-:W-:Y:S01]  /*4c30*/  UMOV UR11, 0x40000040 ;  /* 0x40000040000b7882 */ /* 0x000fe20000000000 */
[----:B------:R-:W-:Y:S01]  /*4c40*/  UMOV UR15, 0x40000040 ;  /* 0x40000040000f7882 */ /* 0x000fe20000000000 */
[----:B------:R-:W-:Y:S01]  /*4c50*/  UMOV UR19, 0x40000040 ;  /* 0x4000004000137882 */ /* 0x000fe20000000000 */
[----:B------:R-:W-:Y:S01]  /*4c60*/  UMOV UR23, 0x40000040 ;  /* 0x4000004000177882 */ /* 0x000fe20000000000 */
[----:B------:R-:W-:Y:S01]  /*4c70*/  UMOV UR27, 0x40000040 ;  /* 0x40000040001b7882 */ /* 0x000fe20000000000 */
[----:B------:R-:W-:Y:S01]  /*4c80*/  UMOV UR31, 0x40000040 ;  /* 0x40000040001f7882 */ /* 0x000fe20000000000 */
[----:B------:R-:W-:Y:S01]  /*4c90*/  UMOV UR35, 0x40000040 ;  /* 0x4000004000237882 */ /* 0x000fe20000000000 */
[-C--:B------:R-:W-:Y:S01]  /*4ca0*/  FMUL.FTZ R24, R24, R0.reuse ;  /* 0x0000000018187220 */ /* 0x080fe20000410000 */
[----:B------:R-:W-:Y:S01]  /*4cb0*/  ULEA UR6, UR38, UR6, 0xb ;  /* 0x0000000626067291 */ /* 0x000fe2000f8e583f */
[-C--:B------:R-:W-:Y:S01]  /*4cc0*/  FMUL.FTZ R25, R25, R0.reuse ;  /* 0x0000000019197220 */ /* 0x080fe20000410000 */
[-C--:B------:R-:W-:Y:S01]  /*4cd0*/  FMUL.FTZ R28, R28, R0.reuse ;  /* 0x000000001c1c7220 */ /* 0x080fe20000410000 */
[-C--:B------:R-:W-:Y:S01]  /*4ce0*/  FMUL.FTZ R29, R29, R0.reuse ;  /* 0x000000001d1d7220 */ /* 0x080fe20000410000 */
[----:B------:R-:W-:Y:S01]  /*4cf0*/  UIADD3 UR10, UR6, 0x400, URZ ;  /* 0x00000400060a7890 */ /* 0x000fe2000fffe03f */
[-C--:B------:R-:W-:Y:S01]  /*4d00*/  FMUL.FTZ R32, R32, R0.reuse ;  /* 0x0000000020207220 */ /* 0x080fe20000410000 */
[----:B------:R-:W-:Y:S01]  /*4d10*/  UIADD3 UR14, UR6, 0x402, URZ ;  /* 0x00000402060e7890 */ /* 0x000fe2000fffe03f */
[-C--:B------:R-:W-:Y:S01]  /*4d20*/  FMUL.FTZ R33, R33, R0.reuse ;  /* 0x0000000021217220 */ /* 0x080fe20000410000 */
[----:B------:R-:W-:Y:S01]  /*4d30*/  UMOV UR46, UR6 ;  /* 0x00000006002e7c82 */ /* 0x000fe20008000000 */
[----:B------:R-:W-:Y:S01]  /*4d40*/  UIADD3 UR18, UR6, 0x404, URZ ;  /* 0x0000040406127890 */ /* 0x000fe2000fffe03f */
[----:B------:R-:W-:Y:S01]  /*4d50*/  HGMMA.64x64x16.F32.BF16 R152, gdesc[UR44], RZ, !UPT, gsb0 ;  /* 0x00e000002c9879f0 */ /* 0x000fe2000c0018ff */
[----:B------:R-:W-:Y:S01]  /*4d60*/  R2UR UR44, R14 ;  /* 0x000000000e2c72ca */ /* 0x000fe200000e0000 */
[----:B------:R-:W-:Y:S01]  /*4d70*/  UIADD3 UR46, UR6, 0x2, URZ ;  /* 0x00000002062e7890 */ /* 0x000fe2000fffe03f */
[----:B------:R-:W-:Y:S01]  /*4d80*/  R2UR UR45, R15 ;  /* 0x000000000f2d72ca */ /* 0x000fe200000e0000 */
        /* <DEDUP_REMOVED lines=203> */
.L_x_1277:
[----:B------:R-:W-:Y:S01]  /*5a40*/  ULEA UR14, UR4, UR40, 0x3 ;  /* 0x00000028040e7291 */ /* 0x000fe2000f8e183f */
[----:B------:R-:W-:-:S04]  /*5a50*/  MOV R0, UR41 ;  /* 0x0000002900007c02 */ /* 0x000fc80008000f00 */
[----:B------:R-:W-:-:S04]  /*5a60*/  SHF.L.U32 R0, R0, 0x1f, RZ ;  /* 0x0000001f00007819 */ /* 0x000fc800000006ff */
[----:B------:R2:W3:Y:S01]  /*5a70*/  SYNCS.PHASECHK.TRANS64.TRYWAIT P1, [UR14+0x30850], R0 ;  /* 0x03085000ff0075a7 */ /* 0x0004e2000802014e */
[----:B------:R-:W-:Y:S05]  /*5a80*/  @!P0 BRA `(.L_x_1278) ;  /* 0x0000000000048947 */ /* 0x000fea0003800000 */
[----:B------:R-:W-:Y:S01]  /*5a90*/  BPT.TRAP 0x1 ;  /* 0x000000040000795c */ /* 0x000fe20000300000 */
.L_x_1278:
[----:B---3--:R-:W-:Y:S05]  /*5aa0*/  @P1 BRA `(.L_x_1279) ;  /* 0x0000000000081947 */ /* 0x008fea0003800000 */
[----:B------:R-:W3:Y:S02]  /*5ab0*/  SYNCS.PHASECHK.TRANS64.TRYWAIT P1, [UR14+0x30850], R0 ;  /* 0x03085000ff0075a7 */ /* 0x000ee4000802014e */
[----:B---3--:R-:W-:Y:S05]  /*5ac0*/  @!P1 BRA `(.L_x_1280) ;  /* 0x0000010c00049947 */ /* 0x008fea0003800000 */
.L_x_1279:
        /* <DEDUP_REMOVED lines=30> */
.L_x_1281:
[----:B------:R-:W-:Y:S01]  /*5cb0*/  R2UR UR4, R22 ;  /* 0x00000000160472ca */ /* 0x000fe200000e0000 */
[----:B------:R-:W3:Y:S01]  /*5cc0*/  S2UR UR6, SR_CgaCtaId ;  /* 0x00000000000679c3 */ /* 0x000ee20000008800 */
[----:B------:R-:W-:Y:S01]  /*5cd0*/  FMUL.FTZ R191, R169, UR5 ;  /* 0x00000005a9bf7c20 */ /* 0x000fe20008410000 */
[----:B------:R-:W-:Y:S02]  /*5ce0*/  VIADD R169, R200, UR61 ;  /* 0x0000003dc8a97c36 */ /* 0x000fe40008000000 */
[----:B------:R-:W-:Y:S01]  /*5cf0*/  FMUL.FTZ R186, R156, UR5 ;  /* 0x000000059cba7c20 */ /* 0x000fe20008410000 */
[----:B-1----:R-:W-:Y:S01]  /*5d00*/  FMUL.FTZ R4, R153, UR5 ;  /* 0x0000000599047c20 */ /* 0x002fe20008410000 */
[----:B------:R-:W-:Y:S01]  /*5d10*/  FMUL.FTZ R156, R163, UR5 ;  /* 0x00000005a39c7c20 */ /* 0x000fe20008410000 */
[----:B------:R-:W-:Y:S01]  /*5d20*/  UIADD3 UR7, UR7, 0x30840, URZ ;  /* 0x0003084007077890 */ /* 0x000fe2000fffe03f */
[----:B------:R-:W-:Y:S01]  /*5d30*/  FMUL.FTZ R153, R158, UR5 ;  /* 0x000000059e997c20 */ /* 0x000fe20008410000 */
[----:B------:R-:W-:Y:S01]  /*5d40*/  FMUL.FTZ R163, R178, UR5 ;  /* 0x00000005b2a37c20 */ /* 0x000fe20008410000 */
[----:B------:R-:W-:Y:S01]  /*5d50*/  FMUL.FTZ R158, R167, UR5 ;  /* 0x00000005a79e7c20 */ /* 0x000fe20008410000 */
[----:B------:R-:W-:-:S02]  /*5d60*/  IMAD.SHL.U32 R178, R221, 0x40, RZ ;  /* 0x00000040ddb27824 */ /* 0x000fc400078e00ff */
[----:B------:R-:W-:Y:S01]  /*5d70*/  FMUL.FTZ R184, R152, UR5 ;  /* 0x0000000598b87c20 */ /* 0x000fe20008410000 */
[----:B------:R-:W-:Y:S01]  /*5d80*/  UISETP.NE.AND UP1, UPT, UR4, URZ, UPT ;  /* 0x0000003f0400728c */ /* 0x000fe2000bf25270 */
[----:B------:R-:W-:Y:S01]  /*5d90*/  FMUL.FTZ R152, R155, UR5 ;  /* 0x000000059b987c20 */ /* 0x000fe20008410000 */
[----:B------:R-:W-:Y:S01]  /*5da0*/  UISETP.NE.AND UP0, UPT, UR60, URZ, UPT ;  /* 0x0000003f3c00728c */ /* 0x000fe2000bf05270 */
[----:B------:R-:W-:Y:S01]  /*5db0*/  FMUL.FTZ R188, R160, UR5 ;  /* 0x00000005a0bc7c20 */ /* 0x000fe20008410000 */
[----:B0-2---:R-:W-:Y:S01]  /*5dc0*/  FMUL.FTZ R0, R154, UR5 ;  /* 0x000000059a007c20 */ /* 0x005fe20008410000 */
[----:B------:R-:W-:Y:S01]  /*5dd0*/  FMUL.FTZ R185, R157, UR5 ;  /* 0x000000059db97c20 */ /* 0x000fe20008410000 */
[----:B------:R-:W-:Y:S01]  /*5de0*/  PLOP3.LUT P1, PT, PT, PT, UP1, 0x80, 0x0 ;  /* 0x000000000000781c */ /* 0x000fe20003f2f018 */
[----:B------:R-:W-:Y:S01]  /*5df0*/  FMUL.FTZ R187, R161, UR5 ;  /* 0x00000005a1bb7c20 */ /* 0x000fe20008410000 */
[----:B------:R-:W-:Y:S01]  /*5e00*/  PLOP3.LUT P2, PT, PT, PT, UP1, 0x80, 0x0 ;  /* 0x000000000000781c */ /* 0x000fe20003f4f018 */
[----:B------:R-:W-:Y:S01]  /*5e10*/  FMUL.FTZ R155, R162, UR5 ;  /* 0x00000005a29b7c20 */ /* 0x000fe20008410000 */
        /* <DEDUP_REMOVED lines=19> */
[----:B------:R-:W0:Y:S01]  /*5f50*/  SHFL.IDX PT, R167, R169, RZ, 0x1c1f ;  /* 0x001c1fffa9a77589 */ /* 0x000e2200000e0000 */
[----:B------:R-:W-:Y:S01]  /*5f60*/  FMUL.FTZ R175, R177, UR5 ;  /* 0x00000005b1af7c20 */ /* 0x000fe20008410000 */
[----:B------:R-:W-:Y:S01]  /*5f70*/  FMUL.FTZ R174, R180, UR5 ;  /* 0x00000005b4ae7c20 */ /* 0x000fe20008410000 */
[----:B------:R-:W-:Y:S01]  /*5f80*/  FMUL.FTZ R179, R181, UR5 ;  /* 0x00000005b5b37c20 */ /* 0x000fe20008410000 */
[----:B------:R-:W-:Y:S01]  /*5f90*/  FMUL.FTZ R165, R182, UR5 ;  /* 0x00000005b6a57c20 */ /* 0x000fe20008410000 */
[----:B------:R-:W-:Y:S01]  /*5fa0*/  FMUL.FTZ R166, R183, UR5 ;  /* 0x00000005b7a67c20 */ /* 0x000fe20008410000 */
[----:B------:R-:W-:Y:S01]  /*5fb0*/  IMAD R2, R19, -0x2, R2 ;  /* 0xfffffffe13027824 */ /* 0x000fe200078e0202 */
[----:B------:R-:W-:Y:S01]  /*5fc0*/  PLOP3.LUT P1, PT, PT, PT, UP0, 0x40, 0x0 ;  /* 0x000000000000781c */ /* 0x000fe20003f2e808 */
[----:B------:R-:W-:Y:S01]  /*5fd0*/  IMAD.U32 R3, RZ, RZ, UR42 ;  /* 0x0000002aff037e24 */ /* 0x000fe2000f8e00ff */
[----:B------:R-:W-:Y:S01]  /*5fe0*/  SYNCS.ARRIVE.TRANS64.RED.A1T0 RZ, [UR7], RZ ;  /* 0x000000ffffff79a7 */ /* 0x000fe20008100407 */
[----:B------:R-:W-:Y:S01]  /*5ff0*/  UMOV UR7, UR54 ;  /* 0x0000003600077c82 */ /* 0x000fe20008000000 */
[----:B------:R-:W1:Y:S01]  /*6000*/  MUFU.TANH R184, R184 ;  /* 0x000000b800b87308 */ /* 0x000e620000002400 */
[----:B------:R-:W-:Y:S01]  /*6010*/  ULOP3.LUT UR4, URZ, UR7, URZ, 0x33, !UPT ;  /* 0x000000073f047292 */ /* 0x000fe2000f8e333f */
[----:B------:R-:W-:Y:S01]  /*6020*/  IADD3 R2, -R3, UR43, R2 ;  /* 0x0000002b03027c10 */ /* 0x000fe2000fffe102 */
[----:B------:R-:W-:-:S04]  /*6030*/  ULDC UR6, c[0x0][0x9e0] ;  /* 0x0002780000067ab9 */ /* 0x000fc80000000800 */
[C---:B------:R-:W-:Y:S01]  /*6040*/  VIADD R180, R2.reuse, UR4 ;  /* 0x0000000402b47c36 */ /* 0x040fe20008000000 */
[----:B------:R-:W2:Y:S01]  /*6050*/  MUFU.TANH R4, R4 ;  /* 0x0000000400047308 */ /* 0x000ea20000002400 */
[----:B------:R-:W-:-:S04]  /*6060*/  VIADD R177, R2, UR6 ;  /* 0x0000000602b17c36 */ /* 0x000fc80008000000 */
[----:B0-----:R-:W-:Y:S01]  /*6070*/  IMAD.IADD R181, R177, 0x1, R167 ;  /* 0x00000001b1b57824 */ /* 0x001fe200078e02a7 */
[----:B------:R-:W-:Y:S02]  /*6080*/  IADD3 R182, R180, R167, RZ ;  /* 0x000000a7b4b67210 */ /* 0x000fe40007ffe0ff */
[----:B------:R-:W0:Y:S08]  /*6090*/  MUFU.TANH R0, R0 ;  /* 0x0000000000007308 */ /* 0x000e300000002400 */
        /* <DEDUP_REMOVED lines=30> */
[----:B------:R-:W-:Y:S01]  /*6280*/  IMAD.U32 R2, RZ, RZ, UR42 ;  /* 0x0000002aff027e24 */ /* 0x000fe2000f8e00ff */
[----:B------:R-:W-:Y:S04]  /*6290*/  BSSY B0, `(.L_x_1283) ;  /* 0x0000011000007945 */ /* 0x000fe80003800000 */
[----:B------:R-:W-:-:S04]  /*62a0*/  IADD3 R167, -R2, UR43, R167 ;  /* 0x0000002b02a77c10 */ /* 0x000fc8000fffe1a7 */
        /* <DEDUP_REMOVED lines=10> */
.L_x_1284:
[----:B------:R-:W-:-:S05]  /*6350*/  IMAD.U32 R168, RZ, RZ, UR51 ;  /* 0x00000033ffa87e24 */ /* 0x000fca000f8e00ff */
[----:B------:R-:W-:-:S13]  /*6360*/  ISETP.NE.AND P1, PT, R168, 0x1, PT ;  /* 0x00000001a800780c */ /* 0x000fda0003f25270 */
[----:B------:R-:W1:Y:S02]  /*6370*/  @P1 LDC.64 R2, c[0x0][0x9e8] ;  /* 0x00027a00ff021b82 */ /* 0x000e640000000a00 */
[----:B-1----:R-:W-:-:S05]  /*6380*/  @P1 IMAD.HI.U32 R2, R167, R2, RZ ;  /* 0x00000002a7021227 */ /* 0x002fca00078e00ff */
[----:B------:R-:W-:-:S07]  /*6390*/  @P1 SHF.R.U32.HI R167, RZ, R3, R2 ;  /* 0x00000003ffa71219 */ /* 0x000fce0000011602 */
.L_x_1285:
[----:B------:R-:W-:Y:S05]  /*63a0*/  BSYNC B0 ;  /* 0x0000000000007941 */ /* 0x000fea0003800000 */
.L_x_1283:
[----:B------:R-:W-:-:S04]  /*63b0*/  IMAD R2, R167, R168, -R178 ;  /* 0x000000a8a7027224 */ /* 0x000fc800078e0ab2 */
[----:B------:R-:W-:-:S05]  /*63c0*/  IMAD R2, R19, -0x2, R2 ;  /* 0xfffffffe13027824 */ /* 0x000fca00078e0202 */
[----:B------:R-:W-:Y:S02]  /*63d0*/  VIADDMNMX R181, R2, R168, R181, PT ;  /* 0x000000a802b57246 */ /* 0x000fe400038001b5 */
[----:B------:R-:W-:-:S07]  /*63e0*/  VIMNMX R182, R182, R2, !PT ;  /* 0x00000002b6b67248 */ /* 0x000fce0007fe0100 */
.L_x_1282:
        /* <DEDUP_REMOVED lines=8> */
[----:B------:R-:W-:Y:S02]  /*6470*/  ISETP.GT.AND P4, PT, R182, 0x18, P1 ;  /* 0x00000018b600780c */ /* 0x000fe40000f84270 */
[----:B------:R-:W-:Y:S02]  /*6480*/  FSEL R167, R184, -INF , !P5 ;  /* 0xff800000b8a77808 */ /* 0x000fe40006800000 */
[----:B------:R-:W-:Y:S02]  /*6490*/  ISETP.LT.OR P4, PT, R181, 0x19, P4 ;  /* 0x00000019b500780c */ /* 0x000fe40002781670 */
[C---:B------:R-:W-:Y:S02]  /*64a0*/  ISETP.GT.AND P6, PT, R182.reuse, 0x8, P1 ;  /* 0x00000008b600780c */ /* 0x040fe40000fc4270 */
[----:B------:R-:W-:-:S02]  /*64b0*/  ISETP.GT.AND P2, PT, R182, 0x9, P1 ;  /* 0x00000009b600780c */ /* 0x000fc40000f44270 */
[C---:B------:R-:W-:Y:S01]  /*64c0*/  ISETP.GT.AND P3, PT, R182.reuse, 0x10, P1 ;  /* 0x00000010b600780c */ /* 0x040fe20000f64270 */
[--C-:B-1----:R-:W-:Y:S01]  /*64d0*/  IMAD.IADD R177, R177, 0x1, R2.reuse ;  /* 0x00000001b1b17824 */ /* 0x102fe200078e0202 */
[----:B------:R-:W-:Y:S01]  /*64e0*/  ISETP.GT.AND P5, PT, R182, 0x11, P1 ;  /* 0x00000011b600780c */ /* 0x000fe20000fa4270 */
[----:B------:R-:W-:Y:S01]  /*64f0*/  IMAD.IADD R180, R180, 0x1, R2 ;  /* 0x00000001b4b47824 */ /* 0x000fe200078e0202 */
[----:B0-----:R-:W-:Y:S02]  /*6500*/  FSEL R190, R190, -INF , !P4 ;  /* 0xff800000bebe7808 */ /* 0x001fe40006000000 */
        /* <DEDUP_REMOVED lines=37> */
[----:B------:R-:W-:Y:S01]  /*6760*/  IMAD.U32 R179, RZ, RZ, UR42 ;  /* 0x0000002affb37e24 */ /* 0x000fe2000f8e00ff */
[----:B------:R-:W-:Y:S04]  /*6770*/  BSSY B0, `(.L_x_1287) ;  /* 0x0000011000007945 */ /* 0x000fe80003800000 */
[----:B------:R-:W-:-:S04]  /*6780*/  IADD3 R179, -R179, UR43, R2 ;  /* 0x0000002bb3b37c10 */ /* 0x000fc8000fffe102 */
[----:B------:R-:W-:-:S13]  /*6790*/  ISETP.GT.AND P2, PT, R179, -0x1, PT ;  /* 0xffffffffb300780c */ /* 0x000fda0003f44270 */
[----:B------:R-:W-:Y:S05]  /*67a0*/  @P2 BRA `(.L_x_1288) ;  /* 0x0000000000202947 */ /* 0x000fea0003800000 */
[----:B------:R-:W-:Y:S02]  /*67b0*/  MOV R4, UR51 ;  /* 0x0000003300047c02 */ /* 0x000fe40008000f00 */
[----:B------:R-:W-:Y:S02]  /*67c0*/  LOP3.LUT R179, RZ, R179, RZ, 0x33, !PT ;  /* 0x000000b3ffb37212 */ /* 0x000fe400078e33ff */
[----:B------:R-:W-:-:S13]  /*67d0*/  ISETP.NE.AND P2, PT, R4, 0x1, PT ;  /* 0x000000010400780c */ /* 0x000fda0003f45270 */
[----:B------:R-:W0:Y:S02]  /*67e0*/  @P2 LDC.64 R2, c[0x0][0x9e8] ;  /* 0x00027a00ff022b82 */ /* 0x000e240000000a00 */
[----:B0-----:R-:W-:-:S05]  /*67f0*/  @P2 IMAD.HI.U32 R2, R179, R2, RZ ;  /* 0x00000002b3022227 */ /* 0x001fca00078e00ff */
[----:B------:R-:W-:-:S04]  /*6800*/  @P2 SHF.R.U32.HI R179, RZ, R3, R2 ;  /* 0x00000003ffb32219 */ /* 0x000fc80000011602 */
[----:B------:R-:W-:Y:S01]  /*6810*/  LOP3.LUT R179, RZ, R179, RZ, 0x33, !PT ;  /* 0x000000b3ffb37212 */ /* 0x000fe200078e33ff */
[----:B------:R-:W-:Y:S06]  /*6820*/  BRA `(.L_x_1289) ;  /* 0x0000000000147947 */ /* 0x000fec0003800000 */
.L_x_1288:
[----:B------:R-:W-:-:S05]  /*6830*/  IMAD.U32 R4, RZ, RZ, UR51 ;  /* 0x00000033ff047e24 */ /* 0x000fca000f8e00ff */
[----:B------:R-:W-:-:S13]  /*6840*/  ISETP.NE.AND P2, PT, R4, 0x1, PT ;  /* 0x000000010400780c */ /* 0x000fda0003f45270 */
[----:B------:R-:W0:Y:S02]  /*6850*/  @P2 LDC.64 R2, c[0x0][0x9e8] ;  /* 0x00027a00ff022b82 */ /* 0x000e240000000a00 */
[----:B0-----:R-:W-:-:S05]  /*6860*/  @P2 IMAD.HI.U32 R2, R179, R2, RZ ;  /* 0x00000002b3022227 */ /* 0x001fca00078e00ff */
[----:B------:R-:W-:-:S07]  /*6870*/  @P2 SHF.R.U32.HI R179, RZ, R3, R2 ;  /* 0x00000003ffb32219 */ /* 0x000fce0000011602 */
.L_x_1289:
[----:B------:R-:W-:Y:S05]  /*6880*/  BSYNC B0 ;  /* 0x0000000000007941 */ /* 0x000fea0003800000 */
.L_x_1287:
[----:B------:R-:W-:-:S04]  /*6890*/  IMAD R178, R179, R4, -R178 ;  /* 0x00000004b3b27224 */ /* 0x000fc800078e0ab2 */
[----:B------:R-:W-:-:S05]  /*68a0*/  IMAD R178, R19, -0x2, R178 ;  /* 0xfffffffe13b27824 */ /* 0x000fca00078e02b2 */
[----:B------:R-:W-:Y:S02]  /*68b0*/  VIADDMNMX R177, R178, R4, R177, PT ;  /* 0x00000004b2b17246 */ /* 0x000fe400038001b1 */
[----:B------:R-:W-:-:S07]  /*68c0*/  VIMNMX R180, R180, R178, !PT ;  /* 0x000000b2b4b47248 */ /* 0x000fce0007fe0100 */
.L_x_1286:
[----:B------:R-:W-:Y:S01]  /*68d0*/  FMNMX.FTZ R3, R167, R220, !PT ;  /* 0x000000dca7037209 */ /* 0x000fe20007810000 */
[----:B------:R-:W-:Y:S01]  /*68e0*/  ULDC UR6, c[0x0][0x988] ;  /* 0x0002620000067ab9 */ /* 0x000fe20000000800 */
[----:B------:R-:W-:Y:S02]  /*68f0*/  ISETP.GT.AND P3, PT, R180, RZ, P1 ;  /* 0x000000ffb400720c */ /* 0x000fe40000f64270 */
        /* <DEDUP_REMOVED lines=45> */
[----:B------:R-:W-:Y:S02]  /*6bd0*/  FSEL R2, R0, -INF , !P3 ;  /* 0xff80000000027808 */ /* 0x000fe40005800000 */
[C---:B------:R-:W-:Y:S01]  /*6be0*/  ISETP.GT.AND P3, PT, R180.reuse, 0x20, P1 ;  /* 0x00000020b400780c */ /* 0x040fe20000f64270 */
[----:B------:R-:W0:Y:S01]  /*6bf0*/  SHFL.BFLY PT, R4, R3, 0x1, 0x1f ;  /* 0x0c201f0003047f89 */ /* 0x000e2200000e0000 */
[----:B------:R-:W-:-:S02]  /*6c00*/  ISETP.GT.AND P2, PT, R180, 0x30, P1 ;  /* 0x00000030b400780c */ /* 0x000fc40000f44270 */
[C---:B------:R-:W-:Y:S02]  /*6c10*/  ISETP.LT.OR P3, PT, R177.reuse, 0x21, P3 ;  /* 0x00000021b100780c */ /* 0x040fe40001f61670 */
[----:B------:R-:W-:Y:S02]  /*6c20*/  ISETP.LT.OR P6, PT, R177, 0x2a, P6 ;  /* 0x0000002ab100780c */ /* 0x000fe400037c1670 */
[----:B------:R-:W-:Y:S02]  /*6c30*/  FSEL R159, R159, -INF , !P3 ;  /* 0xff8000009f9f7808 */ /* 0x000fe40005800000 */
[----:B------:R-:W-:Y:S02]  /*6c40*/  ISETP.GT.AND P5, PT, R180, 0x31, P1 ;  /* 0x00000031b400780c */ /* 0x000fe40000fa4270 */
[----:B------:R-:W-:Y:S02]  /*6c50*/  ISETP.LT.OR P2, PT, R177, 0x31, P2 ;  /* 0x00000031b100780c */ /* 0x000fe40001741670 */
[----:B------:R-:W-:-:S02]  /*6c60*/  FSEL R162, R162, -INF , !P6 ;  /* 0xff800000a2a27808 */ /* 0x000fc40007000000 */
[----:B------:R-:W-:Y:S02]  /*6c70*/  ISETP.LT.OR P5, PT, R177, 0x32, P5 ;  /* 0x00000032b100780c */ /* 0x000fe40002fa1670 */
[----:B------:R-:W-:Y:S02]  /*6c80*/  FSEL R163, R163, -INF , !P2 ;  /* 0xff800000a3a37808 */ /* 0x000fe40005000000 */
[----:B------:R-:W-:Y:S02]  /*6c90*/  FSEL R164, R164, -INF , !P5 ;  /* 0xff800000a4a47808 */ /* 0x000fe40006800000 */
[----:B0-----:R-:W-:Y:S02]  /*6ca0*/  FMNMX.FTZ R4, R3, R4, !PT ;  /* 0x0000000403047209 */ /* 0x001fe40007810000 */
[----:B------:R-:W-:Y:S02]  /*6cb0*/  FMNMX.FTZ R3, R2, R21, !PT ;  /* 0x0000001502037209 */ /* 0x000fe40007810000 */
[----:B------:R-:W-:-:S02]  /*6cc0*/  FSETP.NEU.FTZ.AND P3, PT, R4, -INF , PT ;  /* 0xff8000000400780b */ /* 0x000fc40003f7d000 */
[----:B------:R-:W-:-:S04]  /*6cd0*/  FMNMX.FTZ R0, R152, R3, !PT ;  /* 0x0000000398007209 */ /* 0x000fc80007810000 */
[----:B------:R-:W-:-:S04]  /*6ce0*/  FMNMX.FTZ R3, R153, R0, !PT ;  /* 0x0000000099037209 */ /* 0x000fc80007810000 */
        /* <DEDUP_REMOVED lines=16> */
[----:B------:R0:W-:Y:S01]  /*6df0*/  MUFU.EX2 R161, R179 ;  /* 0x000000b300a17308 */ /* 0x0001e20000000800 */
        /* <DEDUP_REMOVED lines=11> */
[--C-:B0-----:R-:W-:Y:S01]  /*6eb0*/  FFMA.FTZ R179, R189, UR6, -R0.reuse ;  /* 0x00000006bdb37c23 */ /* 0x101fe20008010800 */
[----:B------:R-:W-:Y:S01]  /*6ec0*/  FSEL R168, R165, -INF , !P4 ;  /* 0xff800000a5a87808 */ /* 0x000fe20006000000 */
[--C-:B------:R-:W-:Y:S01]  /*6ed0*/  FFMA.FTZ R169, R172, UR6, -R0.reuse ;  /* 0x00000006aca97c23 */ /* 0x100fe20008010800 */
[----:B------:R-:W-:Y:S01]  /*6ee0*/  FMNMX.FTZ R3, R164, R3, !PT ;  /* 0x00000003a4037209 */ /* 0x000fe20007810000 */
[--C-:B------:R-:W-:Y:S01]  /*6ef0*/  FFMA.FTZ R184, R176, UR6, -R0.reuse ;  /* 0x00000006b0b87c23 */ /* 0x100fe20008010800 */
[----:B------:R-:W-:Y:S01]  /*6f00*/  FSEL R166, R166, -INF , !P1 ;  /* 0xff800000a6a67808 */ /* 0x000fe20004800000 */
[--C-:B------:R-:W-:Y:S01]  /*6f10*/  FFMA.FTZ R165, R175, UR6, -R0.reuse ;  /* 0x00000006afa57c23 */ /* 0x100fe20008010800 */
[----:B------:R-:W-:Y:S01]  /*6f20*/  FMNMX.FTZ R3, R168, R3, !PT ;  /* 0x00000003a8037209 */ /* 0x000fe20007810000 */
[--C-:B------:R-:W-:Y:S01]  /*6f30*/  FFMA.FTZ R186, R174, UR6, -R0.reuse ;  /* 0x00000006aeba7c23 */ /* 0x100fe20008010800 */
[----:B------:R-:W-:Y:S01]  /*6f40*/  FSEL R173, R4, RZ, P3 ;  /* 0x000000ff04ad7208 */ /* 0x000fe20001800000 */
[----:B------:R-:W-:Y:S01]  /*6f50*/  FFMA.FTZ R171, R171, UR6, -R0 ;  /* 0x00000006abab7c23 */ /* 0x000fe20008010800 */
[----:B------:R-:W-:Y:S01]  /*6f60*/  FMNMX.FTZ R3, R166, R3, !PT ;  /* 0x00000003a6037209 */ /* 0x000fe20007810000 */
[----:B------:R-:W-:Y:S02]  /*6f70*/  MUFU.EX2 R196, R196 ;  /* 0x000000c400c47308 */ /* 0x000fe40000000800 */
[----:B------:R-:W-:-:S02]  /*6f80*/  FADD.FTZ R173, -R173, R220 ;  /* 0x000000dcadad7221 */ /* 0x000fc40000010100 */
[----:B------:R-:W0:Y:S02]  /*6f90*/  SHFL.BFLY PT, R178, R3, 0x2, 0x1f ;  /* 0x0c401f0003b27f89 */ /* 0x000e2400000e0000 */
[----:B------:R-:W-:Y:S02]  /*6fa0*/  FMUL.FTZ R0, R173, UR6 ;  /* 0x00000006ad007c20 */ /* 0x000fe40008410000 */
        /* <DEDUP_REMOVED lines=12> */
[----:B------:R-:W-:Y:S03]  /*7070*/  MUFU.EX2 R188, R188 ;  /* 0x000000bc00bc7308 */ /* 0x000fe60000000800 */
[----:B------:R-:W-:-:S05]  /*7080*/  FSEL R173, R170, RZ, P1 ;  /* 0x000000ffaaad7208 */ /* 0x000fca0000800000 */
        /* <DEDUP_REMOVED lines=17> */
[----:B------:R-:W-:Y:S01]  /*71a0*/  FADD.FTZ R170, R198, R21 ;  /* 0x00000015c6aa7221 */ /* 0x000fe20000010000 */
[--C-:B------:R-:W-:Y:S01]  /*71b0*/  FFMA.FTZ R191, R167, UR6, -R173.reuse ;  /* 0x00000006a7bf7c23 */ /* 0x100fe200080108ad */
[--C-:B------:R-:W-:Y:S01]  /*71c0*/  FFMA.FTZ R162, R162, UR6, -R173.reuse ;  /* 0x00000006a2a27c23 */ /* 0x100fe200080108ad */
[--C-:B------:R-:W-:Y:S01]  /*71d0*/  FFMA.FTZ R185, R163, UR6, -R173.reuse ;  /* 0x00000006a3b97c23 */ /* 0x100fe200080108ad */
[----:B--2---:R-:W-:Y:S01]  /*71e0*/  FADD.FTZ R21, R183, R170 ;  /* 0x000000aab7157221 */ /* 0x004fe20000010000 */
[--C-:B------:R-:W-:Y:S01]  /*71f0*/  FFMA.FTZ R164, R164, UR6, -R173.reuse ;  /* 0x00000006a4a47c23 */ /* 0x100fe200080108ad */
[----:B------:R-:W1:Y:S01]  /*7200*/  MUFU.EX2 R2, R2 ;  /* 0x0000000200027308 */ /* 0x000e620000000800 */
[----:B------:R-:W-:Y:S01]  /*7210*/  FFMA.FTZ R187, R168, UR6, -R173 ;  /* 0x00000006a8bb7c23 */ /* 0x000fe200080108ad */
[----:B0-----:R-:W-:Y:S01]  /*7220*/  FADD.FTZ R170, R192, R21 ;  /* 0x00000015c0aa7221 */ /* 0x001fe20000010000 */
[----:B------:R-:W-:-:S03]  /*7230*/  FFMA.FTZ R166, R166, UR6, -R173 ;  /* 0x00000006a6a67c23 */ /* 0x000fc600080108ad */
[----:B----4-:R-:W-:Y:S02]  /*7240*/  FADD.FTZ R21, R181, R170 ;  /* 0x000000aab5157221 */ /* 0x010fe40000010000 */
[----:B------:R-:W0:Y:S02]  /*7250*/  MUFU.EX2 R199, R199 ;  /* 0x000000c700c77308 */ /* 0x000e240000000800 */
[----:B-----5:R-:W-:-:S04]  /*7260*/  FADD.FTZ R170, R194, R21 ;  /* 0x00000015c2aa7221 */ /* 0x020fc80000010000 */
[----:B------:R-:W-:Y:S02]  /*7270*/  FADD.FTZ R21, R179, R170 ;  /* 0x000000aab3157221 */ /* 0x000fe40000010000 */
[----:B------:R-:W2:Y:S01]  /*7280*/  MUFU.EX2 R154, R154 ;  /* 0x0000009a009a7308 */ /* 0x000ea20000000800 */
[----:B-1----:R-:W-:Y:S01]  /*7290*/  FFMA.FTZ R5, R2, R5, R197 ;  /* 0x0000000502057223 */ /* 0x002fe200000100c5 */
[----:B------:R-:W-:-:S03]  /*72a0*/  FADD.FTZ R168, R188, R21 ;  /* 0x00000015bca87221 */ /* 0x000fc60000010000 */
[----:B------:R-:W-:-:S03]  /*72b0*/  FADD.FTZ R18, R152, R5 ;  /* 0x0000000598127221 */ /* 0x000fc60000010000 */
        /* <DEDUP_REMOVED lines=42> */
.L_x_1290:
[----:B------:R-:W0:Y:S01]  /*7560*/  S2UR UR4, SR_CgaCtaId ;  /* 0x00000000000479c3 */ /* 0x000e220000008800 */
[----:B------:R-:W-:Y:S01]  /*7570*/  UIADD3 UR14, UR14, 0x30860, URZ ;  /* 0x000308600e0e7890 */ /* 0x000fe2000fffe03f */
[C---:B------:R-:W-:Y:S01]  /*7580*/  ISETP.GT.AND P1, PT, R221.reuse, UR50, PT ;  /* 0x00000032dd007c0c */ /* 0x040fe2000bf24270 */
        /* <DEDUP_REMOVED lines=24> */
.L_x_1272:
[----:B------:R-:W-:Y:S01]  /*7710*/  R2UR UR4, R22 ;  /* 0x00000000160472ca */ /* 0x000fe200000e0000 */
[----:B------:R-:W-:Y:S02]  /*7720*/  UISETP.NE.AND UP0, UPT, UR60, URZ, UPT ;  /* 0x0000003f3c00728c */ /* 0x000fe4000bf05270 */
[----:B------:R-:W-:Y:S02]  /*7730*/  UIADD3 UR11, UR61, 0x7f, URZ ;  /* 0x0000007f3d0b7890 */ /* 0x000fe4000fffe03f */
[----:B------:R-:W-:Y:S02]  /*7740*/  UIADD3 UR10, UR43, 0x1, -UR42 ;  /* 0x000000012b0a7890 */ /* 0x000fe4000fffe82a */
[----:B------:R-:W-:-:S06]  /*7750*/  PLOP3.LUT P1, PT, PT, PT, UP0, 0x40, 0x0 ;  /* 0x000000000000781c */ /* 0x000fcc0003f2e808 */
[----:B------:R-:W-:-:S11]  /*7760*/  UISETP.NE.AND UP1, UPT, UR4, URZ, UPT ;  /* 0x0000003f0400728c */ /* 0x000fd6000bf25270 */
[----:B------:R-:W-:Y:S01]  /*7770*/  @UP1 ULDC UR4, c[0x0][0x44c] ;  /* 0x0001130000041ab9 */ /* 0x000fe20000000800 */
[----:B------:R-:W-:Y:S01]  /*7780*/  @UP1 ULDC UR14, c[0x0][0x450] ;  /* 0x00011400000e1ab9 */ /* 0x000fe20000000800 */
[----:B------:R-:W-:-:S04]  /*7790*/  UIMAD.WIDE.U32 UR4, UR11, UR4, URZ ;  /* 0x000000040b0472a5 */ /* 0x000fc8000f8e003f */
[----:B------:R-:W-:-:S04]  /*77a0*/  @UP1 USHF.R.U32.HI UR11, URZ, UR14, UR5 ;  /* 0x0000000e3f0b1299 */ /* 0x000fc80008011605 */
[----:B------:R-:W-:-:S04]  /*77b0*/  UIADD3 UR15, UR10, UR11, URZ ;  /* 0x0000000b0a0f7290 */ /* 0x000fc8000fffe03f */
[----:B------:R-:W-:Y:S01]  /*77c0*/  UIADD3 UR7, UR15, -UR7, URZ ;  /* 0x800000070f077290 */ /* 0x000fe2000fffe03f */
[----:B------:R-:W-:Y:S11]  /*77d0*/  @P1 BRA `(.L_x_1292) ;  /* 0x00000000004c1947 */ /* 0x000ff60003800000 */
[----:B------:R-:W-:-:S06]  /*77e0*/  UISETP.GT.AND UP0, UPT, UR15, -0x1, UPT ;  /* 0xffffffff0f00788c */ /* 0x000fcc000bf04270 */
[----:B------:R-:W-:-:S13]  /*77f0*/  PLOP3.LUT P1, PT, PT, PT, UP0, 0x80, 0x0 ;  /* 0x000000000000781c */ /* 0x000fda0003f2f008 */
[----:B------:R-:W-:Y:S05]  /*7800*/  @P1 BRA `(.L_x_1293) ;  /* 0x0000000000201947 */ /* 0x000fea0003800000 */
[----:B------:R-:W-:Y:S01]  /*7810*/  ULDC UR14, c[0x0][0x9e4] ;  /* 0x00027900000e7ab9 */ /* 0x000fe20000000800 */
[----:B------:R-:W-:Y:S02]  /*7820*/  ULOP3.LUT UR15, URZ, UR15, URZ, 0x33, !UPT ;  /* 0x0000000f3f0f7292 */ /* 0x000fe4000f8e333f */
[----:B------:R-:W-:-:S11]  /*7830*/  UISETP.NE.AND UP0, UPT, UR14, 0x1, UPT ;  /* 0x000000010e00788c */ /* 0x000fd6000bf05270 */
[----:B------:R-:W-:Y:S02]  /*7840*/  @UP0 ULDC.64 UR4, c[0x0][0x9e8] ;  /* 0x00027a0000040ab9 */ /* 0x000fe40000000a00 */
[----:B------:R-:W-:-:S04]  /*7850*/  UIMAD.WIDE.U32 UR10, UR15, UR4, URZ ;  /* 0x000000040f0a72a5 */ /* 0x000fc8000f8e003f */
[----:B------:R-:W-:-:S04]  /*7860*/  @UP0 USHF.R.U32.HI UR15, URZ, UR5, UR11 ;  /* 0x000000053f0f0299 */ /* 0x000fc8000801160b */
[----:B------:R-:W-:Y:S01]  /*7870*/  ULOP3.LUT UR15, URZ, UR15, URZ, 0x33, !UPT ;  /* 0x0000000f3f0f7292 */ /* 0x000fe2000f8e333f */
[----:B------:R-:W-:Y:S11]  /*7880*/  BRA `(.L_x_1294) ;  /* 0x0000000000147947 */ /* 0x000ff60003800000 */
.L_x_1293:
[----:B------:R-:W-:Y:S02]  /*7890*/  ULDC UR14, c[0x0][0x9e4] ;  /* 0x00027900000e7ab9 */ /* 0x000fe40000000800 */
[----:B------:R-:W-:-:S11]  /*78a0*/  UISETP.NE.AND UP0, UPT, UR14, 0x1, UPT ;  /* 0x000000010e00788c */ /* 0x000fd6000bf05270 */
[----:B------:R-:W-:Y:S02]  /*78b0*/  @UP0 ULDC.64 UR4, c[0x0][0x9e8] ;  /* 0x00027a0000040ab9 */ /* 0x000fe40000000a00 */
[----:B------:R-:W-:-:S04]  /*78c0*/  UIMAD.WIDE.U32 UR10, UR15, UR4, URZ ;  /* 0x000000040f0a72a5 */ /* 0x000fc8000f8e003f */
[----:B------:R-:W-:-:S12]  /*78d0*/  @UP0 USHF.R.U32.HI UR15, URZ, UR5, UR11 ;  /* 0x000000053f0f0299 */ /* 0x000fd8000801160b */
.L_x_1294:
[----:B------:R-:W-:-:S04]  /*78e0*/  UIMAD UR14, UR15, UR14, URZ ;  /* 0x0000000e0f0e72a4 */ /* 0x000fc8000f8e023f */
[----:B------:R-:W-:-:S04]  /*78f0*/  UISETP.LT.AND UP0, UPT, UR7, UR14, UPT ;  /* 0x0000000e0700728c */ /* 0x000fc8000bf01270 */
[----:B------:R-:W-:-:S12]  /*7900*/  USEL UR7, UR7, UR14, !UP0 ;  /* 0x0000000e07077287 */ /* 0x000fd8000c000000 */
.L_x_1292:
[----:B------:R-:W-:Y:S01]  /*7910*/  UIADD3 UR7, UR7, 0x3f, URZ ;  /* 0x0000003f07077890 */ /* 0x000fe2000fffe03f */
[----:B------:R-:W-:-:S03]  /*7920*/  R2UR UR5, R201 ;  /* 0x00000000c90572ca */ /* 0x000fc600000e0000 */
[----:B------:R-:W-:-:S04]  /*7930*/  USHF.R.S32.HI UR4, URZ, 0x1f, UR7 ;  /* 0x0000001f3f047899 */ /* 0x000fc80008011407 */
[----:B------:R-:W-:-:S04]  /*7940*/  ULEA.HI UR4, UR4, UR7, URZ, 0x6 ;  /* 0x0000000704047291 */ /* 0x000fc8000f8f303f */
[----:B------:R-:W-:-:S04]  /*7950*/  USHF.R.S32.HI UR4, URZ, 0x6, UR4 ;  /* 0x000000063f047899 */ /* 0x000fc80008011404 */
[----:B------:R-:W-:-:S04]  /*7960*/  UISETP.LT.AND UP0, UPT, UR5, UR4, UPT ;  /* 0x000000040500728c */ /* 0x000fc8000bf01270 */
[----:B------:R-:W-:-:S06]  /*7970*/  USEL UR50, UR5, UR4, !UP0 ;  /* 0x0000000405327287 */ /* 0x000fcc000c000000 */
[----:B------:R-:W-:-:S13]  /*7980*/  ISETP.GE.AND P1, PT, R221, UR50, PT ;  /* 0x00000032dd007c0c */ /* 0x000fda000bf26270 */
[----:B------:R-:W-:Y:S05]  /*7990*/  @!P1 BRA `(.L_x_1295) ;  /* 0x0000002000589947 */ /* 0x000fea0003800000 */
[----:B------:R-:W-:Y:S01]  /*79a0*/  IMAD.MOV.U32 R220, RZ, RZ, R3 ;  /* 0x000000ffffdc7224 */ /* 0x000fe200078e0003 */
[----:B------:R-:W-:Y:S01]  /*79b0*/  UMOV UR41, UR39 ;  /* 0x0000002700297c82 */ /* 0x000fe20008000000 */
[----:B------:R-:W-:Y:S01]  /*79c0*/  IMAD.MOV.U32 R21, RZ, RZ, R4 ;  /* 0x000000ffff157224 */ /* 0x000fe200078e0004 */
[----:B------:R-:W-:Y:S01]  /*79d0*/  UMOV UR4, UR38 ;  /* 0x0000002600047c82 */ /* 0x000fe20008000000 */
[----:B------:R-:W-:Y:S01]  /*79e0*/  ULDC UR5, c[0x0][0x9d8] ;  /* 0x0002760000057ab9 */ /* 0x000fe20000000800 */
[----:B------:R-:W-:-:S05]  /*79f0*/  ULDC UR51, c[0x0][0x988] ;  /* 0x0002620000337ab9 */ /* 0x000fca0000000800 */
.L_x_1306:
[----:B------:R-:W-:-:S04]  /*7a00*/  UISETP.NE.AND UP0, UPT, UR4, 0x1, UPT ;  /* 0x000000010400788c */ /* 0x000fc8000bf05270 */
[----:B------:R-:W-:-:S04]  /*7a10*/  USEL UR39, URZ, 0x1, UP0 ;  /* 0x000000013f277887 */ /* 0x000fc80008000000 */
[----:B------:R-:W-:Y:S01]  /*7a20*/  ULOP3.LUT UR39, UR41, UR39, URZ, 0x3c, !UPT ;  /* 0x0000002729277292 */ /* 0x000fe2000f8e3c3f */
[----:B------:R-:W-:Y:S11]  /*7a30*/  @!P0 BRA `(.L_x_1296) ;  /* 0x0000000000048947 */ /* 0x000ff60003800000 */
[----:B------:R-:W-:Y:S01]  /*7a40*/  BPT.TRAP 0x1 ;  /* 0x000000040000795c */ /* 0x000fe20000300000 */
.L_x_1296:
[----:B------:R-:W-:Y:S01]  /*7a50*/  UIADD3 UR38, UR4, 0x1, URZ ;  /* 0x0000000104267890 */ /* 0x000fe2000fffe03f */
[----:B------:R-:W-:-:S03]  /*7a60*/  MOV R3, UR39 ;  /* 0x0000002700037c02 */ /* 0x000fc60008000f00 */
[----:B------:R-:W-:Y:S01]  /*7a70*/  UISETP.NE.AND UP0, UPT, UR38, 0x2, UPT ;  /* 0x000000022600788c */ /* 0x000fe2000bf05270 */
[----:B------:R-:W-:-:S03]  /*7a80*/  SHF.L.U32 R3, R3, 0x1f, RZ ;  /* 0x0000001f03037819 */ /* 0x000fc600000006ff */
[----:B------:R-:W-:-:S04]  /*7a90*/  USEL UR38, UR38, URZ, UP0 ;  /* 0x0000003f26267287 */ /* 0x000fc80008000000 */
[----:B------:R-:W-:-:S09]  /*7aa0*/  ULEA UR7, UR38, UR40, 0x3 ;  /* 0x0000002826077291 */ /* 0x000fd2000f8e183f */
[----:B------:R0:W1:Y:S01]  /*7ab0*/  SYNCS.PHASECHK.TRANS64.TRYWAIT P1, [UR7+0x30830], R3 ;  /* 0x03083003ff0075a7 */ /* 0x0000620008020147 */
[----:B------:R-:W-:Y:S05]  /*7ac0*/  @!P0 BRA `(.L_x_1297) ;  /* 0x0000000000048947 */ /* 0x000fea0003800000 */
[----:B------:R-:W-:Y:S01]  /*7ad0*/  BPT.TRAP 0x1 ;  /* 0x000000040000795c */ /* 0x000fe20000300000 */
.L_x_1297:
[----:B-1----:R-:W-:Y:S05]  /*7ae0*/  @P1 BRA `(.L_x_1298) ;  /* 0x0000000000081947 */ /* 0x002fea0003800000 */
[----:B------:R-:W1:Y:S02]  /*7af0*/  SYNCS.PHASECHK.TRANS64.TRYWAIT P1, [UR7+0x30830], R3 ;  /* 0x03083003ff0075a7 */ /* 0x000e640008020147 */
[----:B-1----:R-:W-:Y:S05]  /*7b00*/  @!P1 BRA `(.L_x_1299) ;  /* 0x000000ec000c9947 */ /* 0x002fea0003800000 */
.L_x_1298:
        /* <DEDUP_REMOVED lines=230> */
.L_x_1300:
[----:B------:R-:W-:Y:S01]  /*8970*/  ULEA UR14, UR4, UR40, 0x3 ;  /* 0x00000028040e7291 */ /* 0x000fe2000f8e183f */
[----:B------:R-:W-:-:S05]  /*8980*/  IMAD.U32 R0, RZ, RZ, UR41 ;  /* 0x00000029ff007e24 */ /* 0x000fca000f8e00ff */
[----:B------:R-:W-:-:S04]  /*8990*/  SHF.L.U32 R0, R0, 0x1f, RZ ;  /* 0x0000001f00007819 */ /* 0x000fc800000006ff */
[----:B------:R2:W3:Y:S01]  /*89a0*/  SYNCS.PHASECHK.TRANS64.TRYWAIT P1, [UR14+0x30850], R0 ;  /* 0x03085000ff0075a7 */ /* 0x0004e2000802014e */
[----:B------:R-:W-:Y:S05]  /*89b0*/  @!P0 BRA `(.L_x_1301) ;  /* 0x0000000000048947 */ /* 0x000fea0003800000 */
[----:B------:R-:W-:Y:S01]  /*89c0*/  BPT.TRAP 0x1 ;  /* 0x000000040000795c */ /* 0x000fe20000300000 */
.L_x_1301:
[----:B---3--:R-:W-:Y:S05]  /*89d0*/  @P1 BRA `(.L_x_1302) ;  /* 0x0000000000081947 */ /* 0x008fea0003800000 */
[----:B------:R-:W3:Y:S02]  /*89e0*/  SYNCS.PHASECHK.TRANS64.TRYWAIT P1, [UR14+0x30850], R0 ;  /* 0x03085000ff0075a7 */ /* 0x000ee4000802014e */
[----:B---3--:R-:W-:Y:S05]  /*89f0*/  @!P1 BRA `(.L_x_1303) ;  /* 0x000000dc00689947 */ /* 0x008fea0003800000 */
.L_x_1302:
        /* <DEDUP_REMOVED lines=30> */
.L_x_1304:
        /* <DEDUP_REMOVED lines=110> */
[----:B------:R-:W-:-:S03]  /*92c0*/  FMUL.FTZ R181, R4, UR6 ;  /* 0x0000000604b57c20 */ /* 0x000fc60008410000 */
[----:B------:R-:W-:Y:S01]  /*92d0*/  FMUL.FTZ R177, R21, UR6 ;  /* 0x0000000615b17c20 */ /* 0x000fe20008410000 */
[--C-:B------:R-:W-:Y:S01]  /*92e0*/  FFMA.FTZ R21, R152, UR6, -R181.reuse ;  /* 0x0000000698157c23 */ /* 0x100fe200080108b5 */
[C---:B------:R-:W-:Y:S01]  /*92f0*/  FADD.FTZ R2, -R3.reuse, R220 ;  /* 0x000000dc03027221 */ /* 0x040fe20000010100 */
[----:B------:R-:W-:Y:S01]  /*9300*/  FMUL.FTZ R152, R3, UR6 ;  /* 0x0000000603987c20 */ /* 0x000fe20008410000 */
[--C-:B------:R-:W-:Y:S01]  /*9310*/  FFMA.FTZ R196, R153, UR6, -R181.reuse ;  /* 0x0000000699c47c23 */ /* 0x100fe200080108b5 */
[----:B------:R-:W-:Y:S01]  /*9320*/  MUFU.EX2 R0, R177 ;  /* 0x000000b100007308 */ /* 0x000fe20000000800 */
[----:B------:R-:W-:Y:S01]  /*9330*/  FMUL.FTZ R2, R2, UR6 ;  /* 0x0000000602027c20 */ /* 0x000fe20008410000 */
        /* <DEDUP_REMOVED lines=25> */
[--C-:B------:R-:W-:Y:S01]  /*94d0*/  FFMA.FTZ R184, R174, UR6, -R181.reuse ;  /* 0x00000006aeb87c23 */ /* 0x100fe200080108b5 */
[--C-:B------:R-:W-:Y:S01]  /*94e0*/  FFMA.FTZ R185, R169, UR6, -R152.reuse ;  /* 0x00000006a9b97c23 */ /* 0x100fe20008010898 */
[--C-:B------:R-:W-:Y:S01]  /*94f0*/  FFMA.FTZ R153, R176, UR6, -R181.reuse ;  /* 0x00000006b0997c23 */ /* 0x100fe200080108b5 */
[----:B------:R-:W-:Y:S01]  /*9500*/  FFMA.FTZ R187, R171, UR6, -R152 ;  /* 0x00000006abbb7c23 */ /* 0x000fe20008010898 */
[----:B------:R-:W-:Y:S01]  /*9510*/  FFMA.FTZ R179, R179, UR6, -R181 ;  /* 0x00000006b3b37c23 */ /* 0x000fe200080108b5 */
        /* <DEDUP_REMOVED lines=67> */
.L_x_1305:
        /* <DEDUP_REMOVED lines=27> */
.L_x_1295:
[----:B------:R-:W-:-:S13]  /*9b00*/  R2UR UR4, R201 ;  /* 0x00000000c90472ca */ /* 0x000fda00000e0000 */
[----:B------:R-:W-:-:S13]  /*9b10*/  ISETP.GE.AND P1, PT, R221, UR4, PT ;  /* 0x00000004dd007c0c */ /* 0x000fda000bf26270 */
[----:B------:R-:W-:Y:S05]  /*9b20*/  @!P1 BRA `(.L_x_1307) ;  /* 0x0000002c00309947 */ /* 0x000fea0003800000 */
[----:B------:R-:W-:Y:S01]  /*9b30*/  IMAD.MOV.U32 R21, RZ, RZ, R3 ;  /* 0x000000ffff157224 */ /* 0x000fe200078e0003 */
[----:B------:R-:W-:Y:S01]  /*9b40*/  UMOV UR7, UR39 ;  /* 0x0000002700077c82 */ /* 0x000fe20008000000 */
[----:B------:R-:W-:Y:S01]  /*9b50*/  IMAD.MOV.U32 R220, RZ, RZ, R4 ;  /* 0x000000ffffdc7224 */ /* 0x000fe200078e0004 */
[----:B------:R-:W-:Y:S01]  /*9b60*/  UMOV UR4, UR38 ;  /* 0x0000002600047c82 */ /* 0x000fe20008000000 */
[----:B------:R-:W-:Y:S01]  /*9b70*/  ULDC UR41, c[0x0][0x9e4] ;  /* 0x0002790000297ab9 */ /* 0x000fe20000000800 */
[----:B------:R-:W-:Y:S01]  /*9b80*/  ULDC UR50, c[0x0][0x9dc] ;  /* 0x0002770000327ab9 */ /* 0x000fe20000000800 */
[----:B------:R-:W-:Y:S01]  /*9b90*/  ULDC UR5, c[0x0][0x9d8] ;  /* 0x0002760000057ab9 */ /* 0x000fe20000000800 */
[----:B------:R-:W-:-:S05]  /*9ba0*/  ULDC UR51, c[0x0][0x988] ;  /* 0x0002620000337ab9 */ /* 0x000fca0000000800 */
.L_x_1326:
[----:B------:R-:W-:-:S04]  /*9bb0*/  UIADD3 UR38, UR4, 0x1, URZ ;  /* 0x0000000104267890 */ /* 0x000fc8000fffe03f */
[----:B------:R-:W-:-:S04]  /*9bc0*/  UISETP.NE.AND UP0, UPT, UR38, 0x2, UPT ;  /* 0x000000022600788c */ /* 0x000fc8000bf05270 */
[----:B------:R-:W-:Y:S02]  /*9bd0*/  USEL UR39, URZ, 0x1, UP0 ;  /* 0x000000013f277887 */ /* 0x000fe40008000000 */
[----:B------:R-:W-:Y:S02]  /*9be0*/  USEL UR38, UR38, URZ, UP0 ;  /* 0x0000003f26267287 */ /* 0x000fe40008000000 */
[----:B------:R-:W-:Y:S01]  /*9bf0*/  ULOP3.LUT UR39, UR7, UR39, URZ, 0x3c, !UPT ;  /* 0x0000002707277292 */ /* 0x000fe2000f8e3c3f */
[----:B------:R-:W-:Y:S11]  /*9c00*/  @!P0 BRA `(.L_x_1308) ;  /* 0x0000000000048947 */ /* 0x000ff60003800000 */
[----:B------:R-:W-:Y:S01]  /*9c10*/  BPT.TRAP 0x1 ;  /* 0x000000040000795c */ /* 0x000fe20000300000 */
.L_x_1308:
[----:B------:R-:W-:Y:S01]  /*9c20*/  ULEA UR6, UR38, UR40, 0x3 ;  /* 0x0000002826067291 */ /* 0x000fe2000f8e183f */
[----:B------:R-:W-:-:S04]  /*9c30*/  MOV R3, UR39 ;  /* 0x0000002700037c02 */ /* 0x000fc80008000f00 */
[----:B------:R-:W-:-:S04]  /*9c40*/  SHF.L.U32 R3, R3, 0x1f, RZ ;  /* 0x0000001f03037819 */ /* 0x000fc800000006ff */
[----:B------:R0:W1:Y:S01]  /*9c50*/  SYNCS.PHASECHK.TRANS64.TRYWAIT P1, [UR6+0x30830], R3 ;  /* 0x03083003ff0075a7 */ /* 0x0000620008020146 */
[----:B------:R-:W-:Y:S05]  /*9c60*/  @!P0 BRA `(.L_x_1309) ;  /* 0x0000000000048947 */ /* 0x000fea0003800000 */
[----:B------:R-:W-:Y:S01]  /*9c70*/  BPT.TRAP 0x1 ;  /* 0x000000040000795c */ /* 0x000fe20000300000 */
.L_x_1309:
[----:B-1----:R-:W-:Y:S05]  /*9c80*/  @P1 BRA `(.L_x_1310) ;  /* 0x0000000000081947 */ /* 0x002fea0003800000 */
[----:B------:R-:W1:Y:S02]  /*9c90*/  SYNCS.PHASECHK.TRANS64.TRYWAIT P1, [UR6+0x30830], R3 ;  /* 0x03083003ff0075a7 */ /* 0x000e640008020146 */
[----:B-1----:R-:W-:Y:S05]  /*9ca0*/  @!P1 BRA `(.L_x_1311) ;  /* 0x000000c800d49947 */ /* 0x002fea0003800000 */
.L_x_1310:
        /* <DEDUP_REMOVED lines=230> */
.L_x_1312:
[----:B------:R-:W-:Y:S01]  /*ab10*/  ULEA UR10, UR4, UR40, 0x3 ;  /* 0x00000028040a7291 */ /* 0x000fe2000f8e183f */
[----:B------:R-:W-:-:S05]  /*ab20*/  IMAD.U32 R0, RZ, RZ, UR7 ;  /* 0x00000007ff007e24 */ /* 0x000fca000f8e00ff */
[----:B------:R-:W-:-:S04]  /*ab30*/  SHF.L.U32 R0, R0, 0x1f, RZ ;  /* 0x0000001f00007819 */ /* 0x000fc800000006ff */
[----:B------:R2:W3:Y:S01]  /*ab40*/  SYNCS.PHASECHK.TRANS64.TRYWAIT P1, [UR10+0x30850], R0 ;  /* 0x03085000ff0075a7 */ /* 0x0004e2000802014a */
[----:B------:R-:W-:Y:S05]  /*ab50*/  @!P0 BRA `(.L_x_1313) ;  /* 0x0000000000048947 */ /* 0x000fea0003800000 */
[----:B------:R-:W-:Y:S01]  /*ab60*/  BPT.TRAP 0x1 ;  /* 0x000000040000795c */ /* 0x000fe20000300000 */
.L_x_1313:
[----:B---3--:R-:W-:Y:S05]  /*ab70*/  @P1 BRA `(.L_x_1314) ;  /* 0x0000000000081947 */ /* 0x008fea0003800000 */
[----:B------:R-:W3:Y:S02]  /*ab80*/  SYNCS.PHASECHK.TRANS64.TRYWAIT P1, [UR10+0x30850], R0 ;  /* 0x03085000ff0075a7 */ /* 0x000ee4000802014a */
[----:B---3--:R-:W-:Y:S05]  /*ab90*/  @!P1 BRA `(.L_x_1315) ;  /* 0x000000bc00309947 */ /* 0x008fea0003800000 */
.L_x_1314:
        /* <DEDUP_REMOVED lines=30> */
.L_x_1316:
[----:B------:R-:W-:Y:S01]  /*ad80*/  R2UR UR4, R22 ;  /* 0x00000000160472ca */ /* 0x000fe200000e0000 */
[----:B------:R-:W3:Y:S01]  /*ad90*/  S2UR UR7, SR_CgaCtaId ;  /* 0x00000000000779c3 */ /* 0x000ee20000008800 */
[----:B------:R-:W-:Y:S01]  /*ada0*/  FMUL.FTZ R191, R169, UR5 ;  /* 0x00000005a9bf7c20 */ /* 0x000fe20008410000 */
[----:B------:R-:W-:Y:S02]  /*adb0*/  VIADD R169, R200, UR61 ;  /* 0x0000003dc8a97c36 */ /* 0x000fe40008000000 */
[----:B------:R-:W-:Y:S01]  /*adc0*/  FMUL.FTZ R184, R152, UR5 ;  /* 0x0000000598b87c20 */ /* 0x000fe20008410000 */
[----:B------:R-:W-:Y:S01]  /*add0*/  FMUL.FTZ R152, R155, UR5 ;  /* 0x000000059b987c20 */ /* 0x000fe20008410000 */
[----:B------:R-:W-:Y:S01]  /*ade0*/  FMUL.FTZ R155, R162, UR5 ;  /* 0x00000005a29b7c20 */ /* 0x000fe20008410000 */
[----:B-1----:R-:W-:Y:S01]  /*adf0*/  FMUL.FTZ R4, R153, UR5 ;  /* 0x0000000599047c20 */ /* 0x002fe20008410000 */
[----:B------:R-:W-:Y:S01]  /*ae00*/  FMUL.FTZ R162, R175, UR5 ;  /* 0x00000005afa27c20 */ /* 0x000fe20008410000 */
[----:B------:R-:W-:Y:S01]  /*ae10*/  FMUL.FTZ R153, R158, UR5 ;  /* 0x000000059e997c20 */ /* 0x000fe20008410000 */
[----:B------:R-:W-:Y:S01]  /*ae20*/  FMUL.FTZ R175, R177, UR5 ;  /* 0x00000005b1af7c20 */ /* 0x000fe20008410000 */
[----:B------:R-:W-:Y:S01]  /*ae30*/  FMUL.FTZ R158, R167, UR5 ;  /* 0x00000005a79e7c20 */ /* 0x000fe20008410000 */
[----:B------:R-:W-:Y:S01]  /*ae40*/  IMAD.SHL.U32 R177, R221, 0x40, RZ ;  /* 0x00000040ddb17824 */ /* 0x000fe200078e00ff */
[----:B------:R-:W-:Y:S01]  /*ae50*/  UISETP.NE.AND UP1, UPT, UR4, URZ, UPT ;  /* 0x0000003f0400728c */ /* 0x000fe2000bf25270 */
[----:B------:R-:W-:Y:S01]  /*ae60*/  FMUL.FTZ R188, R160, UR5 ;  /* 0x00000005a0bc7c20 */ /* 0x000fe20008410000 */
[----:B------:R-:W-:Y:S01]  /*ae70*/  ULEA UR4, UR38, UR40, 0x3 ;  /* 0x0000002826047291 */ /* 0x000fe2000f8e183f */
[----:B0-2---:R-:W-:Y:S01]  /*ae80*/  FMUL.FTZ R0, R154, UR5 ;  /* 0x000000059a007c20 */ /* 0x005fe20008410000 */
[----:B------:R-:W-:Y:S01]  /*ae90*/  UISETP.NE.AND UP0, UPT, UR60, URZ, UPT ;  /* 0x0000003f3c00728c */ /* 0x000fe2000bf05270 */
[----:B------:R-:W-:Y:S01]  /*aea0*/  FMUL.FTZ R186, R156, UR5 ;  /* 0x000000059cba7c20 */ /* 0x000fe20008410000 */
[----:B------:R-:W-:Y:S01]  /*aeb0*/  PLOP3.LUT P1, PT, PT, PT, UP1, 0x80, 0x0 ;  /* 0x000000000000781c */ /* 0x000fe20003f2f018 */
[----:B------:R-:W-:Y:S01]  /*aec0*/  UIADD3 UR4, UR4, 0x30840, URZ ;  /* 0x0003084004047890 */ /* 0x000fe2000fffe03f */
[----:B------:R-:W-:Y:S01]  /*aed0*/  PLOP3.LUT P2, PT, PT, PT, UP1, 0x80, 0x0 ;  /* 0x000000000000781c */ /* 0x000fe20003f4f018 */
[----:B------:R-:W-:Y:S01]  /*aee0*/  FMUL.FTZ R185, R157, UR5 ;  /* 0x000000059db97c20 */ /* 0x000fe20008410000 */
[----:B------:R-:W-:Y:S01]  /*aef0*/  FMUL.FTZ R187, R161, UR5 ;  /* 0x00000005a1bb7c20 */ /* 0x000fe20008410000 */
[----:B------:R-:W-:Y:S01]  /*af00*/  @UP1 ULDC UR6, c[0x0][0x44c] ;  /* 0x0001130000061ab9 */ /* 0x000fe20000000800 */
[----:B------:R-:W-:Y:S01]  /*af10*/  FMUL.FTZ R190, R164, UR5 ;  /* 0x00000005a4be7c20 */ /* 0x000fe20008410000 */
[----:B------:R-:W-:Y:S01]  /*af20*/  FMUL.FTZ R160, R171, UR5 ;  /* 0x00000005aba07c20 */ /* 0x000fe20008410000 */
[----:B---3--:R-:W-:Y:S01]  /*af30*/  UPRMT UR4, UR7, 0x654, UR4 ;  /* 0x0000065407047896 */ /* 0x008fe20008000004 */
        /* <DEDUP_REMOVED lines=24> */
[----:B------:R-:W1:Y:S01]  /*b0c0*/  MUFU.TANH R184, R184 ;  /* 0x000000b800b87308 */ /* 0x000e620000002400 */
[----:B------:R-:W-:Y:S01]  /*b0d0*/  SYNCS.ARRIVE.TRANS64.RED.A1T0 RZ, [UR4], RZ ;  /* 0x000000ffffff79a7 */ /* 0x000fe20008100404 */
[----:B------:R-:W-:-:S02]  /*b0e0*/  ULOP3.LUT UR4, URZ, UR50, URZ, 0x33, !UPT ;  /* 0x000000323f047292 */ /* 0x000fc4000f8e333f */
[----:B------:R-:W-:Y:S01]  /*b0f0*/  IADD3 R2, -R3, UR43, R2 ;  /* 0x0000002b03027c10 */ /* 0x000fe2000fffe102 */
[----:B------:R-:W-:-:S03]  /*b100*/  ULDC UR6, c[0x0][0x9e0] ;  /* 0x0002780000067ab9 */ /* 0x000fc60000000800 */
[----:B------:R-:W2:Y:S01]  /*b110*/  MUFU.TANH R4, R4 ;  /* 0x0000000400047308 */ /* 0x000ea20000002400 */
[C---:B------:R-:W-:Y:S02]  /*b120*/  VIADD R178, R2.reuse, UR6 ;  /* 0x0000000602b27c36 */ /* 0x040fe40008000000 */
[----:B------:R-:W-:-:S03]  /*b130*/  VIADD R180, R2, UR4 ;  /* 0x0000000402b47c36 */ /* 0x000fc60008000000 */
[----:B0-----:R-:W-:Y:S01]  /*b140*/  IADD3 R181, R178, R167, RZ ;  /* 0x000000a7b2b57210 */ /* 0x001fe20007ffe0ff */
[----:B------:R-:W-:Y:S01]  /*b150*/  IMAD.IADD R182, R180, 0x1, R167 ;  /* 0x00000001b4b67824 */ /* 0x000fe200078e02a7 */
        /* <DEDUP_REMOVED lines=44> */
.L_x_1319:
[----:B------:R-:W-:-:S05]  /*b420*/  IMAD.U32 R168, RZ, RZ, UR41 ;  /* 0x00000029ffa87e24 */ /* 0x000fca000f8e00ff */
[----:B------:R-:W-:-:S13]  /*b430*/  ISETP.NE.AND P1, PT, R168, 0x1, PT ;  /* 0x00000001a800780c */ /* 0x000fda0003f25270 */
[----:B------:R-:W1:Y:S02]  /*b440*/  @P1 LDC.64 R2, c[0x0][0x9e8] ;  /* 0x00027a00ff021b82 */ /* 0x000e640000000a00 */
[----:B-1----:R-:W-:-:S05]  /*b450*/  @P1 IMAD.HI.U32 R2, R167, R2, RZ ;  /* 0x00000002a7021227 */ /* 0x002fca00078e00ff */
[----:B------:R-:W-:-:S07]  /*b460*/  @P1 SHF.R.U32.HI R167, RZ, R3, R2 ;  /* 0x00000003ffa71219 */ /* 0x000fce0000011602 */
.L_x_1320:
[----:B------:R-:W-:Y:S05]  /*b470*/  BSYNC B0 ;  /* 0x0000000000007941 */ /* 0x000fea0003800000 */
.L_x_1318:
[----:B------:R-:W-:-:S04]  /*b480*/  IMAD R2, R167, R168, -R177 ;  /* 0x000000a8a7027224 */ /* 0x000fc800078e0ab1 */
[----:B------:R-:W-:-:S05]  /*b490*/  IMAD R2, R19, -0x2, R2 ;  /* 0xfffffffe13027824 */ /* 0x000fca00078e0202 */
[----:B------:R-:W-:Y:S02]  /*b4a0*/  VIADDMNMX R181, R2, R168, R181, PT ;  /* 0x000000a802b57246 */ /* 0x000fe400038001b5 */
[----:B------:R-:W-:-:S07]  /*b4b0*/  VIMNMX R182, R182, R2, !PT ;  /* 0x00000002b6b67248 */ /* 0x000fce0007fe0100 */
.L_x_1317:
        /* <DEDUP_REMOVED lines=13> */
[----:B------:R-:W-:Y:S01]  /*b590*/  ISETP.GT.AND P3, PT, R182, 0x10, P1 ;  /* 0x00000010b600780c */ /* 0x000fe20000f64270 */
        /* <DEDUP_REMOVED lines=41> */
[----:B------:R-:W-:Y:S01]  /*b830*/  MOV R4, UR42 ;  /* 0x0000002a00047c02 */ /* 0x000fe20008000f00 */
[----:B------:R-:W-:Y:S03]  /*b840*/  BSSY B0, `(.L_x_1322) ;  /* 0x0000011000007945 */ /* 0x000fe60003800000 */
[----:B------:R-:W-:-:S04]  /*b850*/  IADD3 R4, -R4, UR43, R3 ;  /* 0x0000002b04047c10 */ /* 0x000fc8000fffe103 */
        /* <DEDUP_REMOVED lines=10> */
.L_x_1323:
[----:B------:R-:W-:-:S05]  /*b900*/  IMAD.U32 R181, RZ, RZ, UR41 ;  /* 0x00000029ffb57e24 */ /* 0x000fca000f8e00ff */
[----:B------:R-:W-:-:S13]  /*b910*/  ISETP.NE.AND P2, PT, R181, 0x1, PT ;  /* 0x00000001b500780c */ /* 0x000fda0003f45270 */
[----:B------:R-:W0:Y:S02]  /*b920*/  @P2 LDC.64 R2, c[0x0][0x9e8] ;  /* 0x00027a00ff022b82 */ /* 0x000e240000000a00 */
[----:B0-----:R-:W-:-:S05]  /*b930*/  @P2 IMAD.HI.U32 R2, R4, R2, RZ ;  /* 0x0000000204022227 */ /* 0x001fca00078e00ff */
[----:B------:R-:W-:-:S07]  /*b940*/  @P2 SHF.R.U32.HI R4, RZ, R3, R2 ;  /* 0x00000003ff042219 */ /* 0x000fce0000011602 */
.L_x_1324:
[----:B------:R-:W-:Y:S05]  /*b950*/  BSYNC B0 ;  /* 0x0000000000007941 */ /* 0x000fea0003800000 */
.L_x_1322:
[----:B------:R-:W-:-:S04]  /*b960*/  IMAD R4, R4, R181, -R177 ;  /* 0x000000b504047224 */ /* 0x000fc800078e0ab1 */
[----:B------:R-:W-:-:S05]  /*b970*/  IMAD R3, R19, -0x2, R4 ;  /* 0xfffffffe13037824 */ /* 0x000fca00078e0204 */
[----:B------:R-:W-:Y:S02]  /*b980*/  VIADDMNMX R178, R3, R181, R178, PT ;  /* 0x000000b503b27246 */ /* 0x000fe400038001b2 */
[----:B------:R-:W-:-:S07]  /*b990*/  VIMNMX R180, R180, R3, !PT ;  /* 0x00000003b4b47248 */ /* 0x000fce0007fe0100 */
.L_x_1321:
[----:B------:R-:W-:Y:S01]  /*b9a0*/  FMNMX.FTZ R3, R167, R220, !PT ;  /* 0x000000dca7037209 */ /* 0x000fe20007810000 */
[----:B------:R-:W-:Y:S01]  /*b9b0*/  UMOV UR6, UR51 ;  /* 0x0000003300067c82 */ /* 0x000fe20008000000 */
        /* <DEDUP_REMOVED lines=78> */
[----:B------:R0:W-:Y:S01]  /*bea0*/  MUFU.EX2 R161, R177 ;  /* 0x000000b100a17308 */ /* 0x0001e20000000800 */
        /* <DEDUP_REMOVED lines=9> */
[--C-:B0-----:R-:W-:Y:S01]  /*bf40*/  FFMA.FTZ R177, R170, UR6, -R0.reuse ;  /* 0x00000006aab17c23 */ /* 0x101fe20008010800 */
        /* <DEDUP_REMOVED lines=110> */
.L_x_1325:
[----:B------:R-:W0:Y:S01]  /*c630*/  S2UR UR7, SR_CgaCtaId ;  /* 0x00000000000779c3 */ /* 0x000e220000008800 */
[----:B------:R-:W-:Y:S01]  /*c640*/  R2UR UR4, R201 ;  /* 0x00000000c90472ca */ /* 0x000fe200000e0000 */
[----:B------:R-:W-:Y:S01]  /*c650*/  UIADD3 UR10, UR10, 0x30860, URZ ;  /* 0x000308600a0a7890 */ /* 0x000fe2000fffe03f */
[----:B------:R-:W-:Y:S01]  /*c660*/  F2FP.BF16.F32.PACK_AB R196, R196, R161 ;  /* 0x000000a1c4c4723e */ /* 0x000fe200000010ff */
[----:B------:R-:W-:Y:S01]  /*c670*/  IMAD.MOV.U32 R21, RZ, RZ, R3 ;  /* 0x000000ffff157224 */ /* 0x000fe200078e0003 */
[----:B------:R-:W-:Y:S01]  /*c680*/  F2FP.BF16.F32.PACK_AB R197, R152, R197 ;  /* 0x000000c598c5723e */ /* 0x000fe200000010ff */
[----:B------:R-:W-:Y:S01]  /*c690*/  IMAD.MOV.U32 R220, RZ, RZ, R4 ;  /* 0x000000ffffdc7224 */ /* 0x000fe200078e0004 */
[----:B------:R-:W-:Y:S02]  /*c6a0*/  F2FP.BF16.F32.PACK_AB R198, R183, R198 ;  /* 0x000000c6b7c6723e */ /* 0x000fe400000010ff */
[----:B------:R-:W-:Y:S02]  /*c6b0*/  F2FP.BF16.F32.PACK_AB R199, R154, R199 ;  /* 0x000000c79ac7723e */ /* 0x000fe400000010ff */
[----:B------:R-:W-:-:S02]  /*c6c0*/  F2FP.BF16.F32.PACK_AB R192, R181, R192 ;  /* 0x000000c0b5c0723e */ /* 0x000fc400000010ff */
[----:B------:R-:W-:Y:S02]  /*c6d0*/  F2FP.BF16.F32.PACK_AB R193, R156, R193 ;  /* 0x000000c19cc1723e */ /* 0x000fe400000010ff */
[----:B------:R-:W-:Y:S01]  /*c6e0*/  ISETP.GT.AND P1, PT, R221, UR4, PT ;  /* 0x00000004dd007c0c */ /* 0x000fe2000bf24270 */
        /* <DEDUP_REMOVED lines=16> */
.L_x_1307:
        /* <DEDUP_REMOVED lines=131> */
.L_x_1327:
[----:B------:R-:W-:Y:S01]  /*d020*/  ULEA UR5, UR38, UR40, 0x3 ;  /* 0x0000002826057291 */ /* 0x000fe2000f8e183f */
[----:B------:R-:W-:-:S05]  /*d030*/  IMAD.U32 R0, RZ, RZ, UR39 ;  /* 0x00000027ff007e24 */ /* 0x000fca000f8e00ff */
[----:B------:R-:W-:-:S04]  /*d040*/  SHF.L.U32 R0, R0, 0x1f, RZ ;  /* 0x0000001f00007819 */ /* 0x000fc800000006ff */
[----:B------:R0:W1:Y:S01]  /*d050*/  SYNCS.PHASECHK.TRANS64.TRYWAIT P1, [UR5+0x30850], R0 ;  /* 0x03085000ff0075a7 */ /* 0x0000620008020145 */
[----:B------:R-:W-:Y:S05]  /*d060*/  @!P0 BRA `(.L_x_1328) ;  /* 0x0000000000048947 */ /* 0x000fea0003800000 */
[----:B------:R-:W-:Y:S01]  /*d070*/  BPT.TRAP 0x1 ;  /* 0x000000040000795c */ /* 0x000fe20000300000 */
.L_x_1328:
[----:B-1----:R-:W-:Y:S05]  /*d080*/  @P1 BRA `(.L_x_1329) ;  /* 0x0000000000081947 */ /* 0x002fea0003800000 */
[----:B------:R-:W1:Y:S02]  /*d090*/  SYNCS.PHASECHK.TRANS64.TRYWAIT P1, [UR5+0x30850], R0 ;  /* 0x03085000ff0075a7 */ /* 0x000e640008020145 */
[----:B-1----:R-:W-:Y:S05]  /*d0a0*/  @!P1 BRA `(.L_x_1330) ;  /* 0x0000009800049947 */ /* 0x002fea0003800000 */
.L_x_1329:
[----:B------:R-:W-:Y:S01]  /*d0b0*/  UIADD3 UR40, UR40, 0x400, URZ ;  /* 0x0000040028287890 */ /* 0x000fe2000fffe03f */
[----:B------:R-:W-:Y:S01]  /*d0c0*/  WARPGROUP.ARRIVE ;  /* 0x00000000000079c5 */ /* 0x000fe20000000000 */
[----:B------:R-:W-:Y:S01]  /*d0d0*/  UMOV UR11, 0x40000040 ;  /* 0x40000040000b7882 */ /* 0x000fe20000000000 */
[----:B-1----:R-:W1:Y:S01]  /*d0e0*/  SHFL.BFLY PT, R7, R18, 0x2, 0x1f ;  /* 0x0c401f0012077f89 */ /* 0x002e6200000e0000 */
[----:B------:R-:W-:Y:S01]  /*d0f0*/  USHF.R.U32.HI UR40, URZ, 0x4, UR40 ;  /* 0x000000043f287899 */ /* 0x000fe20008011628 */
[----:B------:R-:W-:Y:S01]  /*d100*/  MOV R6, RZ ;  /* 0x000000ff00067202 */ /* 0x000fe20000000f00 */
[----:B------:R-:W-:Y:S01]  /*d110*/  IMAD.U32 R13, RZ, RZ, UR6 ;  /* 0x00000006ff0d7e24 */ /* 0x000fe2000f8e00ff */
[----:B0-----:R-:W0:Y:S01]  /*d120*/  SHFL.BFLY PT, R0, R5, 0x2, 0x1f ;  /* 0x0c401f0005007f89 */ /* 0x001e2200000e0000 */
[----:B------:R-:W-:-:S04]  /*d130*/  ULOP3.LUT UR40, UR40, 0x3fff, URZ, 0xc0, !UPT ;  /* 0x00003fff28287892 */ /* 0x000fc8000f8ec03f */
[----:B------:R-:W-:-:S04]  /*d140*/  ULOP3.LUT UR4, UR40, 0x2000000, URZ, 0xfc, !UPT ;  /* 0x0200000028047892 */ /* 0x000fc8000f8efc3f */
[----:B------:R-:W-:-:S04]  /*d150*/  ULEA UR4, UR38, UR4, 0xb ;  /* 0x0000000426047291 */ /* 0x000fc8000f8e583f */
[----:B------:R-:W-:-:S03]  /*d160*/  UIADD3 UR8, UR4, 0x80, URZ ;  /* 0x0000008004087890 */ /* 0x000fc6000fffe03f */
[----:B------:R-:W-:-:S06]  /*d170*/  UMOV UR10, UR4 ;  /* 0x00000004000a7c82 */ /* 0x000fcc0008000000 */
[----:B------:R-:W-:Y:S01]  /*d180*/  HGMMA.64x256x16.F32.BF16 R24, R196, gdesc[UR8].tnspB, R24, gsb0 ;  /* 0x43e00008c4187df0 */ /* 0x000fe20008001818 */
[----:B------:R-:W-:Y:S01]  /*d190*/  UMOV UR11, 0x40000040 ;  /* 0x40000040000b7882 */ /* 0x000fe20000000000 */
[----:B------:R-:W-:Y:S01]  /*d1a0*/  UMOV UR10, UR8 ;  /* 0x00000008000a7c82 */ /* 0x000fe20008000000 */
[----:B------:R-:W-:Y:S01]  /*d1b0*/  UIADD3 UR8, UR4, 0x100, URZ ;  /* 0x0000010004087890 */ /* 0x000fe2000fffe03f */
[----:B-1----:R-:W-:Y:S01]  /*d1c0*/  FADD.FTZ R7, R7, R18 ;  /* 0x0000001207077221 */ /* 0x002fe20000010000 */
[----:B------:R-:W-:Y:S01]  /*d1d0*/  UIADD3 UR4, UR4, 0x180, URZ ;  /* 0x0000018004047890 */ /* 0x000fe2000fffe03f */
        /* <DEDUP_REMOVED lines=39> */
.L_x_1331:
        /* <DEDUP_REMOVED lines=136> */
[-C--:B------:R-:W-:Y:S01]  /*dcd0*/  FMUL.FTZ R147, R147, R5.reuse ;  /* 0x0000000593937220 */ /* 0x080fe20000410000 */
[-C--:B------:R-:W-:Y:S01]  /*dce0*/  FMUL.FTZ R150, R150, R5.reuse ;  /* 0x0000000596967220 */ /* 0x080fe20000410000 */
[----:B------:R-:W-:Y:S01]  /*dcf0*/  FMUL.FTZ R151, R151, R5 ;  /* 0x0000000597977220 */ /* 0x000fe20000410000 */
[----:B------:R-:W-:-:S02]  /*dd00*/  USEL UR38, UR38, URZ, UP0 ;  /* 0x0000003f26267287 */ /* 0x000fc40008000000 */
[----:B------:R-:W-:-:S12]  /*dd10*/  ULOP3.LUT UR39, UR39, UR4, URZ, 0x3c, !UPT ;  /* 0x0000000427277292 */ /* 0x000fd8000f8e3c3f */
.L_x_1253:
[----:B------:R-:W0:Y:S01]  /*dd20*/  S2R R5, SR_CgaCtaId ;  /* 0x0000000000057919 */ /* 0x000e220000008800 */
[----:B------:R-:W-:Y:S01]  /*dd30*/  MOV R22, 0x400 ;  /* 0x0000040000167802 */ /* 0x000fe20000000f00 */
[----:B------:R-:W-:Y:S01]  /*dd40*/  BSSY B0, `(.L_x_1332) ;  /* 0x00002dd000007945 */ /* 0x000fe20003800000 */
[----:B------:R-:W-:Y:S02]  /*dd50*/  BAR.SYNC.DEFER_BLOCKING 0x5, 0x180 ;  /* 0x0146000000007b1d */ /* 0x000fe40000010000 */
[----:B0-----:R-:W-:-:S05]  /*dd60*/  LEA R22, R5, R22, 0x18 ;  /* 0x0000001605167211 */ /* 0x001fca00078ec0ff */
[----:B------:R-:W0:Y:S02]  /*dd70*/  LDS.128 R4, [R22+0x308d0] ;  /* 0x0308d00016047984 */ /* 0x000e240000000c00 */
[----:B0-----:R-:W-:Y:S02]  /*dd80*/  R2UR UR5, R5 ;  /* 0x00000000050572ca */ /* 0x001fe400000e0000 */
[----:B------:R-:W-:Y:S02]  /*dd90*/  R2UR UR7, R6 ;  /* 0x00000000060772ca */ /* 0x000fe400000e0000 */
[----:B------:R-:W-:Y:S01]  /*dda0*/  R2UR UR6, R7 ;  /* 0x00000000070672ca */ /* 0x000fe200000e0000 */
[----:B------:R-:W-:Y:S06]  /*ddb0*/  BAR.ARV 0x4, 0x180 ;  /* 0x0106000000007b1d */ /* 0x000fec0000002000 */
[----:B------:R-:W-:Y:S08]  /*ddc0*/  @P0 BRA `(.L_x_1333) ;  /* 0x0000001c00dc0947 */ /* 0x000ff00003800000 */
[----:B------:R-:W0:Y:S01]  /*ddd0*/  S2R R7, SR_SWINHI ;  /* 0x0000000000077919 */ /* 0x000e220000002f00 */
[----:B------:R-:W-:Y:S01]  /*dde0*/  F2FP.BF16.F32.PACK_AB R24, R25, R24 ;  /* 0x000000181918723e */ /* 0x000fe200000010ff */
[----:B------:R-:W-:Y:S01]  /*ddf0*/  ULDC.64 UR8, c[0x0][0xc00] ;  /* 0x0003000000087ab9 */ /* 0x000fe20000000a00 */
[----:B------:R-:W-:Y:S01]  /*de00*/  F2FP.BF16.F32.PACK_AB R25, R161, R26 ;  /* 0x0000001aa119723e */ /* 0x000fe200000010ff */
[----:B------:R-:W-:Y:S01]  /*de10*/  UISETP.NE.U32.AND UP0, UPT, UR8, URZ, UPT ;  /* 0x0000003f0800728c */ /* 0x000fe2000bf05070 */
[----:B------:R-:W-:Y:S02]  /*de20*/  F2FP.BF16.F32.PACK_AB R26, R29, R28 ;  /* 0x0000001c1d1a723e */ /* 0x000fe400000010ff */
[----:B------:R-:W-:Y:S01]  /*de30*/  F2FP.BF16.F32.PACK_AB R27, R8, R27 ;  /* 0x0000001b081b723e */ /* 0x000fe200000010ff */
[----:B------:R-:W-:Y:S01]  /*de40*/  UISETP.NE.AND.EX UP0, UPT, UR9, URZ, UPT, UP0 ;  /* 0x0000003f0900728c */ /* 0x000fe2000bf05300 */
[----:B------:R-:W-:Y:S02]  /*de50*/  F2FP.BF16.F32.PACK_AB R32, R33, R32 ;  /* 0x000000202120723e */ /* 0x000fe400000010ff */
[----:B------:R-:W-:Y:S01]  /*de60*/  F2FP.BF16.F32.PACK_AB R33, R160, R34 ;  /* 0x00000022a021723e */ /* 0x000fe200000010ff */
[----:B------:R-:W-:Y:S01]  /*de70*/  ULDC.64 UR8, c[0x0][0xc00] ;  /* 0x0003000000087ab9 */ /* 0x000fe20000000a00 */
        /* <DEDUP_REMOVED lines=10> */
[----:B------:R-:W-:Y:S02]  /*df20*/  MOV R4, R22 ;  /* 0x0000001600047202 */ /* 0x000fe40000000f00 */
[----:B0-----:R-:W-:Y:S02]  /*df30*/  MOV R5, R7 ;  /* 0x0000000700057202 */ /* 0x001fe40000000f00 */
[----:B------:R-:W-:-:S02]  /*df40*/  F2FP.BF16.F32.PACK_AB R51, R155, R51 ;  /* 0x000000339b33723e */ /* 0x000fc400000010ff */
[----:B------:R-:W-:Y:S01]  /*df50*/  F2FP.BF16.F32.PACK_AB R57, R154, R58 ;  /* 0x0000003a9a39723e */ /* 0x000fe200000010ff */
[----:B------:R-:W-:Y:S01]  /*df60*/  IMAD.WIDE R102, R213, 0x2, R4 ;  /* 0x00000002d5667825 */ /* 0x000fe200078e0204 */
[----:B------:R-:W-:Y:S02]  /*df70*/  F2FP.BF16.F32.PACK_AB R64, R65, R64 ;  /* 0x000000404140723e */ /* 0x000fe400000010ff */
[----:B------:R-:W-:Y:S02]  /*df80*/  F2FP.BF16.F32.PACK_AB R58, R61, R60 ;  /* 0x0000003c3d3a723e */ /* 0x000fe400000010ff */
[C---:B------:R-:W-:Y:S02]  /*df90*/  IADD3 R169, P1, R102.reuse, 0x20, RZ ;  /* 0x0000002066a97810 */ /* 0x040fe40007f3e0ff */
[----:B------:R-:W-:Y:S02]  /*dfa0*/  IADD3 R171, P0, R102, 0x40, RZ ;  /* 0x0000004066ab7810 */ /* 0x000fe40007f1e0ff */
[----:B------:R-:W-:-:S02]  /*dfb0*/  IADD3.X R11, RZ, R103, RZ, P1, !PT ;  /* 0x00000067ff0b7210 */ /* 0x000fc40000ffe4ff */
[C---:B------:R-:W-:Y:S01]  /*dfc0*/  IADD3 R183, P1, R102.reuse, 0x8000, RZ ;  /* 0x0000800066b77810 */ /* 0x040fe20007f3e0ff */
[--C-:B------:R-:W-:Y:S01]  /*dfd0*/  IMAD.X R13, RZ, RZ, R103.reuse, P0 ;  /* 0x000000ffff0d7224 */ /* 0x100fe200000e0667 */
[C---:B------:R-:W-:Y:S02]  /*dfe0*/  IADD3 R173, P4, R102.reuse, 0x60, RZ ;  /* 0x0000006066ad7810 */ /* 0x040fe40007f9e0ff */
[C---:B------:R-:W-:Y:S02]  /*dff0*/  IADD3 R179, P5, R102.reuse, 0x4040, RZ ;  /* 0x0000404066b37810 */ /* 0x040fe40007fbe0ff */
[C---:B------:R-:W-:Y:S01]  /*e000*/  IADD3 R175, P3, R102.reuse, 0x4000, RZ ;  /* 0x0000400066af7810 */ /* 0x040fe20007f7e0ff */
[--C-:B------:R-:W-:Y:S01]  /*e010*/  IMAD.X R15, RZ, RZ, R103.reuse, P4 ;  /* 0x000000ffff0f7224 */ /* 0x100fe200020e0667 */
[----:B------:R-:W-:Y:S01]  /*e020*/  IADD3.X R47, RZ, R103, RZ, P1, !PT ;  /* 0x00000067ff2f7210 */ /* 0x000fe20000ffe4ff */
[--C-:B------:R-:W-:Y:S01]  /*e030*/  IMAD.X R31, RZ, RZ, R103.reuse, P5 ;  /* 0x000000ffff1f7224 */ /* 0x100fe200028e0667 */
[C---:B------:R-:W-:Y:S01]  /*e040*/  LOP3.LUT R7, R102.reuse, 0x380, RZ, 0xc0, !PT ;  /* 0x0000038066077812 */ /* 0x040fe200078ec0ff */
[----:B------:R-:W-:Y:S01]  /*e050*/  IMAD.X R17, RZ, RZ, R103, P3 ;  /* 0x000000ffff117224 */ /* 0x000fe200018e0667 */
[----:B------:R-:W-:-:S02]  /*e060*/  IADD3 R167, P1, R102, 0xc060, RZ ;  /* 0x0000c06066a77810 */ /* 0x000fc40007f3e0ff */
[----:B------:R-:W-:Y:S02]  /*e070*/  LOP3.LUT R10, R169, 0x380, RZ, 0xc0, !PT ;  /* 0x00000380a90a7812 */ /* 0x000fe400078ec0ff */
[C---:B------:R-:W-:Y:S02]  /*e080*/  IADD3 R177, P6, R102.reuse, 0x4020, RZ ;  /* 0x0000402066b17810 */ /* 0x040fe40007fde0ff */
[----:B------:R-:W-:Y:S02]  /*e090*/  IADD3 R181, P2, R102, 0x4060, RZ ;  /* 0x0000406066b57810 */ /* 0x000fe40007f5e0ff */
[----:B------:R-:W-:Y:S01]  /*e0a0*/  LOP3.LUT R12, R171, 0x380, RZ, 0xc0, !PT ;  /* 0x00000380ab0c7812 */ /* 0x000fe200078ec0ff */
[--C-:B------:R-:W-:Y:S01]  /*e0b0*/  IMAD.X R21, RZ, RZ, R103.reuse, P6 ;  /* 0x000000ffff157224 */ /* 0x100fe200030e0667 */
[----:B------:R-:W-:Y:S01]  /*e0c0*/  LOP3.LUT R14, R173, 0x380, RZ, 0xc0, !PT ;  /* 0x00000380ad0e7812 */ /* 0x000fe200078ec0ff */
[----:B------:R-:W-:Y:S01]  /*e0d0*/  IMAD.X R39, RZ, RZ, R103, P2 ;  /* 0x000000ffff277224 */ /* 0x000fe200010e0667 */
[----:B------:R-:W-:-:S02]  /*e0e0*/  LOP3.LUT R16, R175, 0x380, RZ, 0xc0, !PT ;  /* 0x00000380af107812 */ /* 0x000fc400078ec0ff */
[----:B------:R-:W-:Y:S02]  /*e0f0*/  IADD3 R6, P5, R102, 0xc020, RZ ;  /* 0x0000c02066067810 */ /* 0x000fe40007fbe0ff */
[----:B------:R-:W-:Y:S02]  /*e100*/  SHF.R.U64 R7, R7, 0x3, RZ ;  /* 0x0000000307077819 */ /* 0x000fe400000012ff */
[----:B------:R-:W-:Y:S01]  /*e110*/  SHF.R.U64 R10, R10, 0x3, RZ ;  /* 0x000000030a0a7819 */ /* 0x000fe200000012ff */
[----:B------:R-:W-:Y:S01]  /*e120*/  IMAD.X R99, RZ, RZ, R103, P5 ;  /* 0x000000ffff637224 */ /* 0x000fe200028e0667 */
[----:B------:R-:W-:Y:S02]  /*e130*/  LOP3.LUT R161, R167, 0x380, RZ, 0xc0, !PT ;  /* 0x00000380a7a17812 */ /* 0x000fe400078ec0ff */
[----:B------:R-:W-:Y:S02]  /*e140*/  IADD3 R54, P0, R102, 0x8020, RZ ;  /* 0x0000802066367810 */ /* 0x000fe40007f1e0ff */
[----:B------:R-:W-:-:S02]  /*e150*/  SHF.R.U64 R12, R12, 0x3, RZ ;  /* 0x000000030c0c7819 */ /* 0x000fc400000012ff */
[----:B------:R-:W-:Y:S01]  /*e160*/  LOP3.LUT R20, R177, 0x380, RZ, 0xc0, !PT ;  /* 0x00000380b1147812 */ /* 0x000fe200078ec0ff */
[--C-:B------:R-:W-:Y:S01]  /*e170*/  IMAD.X R55, RZ, RZ, R103.reuse, P0 ;  /* 0x000000ffff377224 */ /* 0x100fe200000e0667 */
[----:B------:R-:W-:Y:S02]  /*e180*/  IADD3 R62, P4, R102, 0x8040, RZ ;  /* 0x00008040663e7810 */ /* 0x000fe40007f9e0ff */
[----:B------:R-:W-:Y:S02]  /*e190*/  SHF.R.U64 R14, R14, 0x3, RZ ;  /* 0x000000030e0e7819 */ /* 0x000fe400000012ff */
[----:B------:R-:W-:Y:S01]  /*e1a0*/  LOP3.LUT R30, R179, 0x380, RZ, 0xc0, !PT ;  /* 0x00000380b31e7812 */ /* 0x000fe200078ec0ff */
[----:B------:R-:W-:Y:S01]  /*e1b0*/  IMAD.X R63, RZ, RZ, R103, P4 ;  /* 0x000000ffff3f7224 */ /* 0x000fe200020e0667 */
[C---:B------:R-:W-:Y:S02]  /*e1c0*/  IADD3 R70, P3, R102.reuse, 0x8060, RZ ;  /* 0x0000806066467810 */ /* 0x040fe40007f7e0ff */
[----:B------:R-:W-:-:S02]  /*e1d0*/  IADD3 R94, P6, R102, 0xc000, RZ ;  /* 0x0000c000665e7810 */ /* 0x000fc40007fde0ff */
[----:B------:R-:W-:Y:S01]  /*e1e0*/  IADD3 R168, P2, R102, 0xc040, RZ ;  /* 0x0000c04066a87810 */ /* 0x000fe20007f5e0ff */
[--C-:B------:R-:W-:Y:S01]  /*e1f0*/  IMAD.X R71, RZ, RZ, R103.reuse, P3 ;  /* 0x000000ffff477224 */ /* 0x100fe200018e0667 */
[----:B------:R-:W-:Y:S01]  /*e200*/  SHF.R.U64 R16, R16, 0x3, RZ ;  /* 0x0000000310107819 */ /* 0x000fe200000012ff */
[--C-:B------:R-:W-:Y:S01]  /*e210*/  IMAD.X R95, RZ, RZ, R103.reuse, P6 ;  /* 0x000000ffff5f7224 */ /* 0x100fe200030e0667 */
[----:B------:R-:W-:Y:S02]  /*e220*/  LOP3.LUT R38, R181, 0x380, RZ, 0xc0, !PT ;  /* 0x00000380b5267812 */ /* 0x000fe400078ec0ff */
[----:B------:R-:W-:Y:S01]  /*e230*/  LOP3.LUT R102, R7, R102, RZ, 0x3c, !PT ;  /* 0x0000006607667212 */ /* 0x000fe200078e3cff */
[----:B------:R-:W-:Y:S01]  /*e240*/  IMAD.X R7, RZ, RZ, R103, P2 ;  /* 0x000000ffff077224 */ /* 0x000fe200010e0667 */
[----:B------:R-:W-:Y:S02]  /*e250*/  LOP3.LUT R10, R10, R169, RZ, 0x3c, !PT ;  /* 0x000000a90a0a7212 */ /* 0x000fe400078e3cff */
[----:B------:R-:W-:-:S02]  /*e260*/  LOP3.LUT R46, R183, 0x380, RZ, 0xc0, !PT ;  /* 0x00000380b72e7812 */ /* 0x000fc400078ec0ff */
[----:B------:R-:W-:Y:S02]  /*e270*/  LOP3.LUT R98, R6, 0x380, RZ, 0xc0, !PT ;  /* 0x0000038006627812 */ /* 0x000fe400078ec0ff */
[----:B------:R-:W-:Y:S02]  /*e280*/  SHF.R.U64 R28, R161, 0x3, RZ ;  /* 0x00000003a11c7819 */ /* 0x000fe400000012ff */
[----:B------:R-:W-:Y:S02]  /*e290*/  LOP3.LUT R12, R12, R171, RZ, 0x3c, !PT ;  /* 0x000000ab0c0c7212 */ /* 0x000fe400078e3cff */
[----:B------:R-:W-:Y:S02]  /*e2a0*/  SHF.R.U64 R20, R20, 0x3, RZ ;  /* 0x0000000314147819 */ /* 0x000fe400000012ff */
[----:B------:R-:W-:Y:S02]  /*e2b0*/  LOP3.LUT R169, R54, 0x380, RZ, 0xc0, !PT ;  /* 0x0000038036a97812 */ /* 0x000fe400078ec0ff */
[----:B------:R-:W-:-:S02]  /*e2c0*/  LOP3.LUT R14, R14, R173, RZ, 0x3c, !PT ;  /* 0x000000ad0e0e7212 */ /* 0x000fc400078e3cff */
[----:B------:R-:W-:Y:S02]  /*e2d0*/  SHF.R.U64 R30, R30, 0x3, RZ ;  /* 0x000000031e1e7819 */ /* 0x000fe400000012ff */
[----:B------:R-:W-:Y:S02]  /*e2e0*/  LOP3.LUT R171, R62, 0x380, RZ, 0xc0, !PT ;  /* 0x000003803eab7812 */ /* 0x000fe400078ec0ff */
[----:B------:R-:W-:Y:S02]  /*e2f0*/  LOP3.LUT R16, R16, R175, RZ, 0x3c, !PT ;  /* 0x000000af10107212 */ /* 0x000fe400078e3cff */
[----:B------:R-:W-:Y:S02]  /*e300*/  SHF.R.U64 R38, R38, 0x3, RZ ;  /* 0x0000000326267819 */ /* 0x000fe400000012ff */
[----:B------:R-:W-:Y:S02]  /*e310*/  LOP3.LUT R173, R70, 0x380, RZ, 0xc0, !PT ;  /* 0x0000038046ad7812 */ /* 0x000fe400078ec0ff */
[----:B------:R-:W-:-:S02]  /*e320*/  SHF.R.U64 R46, R46, 0x3, RZ ;  /* 0x000000032e2e7819 */ /* 0x000fc400000012ff */
[----:B------:R-:W-:Y:S02]  /*e330*/  LOP3.LUT R175, R94, 0x380, RZ, 0xc0, !PT ;  /* 0x000003805eaf7812 */ /* 0x000fe400078ec0ff */
[----:B------:R-:W-:Y:S01]  /*e340*/  MOV R102, R102 ;  /* 0x0000006600667202 */ /* 0x000fe20000000f00 */
[----:B------:R-:W-:Y:S01]  /*e350*/  BAR.SYNC.DEFER_BLOCKING 0x1, 0x100 ;  /* 0x0044000000007b1d */ /* 0x000fe20000010000 */
[----:B------:R-:W-:Y:S02]  /*e360*/  SHF.R.U64 R29, R98, 0x3, RZ ;  /* 0x00000003621d7819 */ /* 0x000fe400000012ff */
[----:B------:R-:W-:Y:S02]  /*e370*/  LOP3.LUT R8, R28, R167, RZ, 0x3c, !PT ;  /* 0x000000a71c087212 */ /* 0x000fe400078e3cff */
[----:B------:R-:W-:Y:S02]  /*e380*/  IADD3.X R9, RZ, R103, RZ, P1, !PT ;  /* 0x00000067ff097210 */ /* 0x000fe40000ffe4ff */
[----:B------:R-:W-:-:S02]  /*e390*/  LOP3.LUT R20, R20, R177, RZ, 0x3c, !PT ;  /* 0x000000b114147212 */ /* 0x000fc400078e3cff */
[----:B------:R-:W-:Y:S02]  /*e3a0*/  SHF.R.U64 R169, R169, 0x3, RZ ;  /* 0x00000003a9a97819 */ /* 0x000fe400000012ff */
[----:B------:R-:W-:Y:S02]  /*e3b0*/  MOV R28, R10 ;  /* 0x0000000a001c7202 */ /* 0x000fe40000000f00 */
[----:B------:R-:W-:Y:S02]  /*e3c0*/  LOP3.LUT R30, R30, R179, RZ, 0x3c, !PT ;  /* 0x000000b31e1e7212 */ /* 0x000fe400078e3cff */
[----:B------:R-:W-:Y:S02]  /*e3d0*/  SHF.R.U64 R171, R171, 0x3, RZ ;  /* 0x00000003abab7819 */ /* 0x000fe400000012ff */
[----:B------:R-:W-:Y:S02]  /*e3e0*/  LOP3.LUT R103, R168, 0x380, RZ, 0xc0, !PT ;  /* 0x00000380a8677812 */ /* 0x000fe400078ec0ff */
[----:B------:R-:W-:-:S02]  /*e3f0*/  MOV R12, R12 ;  /* 0x0000000c000c7202 */ /* 0x000fc40000000f00 */
[----:B------:R-:W-:Y:S02]  /*e400*/  LOP3.LUT R38, R38, R181, RZ, 0x3c, !PT ;  /* 0x000000b526267212 */ /* 0x000fe400078e3cff */
[----:B------:R-:W-:Y:S01]  /*e410*/  SHF.R.U64 R173, R173, 0x3, RZ ;  /* 0x00000003adad7819 */ /* 0x000fe200000012ff */
[----:B------:R-:W-:Y:S01]  /*e420*/  STSM.16.M88.4 [R102], R24 ;  /* 0x0000001866007844 */ /* 0x000fe20000000200 */
[----:B------:R-:W-:Y:S02]  /*e430*/  MOV R14, R14 ;  /* 0x0000000e000e7202 */ /* 0x000fe40000000f00 */
[----:B------:R-:W-:Y:S01]  /*e440*/  LOP3.LUT R46, R46, R183, RZ, 0x3c, !PT ;  /* 0x000000b72e2e7212 */ /* 0x000fe200078e3cff */
[----:B------:R-:W-:Y:S01]  /*e450*/  STSM.16.M88.4 [R28], R32 ;  /* 0x000000201c007844 */ /* 0x000fe20000000200 */
[----:B------:R-:W-:Y:S02]  /*e460*/  SHF.R.U64 R175, R175, 0x3, RZ ;  /* 0x00000003afaf7819 */ /* 0x000fe400000012ff */
[----:B------:R-:W-:Y:S01]  /*e470*/  LOP3.LUT R98, R29, R6, RZ, 0x3c, !PT ;  /* 0x000000061d627212 */ /* 0x000fe200078e3cff */
[----:B------:R0:W-:Y:S01]  /*e480*/  STSM.16.M88.4 [R12], R40 ;  /* 0x000000280c007844 */ /* 0x0001e20000000200 */
[----:B------:R-:W-:-:S02]  /*e490*/  MOV R16, R16 ;  /* 0x0000001000107202 */ /* 0x000fc40000000f00 */
[----:B------:R-:W-:Y:S01]  /*e4a0*/  F2FP.BF16.F32.PACK_AB R59, R153, R59 ;  /* 0x0000003b993b723e */ /* 0x000fe200000010ff */
[----:B------:R-:W-:Y:S01]  /*e4b0*/  STSM.16.M88.4 [R14], R48 ;  /* 0x000000300e007844 */ /* 0x000fe20000000200 */
[----:B------:R-:W-:Y:S02]  /*e4c0*/  F2FP.BF16.F32.PACK_AB R65, R152, R66 ;  /* 0x000000429841723e */ /* 0x000fe400000010ff */
[----:B------:R-:W-:Y:S01]  /*e4d0*/  F2FP.BF16.F32.PACK_AB R72, R73, R72 ;  /* 0x000000484948723e */ /* 0x000fe200000010ff */
[----:B------:R-:W-:Y:S01]  /*e4e0*/  STSM.16.M88.4 [R16], R56 ;  /* 0x0000003810007844 */ /* 0x000fe20000000200 */
[----:B------:R-:W-:Y:S02]  /*e4f0*/  LOP3.LUT R54, R169, R54, RZ, 0x3c, !PT ;  /* 0x00000036a9367212 */ /* 0x000fe400078e3cff */
[----:B------:R-:W-:Y:S02]  /*e500*/  MOV R20, R20 ;  /* 0x0000001400147202 */ /* 0x000fe40000000f00 */
[----:B------:R-:W-:-:S02]  /*e510*/  F2FP.BF16.F32.PACK_AB R66, R69, R68 ;  /* 0x000000444542723e */ /* 0x000fc400000010ff */
[----:B------:R-:W-:Y:S02]  /*e520*/  F2FP.BF16.F32.PACK_AB R67, R18, R67 ;  /* 0x000000431243723e */ /* 0x000fe400000010ff */
[----:B------:R-:W-:Y:S02]  /*e530*/  F2FP.BF16.F32.PACK_AB R73, R3, R74 ;  /* 0x0000004a0349723e */ /* 0x000fe400000010ff */
[----:B------:R-:W-:Y:S01]  /*e540*/  F2FP.BF16.F32.PACK_AB R80, R81, R80 ;  /* 0x000000505150723e */ /* 0x000fe200000010ff */
[----:B------:R-:W-:Y:S01]  /*e550*/  STSM.16.M88.4 [R20], R64 ;  /* 0x0000004014007844 */ /* 0x000fe20000000200 */
[----:B------:R-:W-:Y:S02]  /*e560*/  LOP3.LUT R62, R171, R62, RZ, 0x3c, !PT ;  /* 0x0000003eab3e7212 */ /* 0x000fe400078e3cff */
        /* <DEDUP_REMOVED lines=9> */
[----:B------:R-:W-:Y:S01]  /*e600*/  R2UR UR4, R208 ;  /* 0x00000000d00472ca */ /* 0x000fe200000e0000 */
[----:B------:R-:W-:Y:S01]  /*e610*/  ULDC UR10, c[0x0][0xa88] ;  /* 0x0002a200000a7ab9 */ /* 0x000fe20000000800 */
[----:B------:R-:W-:Y:S01]  /*e620*/  SHF.R.U64 R103, R103, 0x3, RZ ;  /* 0x0000000367677819 */ /* 0x000fe200000012ff */
[----:B------:R-:W1:Y:S01]  /*e630*/  LDC R18, c[0x0][0xbe8] ;  /* 0x0002fa00ff127b82 */ /* 0x000e620000000800 */
[----:B------:R-:W-:Y:S02]  /*e640*/  MOV R30, R30 ;  /* 0x0000001e001e7202 */ /* 0x000fe40000000f00 */
[----:B------:R-:W-:Y:S02]  /*e650*/  F2FP.BF16.F32.PACK_AB R74, R77, R76 ;  /* 0x0000004c4d4a723e */ /* 0x000fe400000010ff */
[----:B------:R-:W-:-:S02]  /*e660*/  F2FP.BF16.F32.PACK_AB R81, R83, R82 ;  /* 0x000000525351723e */ /* 0x000fc400000010ff */
[----:B------:R-:W-:Y:S01]  /*e670*/  LOP3.LUT R70, R173, R70, RZ, 0x3c, !PT ;  /* 0x00000046ad467212 */ /* 0x000fe200078e3cff */
[----:B------:R-:W-:Y:S01]  /*e680*/  STSM.16.M88.4 [R30], R72 ;  /* 0x000000481e007844 */ /* 0x000fe20000000200 */
[----:B------:R-:W-:Y:S01]  /*e690*/  MOV R38, R38 ;  /* 0x0000002600267202 */ /* 0x000fe20000000f00 */
[----:B------:R-:W-:Y:S01]  /*e6a0*/  UIMAD.WIDE UR8, UR4, 0x4, UR8 ;  /* 0x00000004040878a5 */ /* 0x000fe2000f8e0208 */
[----:B------:R-:W-:Y:S02]  /*e6b0*/  F2FP.BF16.F32.PACK_AB R82, R85, R84 ;  /* 0x000000545552723e */ /* 0x000fe400000010ff */
[----:B------:R-:W-:Y:S02]  /*e6c0*/  F2FP.BF16.F32.PACK_AB R83, R87, R86 ;  /* 0x000000565753723e */ /* 0x000fe400000010ff */
[----:B------:R-:W-:Y:S02]  /*e6d0*/  LOP3.LUT R94, R175, R94, RZ, 0x3c, !PT ;  /* 0x0000005eaf5e7212 */ /* 0x000fe400078e3cff */
[----:B------:R-:W-:Y:S01]  /*e6e0*/  MOV R46, R46 ;  /* 0x0000002e002e7202 */ /* 0x000fe20000000f00 */
[----:B------:R-:W-:Y:S01]  /*e6f0*/  STSM.16.M88.4 [R38], R80 ;  /* 0x0000005026007844 */ /* 0x000fe20000000200 */
[----:B------:R-:W-:-:S02]  /*e700*/  MOV R11, R98 ;  /* 0x00000062000b7202 */ /* 0x000fc40000000f00 */
[----:B------:R-:W-:Y:S02]  /*e710*/  F2FP.BF16.F32.PACK_AB R76, R89, R88 ;  /* 0x00000058594c723e */ /* 0x000fe400000010ff */
[----:B------:R-:W-:Y:S02]  /*e720*/  F2FP.BF16.F32.PACK_AB R77, R91, R90 ;  /* 0x0000005a5b4d723e */ /* 0x000fe400000010ff */
[----:B------:R-:W-:Y:S02]  /*e730*/  F2FP.BF16.F32.PACK_AB R78, R93, R92 ;  /* 0x0000005c5d4e723e */ /* 0x000fe400000010ff */
[----:B------:R-:W-:Y:S02]  /*e740*/  MOV R54, R54 ;  /* 0x0000003600367202 */ /* 0x000fe40000000f00 */
[----:B------:R-:W-:Y:S01]  /*e750*/  F2FP.BF16.F32.PACK_AB R97, R164, R163 ;  /* 0x000000a3a461723e */ /* 0x000fe200000010ff */
[----:B------:R-:W-:Y:S01]  /*e760*/  STSM.16.M88.4 [R46], R76 ;  /* 0x0000004c2e007844 */ /* 0x000fe20000000200 */
[----:B------:R-:W-:-:S02]  /*e770*/  F2FP.BF16.F32.PACK_AB R98, R101, R100 ;  /* 0x000000646562723e */ /* 0x000fc400000010ff */
[----:B------:R-:W-:Y:S02]  /*e780*/  F2FP.BF16.F32.PACK_AB R99, R166, R165 ;  /* 0x000000a5a663723e */ /* 0x000fe400000010ff */
[----:B------:R-:W-:Y:S02]  /*e790*/  F2FP.BF16.F32.PACK_AB R105, R107, R106 ;  /* 0x0000006a6b69723e */ /* 0x000fe400000010ff */
[----:B------:R-:W-:Y:S01]  /*e7a0*/  LOP3.LUT R6, R103, R168, RZ, 0x3c, !PT ;  /* 0x000000a867067212 */ /* 0x000fe200078e3cff */
[----:B------:R-:W-:Y:S01]  /*e7b0*/  STSM.16.M88.4 [R54], R96 ;  /* 0x0000006036007844 */ /* 0x000fe20000000200 */
[----:B------:R-:W-:Y:S02]  /*e7c0*/  MOV R62, R62 ;  /* 0x0000003e003e7202 */ /* 0x000fe40000000f00 */
[----:B------:R-:W-:Y:S02]  /*e7d0*/  F2FP.BF16.F32.PACK_AB R106, R109, R108 ;  /* 0x0000006c6d6a723e */ /* 0x000fe400000010ff */
[----:B------:R-:W-:-:S02]  /*e7e0*/  F2FP.BF16.F32.PACK_AB R107, R111, R110 ;  /* 0x0000006e6f6b723e */ /* 0x000fc400000010ff */
[----:B------:R-:W-:Y:S02]  /*e7f0*/  F2FP.BF16.F32.PACK_AB R113, R115, R114 ;  /* 0x000000727371723e */ /* 0x000fe400000010ff */
[----:B------:R-:W-:Y:S01]  /*e800*/  MOV R70, R70 ;  /* 0x0000004600467202 */ /* 0x000fe20000000f00 */
[----:B------:R-:W-:Y:S01]  /*e810*/  STSM.16.M88.4 [R62], R104 ;  /* 0x000000683e007844 */ /* 0x000fe20000000200 */
[----:B------:R-:W-:Y:S02]  /*e820*/  F2FP.BF16.F32.PACK_AB R114, R117, R116 ;  /* 0x000000747572723e */ /* 0x000fe400000010ff */
[----:B------:R-:W-:Y:S02]  /*e830*/  F2FP.BF16.F32.PACK_AB R115, R119, R118 ;  /* 0x000000767773723e */ /* 0x000fe400000010ff */
[----:B------:R-:W-:Y:S02]  /*e840*/  F2FP.BF16.F32.PACK_AB R121, R123, R122 ;  /* 0x0000007a7b79723e */ /* 0x000fe400000010ff */
[----:B------:R-:W-:Y:S01]  /*e850*/  MOV R94, R94 ;  /* 0x0000005e005e7202 */ /* 0x000fe20000000f00 */
[----:B------:R-:W-:Y:S01]  /*e860*/  STSM.16.M88.4 [R70], R112 ;  /* 0x0000007046007844 */ /* 0x000fe20000000200 */
[----:B------:R-:W-:-:S02]  /*e870*/  F2FP.BF16.F32.PACK_AB R122, R125, R124 ;  /* 0x0000007c7d7a723e */ /* 0x000fc400000010ff */
[----:B------:R-:W-:Y:S02]  /*e880*/  F2FP.BF16.F32.PACK_AB R123, R127, R126 ;  /* 0x0000007e7f7b723e */ /* 0x000fe400000010ff */
[----:B------:R-:W-:Y:S02]  /*e890*/  F2FP.BF16.F32.PACK_AB R129, R131, R130 ;  /* 0x000000828381723e */ /* 0x000fe400000010ff */
[----:B------:R-:W-:Y:S01]  /*e8a0*/  F2FP.BF16.F32.PACK_AB R130, R133, R132 ;  /* 0x000000848582723e */ /* 0x000fe200000010ff */
[----:B------:R-:W-:Y:S01]  /*e8b0*/  STSM.16.M88.4 [R94], R120 ;  /* 0x000000785e007844 */ /* 0x000fe20000000200 */
[----:B------:R-:W-:Y:S02]  /*e8c0*/  F2FP.BF16.F32.PACK_AB R131, R135, R134 ;  /* 0x000000868783723e */ /* 0x000fe400000010ff */
[----:B------:R-:W-:Y:S02]  /*e8d0*/  F2FP.BF16.F32.PACK_AB R137, R139, R138 ;  /* 0x0000008a8b89723e */ /* 0x000fe400000010ff */
[----:B------:R-:W-:Y:S01]  /*e8e0*/  MOV R10, R6 ;  /* 0x00000006000a7202 */ /* 0x000fe20000000f00 */
[----:B------:R-:W-:Y:S01]  /*e8f0*/  STSM.16.M88.4 [R11], R128 ;  /* 0x000000800b007844 */ /* 0x000fe20000000200 */
[----:B------:R-:W-:Y:S01]  /*e900*/  F2FP.BF16.F32.PACK_AB R138, R141, R140 ;  /* 0x0000008c8d8a723e */ /* 0x000fe200000010ff */
[----:B------:R-:W-:Y:S01]  /*e910*/  IMAD.U32 R6, RZ, RZ, UR8 ;  /* 0x00000008ff067e24 */ /* 0x000fe2000f8e00ff */
[----:B------:R-:W-:Y:S01]  /*e920*/  F2FP.BF16.F32.PACK_AB R139, R143, R142 ;  /* 0x0000008e8f8b723e */ /* 0x000fe200000010ff */
[----:B------:R-:W-:Y:S01]  /*e930*/  IMAD.U32 R7, RZ, RZ, UR9 ;  /* 0x00000009ff077e24 */ /* 0x000fe2000f8e00ff */
[----:B------:R-:W-:Y:S01]  /*e940*/  F2FP.BF16.F32.PACK_AB R145, R147, R146 ;  /* 0x000000929391723e */ /* 0x000fe200000010ff */
[----:B------:R-:W-:Y:S01]  /*e950*/  ULDC.64 UR8, c[0x0][0xc08] ;  /* 0x0003020000087ab9 */ /* 0x000fe20000000a00 */
[----:B------:R-:W-:Y:S01]  /*e960*/  MOV R8, R8 ;  /* 0x0000000800087202 */ /* 0x000fe20000000f00 */
[----:B------:R2:W-:Y:S01]  /*e970*/  STSM.16.M88.4 [R10], R136 ;  /* 0x000000880a007844 */ /* 0x0005e20000000200 */
[----:B------:R-:W-:-:S02]  /*e980*/  F2FP.BF16.F32.PACK_AB R146, R149, R148 ;  /* 0x000000949592723e */ /* 0x000fc400000010ff */
[----:B------:R-:W-:Y:S02]  /*e990*/  F2FP.BF16.F32.PACK_AB R147, R151, R150 ;  /* 0x000000969793723e */ /* 0x000fe400000010ff */
[----:B------:R-:W-:-:S03]  /*e9a0*/  PLOP3.LUT P0, PT, PT, PT, UP0, 0x80, 0x0 ;  /* 0x000000000000781c */ /* 0x000fc60003f0f008 */
[----:B------:R3:W-:Y:S01]  /*e9b0*/  STSM.16.M88.4 [R8], R144 ;  /* 0x0000009008007844 */ /* 0x0007e20000000200 */
[----:B------:R-:W-:Y:S09]  /*e9c0*/  BAR.SYNC.DEFER_BLOCKING 0x1, 0x100 ;  /* 0x0044000000007b1d */ /* 0x000ff20000010000 */
[----:B------:R-:W4:Y:S01]  /*e9d0*/  @P0 LDG.E R3, desc[UR36][R6.64] ;  /* 0x0000002406030981 */ /* 0x000f22000c1e1900 */
[----:B------:R-:W-:Y:S01]  /*e9e0*/  UISETP.NE.U32.AND UP1, UPT, UR8, URZ, UPT ;  /* 0x0000003f0800728c */ /* 0x000fe2000bf25070 */
[----:B-1----:R-:W-:-:S03]  /*e9f0*/  ISETP.NE.AND P1, PT, R18, 0x1, PT ;  /* 0x000000011200780c */ /* 0x002fc60003f25270 */
[----:B------:R-:W-:-:S06]  /*ea00*/  UISETP.NE.AND.EX UP1, UPT, UR9, URZ, UPT, UP1 ;  /* 0x0000003f0900728c */ /* 0x000fcc000bf25310 */
[----:B------:R-:W-:-:S04]  /*ea10*/  PLOP3.LUT P2, PT, PT, PT, UP1, 0x80, 0x0 ;  /* 0x000000000000781c */ /* 0x000fc80003f4f018 */
[----:B------:R-:W1:Y:S01]  /*ea20*/  @P1 LDC R9, c[0x0][0xbec] ;  /* 0x0002fb00ff091b82 */ /* 0x000e620000000800 */
[----:B------:R-:W-:Y:S02]  /*ea30*/  @UP1 ULDC.64 UR8, c[0x0][0xc08] ;  /* 0x0003020000081ab9 */ /* 0x000fe40000000a00 */
[----:B------:R-:W-:-:S03]  /*ea40*/  @UP1 UIMAD.WIDE UR8, UR4, 0x4, UR8 ;  /* 0x00000004040818a5 */ /* 0x000fc6000f8e0208 */
[----:B------:R-:W-:Y:S02]  /*ea50*/  UMOV UR4, URZ ;  /* 0x0000003f00047c82 */ /* 0x000fe40008000000 */
[----:B0-----:R-:W0:Y:S01]  /*ea60*/  @P1 LDC R12, c[0x0][0xbf0] ;  /* 0x0002fc00ff0c1b82 */ /* 0x001e220000000800 */
[----:B--2---:R-:W-:Y:S02]  /*ea70*/  IMAD.U32 R10, RZ, RZ, UR8 ;  /* 0x00000008ff0a7e24 */ /* 0x004fe4000f8e00ff */
[----:B------:R-:W-:Y:S01]  /*ea80*/  IMAD.U32 R11, RZ, RZ, UR9 ;  /* 0x00000009ff0b7e24 */ /* 0x000fe2000f8e00ff */
[----:B----4-:R-:W-:Y:S01]  /*ea90*/  @P0 R2UR UR4, R3 ;  /* 0x00000000030402ca */ /* 0x010fe200000e0000 */
[----:B------:R-:W-:-:S06]  /*eaa0*/  IMAD.U32 R3, RZ, RZ, UR10 ;  /* 0x0000000aff037e24 */ /* 0x000fcc000f8e00ff */
[----:B------:R3:W5:Y:S01]  /*eab0*/  @P2 LDG.E R3, desc[UR36][R10.64] ;  /* 0x000000240a032981 */ /* 0x000762000c1e1900 */
[----:B01----:R-:W-:Y:S07]  /*eac0*/  @P2 BRA `(.L_x_1334) ;  /* 0x0000000000102947 */ /* 0x003fee0003800000 */
[----:B------:R-:W-:Y:S05]  /*ead0*/  @!P0 BRA `(.L_x_1334) ;  /* 0x00000000000c8947 */ /* 0x000fea0003800000 */
[----:B---3--:R-:W2:Y:S04]  /*eae0*/  LDG.E R8, desc[UR36][R6.64] ;  /* 0x0000002406087981 */ /* 0x008ea8000c1e1900 */
[----:B-----5:R-:W2:Y:S02]  /*eaf0*/  LDG.E R3, desc[UR36][R6.64+0x4] ;  /* 0x0000042406037981 */ /* 0x020ea4000c1e1900 */
[----:B--2---:R-:W-:-:S07]  /*eb00*/  IMAD.IADD R3, R3, 0x1, -R8 ;  /* 0x0000000103037824 */ /* 0x004fce00078e0a08 */
.L_x_1334:
[----:B------:R-:W-:Y:S01]  /*eb10*/  R2UR UR19, R206 ;  /* 0x00000000ce1372ca */ /* 0x000fe200000e0000 */
[----:B------:R-:W-:Y:S01]  /*eb20*/  USHF.R.S32.HI UR9, URZ, 0x1f, UR4 ;  /* 0x0000001f3f097899 */ /* 0x000fe20008011404 */
[----:B------:R-:W-:Y:S01]  /*eb30*/  R2UR UR13, R208 ;  /* 0x00000000d00d72ca */ /* 0x000fe200000e0000 */
[----:B------:R-:W-:Y:S01]  /*eb40*/  ULDC.64 UR14, c[0x0][0xb90] ;  /* 0x0002e400000e7ab9 */ /* 0x000fe20000000a00 */
[----:B---3--:R-:W-:Y:S01]  /*eb50*/  IADD3 R8, R200, UR61, RZ ;  /* 0x0000003dc8087c10 */ /* 0x008fe2000fffe0ff */
[----:B------:R-:W-:Y:S01]  /*eb60*/  UMOV UR8, UR4 ;  /* 0x0000000400087c82 */ /* 0x000fe20008000000 */
[----:B------:R-:W-:Y:S01]  /*eb70*/  IADD3 R26, R212, UR61, RZ ;  /* 0x0000003dd41a7c10 */ /* 0x000fe2000fffe0ff */
[----:B-----5:R-:W-:Y:S02]  /*eb80*/  IMAD R79, R3, R18, RZ ;  /* 0x00000012034f7224 */ /* 0x020fe400078e02ff */
[----:B------:R-:W-:-:S04]  /*eb90*/  @P1 IMAD.HI.U32 R7, R8, R9, RZ ;  /* 0x0000000908071227 */ /* 0x000fc800078e00ff */
[----:B------:R-:W-:Y:S01]  /*eba0*/  USHF.R.S32.HI UR16, URZ, 0x1f, UR19 ;  /* 0x0000001f3f107899 */ /* 0x000fe20008011413 */
[----:B------:R-:W-:Y:S01]  /*ebb0*/  IMAD.MOV.U32 R6, RZ, RZ, R8 ;  /* 0x000000ffff067224 */ /* 0x000fe200078e0008 */
[----:B------:R-:W-:Y:S01]  /*ebc0*/  UIMAD.WIDE.U32 UR10, UR19, UR14, UR8 ;  /* 0x0000000e130a72a5 */ /* 0x000fe2000f8e0008 */
[----:B------:R-:W-:Y:S01]  /*ebd0*/  @P1 SHF.R.U32.HI R6, RZ, R12, R7 ;  /* 0x0000000cff061219 */ /* 0x000fe20000011607 */
[----:B------:R-:W-:Y:S01]  /*ebe0*/  USHF.R.S32.HI UR8, URZ, 0x1f, UR13 ;  /* 0x0000001f3f087899 */ /* 0x000fe2000801140d */
[----:B------:R-:W-:Y:S01]  /*ebf0*/  IMAD R7, R207, 0x40, R23 ;  /* 0x00000040cf077824 */ /* 0x000fe200078e0217 */
[----:B------:R-:W-:Y:S02]  /*ec00*/  UIMAD UR12, UR16, UR14, URZ ;  /* 0x0000000e100c72a4 */ /* 0x000fe4000f8e023f */
[----:B------:R-:W-:Y:S01]  /*ec10*/  USEL UR18, UR8, URZ, !UP0 ;  /* 0x0000003f08127287 */ /* 0x000fe2000c000000 */
[----:B------:R-:W-:Y:S01]  /*ec20*/  IMAD.MOV R9, RZ, RZ, -R6 ;  /* 0x000000ffff097224 */ /* 0x000fe200078e0a06 */
[----:B------:R-:W-:Y:S01]  /*ec30*/  UIMAD UR12, UR19, UR15, UR12 ;  /* 0x0000000f130c72a4 */ /* 0x000fe2000f8e020c */
[----:B------:R-:W-:Y:S01]  /*ec40*/  IMAD.WIDE R4, R7, 0x2, R4 ;  /* 0x0000000207047825 */ /* 0x000fe200078e0204 */
[----:B------:R-:W-:Y:S01]  /*ec50*/  USEL UR17, UR13, URZ, !UP0 ;  /* 0x0000003f0d117287 */ /* 0x000fe2000c000000 */
[----:B------:R-:W-:Y:S01]  /*ec60*/  SHF.R.S32.HI R7, RZ, 0x1f, R6 ;  /* 0x0000001fff077819 */ /* 0x000fe20000011406 */
[----:B------:R-:W-:Y:S01]  /*ec70*/  ULDC.64 UR14, c[0x0][0xb98] ;  /* 0x0002e600000e7ab9 */ /* 0x000fe20000000a00 */
[----:B------:R-:W-:Y:S01]  /*ec80*/  UIADD3 UR11, UR11, UR12, URZ ;  /* 0x0000000c0b0b7290 */ /* 0x000fe2000fffe03f */
[----:B------:R-:W-:Y:S01]  /*ec90*/  IMAD R9, R18, R9, R8 ;  /* 0x0000000912097224 */ /* 0x000fe200078e0208 */
[----:B------:R-:W-:Y:S01]  /*eca0*/  UIMAD UR8, UR18, UR14, URZ ;  /* 0x0000000e120872a4 */ /* 0x000fe2000f8e023f */
[C---:B------:R-:W-:Y:S01]  /*ecb0*/  IADD3 R11, P5, R4.reuse, 0x1000, RZ ;  /* 0x00001000040b7810 */ /* 0x040fe20007fbe0ff */
[----:B------:R-:W-:Y:S01]  /*ecc0*/  UIMAD.WIDE.U32 UR10, UR17, UR14, UR10 ;  /* 0x0000000e110a72a5 */ /* 0x000fe2000f8e000a */
[C---:B------:R-:W-:Y:S01]  /*ecd0*/  IADD3 R53, P3, R4.reuse, 0x4000, RZ ;  /* 0x0000400004357810 */ /* 0x040fe20007f7e0ff */
[----:B------:R-:W-:Y:S01]  /*ece0*/  UIMAD UR8, UR17, UR15, UR8 ;  /* 0x0000000f110872a4 */ /* 0x000fe2000f8e0208 */
[----:B------:R-:W-:Y:S01]  /*ecf0*/  SHF.R.S32.HI R8, RZ, 0x1f, R9 ;  /* 0x0000001fff087819 */ /* 0x000fe20000011409 */
[----:B------:R-:W-:Y:S01]  /*ed00*/  ULDC.64 UR12, c[0x0][0xaa0] ;  /* 0x0002a800000c7ab9 */ /* 0x000fe20000000a00 */
[----:B------:R-:W-:-:S02]  /*ed10*/  IADD3 R29, P2, R4, 0x5000, RZ ;  /* 0x00005000041d7810 */ /* 0x000fc40007f5e0ff */
[----:B------:R-:W-:Y:S01]  /*ed20*/  IADD3 R6, P0, R6, UR10, RZ ;  /* 0x0000000a06067c10 */ /* 0x000fe2000ff1e0ff */
[----:B------:R-:W-:Y:S01]  /*ed30*/  IMAD.U32 R10, RZ, RZ, UR8 ;  /* 0x00000008ff0a7e24 */ /* 0x000fe2000f8e00ff */
[----:B------:R-:W-:Y:S02]  /*ed40*/  LOP3.LUT R52, R53, 0x380, RZ, 0xc0, !PT ;  /* 0x0000038035347812 */ /* 0x000fe400078ec0ff */
[----:B------:R-:W-:Y:S02]  /*ed50*/  LOP3.LUT R28, R29, 0x380, RZ, 0xc0, !PT ;  /* 0x000003801d1c7812 */ /* 0x000fe400078ec0ff */
[----:B------:R-:W-:Y:S01]  /*ed60*/  IADD3.X R7, R7, UR11, R10, P0, !PT ;  /* 0x0000000b07077c10 */ /* 0x000fe200087fe40a */
[----:B------:R-:W-:Y:S01]  /*ed70*/  ULDC.64 UR10, c[0x0][0xb88] ;  /* 0x0002e200000a7ab9 */ /* 0x000fe20000000a00 */
[----:B------:R-:W-:Y:S01]  /*ed80*/  SHF.R.U64 R52, R52, 0x3, RZ ;  /* 0x0000000334347819 */ /* 0x000fe200000012ff */
[----:B------:R-:W-:Y:S01]  /*ed90*/  IMAD R10, R8, UR10, RZ ;  /* 0x0000000a080a7c24 */ /* 0x000fe2000f8e02ff */
[----:B------:R-:W-:Y:S01]  /*eda0*/  LOP3.LUT R8, R11, 0x380, RZ, 0xc0, !PT ;  /* 0x000003800b087812 */ /* 0x000fe200078ec0ff */
[----:B------:R-:W-:Y:S01]  /*edb0*/  IMAD.WIDE.U32 R6, R9, UR10, R6 ;  /* 0x0000000a09067c25 */ /* 0x000fe2000f8e0006 */
[----:B------:R-:W-:-:S02]  /*edc0*/  SHF.R.U64 R28, R28, 0x3, RZ ;  /* 0x000000031c1c7819 */ /* 0x000fc400000012ff */
[----:B------:R-:W-:Y:S01]  /*edd0*/  SHF.R.U64 R8, R8, 0x3, RZ ;  /* 0x0000000308087819 */ /* 0x000fe200000012ff */
[----:B------:R-:W-:Y:S01]  /*ede0*/  IMAD R15, R9, UR11, R10 ;  /* 0x0000000b090f7c24 */ /* 0x000fe2000f8e020a */
[----:B------:R-:W-:Y:S01]  /*edf0*/  ULDC.64 UR10, c[0x0][0xb50] ;  /* 0x0002d400000a7ab9 */ /* 0x000fe20000000a00 */
[----:B------:R-:W-:Y:S01]  /*ee00*/  LOP3.LUT R52, R52, R53, RZ, 0x3c, !PT ;  /* 0x0000003534347212 */ /* 0x000fe200078e3cff */
[----:B------:R-:W-:Y:S01]  /*ee10*/  IMAD.X R53, RZ, RZ, R5, P3 ;  /* 0x000000ffff357224 */ /* 0x000fe200018e0605 */
[----:B------:R-:W-:Y:S01]  /*ee20*/  LEA R14, P0, R6, UR10, 0x2 ;  /* 0x0000000a060e7c11 */ /* 0x000fe2000f8010ff */
[----:B------:R-:W-:Y:S01]  /*ee30*/  IMAD.IADD R7, R7, 0x1, R15 ;  /* 0x0000000107077824 */ /* 0x000fe200078e020f */
[----:B------:R-:W-:Y:S01]  /*ee40*/  LOP3.LUT R8, R8, R11, RZ, 0x3c, !PT ;  /* 0x0000000b08087212 */ /* 0x000fe200078e3cff */
[----:B------:R-:W-:Y:S01]  /*ee50*/  IMAD.X R9, RZ, RZ, R5, P5 ;  /* 0x000000ffff097224 */ /* 0x000fe200028e0605 */
[----:B------:R-:W-:Y:S01]  /*ee60*/  IADD3 R41, P3, R4, 0xa000, RZ ;  /* 0x0000a00004297810 */ /* 0x000fe20007f7e0ff */
[----:B------:R-:W-:Y:S01]  /*ee70*/  SHFL.IDX PT, R16, R14, RZ, 0x1c1f ;  /* 0x001c1fff0e107589 */ /* 0x000fe200000e0000 */
[----:B------:R-:W-:Y:S01]  /*ee80*/  LEA.HI.X R11, R6, UR11, R7, 0x2, P0 ;  /* 0x0000000b060b7c11 */ /* 0x000fe200080f1407 */
[----:B------:R-:W-:Y:S01]  /*ee90*/  VIADD R6, R26, 0x8 ;  /* 0x000000081a067836 */ /* 0x000fe20000000000 */
[----:B------:R-:W-:Y:S01]  /*eea0*/  IADD3 R25, P0, R4, 0x3000, RZ ;  /* 0x0000300004197810 */ /* 0x000fe20007f1e0ff */
[----:B------:R-:W-:Y:S01]  /*eeb0*/  SHFL.IDX PT, R20, R14, 0x1, 0x1c1f ;  /* 0x003c1f000e147f89 */ /* 0x000fe200000e0000 */
[----:B------:R-:W-:Y:S01]  /*eec0*/  LOP3.LUT R28, R28, R29, RZ, 0x3c, !PT ;  /* 0x0000001d1c1c7212 */ /* 0x000fe200078e3cff */
[----:B------:R-:W-:Y:S01]  /*eed0*/  IMAD.X R29, RZ, RZ, R5, P2 ;  /* 0x000000ffff1d7224 */ /* 0x000fe200010e0605 */
[----:B------:R-:W-:Y:S01]  /*eee0*/  LOP3.LUT R24, R25, 0x380, RZ, 0xc0, !PT ;  /* 0x0000038019187812 */ /* 0x000fe200078ec0ff */
[----:B------:R-:W0:Y:S01]  /*eef0*/  SHFL.IDX PT, R17, R11, RZ, 0x1c1f ;  /* 0x001c1fff0b117589 */ /* 0x000e2200000e0000 */
[----:B------:R-:W-:-:S02]  /*ef00*/  LOP3.LUT R40, R41, 0x380, RZ, 0xc0, !PT ;  /* 0x0000038029287812 */ /* 0x000fc400078ec0ff */
[----:B------:R-:W-:Y:S01]  /*ef10*/  SHF.R.U64 R24, R24, 0x3, RZ ;  /* 0x0000000318187819 */ /* 0x000fe200000012ff */
[----:B------:R-:W1:Y:S01]  /*ef20*/  SHFL.IDX PT, R21, R11, 0x1, 0x1c1f ;  /* 0x003c1f000b157f89 */ /* 0x000e6200000e0000 */
[----:B------:R-:W-:Y:S02]  /*ef30*/  IADD3 R45, P2, R4, 0xb000, RZ ;  /* 0x0000b000042d7810 */ /* 0x000fe40007f5e0ff */
[----:B------:R-:W-:Y:S01]  /*ef40*/  LOP3.LUT R24, R24, R25, RZ, 0x3c, !PT ;  /* 0x0000001918187212 */ /* 0x000fe200078e3cff */
[----:B------:R-:W-:Y:S01]  /*ef50*/  IMAD.X R25, RZ, RZ, R5, P0 ;  /* 0x000000ffff197224 */ /* 0x000fe200000e0605 */
[----:B------:R-:W-:Y:S02]  /*ef60*/  IADD3 R57, P0, R4, 0x9000, RZ ;  /* 0x0000900004397810 */ /* 0x000fe40007f1e0ff */
[----:B------:R-:W-:Y:S02]  /*ef70*/  SHF.R.U64 R40, R40, 0x3, RZ ;  /* 0x0000000328287819 */ /* 0x000fe400000012ff */
[----:B------:R-:W-:-:S02]  /*ef80*/  LOP3.LUT R56, R57, 0x380, RZ, 0xc0, !PT ;  /* 0x0000038039387812 */ /* 0x000fc400078ec0ff */
[----:B------:R-:W-:Y:S02]  /*ef90*/  LOP3.LUT R44, R45, 0x380, RZ, 0xc0, !PT ;  /* 0x000003802d2c7812 */ /* 0x000fe400078ec0ff */
[----:B------:R-:W-:Y:S02]  /*efa0*/  SHF.R.U64 R56, R56, 0x3, RZ ;  /* 0x0000000338387819 */ /* 0x000fe400000012ff */
[----:B------:R-:W-:Y:S01]  /*efb0*/  LOP3.LUT R40, R40, R41, RZ, 0x3c, !PT ;  /* 0x0000002928287212 */ /* 0x000fe200078e3cff */
[--C-:B------:R-:W-:Y:S01]  /*efc0*/  IMAD.X R41, RZ, RZ, R5.reuse, P3 ;  /* 0x000000ffff297224 */ /* 0x100fe200018e0605 */
[----:B------:R-:W-:Y:S01]  /*efd0*/  LOP3.LUT R56, R56, R57, RZ, 0x3c, !PT ;  /* 0x0000003938387212 */ /* 0x000fe200078e3cff */
[----:B------:R-:W-:Y:S01]  /*efe0*/  IMAD.X R57, RZ, RZ, R5, P0 ;  /* 0x000000ffff397224 */ /* 0x000fe200000e0605 */
[----:B------:R-:W-:Y:S02]  /*eff0*/  SHF.R.U64 R44, R44, 0x3, RZ ;  /* 0x000000032c2c7819 */ /* 0x000fe400000012ff */
[----:B------:R-:W-:-:S02]  /*f000*/  LOP3.LUT P0, RZ, R210, 0x3, RZ, 0xc0, !PT ;  /* 0x00000003d2ff7812 */ /* 0x000fc4000780c0ff */
[----:B------:R-:W-:Y:S02]  /*f010*/  IADD3 R10, P3, R4, 0xf000, RZ ;  /* 0x0000f000040a7810 */ /* 0x000fe40007f7e0ff */
[----:B------:R-:W-:Y:S01]  /*f020*/  LOP3.LUT R44, R44, R45, RZ, 0x3c, !PT ;  /* 0x0000002d2c2c7212 */ /* 0x000fe200078e3cff */
[--C-:B------:R-:W-:Y:S01]  /*f030*/  IMAD.X R45, RZ, RZ, R5.reuse, P2 ;  /* 0x000000ffff2d7224 */ /* 0x100fe200010e0605 */
[-C--:B------:R-:W-:Y:S02]  /*f040*/  ISETP.GE.OR P2, PT, R26, R79.reuse, P0 ;  /* 0x0000004f1a00720c */ /* 0x080fe40000746670 */
[----:B------:R-:W-:Y:S01]  /*f050*/  IADD3 R13, P4, R4, 0x2000, RZ ;  /* 0x00002000040d7810 */ /* 0x000fe20007f9e0ff */
[----:B------:R-:W-:Y:S01]  /*f060*/  UIMAD UR10, UR9, UR12, URZ ;  /* 0x0000000c090a72a4 */ /* 0x000fe2000f8e023f */
[----:B------:R-:W-:Y:S01]  /*f070*/  LOP3.LUT R3, R10, 0x380, RZ, 0xc0, !PT ;  /* 0x000003800a037812 */ /* 0x000fe200078ec0ff */
[----:B------:R-:W-:Y:S01]  /*f080*/  IMAD.X R49, RZ, RZ, R5, P3 ;  /* 0x000000ffff317224 */ /* 0x000fe200018e0605 */
[----:B------:R-:W-:-:S02]  /*f090*/  ISETP.GE.OR P0, PT, R6, R79, P0 ;  /* 0x0000004f0600720c */ /* 0x000fc40000706670 */
[----:B------:R-:W-:Y:S02]  /*f0a0*/  SHF.R.U64 R3, R3, 0x3, RZ ;  /* 0x0000000303037819 */ /* 0x000fe400000012ff */
        /* <DEDUP_REMOVED lines=8> */
[----:B------:R-:W-:Y:S02]  /*f130*/  IADD3.X R13, RZ, R5, RZ, P4, !PT ;  /* 0x00000005ff0d7210 */ /* 0x000fe400027fe4ff */
[C---:B------:R-:W-:Y:S01]  /*f140*/  IADD3 R37, P5, R4.reuse, 0x7000, RZ ;  /* 0x0000700004257810 */ /* 0x040fe20007fbe0ff */
[----:B------:R-:W-:Y:S01]  /*f150*/  UIMAD.WIDE.U32 UR8, UR4, UR12, URZ ;  /* 0x0000000c040872a5 */ /* 0x000fe2000f8e003f */
[----:B------:R-:W-:Y:S01]  /*f160*/  IADD3 R65, P4, R4, 0x8000, RZ ;  /* 0x0000800004417810 */ /* 0x000fe20007f9e0ff */
[----:B------:R-:W-:Y:S01]  /*f170*/  UIMAD UR10, UR4, UR13, UR10 ;  /* 0x0000000d040a72a4 */ /* 0x000fe2000f8e020a */
[----:B------:R-:W-:Y:S01]  /*f180*/  LOP3.LUT R32, R33, 0x380, RZ, 0xc0, !PT ;  /* 0x0000038021207812 */ /* 0x000fe200078ec0ff */
[----:B0-----:R-:W-:Y:S01]  /*f190*/  IMAD R0, R205, 0x20, R207 ;  /* 0x00000020cd007824 */ /* 0x001fe200078e02cf */
[----:B------:R-:W-:Y:S01]  /*f1a0*/  LOP3.LUT R36, R37, 0x380, RZ, 0xc0, !PT ;  /* 0x0000038025247812 */ /* 0x000fe200078ec0ff */
[----:B-1----:R-:W0:Y:S01]  /*f1b0*/  @P1 LDC R21, c[0x0][0xbf0] ;  /* 0x0002fc00ff151b82 */ /* 0x002e220000000800 */
[----:B------:R-:W-:Y:S01]  /*f1c0*/  LOP3.LUT R64, R65, 0x380, RZ, 0xc0, !PT ;  /* 0x0000038041407812 */ /* 0x000fe200078ec0ff */
[----:B------:R-:W-:Y:S01]  /*f1d0*/  ULDC.64 UR12, c[0x0][0xae8] ;  /* 0x0002ba00000c7ab9 */ /* 0x000fe20000000a00 */
[----:B------:R-:W-:Y:S01]  /*f1e0*/  SHF.R.U64 R32, R32, 0x3, RZ ;  /* 0x0000000320207819 */ /* 0x000fe200000012ff */
[----:B------:R-:W-:Y:S01]  /*f1f0*/  UIADD3 UR9, UR9, UR10, URZ ;  /* 0x0000000a09097290 */ /* 0x000fe2000fffe03f */
[----:B------:R-:W-:Y:S01]  /*f200*/  SHF.R.U64 R36, R36, 0x3, RZ ;  /* 0x0000000324247819 */ /* 0x000fe200000012ff */
[----:B------:R-:W-:Y:S01]  /*f210*/  UIMAD UR4, UR16, UR12, URZ ;  /* 0x0000000c100472a4 */ /* 0x000fe2000f8e023f */
[----:B------:R-:W-:Y:S01]  /*f220*/  SHF.R.U64 R64, R64, 0x3, RZ ;  /* 0x0000000340407819 */ /* 0x000fe200000012ff */
[----:B------:R-:W-:Y:S01]  /*f230*/  VIADD R16, R0, UR61 ;  /* 0x0000003d00107c36 */ /* 0x000fe20008000000 */
[----:B------:R-:W-:Y:S01]  /*f240*/  LOP3.LUT R32, R32, R33, RZ, 0x3c, !PT ;  /* 0x0000002120207212 */ /* 0x000fe200078e3cff */
[--C-:B------:R-:W-:Y:S01]  /*f250*/  IMAD.X R33, RZ, RZ, R5.reuse, P6 ;  /* 0x000000ffff217224 */ /* 0x100fe200030e0605 */
[----:B------:R-:W-:Y:S01]  /*f260*/  LOP3.LUT R36, R36, R37, RZ, 0x3c, !PT ;  /* 0x0000002524247212 */ /* 0x000fe200078e3cff */
[--C-:B------:R-:W-:Y:S01]  /*f270*/  IMAD.X R37, RZ, RZ, R5.reuse, P5 ;  /* 0x000000ffff257224 */ /* 0x100fe200028e0605 */
[----:B------:R-:W-:Y:S01]  /*f280*/  LOP3.LUT R64, R64, R65, RZ, 0x3c, !PT ;  /* 0x0000004140407212 */ /* 0x000fe200078e3cff */
[----:B------:R-:W-:Y:S01]  /*f290*/  IMAD.X R65, RZ, RZ, R5, P4 ;  /* 0x000000ffff417224 */ /* 0x000fe200020e0605 */
[----:B------:R-:W-:Y:S01]  /*f2a0*/  UIMAD UR4, UR19, UR13, UR4 ;  /* 0x0000000d130472a4 */ /* 0x000fe2000f8e0204 */
[C---:B------:R-:W-:Y:S01]  /*f2b0*/  IADD3 R73, P6, R4.reuse, 0xc000, RZ ;  /* 0x0000c00004497810 */ /* 0x040fe20007fde0ff */
[----:B------:R-:W-:Y:S01]  /*f2c0*/  UIMAD.WIDE.U32 UR8, UR19, UR12, UR8 ;  /* 0x0000000c130872a5 */ /* 0x000fe2000f8e0008 */
[C---:B------:R-:W-:Y:S01]  /*f2d0*/  IADD3 R69, P5, R4.reuse, 0xd000, RZ ;  /* 0x0000d00004457810 */ /* 0x040fe20007fbe0ff */
[----:B------:R-:W-:Y:S01]  /*f2e0*/  ULDC.64 UR10, c[0x0][0xaf0] ;  /* 0x0002bc00000a7ab9 */ /* 0x000fe20000000a00 */
[----:B------:R-:W-:Y:S01]  /*f2f0*/  IADD3 R61, P4, R4, 0xe000, RZ ;  /* 0x0000e000043d7810 */ /* 0x000fe20007f9e0ff */
[----:B--2---:R-:W-:Y:S01]  /*f300*/  @P1 IMAD.HI.U32 R0, R16, R3, RZ ;  /* 0x0000000310001227 */ /* 0x004fe200078e00ff */
[----:B------:R-:W-:Y:S01]  /*f310*/  UIADD3 UR9, UR9, UR4, URZ ;  /* 0x0000000409097290 */ /* 0x000fe2000fffe03f */
[----:B------:R-:W-:Y:S01]  /*f320*/  LOP3.LUT R72, R73, 0x380, RZ, 0xc0, !PT ;  /* 0x0000038049487812 */ /* 0x000fe200078ec0ff */
[----:B------:R-:W-:Y:S01]  /*f330*/  UIMAD UR4, UR18, UR10, URZ ;  /* 0x0000000a120472a4 */ /* 0x000fe2000f8e023f */
[----:B------:R-:W-:Y:S01]  /*f340*/  LOP3.LUT R68, R69, 0x380, RZ, 0xc0, !PT ;  /* 0x0000038045447812 */ /* 0x000fe200078ec0ff */
[----:B------:R-:W-:Y:S01]  /*f350*/  IMAD.MOV.U32 R17, RZ, RZ, R16 ;  /* 0x000000ffff117224 */ /* 0x000fe200078e0010 */
[----:B------:R-:W-:-:S02]  /*f360*/  LOP3.LUT R60, R61, 0x380, RZ, 0xc0, !PT ;  /* 0x000003803d3c7812 */ /* 0x000fc400078ec0ff */
[----:B------:R-:W-:Y:S01]  /*f370*/  LOP3.LUT R7, R4, 0x380, RZ, 0xc0, !PT ;  /* 0x0000038004077812 */ /* 0x000fe200078ec0ff */
[----:B------:R-:W-:Y:S01]  /*f380*/  UIMAD UR4, UR17, UR11, UR4 ;  /* 0x0000000b110472a4 */ /* 0x000fe2000f8e0204 */
[----:B0-----:R-:W-:Y:S01]  /*f390*/  @P1 SHF.R.U32.HI R17, RZ, R21, R0 ;  /* 0x00000015ff111219 */ /* 0x001fe20000011600 */
[----:B------:R-:W-:Y:S01]  /*f3a0*/  UIMAD.WIDE.U32 UR8, UR17, UR10, UR8 ;  /* 0x0000000a110872a5 */ /* 0x000fe2000f8e0008 */
[----:B------:R-:W-:Y:S01]  /*f3b0*/  SHF.R.U64 R72, R72, 0x3, RZ ;  /* 0x0000000348487819 */ /* 0x000fe200000012ff */
[----:B------:R-:W5:Y:S01]  /*f3c0*/  LD.E.128 R8, desc[UR36][R8.64] ;  /* 0x0000002408087980 */ /* 0x000f62000c101d00 */
[----:B------:R-:W-:Y:S02]  /*f3d0*/  SHF.R.U64 R68, R68, 0x3, RZ ;  /* 0x0000000344447819 */ /* 0x000fe400000012ff */
[----:B------:R-:W-:Y:S01]  /*f3e0*/  SHF.R.U64 R60, R60, 0x3, RZ ;  /* 0x000000033c3c7819 */ /* 0x000fe200000012ff */
[----:B------:R-:W5:Y:S01]  /*f3f0*/  LD.E.128 R12, desc[UR36][R12.64] ;  /* 0x000000240c0c7980 */ /* 0x000f62000c101d00 */
[----:B------:R-:W-:Y:S01]  /*f400*/  SHF.R.U64 R7, R7, 0x3, RZ ;  /* 0x0000000307077819 */ /* 0x000fe200000012ff */
[----:B------:R-:W-:Y:S01]  /*f410*/  UIADD3 UR4, UR9, UR4, URZ ;  /* 0x0000000409047290 */ /* 0x000fe2000fffe03f */
[--C-:B------:R-:W-:Y:S01]  /*f420*/  SHF.R.S32.HI R0, RZ, 0x1f, R17.reuse ;  /* 0x0000001fff007819 */ /* 0x100fe20000011411 */
[----:B------:R-:W-:Y:S01]  /*f430*/  IMAD.MOV R21, RZ, RZ, -R17 ;  /* 0x000000ffff157224 */ /* 0x000fe200078e0a11 */
[----:B------:R-:W-:Y:S01]  /*f440*/  LOP3.LUT R72, R72, R73, RZ, 0x3c, !PT ;  /* 0x0000004948487212 */ /* 0x000fe200078e3cff */
[--C-:B------:R-:W-:Y:S01]  /*f450*/  IMAD.X R73, RZ, RZ, R5.reuse, P6 ;  /* 0x000000ffff497224 */ /* 0x100fe200030e0605 */
[----:B------:R-:W-:Y:S01]  /*f460*/  LOP3.LUT R68, R68, R69, RZ, 0x3c, !PT ;  /* 0x0000004544447212 */ /* 0x000fe200078e3cff */
[----:B------:R-:W-:Y:S01]  /*f470*/  IMAD.X R69, RZ, RZ, R5, P5 ;  /* 0x000000ffff457224 */ /* 0x000fe200028e0605 */
[----:B------:R-:W-:Y:S01]  /*f480*/  LOP3.LUT R60, R60, R61, RZ, 0x3c, !PT ;  /* 0x0000003d3c3c7212 */ /* 0x000fe200078e3cff */
[----:B------:R-:W-:Y:S01]  /*f490*/  ULDC.64 UR10, c[0x0][0xae0] ;  /* 0x0002b800000a7ab9 */ /* 0x000fe20000000a00 */
[----:B------:R-:W-:Y:S01]  /*f4a0*/  LOP3.LUT R4, R7, R4, RZ, 0x3c, !PT ;  /* 0x0000000407047212 */ /* 0x000fe200078e3cff */
[----:B------:R-:W-:Y:S01]  /*f4b0*/  IMAD R21, R18, R21, R16 ;  /* 0x0000001512157224 */ /* 0x000fe200078e0210 */
[----:B------:R-:W-:Y:S01]  /*f4c0*/  IADD3.X R61, RZ, R5, RZ, P4, !PT ;  /* 0x00000005ff3d7210 */ /* 0x000fe200027fe4ff */
[----:B------:R-:W-:Y:S01]  /*f4d0*/  IMAD R0, R0, UR10, RZ ;  /* 0x0000000a00007c24 */ /* 0x000fe2000f8e02ff */
[----:B------:R-:W-:Y:S01]  /*f4e0*/  MOV R3, UR9 ;  /* 0x0000000900037c02 */ /* 0x000fe20008000f00 */
[----:B------:R-:W-:Y:S01]  /*f4f0*/  IMAD.U32 R2, RZ, RZ, UR8 ;  /* 0x00000008ff027e24 */ /* 0x000fe2000f8e00ff */
[----:B------:R-:W5:Y:S01]  /*f500*/  LD.E.128 R4, desc[UR36][R4.64] ;  /* 0x0000002404047980 */ /* 0x000f62000c101d00 */
[----:B------:R-:W-:Y:S01]  /*f510*/  IMAD.U32 R3, RZ, RZ, UR4 ;  /* 0x00000004ff037e24 */ /* 0x000fe2000f8e00ff */
[----:B------:R-:W-:Y:S01]  /*f520*/  ULDC.64 UR8, c[0x0][0xad8] ;  /* 0x0002b60000087ab9 */ /* 0x000fe20000000a00 */
[----:B------:R-:W-:Y:S01]  /*f530*/  IMAD R77, R17, UR11, R0 ;  /* 0x0000000b114d7c24 */ /* 0x000fe2000f8e0200 */
[----:B------:R-:W5:Y:S01]  /*f540*/  LD.E.128 R24, desc[UR36][R24.64] ;  /* 0x0000002418187980 */ /* 0x000f62000c101d00 */
[----:B------:R-:W-:-:S03]  /*f550*/  SHF.R.S32.HI R0, RZ, 0x1f, R21 ;  /* 0x0000001fff007819 */ /* 0x000fc60000011415 */
[----:B------:R-:W5:Y:S01]  /*f560*/  LD.E.128 R52, desc[UR36][R52.64] ;  /* 0x0000002434347980 */ /* 0x000f62000c101d00 */
[----:B------:R-:W-:-:S03]  /*f570*/  IMAD.WIDE.U32 R2, R17, UR10, R2 ;  /* 0x0000000a11027c25 */ /* 0x000fc6000f8e0002 */
[----:B------:R-:W5:Y:S04]  /*f580*/  LD.E.128 R28, desc[UR36][R28.64] ;  /* 0x000000241c1c7980 */ /* 0x000f68000c101d00 */
        /* <DEDUP_REMOVED lines=18> */
[----:B------:R-:W-:Y:S02]  /*f6b0*/  VIADD R80, R207, UR61 ;  /* 0x0000003dcf507c36 */ /* 0x000fe40008000000 */
[C---:B------:R-:W-:Y:S02]  /*f6c0*/  IMAD R17, R21.reuse, UR9, R16 ;  /* 0x0000000915117c24 */ /* 0x040fe4000f8e0210 */
[----:B------:R-:W-:Y:S01]  /*f6d0*/  IMAD.WIDE.U32 R2, R21, UR8, R2 ;  /* 0x0000000815027c25 */ /* 0x000fe2000f8e0002 */
[C---:B------:R-:W-:Y:S01]  /*f6e0*/  ISETP.GE.AND P2, PT, R80.reuse, R79, PT ;  /* 0x0000004f5000720c */ /* 0x040fe20003f46270 */
[----:B------:R-:W-:Y:S02]  /*f6f0*/  ULDC.64 UR8, c[0x0][0xa80] ;  /* 0x0002a00000087ab9 */ /* 0x000fe40000000a00 */
[----:B------:R-:W-:Y:S01]  /*f700*/  VIADD R0, R80, 0x20 ;  /* 0x0000002050007836 */ /* 0x000fe20000000000 */
[----:B------:R-:W-:Y:S01]  /*f710*/  IADD3 R3, R3, R17, RZ ;  /* 0x0000001103037210 */ /* 0x000fe20007ffe0ff */
[----:B------:R-:W-:Y:S01]  /*f720*/  VIADD R22, R22, 0x30820 ;  /* 0x0003082016167836 */ /* 0x000fe20000000000 */
[----:B------:R-:W-:-:S02]  /*f730*/  LEA R18, P3, R2, UR8, 0x1 ;  /* 0x0000000802127c11 */ /* 0x000fc4000f8608ff */
[-C--:B------:R-:W-:Y:S01]  /*f740*/  ISETP.GE.AND P1, PT, R0, R79.reuse, PT ;  /* 0x0000004f0000720c */ /* 0x080fe20003f26270 */
[----:B------:R-:W-:Y:S01]  /*f750*/  VIADD R0, R80, 0x40 ;  /* 0x0000004050007836 */ /* 0x000fe20000000000 */
[----:B------:R-:W-:Y:S02]  /*f760*/  LEA.HI.X R78, R2, UR9, R3, 0x1, P3 ;  /* 0x00000009024e7c11 */ /* 0x000fe400098f0c03 */
[----:B------:R-:W-:Y:S01]  /*f770*/  PRMT R22, RZ, 0x654, R22 ;  /* 0x00000654ff167816 */ /* 0x000fe20000000016 */
[----:B0-----:R0:W1:Y:S01]  /*f780*/  SHFL.IDX PT, R76, R18, RZ, 0x181f ;  /* 0x00181fff124c7589 */ /* 0x00106200000e0000 */
[----:B------:R-:W-:Y:S01]  /*f790*/  ISETP.GE.AND P0, PT, R0, R79, PT ;  /* 0x0000004f0000720c */ /* 0x000fe20003f06270 */
[----:B------:R-:W-:Y:S01]  /*f7a0*/  BSSY B1, `(.L_x_1335) ;  /* 0x0000015000017945 */ /* 0x000fe20003800000 */
[----:B------:R0:W-:Y:S01]  /*f7b0*/  SYNCS.ARRIVE.TRANS64.RED.A1T0 RZ, [R22+URZ], RZ ;  /* 0x000000ff16ff79a7 */ /* 0x0001e2000810043f */
[----:B------:R0:W2:Y:S02]  /*f7c0*/  SHFL.IDX PT, R0, R78, RZ, 0x181f ;  /* 0x00181fff4e007589 */ /* 0x0000a400000e0000 */
[----:B------:R-:W-:Y:S08]  /*f7d0*/  @P2 BRA `(.L_x_1336) ;  /* 0x0000000000442947 */ /* 0x000ff00003800000 */
        /* <DEDUP_REMOVED lines=17> */
.L_x_1336:
[----:B------:R-:W-:Y:S05]  /*f8f0*/  BSYNC B1 ;  /* 0x0000000000017941 */ /* 0x000fea0003800000 */
.L_x_1335:
        /* <DEDUP_REMOVED lines=21> */
.L_x_1338:
[----:B------:R-:W-:Y:S05]  /*fa50*/  BSYNC B1 ;  /* 0x0000000000017941 */ /* 0x000fea0003800000 */
.L_x_1337:
        /* <DEDUP_REMOVED lines=21> */
.L_x_1340:
[----:B------:R-:W-:Y:S05]  /*fbb0*/  BSYNC B1 ;  /* 0x0000000000017941 */ /* 0x000fea0003800000 */
.L_x_1339:
        /* <DEDUP_REMOVED lines=20> */
[----:B----4-:R-:W-:-:S04]  /*fd00*/  LEA R2, P0, R204, R18, 0x1 ;  /* 0x00000012cc027211 */ /* 0x010fc800078008ff */
[----:B------:R-:W-:-:S05]  /*fd10*/  LEA.HI.X R3, R204, R78, R215, 0x1, P0 ;  /* 0x0000004ecc037211 */ /* 0x000fca00000f0cd7 */
[----:B------:R0:W-:Y:S01]  /*fd20*/  ST.E.128 desc[UR36][R2.64], R48 ;  /* 0x0000003002007985 */ /* 0x0001e2000c101d24 */
[----:B------:R-:W-:Y:S05]  /*fd30*/  BRA `(.L_x_1341) ;  /* 0x0000000c00747947 */ /* 0x000fea0003800000 */
.L_x_1333:
        /* <DEDUP_REMOVED lines=19> */
[----:B------:R-:W-:Y:S02]  /*fe70*/  IMAD.U32 R0, RZ, RZ, UR4 ;  /* 0x00000004ff007e24 */ /* 0x000fe4000f8e00ff */
[----:B------:R-:W-:Y:S02]  /*fe80*/  IMAD.U32 R4, RZ, RZ, UR8 ;  /* 0x00000008ff047e24 */ /* 0x000fe4000f8e00ff */
[----:B------:R-:W-:-:S05]  /*fe90*/  IMAD.U32 R5, RZ, RZ, UR9 ;  /* 0x00000009ff057e24 */ /* 0x000fca000f8e00ff */
[----:B------:R1:W5:Y:S01]  /*fea0*/  @P3 LDG.E R0, desc[UR36][R4.64] ;  /* 0x0000002404003981 */ /* 0x000362000c1e1900 */
[----:B0-----:R-:W-:Y:S01]  /*feb0*/  ISETP.NE.AND P0, PT, R11, 0x1, PT ;  /* 0x000000010b00780c */ /* 0x001fe20003f05270 */
[----:B------:R-:W-:Y:S01]  /*fec0*/  UMOV UR4, URZ ;  /* 0x0000003f00047c82 */ /* 0x000fe20008000000 */
[----:B------:R-:W-:Y:S01]  /*fed0*/  USHF.R.S32.HI UR12, URZ, 0x1f, UR10 ;  /* 0x0000001f3f0c7899 */ /* 0x000fe2000801140a */
[----:B------:R-:W-:-:S10]  /*fee0*/  ISETP.GE.AND P1, PT, R219, 0x80, PT ;  /* 0x00000080db00780c */ /* 0x000fd40003f26270 */
[----:B------:R-:W0:Y:S01]  /*fef0*/  @P0 LDC R9, c[0x0][0xbec] ;  /* 0x0002fb00ff090b82 */ /* 0x000e220000000800 */
[----:B--2---:R-:W-:Y:S01]  /*ff00*/  @P2 R2UR UR4, R6 ;  /* 0x00000000060422ca */ /* 0x004fe200000e0000 */
[----:B01----:R-:W-:-:S14]  /*ff10*/  @P3 BRA `(.L_x_1342) ;  /* 0x0000000000103947 */ /* 0x003fdc0003800000 */
[----:B------:R-:W-:Y:S05]  /*ff20*/  @!P2 BRA `(.L_x_1342) ;  /* 0x00000000000ca947 */ /* 0x000fea0003800000 */
[----:B------:R-:W2:Y:S04]  /*ff30*/  LDG.E R5, desc[UR36][R2.64] ;  /* 0x0000002402057981 */ /* 0x000ea8000c1e1900 */
[----:B-----5:R-:W2:Y:S02]  /*ff40*/  LDG.E R0, desc[UR36][R2.64+0x4] ;  /* 0x0000042402007981 */ /* 0x020ea4000c1e1900 */
[----:B--2---:R-:W-:-:S07]  /*ff50*/  IADD3 R0, -R5, R0, RZ ;  /* 0x0000000005007210 */ /* 0x004fce0007ffe1ff */
.L_x_1342:
[----:B------:R-:W-:Y:S01]  /*ff60*/  R2UR UR9, R208 ;  /* 0x00000000d00972ca */ /* 0x000fe200000e0000 */
[----:B------:R-:W-:Y:S01]  /*ff70*/  USHF.R.S32.HI UR11, URZ, 0x1f, UR4 ;  /* 0x0000001f3f0b7899 */ /* 0x000fe20008011404 */
[----:B------:R-:W-:Y:S11]  /*ff80*/  BSSY B1, `(.L_x_1343) ;  /* 0x000002f000017945 */ /* 0x000ff60003800000 */
[----:B------:R-:W-:-:S02]  /*ff90*/  USHF.R.S32.HI UR8, URZ, 0x1f, UR9 ;  /* 0x0000001f3f087899 */ /* 0x000fc40008011409 */
[----:B------:R-:W-:Y:S02]  /*ffa0*/  USEL UR13, UR9, URZ, !UP0 ;  /* 0x0000003f090d7287 */ /* 0x000fe4000c000000 */
[----:B------:R-:W-:Y:S01]  /*ffb0*/  USEL UR14, UR8, URZ, !UP0 ;  /* 0x0000003f080e7287 */ /* 0x000fe2000c000000 */
[----:B------:R-:W-:Y:S11]  /*ffc0*/  @P1 BRA `(.L_x_1344) ;  /* 0x0000000000a81947 */ /* 0x000ff60003800000 */
[----:B------:R-:W0:Y:S01]  /*ffd0*/  S2R R4, SR_TID.X ;  /* 0x0000000000047919 */ /* 0x000e220000002100 */
[----:B------:R-:W1:Y:S01]  /*ffe0*/  LDC R7, c[0x0][0xbe8] ;  /* 0x0002fa00ff077b82 */ /* 0x000e620000000800 */
[----:B------:R-:W-:Y:S02]  /*fff0*/  IMAD.U32 R3, RZ, RZ, UR61 ;  /* 0x0000003dff037e24 */ /* 0x000fe4000f8e00ff */
[----:B-1---5:R-:W-:-:S03]  /*10000*/  IMAD R2, R0, R7, RZ ;  /* 0x0000000700027224 */ /* 0x022fc600078e02ff */
[----:B0-----:R-:W-:-:S04]  /*10010*/  IADD3 R4, R3, -0x80, R4 ;  /* 0xffffff8003047810 */ /* 0x001fc80007ffe004 */
[----:B------:R-:W-:-:S13]  /*10020*/  ISETP.GE.AND P1, PT, R4, R2, PT ;  /* 0x000000020400720c */ /* 0x000fda0003f26270 */
[----:B------:R-:W-:Y:S05]  /*10030*/  @P1 BRA `(.L_x_1344) ;  /* 0x00000000008c1947 */ /* 0x000fea0003800000 */
[----:B------:R-:W-:Y:S01]  /*10040*/  ISETP.NE.AND P1, PT, R7, 0x1, PT ;  /* 0x000000010700780c */ /* 0x000fe20003f25270 */
[----:B------:R-:W-:Y:S01]  /*10050*/  ULDC.64 UR16, c[0x0][0xb90] ;  /* 0x0002e40000107ab9 */ /* 0x000fe20000000a00 */
[----:B------:R-:W-:Y:S01]  /*10060*/  R2UR UR15, R206 ;  /* 0x00000000ce0f72ca */ /* 0x000fe200000e0000 */
[----:B------:R-:W-:Y:S01]  /*10070*/  UIMAD UR10, UR12, UR16, URZ ;  /* 0x000000100c0a72a4 */ /* 0x000fe2000f8e023f */
[----:B------:R-:W-:Y:S01]  /*10080*/  IMAD.MOV.U32 R2, RZ, RZ, R4 ;  /* 0x000000ffff027224 */ /* 0x000fe200078e0004 */
        /* <DEDUP_REMOVED lines=30> */
.L_x_1344:
[----:B------:R-:W-:Y:S05]  /*10270*/  BSYNC B1 ;  /* 0x0000000000017941 */ /* 0x000fea0003800000 */
.L_x_1343:
[----:B0-----:R-:W0:Y:S01]  /*10280*/  @P0 LDC R3, c[0x0][0xbf0] ;  /* 0x0002fc00ff030b82 */ /* 0x001e220000000800 */
[----:B------:R-:W-:Y:S01]  /*10290*/  ULDC.64 UR16, c[0x0][0xaa0] ;  /* 0x0002a80000107ab9 */ /* 0x000fe20000000a00 */
[----:B------:R-:W-:Y:S01]  /*102a0*/  R2UR UR15, R206 ;  /* 0x00000000ce0f72ca */ /* 0x000fe200000e0000 */
[----:B------:R-:W-:Y:S01]  /*102b0*/  UIMAD UR10, UR11, UR16, URZ ;  /* 0x000000100b0a72a4 */ /* 0x000fe2000f8e023f */
[----:B------:R-:W-:Y:S01]  /*102c0*/  LEA R2, R205, R207, 0x5 ;  /* 0x000000cfcd027211 */ /* 0x000fe200078e28ff */
[----:B------:R-:W-:Y:S01]  /*102d0*/  UIMAD.WIDE.U32 UR8, UR4, UR16, URZ ;  /* 0x00000010040872a5 */ /* 0x000fe2000f8e003f */
[----:B------:R-:W-:Y:S01]  /*102e0*/  BSSY B1, `(.L_x_1345) ;  /* 0x0000040000017945 */ /* 0x000fe20003800000 */
[----:B------:R-:W-:Y:S02]  /*102f0*/  UIMAD UR10, UR4, UR17, UR10 ;  /* 0x00000011040a72a4 */ /* 0x000fe4000f8e020a */
[----:B------:R-:W-:Y:S01]  /*10300*/  VIADD R6, R2, UR61 ;  /* 0x0000003d02067c36 */ /* 0x000fe20008000000 */
[----:B------:R-:W-:Y:S01]  /*10310*/  ULDC.64 UR16, c[0x0][0xae8] ;  /* 0x0002ba0000107ab9 */ /* 0x000fe20000000a00 */
[----:B------:R-:W-:-:S02]  /*10320*/  UIADD3 UR9, UR9, UR10, URZ ;  /* 0x0000000a09097290 */ /* 0x000fc4000fffe03f */
[----:B------:R-:W-:Y:S01]  /*10330*/  UIMAD UR4, UR12, UR16, URZ ;  /* 0x000000100c0472a4 */ /* 0x000fe2000f8e023f */
[----:B------:R-:W-:Y:S01]  /*10340*/  @P0 IMAD.HI.U32 R2, R6, R9, RZ ;  /* 0x0000000906020227 */ /* 0x000fe200078e00ff */
[----:B------:R-:W-:Y:S02]  /*10350*/  UIMAD.WIDE.U32 UR8, UR15, UR16, UR8 ;  /* 0x000000100f0872a5 */ /* 0x000fe4000f8e0008 */
[----:B------:R-:W-:Y:S01]  /*10360*/  UIMAD UR4, UR15, UR17, UR4 ;  /* 0x000000110f0472a4 */ /* 0x000fe2000f8e0204 */
[----:B------:R-:W-:Y:S01]  /*10370*/  IMAD.MOV.U32 R5, RZ, RZ, R6 ;  /* 0x000000ffff057224 */ /* 0x000fe200078e0006 */
[----:B------:R-:W-:Y:S02]  /*10380*/  ULDC.64 UR10, c[0x0][0xaf0] ;  /* 0x0002bc00000a7ab9 */ /* 0x000fe40000000a00 */
[----:B------:R-:W-:Y:S02]  /*10390*/  UIADD3 UR9, UR9, UR4, URZ ;  /* 0x0000000409097290 */ /* 0x000fe4000fffe03f */
[----:B------:R-:W-:Y:S01]  /*103a0*/  UIMAD UR4, UR14, UR10, URZ ;  /* 0x0000000a0e0472a4 */ /* 0x000fe2000f8e023f */
        /* <DEDUP_REMOVED lines=9> */
[----:B------:R-:W-:Y:S01]  /*10440*/  IMAD.U32 R2, RZ, RZ, UR8 ;  /* 0x00000008ff027e24 */ /* 0x000fe2000f8e00ff */
[----:B------:R-:W-:Y:S01]  /*10450*/  ULDC.64 UR8, c[0x0][0xad8] ;  /* 0x0002b60000087ab9 */ /* 0x000fe20000000a00 */
[----:B------:R-:W-:-:S02]  /*10460*/  IMAD.U32 R3, RZ, RZ, UR4 ;  /* 0x00000004ff037e24 */ /* 0x000fc4000f8e00ff */
[----:B------:R-:W-:Y:S02]  /*10470*/  IMAD R7, R11, R7, R6 ;  /* 0x000000070b077224 */ /* 0x000fe400078e0206 */
[C---:B------:R-:W-:Y:S02]  /*10480*/  IMAD R9, R5.reuse, UR11, R4 ;  /* 0x0000000b05097c24 */ /* 0x040fe4000f8e0204 */
[----:B------:R-:W-:Y:S01]  /*10490*/  IMAD.WIDE.U32 R2, R5, UR10, R2 ;  /* 0x0000000a05027c25 */ /* 0x000fe2000f8e0002 */
[----:B------:R-:W-:-:S03]  /*104a0*/  SHF.R.S32.HI R4, RZ, 0x1f, R7 ;  /* 0x0000001fff047819 */ /* 0x000fc60000011407 */
[----:B------:R-:W-:Y:S01]  /*104b0*/  VIADD R6, R207, UR61 ;  /* 0x0000003dcf067c36 */ /* 0x000fe20008000000 */
[----:B------:R-:W-:Y:S01]  /*104c0*/  IADD3 R3, R3, R9, RZ ;  /* 0x0000000903037210 */ /* 0x000fe20007ffe0ff */
[----:B------:R-:W-:Y:S02]  /*104d0*/  IMAD R4, R4, UR8, RZ ;  /* 0x0000000804047c24 */ /* 0x000fe4000f8e02ff */
[----:B-----5:R-:W-:Y:S02]  /*104e0*/  IMAD R11, R0, R11, RZ ;  /* 0x0000000b000b7224 */ /* 0x020fe400078e02ff */
[C---:B------:R-:W-:Y:S02]  /*104f0*/  IMAD R5, R7.reuse, UR9, R4 ;  /* 0x0000000907057c24 */ /* 0x040fe4000f8e0204 */
[----:B------:R-:W-:Y:S01]  /*10500*/  IMAD.WIDE.U32 R2, R7, UR8, R2 ;  /* 0x0000000807027c25 */ /* 0x000fe2000f8e0002 */
[----:B------:R-:W-:Y:S01]  /*10510*/  ISETP.GE.AND P2, PT, R6, R11, PT ;  /* 0x0000000b0600720c */ /* 0x000fe20003f46270 */
[----:B------:R-:W-:-:S02]  /*10520*/  ULDC.64 UR8, c[0x0][0xa80] ;  /* 0x0002a00000087ab9 */ /* 0x000fc40000000a00 */
        /* <DEDUP_REMOVED lines=27> */
.L_x_1346:
[----:B------:R-:W-:Y:S05]  /*106e0*/  BSYNC B1 ;  /* 0x0000000000017941 */ /* 0x000fea0003800000 */
.L_x_1345:
        /* <DEDUP_REMOVED lines=21> */
.L_x_1348:
[----:B------:R-:W-:Y:S05]  /*10840*/  BSYNC B1 ;  /* 0x0000000000017941 */ /* 0x000fea0003800000 */
.L_x_1347:
        /* <DEDUP_REMOVED lines=21> */
.L_x_1350:
[----:B------:R-:W-:Y:S05]  /*109a0*/  BSYNC B1 ;  /* 0x0000000000017941 */ /* 0x000fea0003800000 */
.L_x_1349:
        /* <DEDUP_REMOVED lines=22> */
.L_x_1341:
[----:B------:R-:W-:Y:S05]  /*10b10*/  BSYNC B0 ;  /* 0x0000000000007941 */ /* 0x000fea0003800000 */
.L_x_1332:
[----:B------:R-:W-:Y:S02]  /*10b20*/  ULDC UR4, c[0x0][0xc3c] ;  /* 0x00030f0000047ab9 */ /* 0x000fe40000000800 */
[----:B------:R-:W-:-:S06]  /*10b30*/  UISETP.GE.AND UP0, UPT, UR6, UR4, UPT ;  /* 0x000000040600728c */ /* 0x000fcc000bf06270 */
[----:B------:R-:W-:-:S13]  /*10b40*/  PLOP3.LUT P0, PT, PT, PT, UP0, 0x80, 0x0 ;  /* 0x000000000000781c */ /* 0x000fda0003f0f008 */
[----:B------:R-:W-:Y:S05]  /*10b50*/  @!P0 BRA `(.L_x_1351) ;  /* 0xffffff0000908947 */ /* 0x000fea000383ffff */
[----:B------:R-:W-:Y:S05]  /*10b60*/  EXIT ;  /* 0x000000000000794d */ /* 0x000fea0003800000 */
.L_x_1242:
[----:B------:R-:W-:-:S08]  /*10b70*/  NOP ;  /* 0x0000000000007918 */ /* 0x000fd00000000000 */
[----:B0-----:R-:W0:-:S00]  /*10b80*/  USETMAXREG.DEALLOC.CTAPOOL 0x28 ;  /* 0x00000028000079c8 */ /* 0x001e0000080e0500 */
        /* <DEDUP_REMOVED lines=14> */
.L_x_1352:
[----:B------:R-:W-:Y:S01]  /*10c70*/  LOP3.LUT R5, R0, 0x1f, RZ, 0xc0, !PT ;  /* 0x0000001f00057812 */ /* 0x000fe200078ec0ff */
[----:B------:R-:W-:Y:S01]  /*10c80*/  ULDC UR4, c[0x0][0xc3c] ;  /* 0x00030f0000047ab9 */ /* 0x000fe20000000800 */
[----:B------:R-:W0:Y:S01]  /*10c90*/  S2UR UR6, SR_CTAID.X ;  /* 0x00000000000679c3 */ /* 0x000e220000002500 */
[----:B------:R-:W-:Y:S01]  /*10ca0*/  ULDC UR5, c[0x0][0xc38] ;  /* 0x00030e0000057ab9 */ /* 0x000fe20000000800 */
[----:B------:R-:W-:-:S04]  /*10cb0*/  ISETP.NE.AND P0, PT, R5, 0x1f, PT ;  /* 0x0000001f0500780c */ /* 0x000fc80003f05270 */
[----:B------:R-:W-:-:S13]  /*10cc0*/  ISETP.GE.OR P1, PT, R5, UR4, !P0 ;  /* 0x0000000405007c0c */ /* 0x000fda000c726670 */
[----:B------:R-:W1:Y:S02]  /*10cd0*/  @!P1 LDC.64 R2, c[0x0][0xc80] ;  /* 0x00032000ff029b82 */ /* 0x000e640000000a00 */
[----:B-1----:R-:W-:-:S05]  /*10ce0*/  @!P1 IMAD.WIDE.U32 R2, R5, 0x4, R2 ;  /* 0x0000000405029825 */ /* 0x002fca00078e0002 */
        /* <DEDUP_REMOVED lines=8> */
[----:B--2---:R-:W1:Y:S02]  /*10d70*/  SHFL.UP PT, R6, R4, 0x1, RZ ;  /* 0x0420000004067989 */ /* 0x004e6400000e00ff */
[----:B-1----:R-:W-:-:S04]  /*10d80*/  SEL R7, R6, RZ, P1 ;  /* 0x000000ff06077207 */ /* 0x002fc80000800000 */
[----:B------:R-:W-:-:S05]  /*10d90*/  IADD3 R7, R4, R7, RZ ;  /* 0x0000000704077210 */ /* 0x000fca0007ffe0ff */
        /* <DEDUP_REMOVED lines=17> */
[----:B------:R-:W-:Y:S01]  /*10eb0*/  MOV R6, R3 ;  /* 0x0000000300067202 */ /* 0x000fe20000000f00 */
[----:B------:R-:W-:Y:S01]  /*10ec0*/  UMOV UR4, URZ ;  /* 0x0000003f00047c82 */ /* 0x000fe20008000000 */
[----:B------:R-:W-:-:S05]  /*10ed0*/  ULDC UR5, c[0x0][0xc38] ;  /* 0x00030e0000057ab9 */ /* 0x000fca0000000800 */
.L_x_1358:
[----:B------:R-:W0:Y:S01]  /*10ee0*/  LDC R2, c[0x0][0xc3c] ;  /* 0x00030f00ff027b82 */ /* 0x000e220000000800 */
[----:B------:R-:W-:-:S06]  /*10ef0*/  UIADD3 UR4, UR4, 0x1f, URZ ;  /* 0x0000001f04047890 */ /* 0x000fcc000fffe03f */
[----:B0-----:R-:W-:-:S13]  /*10f00*/  ISETP.LE.AND P6, PT, R2, UR4, PT ;  /* 0x0000000402007c0c */ /* 0x001fda000bfc3270 */
[----:B------:R-:W-:Y:S05]  /*10f10*/  @P6 BRA `(.L_x_1355) ;  /* 0x0000000400b06947 */ /* 0x000fea0003800000 */
[----:B------:R-:W-:Y:S01]  /*10f20*/  VIADD R7, R5, UR4 ;  /* 0x0000000405077c36 */ /* 0x000fe20008000000 */
[----:B------:R-:W-:Y:S01]  /*10f30*/  BSSY B0, `(.L_x_1356) ;  /* 0x0000007000007945 */ /* 0x000fe20003800000 */
[----:B------:R-:W-:-:S03]  /*10f40*/  IMAD.MOV.U32 R4, RZ, RZ, RZ ;  /* 0x000000ffff047224 */ /* 0x000fc600078e00ff */
[----:B------:R-:W-:-:S13]  /*10f50*/  ISETP.GE.OR P6, PT, R7, R2, !P0 ;  /* 0x000000020700720c */ /* 0x000fda00047c6670 */
[----:B------:R-:W-:Y:S05]  /*10f60*/  @P6 BRA `(.L_x_1357) ;  /* 0x00000000000c6947 */ /* 0x000fea0003800000 */
[----:B------:R-:W0:Y:S02]  /*10f70*/  LDC.64 R2, c[0x0][0xc80] ;  /* 0x00032000ff027b82 */ /* 0x000e240000000a00 */
[----:B0-----:R-:W-:-:S05]  /*10f80*/  IMAD.WIDE R2, R7, 0x4, R2 ;  /* 0x0000000407027825 */ /* 0x001fca00078e0202 */
[----:B------:R0:W5:Y:S02]  /*10f90*/  LDG.E R4, desc[UR36][R2.64] ;  /* 0x0000002402047981 */ /* 0x000164000c1e1900 */
.L_x_1357:
[----:B------:R-:W-:Y:S05]  /*10fa0*/  BSYNC B0 ;  /* 0x0000000000007941 */ /* 0x000fea0003800000 */
.L_x_1356:
        /* <DEDUP_REMOVED lines=15> */
[----:B------:R-:W0:Y:S02]  /*110a0*/  SHFL.IDX PT, R3, R8, 0x1f, 0x1f ;  /* 0x03e01f0008037f89 */ /* 0x000e2400000e0000 */
[----:B0-----:R-:W-:-:S04]  /*110b0*/  IMAD R3, R3, UR5, RZ ;  /* 0x0000000503037c24 */ /* 0x001fc8000f8e02ff */
[----:B------:R-:W-:-:S05]  /*110c0*/  IMAD.IADD R6, R3, 0x1, R6 ;  /* 0x0000000103067824 */ /* 0x000fca00078e0206 */
[----:B------:R-:W-:-:S13]  /*110d0*/  ISETP.GT.AND P6, PT, R6, UR6, PT ;  /* 0x0000000606007c0c */ /* 0x000fda000bfc4270 */
[----:B------:R-:W-:Y:S05]  /*110e0*/  @!P6 BRA `(.L_x_1358) ;  /* 0xfffffffc007ce947 */ /* 0x000fea000383ffff */
.L_x_1354:
[----:B------:R-:W-:-:S04]  /*110f0*/  IMAD.IADD R13, R6, 0x1, -R3 ;  /* 0x00000001060d7824 */ /* 0x000fc800078e0a03 */
[----:B------:R-:W-:-:S05]  /*11100*/  IMAD R2, R8, UR5, R13 ;  /* 0x0000000508027c24 */ /* 0x000fca000f8e020d */
[----:B------:R-:W-:Y:S02]  /*11110*/  ISETP.GT.AND P0, PT, R2, UR6, PT ;  /* 0x0000000602007c0c */ /* 0x000fe4000bf04270 */
[----:B------:R-:W0:Y:S11]  /*11120*/  LDC.64 R2, c[0x0][0xc90] ;  /* 0x00032400ff027b82 */ /* 0x000e360000000a00 */
[----:B------:R-:W-:-:S04]  /*11130*/  VOTE.ANY R9, PT, !P0 ;  /* 0x0000000000097806 */ /* 0x000fc800040e0100 */
[----:B------:R-:W1:Y:S02]  /*11140*/  POPC R15, R9 ;  /* 0x00000009000f7309 */ /* 0x000e640000000000 */
[----:B-1----:R-:W-:-:S04]  /*11150*/  VIADD R19, R15, UR4 ;  /* 0x000000040f137c36 */ /* 0x002fc80008000000 */
[----:B0-----:R-:W-:-:S05]  /*11160*/  IMAD.WIDE R2, R19, 0x4, R2 ;  /* 0x0000000413027825 */ /* 0x001fca00078e0202 */
[----:B------:R-:W2:Y:S01]  /*11170*/  LDG.E R7, desc[UR36][R2.64] ;  /* 0x0000002402077981 */ /* 0x000ea2000c1e1900 */
[----:B------:R-:W-:-:S03]  /*11180*/  ISETP.NE.AND P0, PT, R9, RZ, PT ;  /* 0x000000ff0900720c */ /* 0x000fc60003f05270 */
[----:B------:R-:W2:Y:S02]  /*11190*/  SHFL.IDX PT, R4, R4, R15, 0x1f ;  /* 0x00001f0f04047589 */ /* 0x000ea400000e0000 */
[----:B--2---:R-:W-:-:S05]  /*111a0*/  IMAD R6, R4, R7, RZ ;  /* 0x0000000704067224 */ /* 0x004fca00078e02ff */
[----:B------:R-:W-:-:S04]  /*111b0*/  IABS R12, R6 ;  /* 0x00000006000c7213 */ /* 0x000fc80000000000 */
[----:B------:R-:W0:Y:S08]  /*111c0*/  I2F.RP R10, R12 ;  /* 0x0000000c000a7306 */ /* 0x000e300000209400 */
[----:B0-----:R-:W0:Y:S02]  /*111d0*/  MUFU.RCP R10, R10 ;  /* 0x0000000a000a7308 */ /* 0x001e240000001000 */
[----:B0-----:R-:W-:-:S06]  /*111e0*/  VIADD R11, R10, 0xffffffe ;  /* 0x0ffffffe0a0b7836 */ /* 0x001fcc0000000000 */
[----:B------:R0:W1:Y:S01]  /*111f0*/  F2I.FTZ.U32.TRUNC.NTZ R3, R11 ;  /* 0x0000000b00037305 */ /* 0x000062000021f000 */
[----:B------:R-:W-:Y:S05]  /*11200*/  @!P0 BRA `(.L_x_1359) ;  /* 0x0000000000088947 */ /* 0x000fea0003800000 */
[----:B------:R-:W-:-:S05]  /*11210*/  VIADD R9, R15, 0xffffffff ;  /* 0xffffffff0f097836 */ /* 0x000fca0000000000 */
[----:B------:R2:W3:Y:S02]  /*11220*/  SHFL.IDX PT, R16, R8, R9, 0x1f ;  /* 0x00001f0908107589 */ /* 0x0004e400000e0000 */
.L_x_1359:
[----:B---3--:R-:W-:Y:S01]  /*11230*/  IMAD R16, R16, UR5, R13 ;  /* 0x0000000510107c24 */ /* 0x008fe2000f8e020d */
[----:B------:R-:W-:Y:S01]  /*11240*/  IABS R2, R6 ;  /* 0x0000000600027213 */ /* 0x000fe20000000000 */
[----:B01----:R-:W-:-:S03]  /*11250*/  IMAD.MOV R11, RZ, RZ, -R3 ;  /* 0x000000ffff0b7224 */ /* 0x003fc600078e0a03 */
[----:B--2---:R-:W-:Y:S01]  /*11260*/  IADD3 R9, -R16, UR6, RZ ;  /* 0x0000000610097c10 */ /* 0x004fe2000fffe1ff */
[----:B------:R-:W-:Y:S01]  /*11270*/  IMAD R11, R11, R12, RZ ;  /* 0x0000000c0b0b7224 */ /* 0x000fe200078e02ff */
        /* <DEDUP_REMOVED lines=16> */
[----:B------:R-:W-:Y:S02]  /*11380*/  @!P2 IADD3 R2, -R2, RZ, RZ ;  /* 0x000000ff0202a210 */ /* 0x000fe40007ffe1ff */
[----:B------:R-:W-:-:S05]  /*11390*/  @!P1 LOP3.LUT R2, RZ, R6, RZ, 0x33, !PT ;  /* 0x00000006ff029212 */ /* 0x000fca00078e33ff */
[----:B------:R-:W-:Y:S02]  /*113a0*/  IMAD R13, R7, R2, RZ ;  /* 0x00000002070d7224 */ /* 0x000fe400078e02ff */
[----:B------:R-:W-:Y:S02]  /*113b0*/  IMAD.MOV R2, RZ, RZ, -R2 ;  /* 0x000000ffff027224 */ /* 0x000fe400078e0a02 */
[----:B------:R-:W-:Y:S02]  /*113c0*/  IMAD.MOV R8, RZ, RZ, -R13 ;  /* 0x000000ffff087224 */ /* 0x000fe400078e0a0d */
[----:B------:R-:W-:Y:S02]  /*113d0*/  IMAD R6, R6, R2, R9 ;  /* 0x0000000206067224 */ /* 0x000fe400078e0209 */
[----:B------:R-:W-:Y:S01]  /*113e0*/  IMAD.MOV.U32 R2, RZ, RZ, RZ ;  /* 0x000000ffff027224 */ /* 0x000fe200078e00ff */
[----:B------:R-:W-:Y:S02]  /*113f0*/  VIADDMNMX R15, R8, UR5, R7, PT ;  /* 0x00000005080f7c46 */ /* 0x000fe4000b800107 */
[----:B------:R-:W-:-:S02]  /*11400*/  IABS R11, R6 ;  /* 0x00000006000b7213 */ /* 0x000fc40000000000 */
[----:B------:R-:W-:Y:S01]  /*11410*/  IABS R8, R15 ;  /* 0x0000000f00087213 */ /* 0x000fe20000000000 */
[----:B------:R-:W-:-:S03]  /*11420*/  IMAD.MOV R18, RZ, RZ, -R15 ;  /* 0x000000ffff127224 */ /* 0x000fc600078e0a0f */
[----:B------:R-:W0:Y:S08]  /*11430*/  I2F.RP R7, R8 ;  /* 0x0000000800077306 */ /* 0x000e300000209400 */
[----:B0-----:R-:W0:Y:S02]  /*11440*/  MUFU.RCP R7, R7 ;  /* 0x0000000700077308 */ /* 0x001e240000001000 */
[----:B0-----:R-:W-:-:S06]  /*11450*/  VIADD R3, R7, 0xffffffe ;  /* 0x0ffffffe07037836 */ /* 0x001fcc0000000000 */
[----:B------:R-:W0:Y:S02]  /*11460*/  F2I.FTZ.U32.TRUNC.NTZ R3, R3 ;  /* 0x0000000300037305 */ /* 0x000e24000021f000 */
[----:B0-----:R-:W-:-:S04]  /*11470*/  IMAD.MOV R10, RZ, RZ, -R3 ;  /* 0x000000ffff0a7224 */ /* 0x001fc800078e0a03 */
[----:B------:R-:W-:Y:S01]  /*11480*/  IMAD.MOV.U32 R9, RZ, RZ, R10 ;  /* 0x000000ffff097224 */ /* 0x000fe200078e000a */
[----:B------:R-:W-:-:S03]  /*11490*/  IABS R10, R15 ;  /* 0x0000000f000a7213 */ /* 0x000fc60000000000 */
[----:B------:R-:W-:-:S04]  /*114a0*/  IMAD R9, R9, R8, RZ ;  /* 0x0000000809097224 */ /* 0x000fc800078e02ff */
[----:B------:R-:W-:Y:S01]  /*114b0*/  IMAD.HI.U32 R2, R3, R9, R2 ;  /* 0x0000000903027227 */ /* 0x000fe200078e0002 */
[----:B------:R-:W-:-:S05]  /*114c0*/  IADD3 R3, RZ, -R10, RZ ;  /* 0x8000000aff037210 */ /* 0x000fca0007ffe0ff */
        /* <DEDUP_REMOVED lines=8> */
[----:B------:R-:W-:Y:S01]  /*11550*/  ISETP.GE.AND P2, PT, R3, RZ, PT ;  /* 0x000000ff0300720c */ /* 0x000fe20003f46270 */
[----:B------:R-:W-:-:S06]  /*11560*/  IMAD.IADD R3, R6, 0x1, R13 ;  /* 0x0000000106037824 */ /* 0x000fcc00078e020d */
[----:B------:R-:W-:-:S06]  /*11570*/  @P0 VIADD R2, R2, 0x1 ;  /* 0x0000000102020836 */ /* 0x000fcc0000000000 */
[----:B------:R-:W-:Y:S01]  /*11580*/  @!P2 IMAD.MOV R2, RZ, RZ, -R2 ;  /* 0x000000ffff02a224 */ /* 0x000fe200078e0a02 */
[----:B------:R-:W-:-:S04]  /*11590*/  @!P1 LOP3.LUT R2, RZ, R15, RZ, 0x33, !PT ;  /* 0x0000000fff029212 */ /* 0x000fc800078e33ff */
[----:B------:R-:W-:Y:S01]  /*115a0*/  LOP3.LUT R17, RZ, R2, RZ, 0x33, !PT ;  /* 0x00000002ff117212 */ /* 0x000fe200078e33ff */
[----:B------:R-:W-:-:S03]  /*115b0*/  IMAD R18, R2, R18, R3 ;  /* 0x0000001202127224 */ /* 0x000fc600078e0203 */
[----:B------:R-:W-:Y:S01]  /*115c0*/  IADD3 R17, R4, R17, RZ ;  /* 0x0000001104117210 */ /* 0x000fe20007ffe0ff */
[----:B------:R-:W-:Y:S06]  /*115d0*/  BRA `(.L_x_1360) ;  /* 0x0000000000147947 */ /* 0x000fec0003800000 */
.L_x_1355:
[----:B------:R-:W-:Y:S01]  /*115e0*/  ULDC UR4, c[0x0][0xc3c] ;  /* 0x00030f0000047ab9 */ /* 0x000fe20000000800 */
[----:B------:R-:W-:Y:S02]  /*115f0*/  IMAD.MOV.U32 R17, RZ, RZ, RZ ;  /* 0x000000ffff117224 */ /* 0x000fe400078e00ff */
[----:B------:R-:W-:Y:S02]  /*11600*/  IMAD.U32 R16, RZ, RZ, UR6 ;  /* 0x00000006ff107e24 */ /* 0x000fe4000f8e00ff */
[----:B------:R-:W-:Y:S02]  /*11610*/  IMAD.MOV.U32 R18, RZ, RZ, RZ ;  /* 0x000000ffff127224 */ /* 0x000fe400078e00ff */
[----:B------:R-:W-:-:S07]  /*11620*/  IMAD.U32 R19, RZ, RZ, UR4 ;  /* 0x00000004ff137e24 */ /* 0x000fce000f8e00ff */
.L_x_1360:
[----:B------:R-:W-:-:S13]  /*11630*/  ISETP.NE.AND P0, PT, R5, RZ, PT ;  /* 0x000000ff0500720c */ /* 0x000fda0003f05270 */
[----:B------:R-:W0:Y:S01]  /*11640*/  @!P0 S2R R3, SR_CgaCtaId ;  /* 0x0000000000038919 */ /* 0x000e220000008800 */
[----:B------:R-:W-:-:S04]  /*11650*/  @!P0 MOV R2, 0x400 ;  /* 0x0000040000028802 */ /* 0x000fc80000000f00 */
[----:B0-----:R-:W-:-:S05]  /*11660*/  @!P0 LEA R2, R3, R2, 0x18 ;  /* 0x0000000203028211 */ /* 0x001fca00078ec0ff */
[----:B------:R1:W-:Y:S01]  /*11670*/  @!P0 STS.128 [R2+0x308d0], R16 ;  /* 0x0308d01002008388 */ /* 0x0003e20000000c00 */
[----:B------:R-:W-:Y:S06]  /*11680*/  BAR.ARV 0x5, 0x180 ;  /* 0x0146000000007b1d */ /* 0x000fec0000002000 */
.L_x_1353:
[----:B------:R2:W-:Y:S01]  /*11690*/  STL [R1+0x1c], RZ ;  /* 0x00001cff01007387 */ /* 0x0005e20000100800 */
[----:B------:R-:W-:Y:S01]  /*116a0*/  ULDC UR4, c[0x0][0xc3c] ;  /* 0x00030f0000047ab9 */ /* 0x000fe20000000800 */
[----:B------:R-:W-:Y:S01]  /*116b0*/  IMAD.MOV.U32 R28, RZ, RZ, 0x1 ;  /* 0x00000001ff1c7424 */ /* 0x000fe200078e00ff */
[----:B0-----:R-:W-:Y:S01]  /*116c0*/  ISETP.GE.AND P0, PT, R19, UR4, PT ;  /* 0x0000000413007c0c */ /* 0x001fe2000bf06270 */
[----:B------:R-:W-:-:S12]  /*116d0*/  IMAD.MOV.U32 R25, RZ, RZ, RZ ;  /* 0x000000ffff197224 */ /* 0x000fd800078e00ff */
[----:B--2---:R-:W-:Y:S05]  /*116e0*/  @P0 BRA `(.L_x_1361) ;  /* 0x0000004800c80947 */ /* 0x004fea0003800000 */
[----:B-1----:R-:W2:Y:S01]  /*116f0*/  LDL R2, [R1+0x20] ;  /* 0x0000200001027983 */ /* 0x002ea20000100800 */
[----:B------:R-:W0:Y:S01]  /*11700*/  S2UR UR5, SR_CgaCtaId ;  /* 0x00000000000579c3 */ /* 0x000e220000008800 */
[----:B------:R-:W-:Y:S01]  /*11710*/  SHF.L.U32 R34, R0, 0x3, RZ ;  /* 0x0000000300227819 */ /* 0x000fe200000006ff */
[----:B------:R-:W-:Y:S01]  /*11720*/  BSSY B8, `(.L_x_1361) ;  /* 0x00004ae000087945 */ /* 0x000fe20003800000 */
[----:B------:R1:W-:Y:S01]  /*11730*/  STL [R1+0x1c], RZ ;  /* 0x00001cff01007387 */ /* 0x0003e20000100800 */
[----:B------:R-:W-:Y:S01]  /*11740*/  IMAD.MOV.U32 R28, RZ, RZ, 0x1 ;  /* 0x00000001ff1c7424 */ /* 0x000fe200078e00ff */
[----:B------:R-:W-:Y:S01]  /*11750*/  LOP3.LUT R3, R34, 0x1f8, RZ, 0xc0, !PT ;  /* 0x000001f822037812 */ /* 0x000fe200078ec0ff */
[----:B------:R-:W-:Y:S01]  /*11760*/  IMAD.MOV.U32 R25, RZ, RZ, RZ ;  /* 0x000000ffff197224 */ /* 0x000fe200078e00ff */
[----:B------:R-:W-:Y:S02]  /*11770*/  ULDC UR39, c[0x0][0xc] ;  /* 0x0000030000277ab9 */ /* 0x000fe40000000800 */
[----:B------:R-:W-:-:S04]  /*11780*/  LOP3.LUT R3, R3, 0x38, R0, 0x78, !PT ;  /* 0x0000003803037812 */ /* 0x000fc800078e7800 */
[----:B------:R-:W-:Y:S02]  /*11790*/  LOP3.LUT R32, R3, 0x200, R34, 0xf8, !PT ;  /* 0x0000020003207812 */ /* 0x000fe400078ef822 */
[----:B------:R-:W-:-:S04]  /*117a0*/  LOP3.LUT R34, R34, 0x38, RZ, 0xc0, !PT ;  /* 0x0000003822227812 */ /* 0x000fc800078ec0ff */
[C---:B------:R-:W-:Y:S02]  /*117b0*/  LOP3.LUT R37, R34.reuse, 0x80, RZ, 0xfc, !PT ;  /* 0x0000008022257812 */ /* 0x040fe400078efcff */
[----:B------:R-:W-:Y:S02]  /*117c0*/  LOP3.LUT R36, R34, 0xc0, RZ, 0xfc, !PT ;  /* 0x000000c022247812 */ /* 0x000fe400078efcff */
[----:B--2---:R-:W-:Y:S02]  /*117d0*/  R2UR UR4, R2 ;  /* 0x00000000020472ca */ /* 0x004fe400000e0000 */
[C---:B------:R-:W-:Y:S01]  /*117e0*/  LOP3.LUT R2, R0.reuse, 0x7f, RZ, 0xc0, !PT ;  /* 0x0000007f00027812 */ /* 0x040fe200078ec0ff */
[----:B------:R-:W-:-:S03]  /*117f0*/  IMAD.SHL.U32 R0, R0, 0x10, RZ ;  /* 0x0000001000007824 */ /* 0x000fc600078e00ff */
[----:B------:R-:W-:-:S04]  /*11800*/  SHF.R.U32.HI R2, RZ, 0x3, R2 ;  /* 0x00000003ff027819 */ /* 0x000fc80000011602 */
[----:B------:R-:W-:Y:S02]  /*11810*/  LOP3.LUT R2, R2, 0x70, R0, 0xf8, !PT ;  /* 0x0000007002027812 */ /* 0x000fe400078ef800 */
[----:B------:R-:W-:Y:S01]  /*11820*/  LOP3.LUT R0, R34, 0x40, RZ, 0xfc, !PT ;  /* 0x0000004022007812 */ /* 0x000fe200078efcff */
[----:B------:R-:W-:-:S03]  /*11830*/  ULOP3.LUT UR38, UR4, 0x2, URZ, 0xfc, !UPT ;  /* 0x0000000204267892 */ /* 0x000fc6000f8efc3f */
[----:B------:R-:W-:Y:S02]  /*11840*/  UMOV UR4, 0x400 ;  /* 0x0000040000047882 */ /* 0x000fe40000000000 */
[----:B0-----:R-:W-:-:S06]  /*11850*/  ULEA UR4, UR5, UR4, 0x18 ;  /* 0x0000000405047291 */ /* 0x001fcc000f8ec03f */
[----:B------:R-:W-:-:S04]  /*11860*/  IMAD.U32 R22, RZ, RZ, UR4 ;  /* 0x00000004ff167e24 */ /* 0x000fc8000f8e00ff */
[----:B-1----:R-:W-:-:S07]  /*11870*/  IMAD R33, R32, 0x2, R22 ;  /* 0x0000000220217824 */ /* 0x002fce00078e0216 */
.L_x_1432:
[----:B------:R-:W-:Y:S05]  /*11880*/  YIELD ;  /* 0x0000000000007946 */ /* 0x000fea0003800000 */
[----:B------:R-:W-:Y:S01]  /*11890*/  ULDC.64 UR4, c[0x0][0xa28] ;  /* 0x00028a0000047ab9 */ /* 0x000fe20000000a00 */
[----:B------:R-:W-:Y:S01]  /*118a0*/  IMAD.MOV.U32 R24, RZ, RZ, RZ ;  /* 0x000000ffff187224 */ /* 0x000fe200078e00ff */
[----:B------:R-:W-:-:S04]  /*118b0*/  ISETP.NE.U32.AND P0, PT, RZ, UR4, PT ;  /* 0x00000004ff007c0c */ /* 0x000fc8000bf05070 */
[----:B------:R-:W-:Y:S01]  /*118c0*/  ISETP.NE.AND.EX P0, PT, RZ, UR5, PT, P0 ;  /* 0x00000005ff007c0c */ /* 0x000fe2000bf05300 */
[----:B------:R-:W-:-:S12]  /*118d0*/  ULDC.64 UR4, c[0x0][0xa18] ;  /* 0x0002860000047ab9 */ /* 0x000fd80000000a00 */
[----:B0-----:R-:W0:Y:S02]  /*118e0*/  @P0 LDC.64 R2, c[0x0][0xa28] ;  /* 0x00028a00ff020b82 */ /* 0x001e240000000a00 */
[----:B0-----:R-:W-:-:S05]  /*118f0*/  @P0 IMAD.WIDE R2, R19, 0x4, R2 ;  /* 0x0000000413020825 */ /* 0x001fca00078e0202 */
[----:B------:R0:W2:Y:S01]  /*11900*/  @P0 LDG.E R24, desc[UR36][R2.64] ;  /* 0x0000002402180981 */ /* 0x0000a2000c1e1900 */
[----:B------:R-:W-:Y:S02]  /*11910*/  ISETP.NE.U32.AND P0, PT, RZ, UR4, PT ;  /* 0x00000004ff007c0c */ /* 0x000fe4000bf05070 */
[----:B------:R-:W-:Y:S02]  /*11920*/  MOV R35, RZ ;  /* 0x000000ff00237202 */ /* 0x000fe40000000f00 */
[----:B------:R-:W-:Y:S01]  /*11930*/  ISETP.NE.AND.EX P1, PT, RZ, UR5, PT, P0 ;  /* 0x00000005ff007c0c */ /* 0x000fe2000bf25300 */
[----:B------:R-:W-:Y:S01]  /*11940*/  ULDC.64 UR4, c[0x0][0xa00] ;  /* 0x0002800000047ab9 */ /* 0x000fe20000000a00 */
[----:B------:R-:W-:Y:S02]  /*11950*/  LOP3.LUT R23, R23, 0xfffffeff, RZ, 0xc0, !PT ;  /* 0xfffffeff17177812 */ /* 0x000fe400078ec0ff */
[----:B------:R-:W-:Y:S01]  /*11960*/  ISETP.NE.U32.AND P0, PT, RZ, UR4, PT ;  /* 0x00000004ff007c0c */ /* 0x000fe2000bf05070 */
[----:B0-----:R-:W0:Y:S03]  /*11970*/  LDC.64 R2, c[0x0][0xa00] ;  /* 0x00028000ff027b82 */ /* 0x001e260000000a00 */
[----:B------:R-:W-:Y:S01]  /*11980*/  ISETP.NE.AND.EX P2, PT, RZ, UR5, PT, P0 ;  /* 0x00000005ff007c0c */ /* 0x000fe2000bf45300 */
[----:B------:R-:W-:-:S04]  /*11990*/  ULDC.64 UR4, c[0x0][0x418] ;  /* 0x0001060000047ab9 */ /* 0x000fc80000000a00 */
[----:B-1----:R-:W1:Y:S08]  /*119a0*/  @P1 LDC.64 R4, c[0x0][0xa18] ;  /* 0x00028600ff041b82 */ /* 0x002e700000000a00 */
[----:B------:R-:W-:Y:S01]  /*119b0*/  @P2 LOP3.LUT R23, R23, 0x100, RZ, 0xfc, !PT ;  /* 0x0000010017172812 */ /* 0x000fe200078efcff */
[----:B0-----:R-:W-:-:S05]  /*119c0*/  IMAD.WIDE R2, R19, 0x4, R2 ;  /* 0x0000000413027825 */ /* 0x001fca00078e0202 */
[----:B------:R0:W5:Y:S01]  /*119d0*/  @P2 LDG.E R35, desc[UR36][R2.64] ;  /* 0x0000002402232981 */ /* 0x000162000c1e1900 */
[----:B-1----:R-:W-:-:S05]  /*119e0*/  @P1 IMAD.WIDE R4, R19, 0x4, R4 ;  /* 0x0000000413041825 */ /* 0x002fca00078e0204 */
[----:B------:R0:W5:Y:S01]  /*119f0*/  @P1 LDG.E R29, desc[UR36][R4.64] ;  /* 0x00000024041d1981 */ /* 0x000162000c1e1900 */
[----:B------:R-:W-:-:S03]  /*11a00*/  UISETP.NE.U32.AND UP0, UPT, UR4, URZ, UPT ;  /* 0x0000003f0400728c */ /* 0x000fc6000bf05070 */
[----:B------:R-:W-:Y:S01]  /*11a10*/  ULDC UR4, c[0x0][0x424] ;  /* 0x0001090000047ab9 */ /* 0x000fe20000000800 */
[----:B------:R-:W-:-:S03]  /*11a20*/  UISETP.NE.AND.EX UP0, UPT, UR5, URZ, UPT, UP0 ;  /* 0x0000003f0500728c */ /* 0x000fc6000bf05300 */
[----:B------:R-:W-:Y:S01]  /*11a30*/  ULDC UR5, c[0x0][0x2f0] ;  /* 0x0000bc0000057ab9 */ /* 0x000fe20000000800 */
[----:B------:R-:W-:-:S04]  /*11a40*/  USEL UR4, UR4, 0x1, UP0 ;  /* 0x0000000104047887 */ /* 0x000fc80008000000 */
[----:B------:R-:W-:-:S06]  /*11a50*/  UIMAD UR4, UR4, UR5, URZ ;  /* 0x00000005040472a4 */ /* 0x000fcc000f8e023f */
[----:B------:R-:W-:Y:S01]  /*11a60*/  IMAD.U32 R0, RZ, RZ, UR4 ;  /* 0x00000004ff007e24 */ /* 0x000fe2000f8e00ff */
[----:B--2---:R0:W-:Y:S01]  /*11a70*/  STL [R1+0x4], R24 ;  /* 0x0000041801007387 */ /* 0x0041e20000100800 */
[----:B---3--:R-:W-:Y:S05]  /*11a80*/  @P1 BRA `(.L_x_1362) ;  /* 0x0000000000181947 */ /* 0x008fea0003800000 */
[----:B------:R-:W-:Y:S02]  /*11a90*/  ULDC UR4, c[0x0][0x288] ;  /* 0x0000a20000047ab9 */ /* 0x000fe40000000800 */
[----:B-----5:R-:W-:Y:S01]  /*11aa0*/  IMAD.U32 R29, RZ, RZ, UR4 ;  /* 0x00000004ff1d7e24 */ /* 0x020fe2000f8e00ff */
[----:B------:R-:W-:Y:S06]  /*11ab0*/  @!P2 BRA `(.L_x_1362) ;  /* 0x00000000000ca947 */ /* 0x000fec0003800000 */
[----:B0-----:R-:W2:Y:S04]  /*11ac0*/  LDG.E R4, desc[UR36][R2.64] ;  /* 0x0000002402047981 */ /* 0x001ea8000c1e1900 */
[----:B------:R-:W2:Y:S02]  /*11ad0*/  LDG.E R29, desc[UR36][R2.64+0x4] ;  /* 0x00000424021d7981 */ /* 0x000ea4000c1e1900 */
[----:B--2---:R-:W-:-:S07]  /*11ae0*/  IMAD.IADD R29, R29, 0x1, -R4 ;  /* 0x000000011d1d7824 */ /* 0x004fce00078e0a04 */
.L_x_1362:
[----:B------:R-:W-:Y:S02]  /*11af0*/  ULDC.64 UR4, c[0x0][0xa20] ;  /* 0x0002880000047ab9 */ /* 0x000fe40000000a00 */
[----:B------:R-:W-:-:S04]  /*11b00*/  ISETP.NE.U32.AND P0, PT, RZ, UR4, PT ;  /* 0x00000004ff007c0c */ /* 0x000fc8000bf05070 */
[----:B------:R-:W-:-:S13]  /*11b10*/  ISETP.NE.AND.EX P0, PT, RZ, UR5, PT, P0 ;  /* 0x00000005ff007c0c */ /* 0x000fda000bf05300 */
[----:B------:R-:W-:Y:S05]  /*11b20*/  @!P0 BRA `(.L_x_1363) ;  /* 0x0000000000108947 */ /* 0x000fea0003800000 */
[----:B0-----:R-:W0:Y:S02]  /*11b30*/  LDC.64 R2, c[0x0][0xa20] ;  /* 0x00028800ff027b82 */ /* 0x001e240000000a00 */
[----:B0-----:R-:W-:-:S05]  /*11b40*/  IMAD.WIDE R2, R19, 0x4, R2 ;  /* 0x0000000413027825 */ /* 0x001fca00078e0202 */
[----:B------:R0:W5:Y:S01]  /*11b50*/  LDG.E R0, desc[UR36][R2.64] ;  /* 0x0000002402007981 */ /* 0x000162000c1e1900 */
[----:B------:R-:W-:Y:S05]  /*11b60*/  BRA `(.L_x_1364) ;  /* 0x0000000000247947 */ /* 0x000fea0003800000 */
.L_x_1363:
[----:B------:R-:W-:Y:S02]  /*11b70*/  ULDC.64 UR4, c[0x0][0xa08] ;  /* 0x0002820000047ab9 */ /* 0x000fe40000000a00 */
[----:B------:R-:W-:-:S04]  /*11b80*/  ISETP.NE.U32.AND P0, PT, RZ, UR4, PT ;  /* 0x00000004ff007c0c */ /* 0x000fc8000bf05070 */
[----:B------:R-:W-:-:S13]  /*11b90*/  ISETP.NE.AND.EX P0, PT, RZ, UR5, PT, P0 ;  /* 0x00000005ff007c0c */ /* 0x000fda000bf05300 */
[----:B------:R-:W-:Y:S05]  /*11ba0*/  @!P0 BRA `(.L_x_1364) ;  /* 0x0000000000148947 */ /* 0x000fea0003800000 */
[----:B0-----:R-:W0:Y:S02]  /*11bb0*/  LDC.64 R2, c[0x0][0xa08] ;  /* 0x00028200ff027b82 */ /* 0x001e240000000a00 */
[----:B0-----:R-:W-:-:S05]  /*11bc0*/  IMAD.WIDE R2, R19, 0x4, R2 ;  /* 0x0000000413027825 */ /* 0x001fca00078e0202 */
[----:B------:R-:W2:Y:S04]  /*11bd0*/  LDG.E R0, desc[UR36][R2.64] ;  /* 0x0000002402007981 */ /* 0x000ea8000c1e1900 */
[----:B------:R-:W2:Y:S02]  /*11be0*/  LDG.E R5, desc[UR36][R2.64+0x4] ;  /* 0x0000042402057981 */ /* 0x000ea4000c1e1900 */
[----:B--2---:R-:W-:-:S07]  /*11bf0*/  IMAD.IADD R0, R5, 0x1, -R0 ;  /* 0x0000000105007824 */ /* 0x004fce00078e0a00 */
.L_x_1364:
[----:B0-----:R-:W0:Y:S01]  /*11c00*/  LDC R2, c[0x0][0x448] ;  /* 0x00011200ff027b82 */ /* 0x001e220000000800 */
[----:B-----5:R-:W-:Y:S01]  /*11c10*/  IADD3 R26, -R24, R0, RZ ;  /* 0x00000000181a7210 */ /* 0x020fe20007ffe1ff */
[----:B------:R-:W-:Y:S01]  /*11c20*/  IMAD.SHL.U32 R27, R17, 0x80, RZ ;  /* 0x00000080111b7824 */ /* 0x000fe200078e00ff */
[----:B------:R-:W-:-:S03]  /*11c30*/  LOP3.LUT R23, R23, 0xffffff7f, RZ, 0xc0, !PT ;  /* 0xffffff7f17177812 */ /* 0x000fc600078ec0ff */
[----:B------:R1:W-:Y:S01]  /*11c40*/  STL [R1], R26 ;  /* 0x0000001a01007387 */ /* 0x0003e20000100800 */
[----:B------:R-:W-:Y:S01]  /*11c50*/  VIADD R4, R27, 0x7f ;  /* 0x0000007f1b047836 */ /* 0x000fe20000000000 */
[----:B0-----:R-:W-:Y:S02]  /*11c60*/  ISETP.NE.AND P2, PT, R2, 0x1, PT ;  /* 0x000000010200780c */ /* 0x001fe40003f45270 */
[----:B------:R-:W0:Y:S11]  /*11c70*/  LDC.64 R2, c[0x0][0x9e0] ;  /* 0x00027800ff027b82 */ /* 0x000e360000000a00 */
[----:B------:R-:W2:Y:S01]  /*11c80*/  @P2 LDC R5, c[0x0][0x44c] ;  /* 0x00011300ff052b82 */ /* 0x000ea20000000800 */
[----:B------:R-:W-:-:S07]  /*11c90*/  @P2 LOP3.LUT R23, R23, 0x80, RZ, 0xfc, !PT ;  /* 0x0000008017172812 */ /* 0x000fce00078efcff */
[----:B------:R-:W3:Y:S01]  /*11ca0*/  @P2 LDC R6, c[0x0][0x450] ;  /* 0x00011400ff062b82 */ /* 0x000ee20000000800 */
[----:B0-----:R-:W-:Y:S01]  /*11cb0*/  ISETP.GE.AND P1, PT, R3, 0x1, PT ;  /* 0x000000010300780c */ /* 0x001fe20003f26270 */
[----:B--2---:R-:W-:-:S05]  /*11cc0*/  @P2 IMAD.HI.U32 R5, R4, R5, RZ ;  /* 0x0000000504052227 */ /* 0x004fca00078e00ff */
[----:B---3--:R-:W-:Y:S02]  /*11cd0*/  @P2 SHF.R.U32.HI R4, RZ, R6, R5 ;  /* 0x00000006ff042219 */ /* 0x008fe40000011605 */
[----:B------:R-:W-:-:S05]  /*11ce0*/  IADD3 R5, R26, 0x1, -R29 ;  /* 0x000000011a057810 */ /* 0x000fca0007ffe81d */
[----:B------:R-:W-:-:S04]  /*11cf0*/  IMAD.IADD R7, R5, 0x1, R4 ;  /* 0x0000000105077824 */ /* 0x000fc800078e0204 */
[----:B------:R-:W-:Y:S01]  /*11d00*/  IMAD.IADD R2, R7, 0x1, R2 ;  /* 0x0000000107027824 */ /* 0x000fe200078e0202 */
[----:B-1----:R-:W-:Y:S06]  /*11d10*/  @!P1 BRA `(.L_x_1365) ;  /* 0x0000000000489947 */ /* 0x002fec0003800000 */
[C---:B------:R-:W-:Y:S01]  /*11d20*/  ISETP.GT.AND P0, PT, R7.reuse, RZ, PT ;  /* 0x000000ff0700720c */ /* 0x040fe20003f04270 */
[----:B------:R-:W-:Y:S01]  /*11d30*/  BSSY B0, `(.L_x_1366) ;  /* 0x000000e000007945 */ /* 0x000fe20003800000 */
[----:B------:R-:W-:-:S11]  /*11d40*/  VIADD R0, R7, 0xffffffff ;  /* 0xffffffff07007836 */ /* 0x000fd60000000000 */
[----:B------:R-:W-:Y:S05]  /*11d50*/  @P0 BRA `(.L_x_1367) ;  /* 0x00000000001c0947 */ /* 0x000fea0003800000 */
[----:B------:R-:W-:Y:S01]  /*11d60*/  ISETP.NE.AND P0, PT, R3, 0x1, PT ;  /* 0x000000010300780c */ /* 0x000fe20003f05270 */
[----:B------:R-:W-:-:S12]  /*11d70*/  IMAD.MOV R7, RZ, RZ, -R7 ;  /* 0x000000ffff077224 */ /* 0x000fd800078e0a07 */
[----:B------:R-:W0:Y:S02]  /*11d80*/  @P0 LDC.64 R4, c[0x0][0x9e8] ;  /* 0x00027a00ff040b82 */ /* 0x000e240000000a00 */
[----:B0-----:R-:W-:-:S05]  /*11d90*/  @P0 IMAD.HI.U32 R4, R7, R4, RZ ;  /* 0x0000000407040227 */ /* 0x001fca00078e00ff */
[----:B------:R-:W-:-:S04]  /*11da0*/  @P0 SHF.R.U32.HI R7, RZ, R5, R4 ;  /* 0x00000005ff070219 */ /* 0x000fc80000011604 */
[----:B------:R-:W-:Y:S01]  /*11db0*/  LOP3.LUT R0, RZ, R7, RZ, 0x33, !PT ;  /* 0x00000007ff007212 */ /* 0x000fe200078e33ff */
[----:B------:R-:W-:Y:S06]  /*11dc0*/  BRA `(.L_x_1368) ;  /* 0x0000000000107947 */ /* 0x000fec0003800000 */
.L_x_1367:
[----:B------:R-:W-:-:S13]  /*11dd0*/  ISETP.NE.AND P0, PT, R3, 0x1, PT ;  /* 0x000000010300780c */ /* 0x000fda0003f05270 */
[----:B------:R-:W0:Y:S02]  /*11de0*/  @P0 LDC.64 R4, c[0x0][0x9e8] ;  /* 0x00027a00ff040b82 */ /* 0x000e240000000a00 */
[----:B0-----:R-:W-:-:S05]  /*11df0*/  @P0 IMAD.HI.U32 R4, R0, R4, RZ ;  /* 0x0000000400040227 */ /* 0x001fca00078e00ff */
[----:B------:R-:W-:-:S07]  /*11e00*/  @P0 SHF.R.U32.HI R0, RZ, R5, R4 ;  /* 0x00000005ff000219 */ /* 0x000fce0000011604 */
.L_x_1368:
[----:B------:R-:W-:Y:S05]  /*11e10*/  BSYNC B0 ;  /* 0x0000000000007941 */ /* 0x000fea0003800000 */
.L_x_1366:
[----:B------:R-:W-:-:S05]  /*11e20*/  IMAD R5, R0, R3, R3 ;  /* 0x0000000300057224 */ /* 0x000fca00078e0203 */
[----:B------:R-:W-:-:S07]  /*11e30*/  VIMNMX R2, R2, R5, PT ;  /* 0x0000000502027248 */ /* 0x000fce0003fe0100 */
.L_x_1365:
[----:B------:R-:W0:Y:S01]  /*11e40*/  @P2 LDC R4, c[0x0][0x44c] ;  /* 0x00011300ff042b82 */ /* 0x000e220000000800 */
[----:B------:R-:W-:Y:S01]  /*11e50*/  VIADD R2, R2, 0x3f ;  /* 0x0000003f02027836 */ /* 0x000fe20000000000 */
[----:B------:R-:W-:Y:S01]  /*11e60*/  ULDC UR4, c[0x0][0x9dc] ;  /* 0x0002770000047ab9 */ /* 0x000fe20000000800 */
[----:B------:R-:W-:-:S05]  /*11e70*/  IMAD.MOV.U32 R0, RZ, RZ, R27 ;  /* 0x000000ffff007224 */ /* 0x000fca00078e001b */
[----:B------:R-:W1:Y:S01]  /*11e80*/  @P2 LDC R5, c[0x0][0x450] ;  /* 0x00011400ff052b82 */ /* 0x000e620000000800 */
[----:B0-----:R-:W-:-:S05]  /*11e90*/  @P2 IMAD.HI.U32 R4, R27, R4, RZ ;  /* 0x000000041b042227 */ /* 0x001fca00078e00ff */
[----:B-1----:R-:W-:Y:S02]  /*11ea0*/  @P2 SHF.R.U32.HI R0, RZ, R5, R4 ;  /* 0x00000005ff002219 */ /* 0x002fe40000011604 */
[----:B------:R-:W-:-:S04]  /*11eb0*/  SHF.R.S32.HI R5, RZ, 0x1f, R2 ;  /* 0x0000001fff057819 */ /* 0x000fc80000011402 */
[----:B------:R-:W-:Y:S02]  /*11ec0*/  LEA.HI R4, R5, R2, RZ, 0x6 ;  /* 0x0000000205047211 */ /* 0x000fe400078f30ff */
[----:B------:R-:W-:Y:S02]  /*11ed0*/  IADD3 R2, R26, 0x3f, RZ ;  /* 0x0000003f1a027810 */ /* 0x000fe40007ffe0ff */
[----:B------:R-:W-:Y:S02]  /*11ee0*/  SHF.R.S32.HI R4, RZ, 0x6, R4 ;  /* 0x00000006ff047819 */ /* 0x000fe40000011404 */
[----:B------:R-:W-:-:S04]  /*11ef0*/  SHF.R.S32.HI R5, RZ, 0x1f, R2 ;  /* 0x0000001fff057819 */ /* 0x000fc80000011402 */
[----:B------:R-:W-:Y:S02]  /*11f00*/  LEA.HI R5, R5, R2, RZ, 0x6 ;  /* 0x0000000205057211 */ /* 0x000fe400078f30ff */
[----:B------:R-:W-:Y:S02]  /*11f10*/  IADD3 R2, R0, R26, -R29 ;  /* 0x0000001a00027210 */ /* 0x000fe40007ffe81d */
[----:B------:R-:W-:-:S03]  /*11f20*/  SHF.R.S32.HI R5, RZ, 0x6, R5 ;  /* 0x00000006ff057819 */ /* 0x000fc60000011405 */
[----:B------:R-:W-:Y:S01]  /*11f30*/  VIADD R0, R2, -UR4 ;  /* 0x8000000402007c36 */ /* 0x000fe20008000000 */
[----:B------:R-:W-:-:S05]  /*11f40*/  VIMNMX R30, R5, R4, PT ;  /* 0x00000004051e7248 */ /* 0x000fca0003fe0100 */
[----:B------:R0:W-:Y:S01]  /*11f50*/  STL [R1+0x18], R30 ;  /* 0x0000181e01007387 */ /* 0x0001e20000100800 */
[----:B------:R-:W-:Y:S05]  /*11f60*/  @!P1 BRA `(.L_x_1369) ;  /* 0x0000000000449947 */ /* 0x000fea0003800000 */
[----:B------:R-:W-:Y:S01]  /*11f70*/  ISETP.GT.AND P0, PT, R2, -0x1, PT ;  /* 0xffffffff0200780c */ /* 0x000fe20003f04270 */
[----:B------:R-:W-:-:S12]  /*11f80*/  BSSY B0, `(.L_x_1370) ;  /* 0x000000d000007945 */ /* 0x000fd80003800000 */
[----:B------:R-:W-:Y:S05]  /*11f90*/  @P0 BRA `(.L_x_1371) ;  /* 0x00000000001c0947 */ /* 0x000fea0003800000 */
[----:B------:R-:W-:Y:S02]  /*11fa0*/  ISETP.NE.AND P0, PT, R3, 0x1, PT ;  /* 0x000000010300780c */ /* 0x000fe40003f05270 */
[----:B------:R-:W-:-:S11]  /*11fb0*/  LOP3.LUT R7, RZ, R2, RZ, 0x33, !PT ;  /* 0x00000002ff077212 */ /* 0x000fd600078e33ff */
[----:B------:R-:W1:Y:S02]  /*11fc0*/  @P0 LDC.64 R4, c[0x0][0x9e8] ;  /* 0x00027a00ff040b82 */ /* 0x000e640000000a00 */
[----:B-1----:R-:W-:-:S05]  /*11fd0*/  @P0 IMAD.HI.U32 R4, R7, R4, RZ ;  /* 0x0000000407040227 */ /* 0x002fca00078e00ff */
[----:B------:R-:W-:-:S04]  /*11fe0*/  @P0 SHF.R.U32.HI R7, RZ, R5, R4 ;  /* 0x00000005ff070219 */ /* 0x000fc80000011604 */
[----:B------:R-:W-:Y:S01]  /*11ff0*/  LOP3.LUT R2, RZ, R7, RZ, 0x33, !PT ;  /* 0x00000007ff027212 */ /* 0x000fe200078e33ff */
[----:B------:R-:W-:Y:S06]  /*12000*/  BRA `(.L_x_1372) ;  /* 0x0000000000107947 */ /* 0x000fec0003800000 */
.L_x_1371:
[----:B------:R-:W-:-:S13]  /*12010*/  ISETP.NE.AND P0, PT, R3, 0x1, PT ;  /* 0x000000010300780c */ /* 0x000fda0003f05270 */
[----:B------:R-:W1:Y:S02]  /*12020*/  @P0 LDC.64 R4, c[0x0][0x9e8] ;  /* 0x00027a00ff040b82 */ /* 0x000e640000000a00 */
[----:B-1----:R-:W-:-:S05]  /*12030*/  @P0 IMAD.HI.U32 R4, R2, R4, RZ ;  /* 0x0000000402040227 */ /* 0x002fca00078e00ff */
[----:B------:R-:W-:-:S07]  /*12040*/  @P0 SHF.R.U32.HI R2, RZ, R5, R4 ;  /* 0x00000005ff020219 */ /* 0x000fce0000011604 */
.L_x_1372:
[----:B------:R-:W-:Y:S05]  /*12050*/  BSYNC B0 ;  /* 0x0000000000007941 */ /* 0x000fea0003800000 */
.L_x_1370:
[----:B------:R-:W-:-:S05]  /*12060*/  IMAD R3, R2, R3, RZ ;  /* 0x0000000302037224 */ /* 0x000fca00078e02ff */
[----:B------:R-:W-:-:S07]  /*12070*/  VIMNMX R0, R0, R3, !PT ;  /* 0x0000000300007248 */ /* 0x000fce0007fe0100 */
.L_x_1369:
[----:B------:R-:W-:Y:S01]  /*12080*/  SHF.R.S32.HI R3, RZ, 0x1f, R0 ;  /* 0x0000001fff037819 */ /* 0x000fe20000011400 */
[----:B------:R-:W-:Y:S03]  /*12090*/  BSSY B7, `(.L_x_1373) ;  /* 0x0000355000077945 */ /* 0x000fe60003800000 */
[----:B------:R-:W-:-:S04]  /*120a0*/  LEA.HI R3, R3, R0, RZ, 0x6 ;  /* 0x0000000003037211 */ /* 0x000fc800078f30ff */
[----:B------:R-:W-:-:S04]  /*120b0*/  SHF.R.S32.HI R3, RZ, 0x6, R3 ;  /* 0x00000006ff037819 */ /* 0x000fc80000011403 */
[----:B------:R-:W-:-:S04]  /*120c0*/  VIMNMX R2, RZ, R3, !PT ;  /* 0x00000003ff027248 */ /* 0x000fc80007fe0100 */
[----:B------:R-:W-:Y:S01]  /*120d0*/  ISETP.GT.AND P0, PT, R30, R2, PT ;  /* 0x000000021e00720c */ /* 0x000fe20003f04270 */
[----:B------:R1:W-:-:S12]  /*120e0*/  STL [R1+0x8], R2 ;  /* 0x0000080201007387 */ /* 0x0003d80000100800 */
[----:B-1----:R-:W-:Y:S05]  /*120f0*/  @P0 BRA `(.L_x_1374) ;  /* 0x0000000000440947 */ /* 0x002fea0003800000 */
[----:B------:R-:W1:Y:S02]  /*12100*/  S2R R2, SR_TID.X ;  /* 0x0000000000027919 */ /* 0x000e640000002100 */
        /* <DEDUP_REMOVED lines=10> */
[----:B------:R-:W1:Y:S02]  /*121b0*/  S2R R4, SR_LTMASK ;  /* 0x0000000000047919 */ /* 0x000e640000003900 */
[----:B-1----:R-:W-:-:S04]  /*121c0*/  LOP3.LUT R4, R4, UR4, RZ, 0xc0, !PT ;  /* 0x0000000404047c12 */ /* 0x002fc8000f8ec0ff */
[----:B------:R-:W1:Y:S01]  /*121d0*/  POPC R7, R4 ;  /* 0x0000000400077309 */ /* 0x000e620000000000 */
[----:B--2---:R-:W1:Y:S02]  /*121e0*/  SHFL.IDX PT, R0, R3, R0, 0x1f ;  /* 0x00001f0003007589 */ /* 0x004e6400000e0000 */
[----:B-1----:R-:W-:Y:S01]  /*121f0*/  IADD3 R16, R0, UR39, R7 ;  /* 0x0000002700107c10 */ /* 0x002fe2000fffe007 */
[----:B------:R-:W-:Y:S06]  /*12200*/  BRA `(.L_x_1375) ;  /* 0x0000003000f47947 */ /* 0x000fec0003800000 */
.L_x_1374:
        /* <DEDUP_REMOVED lines=19> */
[----:B01----:R-:W-:Y:S05]  /*12340*/  CALL.ABS.NOINC R2 ;  /* 0x0000000002007343 */ /* 0x003fea0003c00000 */
.L_x_1377:
[----:B------:R-:W-:Y:S05]  /*12350*/  BSYNC B6 ;  /* 0x0000000000067941 */ /* 0x000fea0003800000 */
.L_x_1376:
        /* <DEDUP_REMOVED lines=10> */
[----:B------:R-:W-:Y:S01]  /*12400*/  MOV R5, UR7 ;  /* 0x0000000700057c02 */ /* 0x000fe20008000f00 */
[----:B------:R-:W-:Y:S01]  /*12410*/  IMAD.U32 R6, RZ, RZ, UR8 ;  /* 0x00000008ff067e24 */ /* 0x000fe2000f8e00ff */
[----:B------:R-:W-:Y:S01]  /*12420*/  MOV R13, RZ ;  /* 0x000000ff000d7202 */ /* 0x000fe20000000f00 */
[----:B------:R-:W-:Y:S02]  /*12430*/  IMAD.U32 R7, RZ, RZ, UR9 ;  /* 0x00000009ff077e24 */ /* 0x000fe4000f8e00ff */
[----:B------:R-:W-:-:S02]  /*12440*/  IMAD.U32 R10, RZ, RZ, UR4 ;  /* 0x00000004ff0a7e24 */ /* 0x000fc4000f8e00ff */
[----:B------:R-:W-:Y:S02]  /*12450*/  IMAD.U32 R11, RZ, RZ, UR5 ;  /* 0x00000005ff0b7e24 */ /* 0x000fe4000f8e00ff */
[----:B------:R-:W-:Y:S02]  /*12460*/  IMAD.MOV.U32 R8, RZ, RZ, 0x70 ;  /* 0x00000070ff087424 */ /* 0x000fe400078e00ff */
[----:B-1----:R-:W-:-:S07]  /*12470*/  IMAD.MOV.U32 R12, RZ, RZ, 0x1 ;  /* 0x00000001ff0c7424 */ /* 0x002fce00078e00ff */
[----:B------:R-:W-:-:S07]  /*12480*/  LEPC R20, `(.L_x_1380) ;  /* 0x000000001014794e */ /* 0x000fce0000000000 */
[----:B0-2---:R-:W-:Y:S05]  /*12490*/  CALL.ABS.NOINC R2 ;  /* 0x0000000002007343 */ /* 0x005fea0003c00000 */
.L_x_1380:
[----:B------:R0:W1:Y:S01]  /*124a0*/  LDC.64 R2, c[0x4][R17] ;  /* 0x0100000011027b82 */ /* 0x0000620000000a00 */
[----:B------:R-:W-:Y:S01]  /*124b0*/  ULDC.64 UR6, c[0x4][0xa8] ;  /* 0x01002a0000067ab9 */ /* 0x000fe20000000a00 */
[----:B------:R-:W-:Y:S01]  /*124c0*/  ULDC.64 UR8, c[0x4][0xb0] ;  /* 0x01002c0000087ab9 */ /* 0x000fe20000000a00 */
[----:B------:R-:W-:Y:S01]  /*124d0*/  ULDC.64 UR4, c[0x4][0x40] ;  /* 0x0100100000047ab9 */ /* 0x000fe20000000a00 */
[----:B------:R-:W-:Y:S01]  /*124e0*/  IMAD.U32 R4, RZ, RZ, UR6 ;  /* 0x00000006ff047e24 */ /* 0x000fe2000f8e00ff */
[----:B------:R-:W-:Y:S01]  /*124f0*/  MOV R8, 0x70 ;  /* 0x0000007000087802 */ /* 0x000fe20000000f00 */
[----:B------:R-:W-:Y:S02]  /*12500*/  IMAD.U32 R5, RZ, RZ, UR7 ;  /* 0x00000007ff057e24 */ /* 0x000fe4000f8e00ff */
[----:B------:R-:W-:Y:S02]  /*12510*/  IMAD.U32 R6, RZ, RZ, UR8 ;  /* 0x00000008ff067e24 */ /* 0x000fe4000f8e00ff */
[----:B------:R-:W-:-:S02]  /*12520*/  IMAD.U32 R7, RZ, RZ, UR9 ;  /* 0x00000009ff077e24 */ /* 0x000fc4000f8e00ff */
[----:B------:R-:W-:Y:S02]  /*12530*/  IMAD.U32 R10, RZ, RZ, UR4 ;  /* 0x00000004ff0a7e24 */ /* 0x000fe4000f8e00ff */
[----:B------:R-:W-:Y:S02]  /*12540*/  IMAD.U32 R11, RZ, RZ, UR5 ;  /* 0x00000005ff0b7e24 */ /* 0x000fe4000f8e00ff */
[----:B------:R-:W-:Y:S02]  /*12550*/  IMAD.MOV.U32 R12, RZ, RZ, 0x1 ;  /* 0x00000001ff0c7424 */ /* 0x000fe400078e00ff */
[----:B0-----:R-:W-:-:S07]  /*12560*/  IMAD.MOV.U32 R13, RZ, RZ, RZ ;  /* 0x000000ffff0d7224 */ /* 0x001fce00078e00ff */
[----:B------:R-:W-:-:S07]  /*12570*/  LEPC R20, `(.L_x_1379) ;  /* 0x000000001014794e */ /* 0x000fce0000000000 */
[----:B-1----:R-:W-:Y:S05]  /*12580*/  CALL.ABS.NOINC R2 ;  /* 0x0000000002007343 */ /* 0x002fea0003c00000 */
.L_x_1379:
[----:B------:R-:W-:Y:S05]  /*12590*/  BSYNC B6 ;  /* 0x0000000000067941 */ /* 0x000fea0003800000 */
.L_x_1378:
[----:B------:R-:W-:Y:S01]  /*125a0*/  ULDC.64 UR4, c[0x0][0x9f8] ;  /* 0x00027e0000047ab9 */ /* 0x000fe20000000a00 */
[----:B------:R-:W-:Y:S01]  /*125b0*/  IMAD.MOV.U32 R31, RZ, RZ, R19 ;  /* 0x000000ffff1f7224 */ /* 0x000fe200078e0013 */
[----:B------:R-:W-:Y:S01]  /*125c0*/  ISETP.NE.U32.AND P0, PT, RZ, UR4, PT ;  /* 0x00000004ff007c0c */ /* 0x000fe2000bf05070 */
[----:B------:R-:W-:Y:S01]  /*125d0*/  ULDC UR4, c[0x0][0x2f4] ;  /* 0x0000bd0000047ab9 */ /* 0x000fe20000000800 */
[----:B------:R-:W1:Y:S02]  /*125e0*/  LDC R10, c[0x0][0x430] ;  /* 0x00010c00ff0a7b82 */ /* 0x000e640000000800 */
[----:B------:R-:W-:-:S13]  /*125f0*/  ISETP.NE.AND.EX P0, PT, RZ, UR5, PT, P0 ;  /* 0x00000005ff007c0c */ /* 0x000fda000bf05300 */
[----:B------:R-:W2:Y:S01]  /*12600*/  @P0 LDC.64 R2, c[0x0][0x9f8] ;  /* 0x00027e00ff020b82 */ /* 0x000ea20000000a00 */
[----:B------:R-:W-:Y:S02]  /*12610*/  LOP3.LUT R17, R34, 0x40, RZ, 0xfc, !PT ;  /* 0x0000004022117812 */ /* 0x000fe400078efcff */
[----:B------:R-:W-:Y:S02]  /*12620*/  LOP3.LUT R23, R23, 0xffffffef, RZ, 0xc0, !PT ;  /* 0xffffffef17177812 */ /* 0x000fe400078ec0ff */
[----:B------:R-:W-:Y:S01]  /*12630*/  ISETP.GE.AND P2, PT, R17, UR4, PT ;  /* 0x0000000411007c0c */ /* 0x000fe2000bf46270 */
[----:B--2---:R-:W-:-:S05]  /*12640*/  @P0 IMAD.WIDE R2, R19, 0x4, R2 ;  /* 0x0000000413020825 */ /* 0x004fca00078e0202 */
[----:B------:R2:W5:Y:S01]  /*12650*/  @P0 LDG.E R31, desc[UR36][R2.64] ;  /* 0x00000024021f0981 */ /* 0x000562000c1e1900 */
[----:B------:R-:W-:Y:S01]  /*12660*/  ISETP.GE.AND P0, PT, R34, UR4, PT ;  /* 0x0000000422007c0c */ /* 0x000fe2000bf06270 */
[----:B------:R-:W-:Y:S01]  /*12670*/  UMOV UR5, 0xffffffff ;  /* 0xffffffff00057882 */ /* 0x000fe20000000000 */
[----:B------:R-:W-:Y:S01]  /*12680*/  ISETP.GE.AND P1, PT, R37, UR4, PT ;  /* 0x0000000425007c0c */ /* 0x000fe2000bf26270 */
[----:B------:R-:W-:-:S10]  /*12690*/  VIADD R7, R30, 0xffffffff ;  /* 0xffffffff1e077836 */ /* 0x000fd40000000000 */
[----:B------:R-:W-:Y:S02]  /*126a0*/  @P0 LOP3.LUT R23, R23, 0x10, RZ, 0xfc, !PT ;  /* 0x0000001017170812 */ /* 0x000fe400078efcff */
[----:B------:R-:W-:Y:S02]  /*126b0*/  ISETP.GE.AND P0, PT, R36, UR4, PT ;  /* 0x0000000424007c0c */ /* 0x000fe4000bf06270 */
[----:B------:R-:W-:-:S04]  /*126c0*/  LOP3.LUT R23, R23, 0xfffffff7, RZ, 0xc0, !PT ;  /* 0xfffffff717177812 */ /* 0x000fc800078ec0ff */
[----:B------:R-:W-:-:S04]  /*126d0*/  @P2 LOP3.LUT R23, R23, 0x8, RZ, 0xfc, !PT ;  /* 0x0000000817172812 */ /* 0x000fc800078efcff */
[----:B------:R-:W-:-:S04]  /*126e0*/  LOP3.LUT R23, R23, 0xfffffffb, RZ, 0xc0, !PT ;  /* 0xfffffffb17177812 */ /* 0x000fc800078ec0ff */
[----:B------:R-:W-:-:S04]  /*126f0*/  @P1 LOP3.LUT R23, R23, 0x4, RZ, 0xfc, !PT ;  /* 0x0000000417171812 */ /* 0x000fc800078efcff */
[----:B------:R-:W-:-:S04]  /*12700*/  LOP3.LUT R23, R23, 0xfffffffd, RZ, 0xc0, !PT ;  /* 0xfffffffd17177812 */ /* 0x000fc800078ec0ff */
[----:B------:R-:W-:Y:S01]  /*12710*/  @P0 LOP3.LUT R23, R23, 0x2, RZ, 0xfc, !PT ;  /* 0x0000000217170812 */ /* 0x000fe200078efcff */
[----:B-12---:R-:W-:Y:S06]  /*12720*/  BRA.DIV UR5, `(.L_x_1381) ;  /* 0x00000042057c7947 */ /* 0x006fec000b800000 */
.L_x_1449:
[----:B------:R-:W1:Y:S01]  /*12730*/  S2R R0, SR_TID.X ;  /* 0x0000000000007919 */ /* 0x000e620000002100 */
[----:B------:R-:W-:Y:S02]  /*12740*/  ISETP.NE.AND P1, PT, R10, 0x1, PT ;  /* 0x000000010a00780c */ /* 0x000fe40003f25270 */
[----:B-----5:R-:W-:Y:S01]  /*12750*/  SHF.R.S32.HI R11, RZ, 0x1f, R31 ;  /* 0x0000001fff0b7819 */ /* 0x020fe2000001141f */
[----:B------:R-:W2:Y:S01]  /*12760*/  S2R R9, SR_TID.X ;  /* 0x0000000000097919 */ /* 0x000ea20000002100 */
[----:B------:R-:W-:-:S03]  /*12770*/  LOP3.LUT R23, R23, 0xffffffbf, RZ, 0xc0, !PT ;  /* 0xffffffbf17177812 */ /* 0x000fc600078ec0ff */
[----:B------:R3:W-:Y:S06]  /*12780*/  STL [R1+0xc], R11 ;  /* 0x00000c0b01007387 */ /* 0x0007ec0000100800 */
[----:B------:R-:W4:Y:S01]  /*12790*/  @P1 LDC R5, c[0x0][0x434] ;  /* 0x00010d00ff051b82 */ /* 0x000f220000000800 */
[----:B------:R-:W-:Y:S02]  /*127a0*/  @P1 LOP3.LUT R23, R23, 0x40, RZ, 0xfc, !PT ;  /* 0x0000004017171812 */ /* 0x000fe400078efcff */
[----:B-1----:R-:W-:Y:S01]  /*127b0*/  LOP3.LUT R0, R0, 0x7f, RZ, 0xc0, !PT ;  /* 0x0000007f00007812 */ /* 0x002fe200078ec0ff */
[----:B--2---:R-:W-:-:S03]  /*127c0*/  IMAD.SHL.U32 R9, R9, 0x10, RZ ;  /* 0x0000001009097824 */ /* 0x004fc600078e00ff */
[----:B------:R-:W-:-:S04]  /*127d0*/  SHF.R.U32.HI R0, RZ, 0x3, R0 ;  /* 0x00000003ff007819 */ /* 0x000fc80000011600 */
[----:B------:R-:W-:Y:S02]  /*127e0*/  LOP3.LUT R9, R0, 0x70, R9, 0xf8, !PT ;  /* 0x0000007000097812 */ /* 0x000fe400078ef809 */
[----:B------:R-:W1:Y:S03]  /*127f0*/  @P1 LDC R0, c[0x0][0x438] ;  /* 0x00010e00ff001b82 */ /* 0x000e660000000800 */
[----:B------:R-:W-:-:S05]  /*12800*/  IMAD R6, R7, 0x40, R9 ;  /* 0x0000004007067824 */ /* 0x000fca00078e0209 */
[C---:B------:R-:W-:Y:S02]  /*12810*/  ISETP.GE.AND P0, PT, R6.reuse, R26, PT ;  /* 0x0000001a0600720c */ /* 0x040fe40003f06270 */
[----:B------:R-:W-:Y:S02]  /*12820*/  IADD3 R6, R6, R24, RZ ;  /* 0x0000001806067210 */ /* 0x000fe40007ffe0ff */
[----:B------:R-:W-:-:S03]  /*12830*/  ISETP.GT.U32.OR P0, PT, R9, 0x3f, P0 ;  /* 0x0000003f0900780c */ /* 0x000fc60000704470 */
[----:B----4-:R-:W-:-:S04]  /*12840*/  @P1 IMAD.HI.U32 R5, R6, R5, RZ ;  /* 0x0000000506051227 */ /* 0x010fc800078e00ff */
[----:B------:R-:W-:Y:S01]  /*12850*/  IMAD.MOV.U32 R8, RZ, RZ, R6 ;  /* 0x000000ffff087224 */ /* 0x000fe200078e0006 */
[----:B-1----:R-:W-:-:S05]  /*12860*/  @P1 SHF.R.U32.HI R8, RZ, R0, R5 ;  /* 0x00000000ff081219 */ /* 0x002fca0000011605 */
[----:B------:R-:W1:Y:S01]  /*12870*/  @!P0 LDC.64 R2, c[0x0][0x428] ;  /* 0x00010a00ff028b82 */ /* 0x000e620000000a00 */
[--C-:B------:R-:W-:Y:S01]  /*12880*/  @!P0 SHF.R.S32.HI R5, RZ, 0x1f, R8.reuse ;  /* 0x0000001fff058819 */ /* 0x100fe20000011408 */
[----:B------:R-:W-:Y:S02]  /*12890*/  @!P0 IMAD.MOV.U32 R4, RZ, RZ, R8 ;  /* 0x000000ffff048224 */ /* 0x000fe400078e0008 */
[-C--:B-1----:R-:W-:Y:S02]  /*128a0*/  @!P0 IMAD R0, R11, R2.reuse, RZ ;  /* 0x000000020b008224 */ /* 0x082fe400078e02ff */
[----:B------:R-:W-:-:S04]  /*128b0*/  @!P0 IMAD.WIDE.U32 R4, R31, R2, R4 ;  /* 0x000000021f048225 */ /* 0x000fc800078e0004 */
[----:B------:R-:W-:Y:S02]  /*128c0*/  @!P0 IMAD R0, R31, R3, R0 ;  /* 0x000000031f008224 */ /* 0x000fe400078e0200 */
[----:B------:R-:W1:Y:S02]  /*128d0*/  @!P0 LDC.64 R2, c[0x0][0x418] ;  /* 0x00010600ff028b82 */ /* 0x000e640000000a00 */
[----:B------:R-:W-:Y:S02]  /*128e0*/  @!P0 IMAD.IADD R0, R5, 0x1, R0 ;  /* 0x0000000105008824 */ /* 0x000fe400078e0200 */
[----:B------:R-:W-:Y:S01]  /*128f0*/  IMAD.MOV R5, RZ, RZ, -R8 ;  /* 0x000000ffff057224 */ /* 0x000fe200078e0a08 */
[----:B-1----:R-:W-:-:S04]  /*12900*/  @!P0 LEA R2, P1, R4, R2, 0x2 ;  /* 0x0000000204028211 */ /* 0x002fc800078210ff */
[----:B------:R-:W-:Y:S01]  /*12910*/  @!P0 LEA.HI.X R3, R4, R3, R0, 0x2, P1 ;  /* 0x0000000304038211 */ /* 0x000fe200008f1400 */
[----:B------:R-:W-:Y:S02]  /*12920*/  IMAD R4, R10, R5, R6 ;  /* 0x000000050a047224 */ /* 0x000fe400078e0206 */
[----:B------:R-:W-:Y:S02]  /*12930*/  IMAD.U32 R5, RZ, RZ, UR38 ;  /* 0x00000026ff057e24 */ /* 0x000fe4000f8e00ff */
[----:B------:R-:W-:-:S03]  /*12940*/  IMAD.MOV.U32 R0, RZ, RZ, RZ ;  /* 0x000000ffff007224 */ /* 0x000fc600078e00ff */
[----:B------:R-:W-:-:S03]  /*12950*/  ISETP.NE.AND P2, PT, R5, 0x3, PT ;  /* 0x000000030500780c */ /* 0x000fc60003f45270 */
[----:B------:R3:W5:Y:S01]  /*12960*/  @!P0 LDG.E R0, desc[UR36][R2.64] ;  /* 0x0000002402008981 */ /* 0x000762000c1e1900 */
[----:B------:R-:W-:Y:S02]  /*12970*/  ISETP.GT.U32.AND P0, PT, R9, 0x3f, PT ;  /* 0x0000003f0900780c */ /* 0x000fe40003f04070 */
[----:B------:R-:W-:Y:S02]  /*12980*/  LOP3.LUT R23, R23, 0xffffffdf, RZ, 0xc0, !PT ;  /* 0xffffffdf17177812 */ /* 0x000fe400078ec0ff */
[----:B0-----:R-:W-:Y:S02]  /*12990*/  SHF.R.S32.HI R30, RZ, 0x1f, R18 ;  /* 0x0000001fff1e7819 */ /* 0x001fe40000011412 */
[----:B------:R-:W-:-:S03]  /*129a0*/  MOV R26, R7 ;  /* 0x00000007001a7202 */ /* 0x000fc60000000f00 */
[----:B------:R-:W-:-:S04]  /*129b0*/  @P2 LOP3.LUT R23, R23, 0x20, RZ, 0xfc, !PT ;  /* 0x0000002017172812 */ /* 0x000fc800078efcff */
[----:B------:R-:W-:-:S04]  /*129c0*/  LOP3.LUT R23, R23, 0xfffffffe, RZ, 0xc0, !PT ;  /* 0xfffffffe17177812 */ /* 0x000fc800078ec0ff */
[----:B------:R-:W-:Y:S01]  /*129d0*/  @P0 LOP3.LUT R23, R23, 0x1, RZ, 0xfc, !PT ;  /* 0x0000000117170812 */ /* 0x000fe200078efcff */
[----:B---3--:R-:W-:Y:S06]  /*129e0*/  @!P2 BRA `(.L_x_1382) ;  /* 0x000000000004a947 */ /* 0x008fec0003800000 */
[----:B------:R-:W-:Y:S01]  /*129f0*/  BPT.TRAP 0x1 ;  /* 0x000000040000795c */ /* 0x000fe20000300000 */
.L_x_1382:
        /* <DEDUP_REMOVED lines=25> */
.L_x_1450:
[----:B------:R-:W-:Y:S05]  /*12b90*/  BSYNC B0 ;  /* 0x0000000000007941 */ /* 0x000fea0003800000 */
.L_x_1383:
[----:B------:R-:W2:Y:S01]  /*12ba0*/  LDL R10, [R1] ;  /* 0x00000000010a7983 */ /* 0x000ea20000100800 */
[----:B------:R-:W-:Y:S01]  /*12bb0*/  ULDC.64 UR4, c[0x0][0x300] ;  /* 0x0000c00000047ab9 */ /* 0x000fe20000000a00 */
[----:B------:R-:W-:Y:S01]  /*12bc0*/  LOP3.LUT P5, RZ, R23, 0x10, RZ, 0xc0, !PT ;  /* 0x0000001017ff7812 */ /* 0x000fe200078ac0ff */
[----:B------:R-:W-:Y:S01]  /*12bd0*/  IMAD R5, R5, UR4, RZ ;  /* 0x0000000405057c24 */ /* 0x000fe2000f8e02ff */
[----:B------:R-:W1:Y:S01]  /*12be0*/  S2R R9, SR_TID.X ;  /* 0x0000000000097919 */ /* 0x000e620000002100 */
[C---:B0-----:R-:W-:Y:S01]  /*12bf0*/  IMAD.WIDE.U32 R2, R4.reuse, UR4, RZ ;  /* 0x0000000404027c25 */ /* 0x041fe2000f8e00ff */
[C---:B------:R-:W-:Y:S02]  /*12c00*/  LOP3.LUT P4, RZ, R23.reuse, 0x8, RZ, 0xc0, !PT ;  /* 0x0000000817ff7812 */ /* 0x040fe4000788c0ff */
[C---:B------:R-:W-:Y:S01]  /*12c10*/  LOP3.LUT P3, RZ, R23.reuse, 0x4, RZ, 0xc0, !PT ;  /* 0x0000000417ff7812 */ /* 0x040fe2000786c0ff */
[----:B------:R-:W-:Y:S01]  /*12c20*/  IMAD R5, R4, UR5, R5 ;  /* 0x0000000504057c24 */ /* 0x000fe2000f8e0205 */
[----:B------:R-:W-:Y:S01]  /*12c30*/  ULDC.64 UR4, c[0x0][0x310] ;  /* 0x0000c40000047ab9 */ /* 0x000fe20000000a00 */
[----:B------:R-:W-:Y:S01]  /*12c40*/  LOP3.LUT P2, RZ, R23, 0x2, RZ, 0xc0, !PT ;  /* 0x0000000217ff7812 */ /* 0x000fe2000784c0ff */
[----:B------:R-:W-:-:S02]  /*12c50*/  IMAD R8, R8, UR4, RZ ;  /* 0x0000000408087c24 */ /* 0x000fc4000f8e02ff */
        /* <DEDUP_REMOVED lines=9> */
[C---:B------:R-:W-:Y:S01]  /*12cf0*/  LEA R4, P0, R2.reuse, UR4, 0x1 ;  /* 0x0000000402047c11 */ /* 0x040fe2000f8008ff */
[----:B------:R-:W-:Y:S01]  /*12d00*/  UMOV UR4, 0xffffffff ;  /* 0xffffffff00047882 */ /* 0x000fe20000000000 */
[----:B------:R-:W-:Y:S02]  /*12d10*/  IADD3 R0, R3, R0, RZ ;  /* 0x0000000003007210 */ /* 0x000fe40007ffe0ff */
[----:B-1----:R-:W-:Y:S02]  /*12d20*/  LOP3.LUT R9, R9, 0x7f, RZ, 0xc0, !PT ;  /* 0x0000007f09097812 */ /* 0x002fe400078ec0ff */
[----:B------:R-:W-:Y:S02]  /*12d30*/  LEA.HI.X R0, R2, UR5, R0, 0x1, P0 ;  /* 0x0000000502007c11 */ /* 0x000fe400080f0c00 */
[----:B------:R-:W-:Y:S01]  /*12d40*/  SHF.R.U32.HI R9, RZ, 0x3, R9 ;  /* 0x00000003ff097819 */ /* 0x000fe20000011609 */
[----:B--2---:R-:W-:-:S02]  /*12d50*/  IMAD R5, R7, -0x40, R10 ;  /* 0xffffffc007057824 */ /* 0x004fc400078e020a */
[----:B------:R-:W-:Y:S02]  /*12d60*/  IMAD R7, R25, 0x4000, R32 ;  /* 0x0000400019077824 */ /* 0x000fe400078e0220 */
[----:B------:R-:W-:-:S05]  /*12d70*/  IMAD.IADD R5, R5, 0x1, -R9 ;  /* 0x0000000105057824 */ /* 0x000fca00078e0a09 */
[----:B------:R-:W-:Y:S01]  /*12d80*/  ISETP.GE.AND P0, PT, R5, 0x1, PT ;  /* 0x000000010500780c */ /* 0x000fe20003f06270 */
[----:B------:R-:W-:-:S12]  /*12d90*/  BRA.DIV UR4, `(.L_x_1385) ;  /* 0x0000003e04287947 */ /* 0x000fd8000b800000 */
[----:B------:R-:W0:Y:S01]  /*12da0*/  SHFL.IDX PT, R3, R4, RZ, 0x181f ;  /* 0x00181fff04037589 */ /* 0x000e2200000e0000 */
[----:B------:R-:W-:-:S03]  /*12db0*/  @P0 IMAD R9, R7, 0x2, R22 ;  /* 0x0000000207090824 */ /* 0x000fc600078e0216 */
[----:B------:R-:W1:Y:S04]  /*12dc0*/  SHFL.IDX PT, R2, R0, RZ, 0x181f ;  /* 0x00181fff00027589 */ /* 0x000e6800000e0000 */
[----:B------:R-:W-:Y:S01]  /*12dd0*/  SHFL.IDX PT, R8, R0, 0x1, 0x181f ;  /* 0x00381f0000087f89 */ /* 0x000fe200000e0000 */
[----:B0-----:R-:W-:-:S05]  /*12de0*/  @P0 LEA R3, P1, R34, R3, 0x1 ;  /* 0x0000000322030211 */ /* 0x001fca00078208ff */
[----:B-1----:R-:W-:-:S05]  /*12df0*/  @P0 IMAD.X R2, RZ, RZ, R2, P1 ;  /* 0x000000ffff020224 */ /* 0x002fca00008e0602 */
        /* <DEDUP_REMOVED lines=20> */
[----:B0-----:R-:W-:-:S04]  /*12f40*/  @P0 LEA R2, P1, R34, R2, 0x1 ;  /* 0x0000000222020211 */ /* 0x001fc800078208ff */
[----:B------:R-:W-:Y:S02]  /*12f50*/  @P0 IADD3.X R3, RZ, R8, RZ, P1, !PT ;  /* 0x00000008ff030210 */ /* 0x000fe40000ffe4ff */
[----:B------:R0:W1:Y:S04]  /*12f60*/  SHFL.IDX PT, R8, R0, 0x3, 0x181f ;  /* 0x00781f0000087f89 */ /* 0x00006800000e0000 */
[----:B------:R-:W-:Y:S04]  /*12f70*/  @P0 LDGSTS.E.BYPASS.LTC128B.128 [R9+0x21400], desc[UR36][R2.64], !P5 ;  /* 0x2140000002090fae */ /* 0x000fe8000e901d64 */
[----:B------:R-:W-:Y:S04]  /*12f80*/  @P0 LDGSTS.E.BYPASS.LTC128B.128 [R9+0x23400], desc[UR36][R2.64+0x80], !P4 ;  /* 0x2340008002090fae */ /* 0x000fe8000e101d64 */
[----:B------:R-:W-:Y:S04]  /*12f90*/  @P0 LDGSTS.E.BYPASS.LTC128B.128 [R9+0x25400], desc[UR36][R2.64+0x100], !P3 ;  /* 0x2540010002090fae */ /* 0x000fe8000d901d64 */
[----:B------:R2:W-:Y:S04]  /*12fa0*/  @P0 LDGSTS.E.BYPASS.LTC128B.128 [R9+0x27400], desc[UR36][R2.64+0x180], !P2 ;  /* 0x2740018002090fae */ /* 0x0005e8000d101d64 */
[----:B-12---:R0:W2:Y:S02]  /*12fb0*/  SHFL.IDX PT, R2, R4, 0x3, 0x181f ;  /* 0x00781f0004027f89 */ /* 0x0060a400000e0000 */
.L_x_1460:
[----:B------:R-:W-:-:S13]  /*12fc0*/  ISETP.GE.AND P0, PT, R5, 0x31, PT ;  /* 0x000000310500780c */ /* 0x000fda0003f06270 */
[----:B--2---:R-:W-:Y:S01]  /*12fd0*/  @P0 LEA R2, P1, R34, R2, 0x1 ;  /* 0x0000000222020211 */ /* 0x004fe200078208ff */
[----:B------:R-:W-:-:S04]  /*12fe0*/  @P0 IMAD R7, R7, 0x2, R22 ;  /* 0x0000000207070824 */ /* 0x000fc800078e0216 */
        /* <DEDUP_REMOVED lines=10> */
.L_x_1386:
        /* <DEDUP_REMOVED lines=10> */
.L_x_1387:
[----:B------:R2:W-:Y:S02]  /*13130*/  SYNCS.ARRIVE.TRANS64.A1T0 RZ, [R6+URZ+0x30830], RZ ;  /* 0x030830ff06ff79a7 */ /* 0x0005e4000810003f */
[----:B------:R-:W-:Y:S05]  /*13140*/  WARPSYNC.ALL ;  /* 0x0000000000007948 */ /* 0x000fea0003800000 */
[----:B------:R-:W-:Y:S01]  /*13150*/  ULDC.64 UR4, c[0x0][0x298] ;  /* 0x0000a60000047ab9 */ /* 0x000fe20000000a00 */
[----:B-1----:R-:W-:Y:S01]  /*13160*/  VIADD R2, R22, 0x10400 ;  /* 0x0001040016027836 */ /* 0x002fe20000000000 */
[----:B0-----:R-:W-:Y:S01]  /*13170*/  SHF.R.S32.HI R0, RZ, 0x1f, R35 ;  /* 0x0000001fff007819 */ /* 0x001fe20000011423 */
[----:B------:R-:W-:Y:S01]  /*13180*/  IMAD.WIDE.U32 R4, R35, UR4, RZ ;  /* 0x0000000423047c25 */ /* 0x000fe2000f8e00ff */
[----:B------:R-:W-:Y:S01]  /*13190*/  BSSY B6, `(.L_x_1388) ;  /* 0x0000018000067945 */ /* 0x000fe20003800000 */
[----:B------:R-:W-:Y:S01]  /*131a0*/  BAR.SYNC.DEFER_BLOCKING 0x8, 0x180 ;  /* 0x0206000000007b1d */ /* 0x000fe20000010000 */
[----:B------:R-:W-:Y:S01]  /*131b0*/  LOP3.LUT P0, RZ, R2, 0x3ff, RZ, 0xc0, !PT ;  /* 0x000003ff02ff7812 */ /* 0x000fe2000780c0ff */
[----:B------:R-:W-:-:S04]  /*131c0*/  IMAD R0, R0, UR4, RZ ;  /* 0x0000000400007c24 */ /* 0x000fc8000f8e02ff */
[----:B------:R-:W-:Y:S01]  /*131d0*/  IMAD R0, R35, UR5, R0 ;  /* 0x0000000523007c24 */ /* 0x000fe2000f8e0200 */
[----:B------:R0:W-:Y:S03]  /*131e0*/  STL.64 [R1+0x10], R4 ;  /* 0x0000100401007387 */ /* 0x0001e60000100a00 */
[----:B------:R-:W-:-:S04]  /*131f0*/  IMAD.IADD R35, R5, 0x1, R0 ;  /* 0x0000000105237824 */ /* 0x000fc800078e0200 */
        /* <DEDUP_REMOVED lines=8> */
[----:B--2---:R-:W-:Y:S01]  /*13280*/  IMAD.U32 R6, RZ, RZ, UR8 ;  /* 0x00000008ff067e24 */ /* 0x004fe2000f8e00ff */
        /* <DEDUP_REMOVED lines=8> */
.L_x_1389:
[----:B------:R-:W-:Y:S05]  /*13310*/  BSYNC B6 ;  /* 0x0000000000067941 */ /* 0x000fea0003800000 */
.L_x_1388:
[----:B------:R-:W3:Y:S01]  /*13320*/  LDL.LU.64 R20, [R1+0x10] ;  /* 0x0000100001147983 */ /* 0x000ee20000300a00 */
[----:B------:R-:W-:Y:S01]  /*13330*/  ULDC.64 UR4, c[0x0][0x2d8] ;  /* 0x0000b60000047ab9 */ /* 0x000fe20000000a00 */
[----:B------:R-:W-:Y:S01]  /*13340*/  LOP3.LUT P6, RZ, R23, 0x100, RZ, 0xc0, !PT ;  /* 0x0000010017ff7812 */ /* 0x000fe200078cc0ff */
[----:B------:R-:W-:Y:S01]  /*13350*/  IMAD R0, R30, UR4, RZ ;  /* 0x000000041e007c24 */ /* 0x000fe2000f8e02ff */
[----:B------:R-:W-:Y:S01]  /*13360*/  LOP3.LUT R7, R34, 0x40, RZ, 0xfc, !PT ;  /* 0x0000004022077812 */ /* 0x000fe200078efcff */
[----:B------:R-:W-:Y:S01]  /*13370*/  IMAD.MOV.U32 R3, RZ, RZ, R35 ;  /* 0x000000ffff037224 */ /* 0x000fe200078e0023 */
[----:B0-----:R-:W-:Y:S01]  /*13380*/  SEL R4, R19, RZ, !P6 ;  /* 0x000000ff13047207 */ /* 0x001fe20007000000 */
[----:B------:R-:W-:Y:S01]  /*13390*/  IMAD R5, R18, UR5, R0 ;  /* 0x0000000512057c24 */ /* 0x000fe2000f8e0200 */
[----:B------:R-:W-:-:S04]  /*133a0*/  SHF.R.S32.HI R0, RZ, 0x1f, R19 ;  /* 0x0000001fff007819 */ /* 0x000fc80000011413 */
[----:B------:R-:W-:Y:S01]  /*133b0*/  SEL R0, R0, RZ, !P6 ;  /* 0x000000ff00007207 */ /* 0x000fe20007000000 */
[----:B---3--:R-:W-:Y:S01]  /*133c0*/  IMAD.MOV.U32 R2, RZ, RZ, R20 ;  /* 0x000000ffff027224 */ /* 0x008fe200078e0014 */
[----:B------:R-:W0:Y:S01]  /*133d0*/  LDC R21, c[0x0][0x448] ;  /* 0x00011200ff157b82 */ /* 0x000e220000000800 */
[----:B------:R-:W1:Y:S02]  /*133e0*/  S2R R20, SR_TID.X ;  /* 0x0000000000147919 */ /* 0x000e640000002100 */
[----:B------:R-:W-:Y:S01]  /*133f0*/  IMAD.WIDE.U32 R2, R18, UR4, R2 ;  /* 0x0000000412027c25 */ /* 0x000fe2000f8e0002 */
[----:B------:R-:W-:-:S03]  /*13400*/  ULDC.64 UR4, c[0x0][0x2e0] ;  /* 0x0000b80000047ab9 */ /* 0x000fc60000000a00 */
[----:B------:R-:W-:Y:S02]  /*13410*/  IMAD.IADD R3, R3, 0x1, R5 ;  /* 0x0000000103037824 */ /* 0x000fe400078e0205 */
[----:B------:R-:W-:Y:S02]  /*13420*/  IMAD R0, R0, UR4, RZ ;  /* 0x0000000400007c24 */ /* 0x000fe4000f8e02ff */
[----:B------:R-:W-:-:S04]  /*13430*/  IMAD.WIDE.U32 R2, R4, UR4, R2 ;  /* 0x0000000404027c25 */ /* 0x000fc8000f8e0002 */
[----:B------:R-:W-:Y:S01]  /*13440*/  IMAD R0, R4, UR5, R0 ;  /* 0x0000000504007c24 */ /* 0x000fe2000f8e0200 */
[----:B------:R-:W-:-:S03]  /*13450*/  ULDC.64 UR4, c[0x0][0x2d0] ;  /* 0x0000b40000047ab9 */ /* 0x000fc60000000a00 */
[----:B------:R-:W-:Y:S01]  /*13460*/  IMAD.IADD R3, R3, 0x1, R0 ;  /* 0x0000000103037824 */ /* 0x000fe200078e0200 */
[----:B0-----:R-:W-:Y:S02]  /*13470*/  ISETP.NE.AND P6, PT, R21, 0x1, PT ;  /* 0x000000011500780c */ /* 0x001fe40003fc5270 */
[----:B-1----:R-:W-:-:S04]  /*13480*/  LOP3.LUT R20, R20, 0x7f, RZ, 0xc0, !PT ;  /* 0x0000007f14147812 */ /* 0x002fc800078ec0ff */
[----:B------:R-:W-:-:S07]  /*13490*/  SHF.R.U32.HI R21, RZ, 0x3, R20 ;  /* 0x00000003ff157819 */ /* 0x000fce0000011614 */
[----:B--2---:R-:W0:Y:S01]  /*134a0*/  @P6 LDC R6, c[0x0][0x44c] ;  /* 0x00011300ff066b82 */ /* 0x004e220000000800 */
[----:B------:R-:W1:Y:S07]  /*134b0*/  S2R R20, SR_TID.X ;  /* 0x0000000000147919 */ /* 0x000e6e0000002100 */
[----:B------:R-:W2:Y:S01]  /*134c0*/  @P6 LDC R5, c[0x0][0x450] ;  /* 0x00011400ff056b82 */ /* 0x000ea20000000800 */
[----:B-1----:R-:W-:-:S05]  /*134d0*/  IMAD.SHL.U32 R20, R20, 0x10, RZ ;  /* 0x0000001014147824 */ /* 0x002fca00078e00ff */
[----:B------:R-:W-:-:S05]  /*134e0*/  LOP3.LUT R20, R21, 0x70, R20, 0xf8, !PT ;  /* 0x0000007015147812 */ /* 0x000fca00078ef814 */
[----:B------:R-:W-:Y:S02]  /*134f0*/  IMAD.IADD R0, R20, 0x1, R27 ;  /* 0x0000000114007824 */ /* 0x000fe400078e021b */
[----:B------:R-:W1:Y:S02]  /*13500*/  S2R R20, SR_TID.X ;  /* 0x0000000000147919 */ /* 0x000e640000002100 */
[----:B0-----:R-:W-:Y:S01]  /*13510*/  @P6 IMAD.HI.U32 R6, R0, R6, RZ ;  /* 0x0000000600066227 */ /* 0x001fe200078e00ff */
[----:B------:R-:W-:-:S04]  /*13520*/  MOV R4, R0 ;  /* 0x0000000000047202 */ /* 0x000fc80000000f00 */
[----:B--2---:R-:W-:Y:S02]  /*13530*/  @P6 SHF.R.U32.HI R4, RZ, R5, R6 ;  /* 0x00000005ff046219 */ /* 0x004fe40000011606 */
[----:B------:R-:W0:Y:S03]  /*13540*/  LDC R6, c[0x0][0x448] ;  /* 0x00011200ff067b82 */ /* 0x000e260000000800 */
[----:B------:R-:W-:Y:S02]  /*13550*/  IMAD.MOV R5, RZ, RZ, -R4 ;  /* 0x000000ffff057224 */ /* 0x000fe400078e0a04 */
[----:B------:R-:W-:Y:S01]  /*13560*/  IMAD.WIDE.U32 R2, R4, UR4, R2 ;  /* 0x0000000404027c25 */ /* 0x000fe2000f8e0002 */
[----:B-1----:R-:W-:-:S03]  /*13570*/  LOP3.LUT R20, R20, 0x7f, RZ, 0xc0, !PT ;  /* 0x0000007f14147812 */ /* 0x002fc600078ec0ff */
[----:B0-----:R-:W-:Y:S01]  /*13580*/  IMAD R0, R6, R5, R0 ;  /* 0x0000000506007224 */ /* 0x001fe200078e0200 */
[----:B------:R-:W-:Y:S02]  /*13590*/  SHF.R.S32.HI R5, RZ, 0x1f, R4 ;  /* 0x0000001fff057819 */ /* 0x000fe40000011404 */
[----:B------:R-:W-:-:S03]  /*135a0*/  SHF.R.U32.HI R8, RZ, 0x3, R20 ;  /* 0x00000003ff087819 */ /* 0x000fc60000011614 */
        /* <DEDUP_REMOVED lines=10> */
[----:B------:R-:W-:Y:S01]  /*13650*/  IMAD.IADD R0, R3, 0x1, R5 ;  /* 0x0000000103007824 */ /* 0x000fe200078e0205 */
[----:B------:R-:W-:Y:S02]  /*13660*/  ULDC UR4, c[0x0][0x2b8] ;  /* 0x0000ae0000047ab9 */ /* 0x000fe40000000800 */
[----:B------:R-:W-:Y:S02]  /*13670*/  ISETP.GE.AND P4, PT, R34, UR4, PT ;  /* 0x0000000422007c0c */ /* 0x000fe4000bf86270 */
[----:B------:R-:W-:Y:S01]  /*13680*/  LEA.HI.X R0, R2, UR5, R0, 0x1, P0 ;  /* 0x0000000502007c11 */ /* 0x000fe200080f0c00 */
[----:B------:R-:W-:Y:S01]  /*13690*/  UMOV UR5, 0xffffffff ;  /* 0xffffffff00057882 */ /* 0x000fe20000000000 */
[----:B------:R-:W-:-:S02]  /*136a0*/  ISETP.GE.AND P3, PT, R7, UR4, PT ;  /* 0x0000000407007c0c */ /* 0x000fc4000bf66270 */
[----:B------:R-:W-:Y:S02]  /*136b0*/  ISETP.GE.AND P2, PT, R37, UR4, PT ;  /* 0x0000000425007c0c */ /* 0x000fe4000bf46270 */
[----:B------:R-:W-:Y:S01]  /*136c0*/  ISETP.GE.AND P1, PT, R36, UR4, PT ;  /* 0x0000000424007c0c */ /* 0x000fe2000bf26270 */
[----:B------:R-:W-:-:S12]  /*136d0*/  BRA.DIV UR5, `(.L_x_1390) ;  /* 0x0000003a05347947 */ /* 0x000fd8000b800000 */
[----:B------:R-:W0:Y:S01]  /*136e0*/  SHFL.IDX PT, R3, R4, RZ, 0x181f ;  /* 0x00181fff04037589 */ /* 0x000e2200000e0000 */
[----:B------:R-:W-:Y:S02]  /*136f0*/  IMAD R5, R29, R6, RZ ;  /* 0x000000061d057224 */ /* 0x000fe400078e02ff */
[----:B------:R-:W-:Y:S01]  /*13700*/  IMAD.IADD R27, R8, 0x1, R27 ;  /* 0x00000001081b7824 */ /* 0x000fe200078e021b */
[----:B------:R-:W1:Y:S04]  /*13710*/  SHFL.IDX PT, R2, R0, RZ, 0x181f ;  /* 0x00181fff00027589 */ /* 0x000e6800000e0000 */
[----:B------:R-:W-:Y:S01]  /*13720*/  ISETP.GE.AND P0, PT, R27, R5, PT ;  /* 0x000000051b00720c */ /* 0x000fe20003f06270 */
[----:B------:R-:W-:-:S12]  /*13730*/  SHFL.IDX PT, R14, R4, 0x7, 0x181f ;  /* 0x00f81f00040e7f89 */ /* 0x000fd800000e0000 */
[----:B0-----:R-:W-:-:S05]  /*13740*/  @!P0 LEA R6, P5, R34, R3, 0x1 ;  /* 0x0000000322068211 */ /* 0x001fca00078a08ff */
[----:B-1----:R-:W-:Y:S02]  /*13750*/  @!P0 IMAD.X R3, RZ, RZ, R2, P5 ;  /* 0x000000ffff038224 */ /* 0x002fe400028e0602 */
[----:B------:R-:W-:Y:S01]  /*13760*/  @!P0 IMAD.MOV.U32 R2, RZ, RZ, R6 ;  /* 0x000000ffff028224 */ /* 0x000fe200078e0006 */
[----:B------:R-:W-:-:S04]  /*13770*/  IADD3 R6, R27, 0x10, RZ ;  /* 0x000000101b067810 */ /* 0x000fc80007ffe0ff */
        /* <DEDUP_REMOVED lines=22> */
[----:B------:R-:W-:Y:S01]  /*138e0*/  VIADD R6, R27, 0x30 ;  /* 0x000000301b067836 */ /* 0x000fe20000000000 */
[----:B------:R-:W-:-:S05]  /*138f0*/  @!P0 MOV R3, R7 ;  /* 0x0000000700038202 */ /* 0x000fca0000000f00 */
        /* <DEDUP_REMOVED lines=43> */
[----:B0-----:R-:W-:-:S04]  /*13bb0*/  @!P0 LEA R6, P5, R34, R3, 0x1 ;  /* 0x0000000322068211 */ /* 0x001fc800078a08ff */
[----:B-1----:R-:W-:Y:S01]  /*13bc0*/  @!P0 IADD3.X R7, RZ, R2, RZ, P5, !PT ;  /* 0x00000002ff078210 */ /* 0x002fe20002ffe4ff */
[----:B------:R-:W-:Y:S02]  /*13bd0*/  @!P0 IMAD.MOV.U32 R2, RZ, RZ, R6 ;  /* 0x000000ffff028224 */ /* 0x000fe400078e0006 */
[----:B------:R0:W1:Y:S02]  /*13be0*/  SHFL.IDX PT, R6, R0, 0x7, 0x181f ;  /* 0x00f81f0000067f89 */ /* 0x00006400000e0000 */
[----:B------:R-:W-:-:S05]  /*13bf0*/  @!P0 IMAD.MOV.U32 R3, RZ, RZ, R7 ;  /* 0x000000ffff038224 */ /* 0x000fca00078e0007 */
[----:B------:R0:W-:Y:S04]  /*13c00*/  @!P0 LDGSTS.E.BYPASS.LTC128B.128 [R33+0x13400], desc[UR36][R2.64], !P4 ;  /* 0x1340000002218fae */ /* 0x0001e8000e101d64 */
[----:B------:R0:W-:Y:S04]  /*13c10*/  @!P0 LDGSTS.E.BYPASS.LTC128B.128 [R33+0x17400], desc[UR36][R2.64+0x80], !P3 ;  /* 0x1740008002218fae */ /* 0x0001e8000d901d64 */
[----:B------:R0:W-:Y:S04]  /*13c20*/  @!P0 LDGSTS.E.BYPASS.LTC128B.128 [R33+0x1b400], desc[UR36][R2.64+0x100], !P2 ;  /* 0x1b40010002218fae */ /* 0x0001e8000d101d64 */
[----:B------:R0:W-:Y:S02]  /*13c30*/  @!P0 LDGSTS.E.BYPASS.LTC128B.128 [R33+0x1f400], desc[UR36][R2.64+0x180], !P1 ;  /* 0x1f40018002218fae */ /* 0x0001e4000c901d64 */
.L_x_1477:
[----:B0-----:R-:W-:Y:S01]  /*13c40*/  VIADD R0, R27, 0x70 ;  /* 0x000000701b007836 */ /* 0x001fe20000000000 */
[----:B------:R-:W-:Y:S04]  /*13c50*/  BSSY B0, `(.L_x_1391) ;  /* 0x000000c000007945 */ /* 0x000fe80003800000 */
[----:B------:R-:W-:-:S13]  /*13c60*/  ISETP.GE.AND P0, PT, R0, R5, PT ;  /* 0x000000050000720c */ /* 0x000fda0003f06270 */
[----:B------:R-:W-:Y:S05]  /*13c70*/  @P0 BRA `(.L_x_1392) ;  /* 0x0000000000240947 */ /* 0x000fea0003800000 */
[----:B------:R-:W-:-:S05]  /*13c80*/  LEA R2, P0, R34, R14, 0x1 ;  /* 0x0000000e22027211 */ /* 0x000fca00078008ff */
        /* <DEDUP_REMOVED lines=8> */
.L_x_1392:
[----:B------:R-:W-:Y:S05]  /*13d10*/  BSYNC B0 ;  /* 0x0000000000007941 */ /* 0x000fea0003800000 */
.L_x_1391:
[----:B------:R-:W-:Y:S01]  /*13d20*/  NOP ;  /* 0x0000000000007918 */ /* 0x000fe20000000000 */
[----:B------:R-:W-:-:S13]  /*13d30*/  PLOP3.LUT P0, PT, PT, PT, PT, 0x80, 0x0 ;  /* 0x000000000000781c */ /* 0x000fda0003f0f070 */
.L_x_1393:
[----:B------:R-:W-:Y:S02]  /*13d40*/  PLOP3.LUT P1, PT, P1, P0, PT, 0xa2, 0x0 ;  /* 0x000000000000781c */ /* 0x000fe40000f21472 */
[----:B------:R-:W-:-:S08]  /*13d50*/  @P0 R2UR P1, UR4, R22 ;  /* 0x00000000160402ca */ /* 0x000fd00000020000 */
[----:B------:R-:W-:-:S05]  /*13d60*/  @P0 PLOP3.LUT P0, PT, P1, PT, PT, 0x80, 0x0 ;  /* 0x000000000000081c */ /* 0x000fca0000f0f070 */
[----:B------:R-:W-:Y:S01]  /*13d70*/  @!P1 SYNCS.ARRIVE.TRANS64.RED.A0T1 RZ, [UR4+0x30800], RZ ;  /* 0x030800ffffff99a7 */ /* 0x000fe20008200404 */
[----:B------:R-:W-:Y:S07]  /*13d80*/  @!P1 ARRIVES.LDGSTSBAR.64.TRANSCNT [UR4+0x30800] ;  /* 0x03080000ff0099b0 */ /* 0x000fee0008000a84 */
[----:B------:R-:W-:Y:S05]  /*13d90*/  @P0 BRA.U.ANY `(.L_x_1393) ;  /* 0xfffffffd00e80947 */ /* 0x000fea000393ffff */
[----:B0-----:R-:W2:Y:S04]  /*13da0*/  LDL.LU R3, [R1+0x1c] ;  /* 0x00001c0001037983 */ /* 0x001ea80000300800 */
[----:B------:R-:W3:Y:S01]  /*13db0*/  LDL.LU R2, [R1+0x18] ;  /* 0x0000180001027983 */ /* 0x000ee20000300800 */
[----:B--2---:R-:W-:Y:S01]  /*13dc0*/  VIADD R3, R3, 0x1 ;  /* 0x0000000103037836 */ /* 0x004fe20000000000 */
[----:B---3--:R-:W-:-:S04]  /*13dd0*/  IADD3 R7, R2, -0x2, RZ ;  /* 0xfffffffe02077810 */ /* 0x008fc80007ffe0ff */
[----:B------:R0:W-:Y:S01]  /*13de0*/  STL [R1+0x1c], R3 ;  /* 0x00001c0301007387 */ /* 0x0001e20000100800 */
[----:B------:R-:W-:-:S04]  /*13df0*/  LEA.HI R0, R3, R3, RZ, 0x1 ;  /* 0x0000000303007211 */ /* 0x000fc800078f08ff */
[----:B------:R-:W-:-:S05]  /*13e00*/  LOP3.LUT R0, R0, 0xfffffffe, RZ, 0xc0, !PT ;  /* 0xfffffffe00007812 */ /* 0x000fca00078ec0ff */
[----:B------:R-:W-:-:S05]  /*13e10*/  IMAD.IADD R0, R3, 0x1, -R0 ;  /* 0x0000000103007824 */ /* 0x000fca00078e0a00 */
[----:B0-----:R-:W-:Y:S01]  /*13e20*/  SHF.L.U32 R3, R0, 0x1f, RZ ;  /* 0x0000001f00037819 */ /* 0x001fe200000006ff */
[----:B------:R-:W-:Y:S01]  /*13e30*/  NOP ;  /* 0x0000000000007918 */ /* 0x000fe20000000000 */
[----:B------:R0:W-:Y:S01]  /*13e40*/  SYNCS.ARRIVE.TRANS64.A1T0 RZ, [R22+URZ+0x30800], RZ ;  /* 0x030800ff16ff79a7 */ /* 0x0001e2000810003f */
[----:B------:R-:W-:Y:S01]  /*13e50*/  BSSY B0, `(.L_x_1394) ;  /* 0x0000003000007945 */ /* 0x000fe20003800000 */
[----:B------:R-:W2:Y:S03]  /*13e60*/  SYNCS.PHASECHK.TRANS64.TRYWAIT P0, [R22+URZ+0x30820], R3 ;  /* 0x03082003160075a7 */ /* 0x000ea6000800017f */
[----:B0-2---:R-:W-:Y:S05]  /*13e70*/  @!P0 BRA `(.L_x_1395) ;  /* 0x0000003c00208947 */ /* 0x005fea0003800000 */
.L_x_1478:
[----:B------:R-:W-:Y:S05]  /*13e80*/  BSYNC B0 ;  /* 0x0000000000007941 */ /* 0x000fea0003800000 */
.L_x_1394:
[----:B------:R-:W2:Y:S01]  /*13e90*/  LDL R0, [R1+0x8] ;  /* 0x0000080001007983 */ /* 0x000ea20000100800 */
[----:B------:R-:W-:Y:S01]  /*13ea0*/  BSSY B0, `(.L_x_1396) ;  /* 0x0000102000007945 */ /* 0x000fe20003800000 */
[----:B--2---:R-:W-:-:S13]  /*13eb0*/  ISETP.GE.AND P0, PT, R7, R0, PT ;  /* 0x000000000700720c */ /* 0x004fda0003f06270 */
[----:B------:R-:W-:Y:S05]  /*13ec0*/  @!P0 BRA `(.L_x_1397) ;  /* 0x0000000c00fc8947 */ /* 0x000fea0003800000 */
[C---:B------:R-:W-:Y:S01]  /*13ed0*/  LOP3.LUT R0, R34.reuse, 0x40, RZ, 0xfc, !PT ;  /* 0x0000004022007812 */ /* 0x040fe200078efcff */
[----:B------:R-:W-:Y:S01]  /*13ee0*/  ULDC UR4, c[0x0][0x2f4] ;  /* 0x0000bd0000047ab9 */ /* 0x000fe20000000800 */
[----:B-1----:R-:W-:Y:S01]  /*13ef0*/  IMAD.MOV.U32 R6, RZ, RZ, R25 ;  /* 0x000000ffff067224 */ /* 0x002fe200078e0019 */
[----:B------:R-:W-:Y:S01]  /*13f00*/  ISETP.GE.AND P4, PT, R34, UR4, PT ;  /* 0x0000000422007c0c */ /* 0x000fe2000bf86270 */
[----:B------:R-:W-:Y:S01]  /*13f10*/  IMAD.MOV.U32 R10, RZ, RZ, R28 ;  /* 0x000000ffff0a7224 */ /* 0x000fe200078e001c */
[----:B------:R-:W-:Y:S01]  /*13f20*/  ISETP.GE.AND P3, PT, R0, UR4, PT ;  /* 0x0000000400007c0c */ /* 0x000fe2000bf66270 */
[----:B------:R-:W-:Y:S01]  /*13f30*/  IMAD.MOV.U32 R29, RZ, RZ, R26 ;  /* 0x000000ffff1d7224 */ /* 0x000fe200078e001a */
[----:B------:R-:W-:Y:S02]  /*13f40*/  ISETP.GE.AND P2, PT, R37, UR4, PT ;  /* 0x0000000425007c0c */ /* 0x000fe4000bf46270 */
[----:B------:R-:W-:-:S13]  /*13f50*/  ISETP.GE.AND P1, PT, R36, UR4, PT ;  /* 0x0000000424007c0c */ /* 0x000fda000bf26270 */
.L_x_1410:
[----:B------:R-:W2:Y:S04]  /*13f60*/  LDL R0, [R1+0x4] ;  /* 0x0000040001007983 */ /* 0x000ea80000100800 */
[----:B------:R-:W3:Y:S01]  /*13f70*/  LDL R8, [R1+0xc] ;  /* 0x00000c0001087983 */ /* 0x000ee20000100800 */
[----:B------:R-:W1:Y:S01]  /*13f80*/  S2R R2, SR_TID.X ;  /* 0x0000000000027919 */ /* 0x000e620000002100 */
[----:B------:R-:W4:Y:S01]  /*13f90*/  S2R R9, SR_TID.X ;  /* 0x0000000000097919 */ /* 0x000f220000002100 */
[----:B-1----:R-:W-:-:S04]  /*13fa0*/  LOP3.LUT R2, R2, 0x7f, RZ, 0xc0, !PT ;  /* 0x0000007f02027812 */ /* 0x002fc800078ec0ff */
[----:B0-----:R-:W-:Y:S02]  /*13fb0*/  SHF.R.U32.HI R3, RZ, 0x3, R2 ;  /* 0x00000003ff037819 */ /* 0x001fe40000011602 */
[----:B------:R-:W0:Y:S01]  /*13fc0*/  LDC R2, c[0x0][0x430] ;  /* 0x00010c00ff027b82 */ /* 0x000e220000000800 */
[----:B----4-:R-:W-:-:S05]  /*13fd0*/  IMAD.SHL.U32 R9, R9, 0x10, RZ ;  /* 0x0000001009097824 */ /* 0x010fca00078e00ff */
[----:B------:R-:W-:-:S04]  /*13fe0*/  LOP3.LUT R9, R3, 0x70, R9, 0xf8, !PT ;  /* 0x0000007003097812 */ /* 0x000fc800078ef809 */
[----:B------:R-:W-:-:S13]  /*13ff0*/  ISETP.GT.U32.AND P6, PT, R9, 0x3f, PT ;  /* 0x0000003f0900780c */ /* 0x000fda0003fc4070 */
[----:B------:R-:W1:Y:S01]  /*14000*/  @!P6 LDC.64 R4, c[0x0][0x428] ;  /* 0x00010a00ff04eb82 */ /* 0x000e620000000a00 */
[----:B0-----:R-:W-:-:S13]  /*14010*/  ISETP.NE.AND P0, PT, R2, 0x1, PT ;  /* 0x000000010200780c */ /* 0x001fda0003f05270 */
[----:B------:R-:W0:Y:S08]  /*14020*/  @P0 LDC R3, c[0x0][0x434] ;  /* 0x00010d00ff030b82 */ /* 0x000e300000000800 */
[----:B------:R-:W4:Y:S01]  /*14030*/  @P0 LDC R2, c[0x0][0x438] ;  /* 0x00010e00ff020b82 */ /* 0x000f220000000800 */
[----:B------:R-:W-:Y:S05]  /*14040*/  YIELD ;  /* 0x0000000000007946 */ /* 0x000fea0003800000 */
[----:B------:R-:W-:Y:S01]  /*14050*/  ULDC UR4, c[0x0][0x430] ;  /* 0x00010c0000047ab9 */ /* 0x000fe20000000800 */
[----:B--2---:R-:W-:-:S04]  /*14060*/  IMAD R0, R7, 0x40, R0 ;  /* 0x0000004007007824 */ /* 0x004fc800078e0200 */
[----:B------:R-:W-:-:S04]  /*14070*/  IMAD.IADD R0, R9, 0x1, R0 ;  /* 0x0000000109007824 */ /* 0x000fc800078e0200 */
[----:B0-----:R-:W-:Y:S01]  /*14080*/  @P0 IMAD.HI.U32 R3, R0, R3, RZ ;  /* 0x0000000300030227 */ /* 0x001fe200078e00ff */
[----:B------:R-:W-:-:S04]  /*14090*/  MOV R11, R0 ;  /* 0x00000000000b7202 */ /* 0x000fc80000000f00 */
[----:B----4-:R-:W-:-:S04]  /*140a0*/  @P0 SHF.R.U32.HI R11, RZ, R2, R3 ;  /* 0x00000002ff0b0219 */ /* 0x010fc80000011603 */
[--C-:B------:R-:W-:Y:S01]  /*140b0*/  @!P6 SHF.R.S32.HI R3, RZ, 0x1f, R11.reuse ;  /* 0x0000001fff03e819 */ /* 0x100fe2000001140b */
[----:B------:R-:W-:-:S04]  /*140c0*/  @!P6 IMAD.MOV.U32 R2, RZ, RZ, R11 ;  /* 0x000000ffff02e224 */ /* 0x000fc800078e000b */
[----:B-1----:R-:W-:-:S04]  /*140d0*/  @!P6 IMAD.WIDE.U32 R2, R31, R4, R2 ;  /* 0x000000041f02e225 */ /* 0x002fc800078e0002 */
[----:B---3--:R-:W-:Y:S02]  /*140e0*/  @!P6 IMAD R4, R8, R4, RZ ;  /* 0x000000040804e224 */ /* 0x008fe400078e02ff */
[----:B------:R-:W0:Y:S02]  /*140f0*/  @!P6 LDC.64 R8, c[0x0][0x418] ;  /* 0x00010600ff08eb82 */ /* 0x000e240000000a00 */
[----:B------:R-:W-:-:S04]  /*14100*/  @!P6 IMAD R5, R31, R5, R4 ;  /* 0x000000051f05e224 */ /* 0x000fc800078e0204 */
[----:B------:R-:W-:Y:S02]  /*14110*/  @!P6 IMAD.IADD R3, R5, 0x1, R3 ;  /* 0x000000010503e824 */ /* 0x000fe400078e0203 */
[----:B------:R-:W-:-:S04]  /*14120*/  IMAD.MOV R5, RZ, RZ, -R11 ;  /* 0x000000ffff057224 */ /* 0x000fc800078e0a0b */
[----:B------:R-:W-:Y:S02]  /*14130*/  IMAD R5, R5, UR4, R0 ;  /* 0x0000000405057c24 */ /* 0x000fe4000f8e0200 */
[----:B------:R-:W-:Y:S01]  /*14140*/  IMAD.MOV.U32 R0, RZ, RZ, RZ ;  /* 0x000000ffff007224 */ /* 0x000fe200078e00ff */
[----:B0-----:R-:W-:-:S04]  /*14150*/  @!P6 LEA R8, P0, R2, R8, 0x2 ;  /* 0x000000080208e211 */ /* 0x001fc800078010ff */
[----:B------:R-:W-:-:S05]  /*14160*/  @!P6 LEA.HI.X R9, R2, R9, R3, 0x2, P0 ;  /* 0x000000090209e211 */ /* 0x000fca00000f1403 */
[----:B------:R0:W5:Y:S01]  /*14170*/  @!P6 LDG.E R0, desc[UR36][R8.64] ;  /* 0x000000240800e981 */ /* 0x000162000c1e1900 */
[----:B------:R-:W-:Y:S01]  /*14180*/  LOP3.LUT P5, RZ, R23, 0x20, RZ, 0xc0, !PT ;  /* 0x0000002017ff7812 */ /* 0x000fe200078ac0ff */
[----:B------:R-:W-:-:S05]  /*14190*/  VIADD R25, R6, 0x1 ;  /* 0x0000000106197836 */ /* 0x000fca0000000000 */
[----:B------:R-:W-:-:S04]  /*141a0*/  ISETP.NE.AND P0, PT, R25, 0x2, PT ;  /* 0x000000021900780c */ /* 0x000fc80003f05270 */
[----:B------:R-:W-:Y:S01]  /*141b0*/  SEL R28, RZ, 0x1, P0 ;  /* 0x00000001ff1c7807 */ /* 0x000fe20000000000 */
[----:B------:R-:W-:Y:S01]  /*141c0*/  IMAD.MOV.U32 R26, RZ, RZ, R7 ;  /* 0x000000ffff1a7224 */ /* 0x000fe200078e0007 */
[----:B------:R-:W-:Y:S02]  /*141d0*/  SEL R25, R25, RZ, P0 ;  /* 0x000000ff19197207 */ /* 0x000fe40000000000 */
[----:B------:R-:W-:Y:S01]  /*141e0*/  LOP3.LUT R28, R10, R28, RZ, 0x3c, !PT ;  /* 0x0000001c0a1c7212 */ /* 0x000fe200078e3cff */
[----:B0-----:R-:W-:Y:S06]  /*141f0*/  @!P5 BRA `(.L_x_1398) ;  /* 0x000000000004d947 */ /* 0x001fec0003800000 */
[----:B------:R-:W-:Y:S01]  /*14200*/  BPT.TRAP 0x1 ;  /* 0x000000040000795c */ /* 0x000fe20000300000 */
.L_x_1398:
[----:B------:R-:W-:Y:S01]  /*14210*/  LEA R7, R25, R22, 0x3 ;  /* 0x0000001619077211 */ /* 0x000fe200078e18ff */
[----:B------:R-:W-:Y:S01]  /*14220*/  BSSY B1, `(.L_x_1399) ;  /* 0x0000004000017945 */ /* 0x000fe20003800000 */
[----:B------:R-:W-:-:S04]  /*14230*/  SHF.L.U32 R2, R28, 0x1f, RZ ;  /* 0x0000001f1c027819 */ /* 0x000fc800000006ff */
[----:B------:R-:W0:Y:S02]  /*14240*/  SYNCS.PHASECHK.TRANS64.TRYWAIT P0, [R7+URZ+0x30840], R2 ;  /* 0x03084002070075a7 */ /* 0x000e24000800017f */
[----:B0-----:R-:W-:Y:S05]  /*14250*/  @!P0 BRA `(.L_x_1400) ;  /* 0x00000038003c8947 */ /* 0x001fea0003800000 */
.L_x_1479:
[----:B------:R-:W-:Y:S05]  /*14260*/  BSYNC B1 ;  /* 0x0000000000017941 */ /* 0x000fea0003800000 */
.L_x_1399:
        /* <DEDUP_REMOVED lines=27> */
[----:B------:R-:W-:Y:S01]  /*14420*/  LEA R20, R20, R22, 0x1 ;  /* 0x0000001614147211 */ /* 0x000fe200078e08ff */
[----:B------:R-:W1:Y:S01]  /*14430*/  SHFL.IDX PT, R3, R27, RZ, 0x181f ;  /* 0x00181fff1b037589 */ /* 0x000e6200000e0000 */
[----:B------:R-:W-:-:S03]  /*14440*/  @P2 LOP3.LUT R23, R23, 0x1000, RZ, 0xfc, !PT ;  /* 0x0000100017172812 */ /* 0x000fc600078efcff */
        /* <DEDUP_REMOVED lines=31> */
.L_x_1489:
        /* <DEDUP_REMOVED lines=17> */
.L_x_1402:
        /* <DEDUP_REMOVED lines=10> */
.L_x_1403:
[----:B------:R2:W-:Y:S01]  /*147f0*/  SYNCS.ARRIVE.TRANS64.A1T0 RZ, [R7+URZ+0x30830], RZ ;  /* 0x030830ff07ff79a7 */ /* 0x0005e2000810003f */
[----:B------:R-:W-:Y:S05]  /*14800*/  @!P6 BRA `(.L_x_1404) ;  /* 0x000000000004e947 */ /* 0x000fea0003800000 */
[----:B------:R-:W-:Y:S01]  /*14810*/  BPT.TRAP 0x1 ;  /* 0x000000040000795c */ /* 0x000fe20000300000 */
.L_x_1404:
[----:B-1----:R-:W-:Y:S01]  /*14820*/  SHF.L.U32 R2, R10, 0x1f, RZ ;  /* 0x0000001f0a027819 */ /* 0x002fe200000006ff */
[----:B--2---:R-:W-:Y:S01]  /*14830*/  IMAD R7, R6, 0x8, R22 ;  /* 0x0000000806077824 */ /* 0x004fe200078e0216 */
[----:B------:R-:W-:Y:S03]  /*14840*/  BSSY B1, `(.L_x_1405) ;  /* 0x0000003000017945 */ /* 0x000fe60003800000 */
[----:B------:R-:W1:Y:S02]  /*14850*/  SYNCS.PHASECHK.TRANS64.TRYWAIT P0, [R7+URZ+0x30860], R2 ;  /* 0x03086002070075a7 */ /* 0x000e64000800017f */
[----:B-1----:R-:W-:Y:S05]  /*14860*/  @!P0 BRA `(.L_x_1406) ;  /* 0x0000003800408947 */ /* 0x002fea0003800000 */
.L_x_1490:
[----:B------:R-:W-:Y:S05]  /*14870*/  BSYNC B1 ;  /* 0x0000000000017941 */ /* 0x000fea0003800000 */
.L_x_1405:
        /* <DEDUP_REMOVED lines=11> */
[----:B------:R-:W1:Y:S01]  /*14930*/  SHFL.IDX PT, R3, R24, RZ, 0x181f ;  /* 0x00181fff18037589 */ /* 0x000e6200000e0000 */
[----:B0-----:R-:W-:-:S04]  /*14940*/  IADD3 R2, P0, R2, R4, RZ ;  /* 0x0000000402027210 */ /* 0x001fc80007f1e0ff */
[----:B-1----:R-:W-:Y:S02]  /*14950*/  IADD3.X R3, RZ, R3, RZ, P0, !PT ;  /* 0x00000003ff037210 */ /* 0x002fe400007fe4ff */
        /* <DEDUP_REMOVED lines=35> */
.L_x_1500:
[----:B-1----:R-:W-:Y:S01]  /*14b90*/  IADD3 R2, P0, R2, R4, RZ ;  /* 0x0000000402027210 */ /* 0x002fe20007f1e0ff */
        /* <DEDUP_REMOVED lines=15> */
[----:B-1----:R-:W-:Y:S01]  /*14c90*/  IMAD.WIDE.U32 R2, R5, UR4, RZ ;  /* 0x0000000405027c25 */ /* 0x002fe2000f8e00ff */
[----:B------:R-:W-:-:S03]  /*14ca0*/  ULDC.64 UR4, c[0x0][0x338] ;  /* 0x0000ce0000047ab9 */ /* 0x000fc60000000a00 */
[----:B------:R-:W-:Y:S02]  /*14cb0*/  IMAD.IADD R3, R3, 0x1, R9 ;  /* 0x0000000103037824 */ /* 0x000fe400078e0209 */
[----:B------:R-:W-:Y:S02]  /*14cc0*/  IMAD R21, R21, UR4, RZ ;  /* 0x0000000415157c24 */ /* 0x000fe4000f8e02ff */
[----:B------:R-:W-:-:S04]  /*14cd0*/  IMAD.WIDE.U32 R2, R0, UR4, R2 ;  /* 0x0000000400027c25 */ /* 0x000fc8000f8e0002 */
[----:B------:R-:W-:Y:S01]  /*14ce0*/  IMAD R21, R0, UR5, R21 ;  /* 0x0000000500157c24 */ /* 0x000fe2000f8e0215 */
[----:B------:R-:W-:Y:S01]  /*14cf0*/  ULDC.64 UR4, c[0x0][0x330] ;  /* 0x0000cc0000047ab9 */ /* 0x000fe20000000a00 */
[----:B------:R-:W-:Y:S01]  /*14d00*/  NOP ;  /* 0x0000000000007918 */ /* 0x000fe20000000000 */
[----:B------:R-:W-:Y:S02]  /*14d10*/  IMAD R5, R30, UR4, RZ ;  /* 0x000000041e057c24 */ /* 0x000fe4000f8e02ff */
[----:B------:R-:W-:Y:S02]  /*14d20*/  IMAD.IADD R3, R3, 0x1, R21 ;  /* 0x0000000103037824 */ /* 0x000fe400078e0215 */
[C---:B------:R-:W-:Y:S02]  /*14d30*/  IMAD R5, R18.reuse, UR5, R5 ;  /* 0x0000000512057c24 */ /* 0x040fe4000f8e0205 */
[----:B------:R-:W-:Y:S01]  /*14d40*/  IMAD.WIDE.U32 R2, R18, UR4, R2 ;  /* 0x0000000412027c25 */ /* 0x000fe2000f8e0002 */
[----:B------:R-:W-:-:S04]  /*14d50*/  ULDC.64 UR4, c[0x0][0x318] ;  /* 0x0000c60000047ab9 */ /* 0x000fc80000000a00 */
[----:B------:R-:W-:Y:S02]  /*14d60*/  IADD3 R3, R5, R3, RZ ;  /* 0x0000000305037210 */ /* 0x000fe40007ffe0ff */
[----:B0-----:R-:W-:-:S04]  /*14d70*/  LEA R17, P0, R2, UR4, 0x1 ;  /* 0x0000000402117c11 */ /* 0x001fc8000f8008ff */
[----:B------:R-:W-:Y:S02]  /*14d80*/  LEA.HI.X R24, R2, UR5, R3, 0x1, P0 ;  /* 0x0000000502187c11 */ /* 0x000fe400080f0c03 */
[----:B------:R-:W-:-:S13]  /*14d90*/  PLOP3.LUT P0, PT, PT, PT, PT, 0x80, 0x0 ;  /* 0x000000000000781c */ /* 0x000fda0003f0f070 */
.L_x_1408:
        /* <DEDUP_REMOVED lines=10> */
.L_x_1409:
[----:B------:R-:W2:Y:S01]  /*14e40*/  LDL R0, [R1+0x8] ;  /* 0x0000080001007983 */ /* 0x000ea20000100800 */
[----:B------:R0:W-:Y:S01]  /*14e50*/  SYNCS.ARRIVE.TRANS64.A1T0 RZ, [R7+URZ+0x30850], RZ ;  /* 0x030850ff07ff79a7 */ /* 0x0001e2000810003f */
[----:B------:R-:W-:Y:S02]  /*14e60*/  IMAD.MOV.U32 R6, RZ, RZ, R25 ;  /* 0x000000ffff067224 */ /* 0x000fe400078e0019 */
[----:B------:R-:W-:Y:S02]  /*14e70*/  IMAD.MOV.U32 R10, RZ, RZ, R28 ;  /* 0x000000ffff0a7224 */ /* 0x000fe400078e001c */
[----:B------:R-:W-:Y:S02]  /*14e80*/  IMAD.MOV.U32 R29, RZ, RZ, R26 ;  /* 0x000000ffff1d7224 */ /* 0x000fe400078e001a */
[C---:B0-----:R-:W-:Y:S01]  /*14e90*/  VIADD R7, R26.reuse, 0xffffffff ;  /* 0xffffffff1a077836 */ /* 0x041fe20000000000 */
[----:B--2---:R-:W-:-:S13]  /*14ea0*/  ISETP.GT.AND P0, PT, R26, R0, PT ;  /* 0x000000001a00720c */ /* 0x004fda0003f04270 */
[----:B------:R-:W-:Y:S05]  /*14eb0*/  @P0 BRA `(.L_x_1410) ;  /* 0xfffffff000280947 */ /* 0x000fea000383ffff */
.L_x_1397:
[----:B------:R-:W-:Y:S05]  /*14ec0*/  BSYNC B0 ;  /* 0x0000000000007941 */ /* 0x000fea0003800000 */
.L_x_1396:
        /* <DEDUP_REMOVED lines=8> */
[----:B------:R-:W2:Y:S02]  /*14f50*/  FLO.U32 R0, UR4 ;  /* 0x0000000400007d00 */ /* 0x000ea400080e0000 */
[----:B--2---:R-:W-:-:S06]  /*14f60*/  ISETP.EQ.U32.AND P0, PT, R0, R5, PT ;  /* 0x000000050000720c */ /* 0x004fcc0003f02070 */
[----:B------:R-:W0:Y:S07]  /*14f70*/  POPC R5, UR4 ;  /* 0x0000000400057d09 */ /* 0x000e2e0008000000 */
[----:B0-----:R-:W2:Y:S01]  /*14f80*/  @P0 ATOMG.E.ADD.STRONG.GPU PT, R3, desc[UR36][R2.64], R5 ;  /* 0x00000005020309a8 */ /* 0x001ea200081ee1e4 */
[----:B------:R-:W0:Y:S02]  /*14f90*/  S2R R4, SR_LTMASK ;  /* 0x0000000000047919 */ /* 0x000e240000003900 */
[----:B0-----:R-:W-:-:S04]  /*14fa0*/  LOP3.LUT R4, R4, UR4, RZ, 0xc0, !PT ;  /* 0x0000000404047c12 */ /* 0x001fc8000f8ec0ff */
[----:B------:R-:W0:Y:S01]  /*14fb0*/  POPC R7, R4 ;  /* 0x0000000400077309 */ /* 0x000e220000000000 */
[----:B--2---:R-:W0:Y:S02]  /*14fc0*/  SHFL.IDX PT, R0, R3, R0, 0x1f ;  /* 0x00001f0003007589 */ /* 0x004e2400000e0000 */
[----:B0-----:R-:W-:-:S07]  /*14fd0*/  IADD3 R16, R0, UR39, R7 ;  /* 0x0000002700107c10 */ /* 0x001fce000fffe007 */
.L_x_1412:
[----:B------:R-:W-:Y:S05]  /*14fe0*/  BSYNC B0 ;  /* 0x0000000000007941 */ /* 0x000fea0003800000 */
.L_x_1411:
[----:B------:R-:W-:-:S13]  /*14ff0*/  LOP3.LUT P0, RZ, R23, 0x20, RZ, 0xc0, !PT ;  /* 0x0000002017ff7812 */ /* 0x000fda000780c0ff */
[----:B------:R-:W-:Y:S05]  /*15000*/  @!P0 BRA `(.L_x_1413) ;  /* 0x0000000000048947 */ /* 0x000fea0003800000 */
[----:B------:R-:W-:Y:S01]  /*15010*/  BPT.TRAP 0x1 ;  /* 0x000000040000795c */ /* 0x000fe20000300000 */
.L_x_1413:
[----:B------:R-:W2:Y:S01]  /*15020*/  LDL.LU R2, [R1] ;  /* 0x0000000001027983 */ /* 0x000ea20000300800 */
[----:B------:R-:W-:Y:S01]  /*15030*/  IMAD R0, R25, 0x8, R22 ;  /* 0x0000000819007824 */ /* 0x000fe200078e0216 */
[----:B0-----:R-:W-:Y:S01]  /*15040*/  SHF.L.U32 R3, R28, 0x1f, RZ ;  /* 0x0000001f1c037819 */ /* 0x001fe200000006ff */
[----:B------:R-:W-:Y:S03]  /*15050*/  BSSY B0, `(.L_x_1414) ;  /* 0x0000004000007945 */ /* 0x000fe60003800000 */
[----:B------:R-:W0:Y:S01]  /*15060*/  SYNCS.PHASECHK.TRANS64.TRYWAIT P0, [R0+URZ+0x30860], R3 ;  /* 0x03086003000075a7 */ /* 0x000e22000800017f */
[----:B--2---:R-:W-:Y:S01]  /*15070*/  IMAD R5, R26, -0x40, R2 ;  /* 0xffffffc01a057824 */ /* 0x004fe200078e0202 */
[----:B0-----:R-:W-:Y:S06]  /*15080*/  @!P0 BRA `(.L_x_1415) ;  /* 0x0000003400c88947 */ /* 0x001fec0003800000 */
.L_x_1501:
[----:B------:R-:W-:Y:S05]  /*15090*/  BSYNC B0 ;  /* 0x0000000000007941 */ /* 0x000fea0003800000 */
.L_x_1414:
[----:B------:R-:W2:Y:S01]  /*150a0*/  S2R R2, SR_TID.X ;  /* 0x0000000000027919 */ /* 0x000ea20000002100 */
[----:B------:R-:W-:Y:S01]  /*150b0*/  UMOV UR4, 0xffffffff ;  /* 0xffffffff00047882 */ /* 0x000fe20000000000 */
[----:B------:R-:W-:Y:S02]  /*150c0*/  LEA R7, R25, R32, 0xe ;  /* 0x0000002019077211 */ /* 0x000fe400078e70ff */
[----:B--2---:R-:W-:-:S04]  /*150d0*/  LOP3.LUT R2, R2, 0x7f, RZ, 0xc0, !PT ;  /* 0x0000007f02027812 */ /* 0x004fc800078ec0ff */
[----:B------:R-:W-:-:S05]  /*150e0*/  SHF.R.U32.HI R2, RZ, 0x3, R2 ;  /* 0x00000003ff027819 */ /* 0x000fca0000011602 */
[----:B------:R-:W-:Y:S01]  /*150f0*/  IMAD.IADD R5, R5, 0x1, -R2 ;  /* 0x0000000105057824 */ /* 0x000fe200078e0a02 */
[----:B------:R-:W-:Y:S06]  /*15100*/  BRA.DIV UR4, `(.L_x_1416) ;  /* 0x0000003604bc7947 */ /* 0x000fec000b800000 */
[----:B------:R-:W2:Y:S01]  /*15110*/  SHFL.IDX PT, R14, R17, RZ, 0x181f ;  /* 0x00181fff110e7589 */ /* 0x000ea200000e0000 */
[----:B------:R-:W-:Y:S01]  /*15120*/  ULDC UR4, c[0x0][0x2f4] ;  /* 0x0000bd0000047ab9 */ /* 0x000fe20000000800 */
[C---:B-1----:R-:W-:Y:S01]  /*15130*/  IMAD.SHL.U32 R6, R34.reuse, 0x2, RZ ;  /* 0x0000000222067824 */ /* 0x042fe200078e00ff */
[C---:B------:R-:W-:Y:S01]  /*15140*/  ISETP.GE.AND P3, PT, R34.reuse, UR4, PT ;  /* 0x0000000422007c0c */ /* 0x040fe2000bf66270 */
[----:B0-----:R-:W0:Y:S01]  /*15150*/  SHFL.IDX PT, R3, R24, RZ, 0x181f ;  /* 0x00181fff18037589 */ /* 0x001e2200000e0000 */
[----:B------:R-:W-:Y:S01]  /*15160*/  LOP3.LUT R8, R34, 0x40, RZ, 0xfc, !PT ;  /* 0x0000004022087812 */ /* 0x000fe200078efcff */
[----:B------:R-:W-:Y:S01]  /*15170*/  IMAD R4, R7, 0x2, R22 ;  /* 0x0000000207047824 */ /* 0x000fe200078e0216 */
[----:B------:R-:W-:Y:S01]  /*15180*/  ISETP.LT.OR P4, PT, R5, 0x1, P3 ;  /* 0x000000010500780c */ /* 0x000fe20001f81670 */
[----:B------:R-:W-:Y:S01]  /*15190*/  SHFL.IDX PT, R7, R24, 0x1, 0x181f ;  /* 0x00381f0018077f89 */ /* 0x000fe200000e0000 */
[----:B------:R-:W-:Y:S02]  /*151a0*/  ISETP.GE.AND P2, PT, R8, UR4, PT ;  /* 0x0000000408007c0c */ /* 0x000fe4000bf46270 */
[----:B------:R-:W-:-:S02]  /*151b0*/  ISETP.GE.AND P1, PT, R37, UR4, PT ;  /* 0x0000000425007c0c */ /* 0x000fc4000bf26270 */
[----:B--2---:R-:W-:Y:S02]  /*151c0*/  IADD3 R2, P0, R14, R6, RZ ;  /* 0x000000060e027210 */ /* 0x004fe40007f1e0ff */
[----:B------:R-:W1:Y:S03]  /*151d0*/  SHFL.IDX PT, R14, R17, 0x1, 0x181f ;  /* 0x00381f00110e7f89 */ /* 0x000e6600000e0000 */
        /* <DEDUP_REMOVED lines=8> */
[----:B------:R1:W-:Y:S02]  /*15260*/  LDGSTS.E.BYPASS.LTC128B.128 [R4+0x6400], desc[UR36][R2.64+0x180], !P4 ;  /* 0x0640018002047fae */ /* 0x0003e4000e101d64 */
[----:B-1----:R-:W-:Y:S02]  /*15270*/  IADD3 R2, P4, R14, R6, RZ ;  /* 0x000000060e027210 */ /* 0x002fe40007f9e0ff */
[----:B------:R-:W0:Y:S03]  /*15280*/  SHFL.IDX PT, R14, R17, 0x2, 0x181f ;  /* 0x00581f00110e7f89 */ /* 0x000e2600000e0000 */
        /* <DEDUP_REMOVED lines=12> */
[----:B------:R0:W3:Y:S03]  /*15350*/  SHFL.IDX PT, R14, R17, 0x3, 0x181f ;  /* 0x00781f00110e7f89 */ /* 0x0000e600000e0000 */
        /* <DEDUP_REMOVED lines=9> */
.L_x_1511:
[C---:B------:R-:W-:Y:S02]  /*153f0*/  ISETP.LT.OR P3, PT, R5.reuse, 0x31, P3 ;  /* 0x000000310500780c */ /* 0x040fe40001f61670 */
[C---:B------:R-:W-:Y:S02]  /*15400*/  ISETP.LT.OR P2, PT, R5.reuse, 0x31, P2 ;  /* 0x000000310500780c */ /* 0x040fe40001741670 */
[C---:B------:R-:W-:Y:S02]  /*15410*/  ISETP.LT.OR P1, PT, R5.reuse, 0x31, P1 ;  /* 0x000000310500780c */ /* 0x040fe40000f21670 */
[----:B01----:R-:W-:Y:S02]  /*15420*/  IADD3 R2, P4, R14, R6, RZ ;  /* 0x000000060e027210 */ /* 0x003fe40007f9e0ff */
        /* <DEDUP_REMOVED lines=11> */
.L_x_1417:
        /* <DEDUP_REMOVED lines=10> */
.L_x_1418:
[----:B------:R1:W-:Y:S01]  /*15580*/  SYNCS.ARRIVE.TRANS64.A1T0 RZ, [R0+URZ+0x30850], RZ ;  /* 0x030850ff00ff79a7 */ /* 0x0003e2000810003f */
[----:B------:R-:W-:-:S04]  /*15590*/  IADD3 R25, R25, 0x1, RZ ;  /* 0x0000000119197810 */ /* 0x000fc80007ffe0ff */
[----:B------:R-:W-:-:S04]  /*155a0*/  ISETP.NE.AND P0, PT, R25, 0x2, PT ;  /* 0x000000021900780c */ /* 0x000fc80003f05270 */
[----:B0-----:R-:W-:Y:S02]  /*155b0*/  SEL R3, RZ, 0x1, P0 ;  /* 0x00000001ff037807 */ /* 0x001fe40000000000 */
[----:B------:R-:W-:Y:S02]  /*155c0*/  SEL R25, R25, RZ, P0 ;  /* 0x000000ff19197207 */ /* 0x000fe40000000000 */
[----:B-1----:R-:W-:-:S07]  /*155d0*/  LOP3.LUT R28, R28, R3, RZ, 0x3c, !PT ;  /* 0x000000031c1c7212 */ /* 0x002fce00078e3cff */
.L_x_1375:
[----:B------:R-:W-:Y:S05]  /*155e0*/  BSYNC B7 ;  /* 0x0000000000077941 */ /* 0x000fea0003800000 */
.L_x_1373:
        /* <DEDUP_REMOVED lines=8> */
[----:B------:R1:W2:Y:S01]  /*15670*/  LDS.128 R16, [R22+0x308d0] ;  /* 0x0308d00016107984 */ /* 0x0002a20000000c00 */
[----:B------:R-:W-:Y:S06]  /*15680*/  BAR.ARV 0x4, 0x180 ;  /* 0x0106000000007b1d */ /* 0x000fec0000002000 */
[----:B------:R-:W-:Y:S05]  /*15690*/  BRA `(.L_x_1420) ;  /* 0x0000000800cc7947 */ /* 0x000fea0003800000 */
.L_x_1419:
        /* <DEDUP_REMOVED lines=11> */
[----:B------:R-:W-:Y:S01]  /*15750*/  IMAD.MOV.U32 R5, RZ, RZ, RZ ;  /* 0x000000ffff057224 */ /* 0x000fe200078e00ff */
[C---:B------:R-:W-:Y:S02]  /*15760*/  ISETP.GE.U32.AND P2, PT, R8.reuse, 0x2, PT ;  /* 0x000000020800780c */ /* 0x040fe40003f46070 */
[C---:B------:R-:W-:Y:S01]  /*15770*/  ISETP.GE.U32.AND P3, PT, R8.reuse, 0x4, PT ;  /* 0x000000040800780c */ /* 0x040fe20003f66070 */
[----:B------:R-:W-:Y:S01]  /*15780*/  SHFL.IDX PT, R0, R16, RZ, 0x1f ;  /* 0x00001fff10007589 */ /* 0x000fe200000e0000 */
[C---:B------:R-:W-:Y:S02]  /*15790*/  ISETP.GE.U32.AND P4, PT, R8.reuse, 0x8, PT ;  /* 0x000000080800780c */ /* 0x040fe40003f86070 */
[C---:B------:R-:W-:Y:S01]  /*157a0*/  ISETP.GE.U32.AND P5, PT, R8.reuse, 0x10, PT ;  /* 0x000000100800780c */ /* 0x040fe20003fa6070 */
[----:B------:R-:W-:Y:S01]  /*157b0*/  SHFL.IDX PT, R4, R16, 0x1, 0x1f ;  /* 0x00201f0010047f89 */ /* 0x000fe200000e0000 */
[----:B--2---:R-:W-:Y:S01]  /*157c0*/  @!P1 IMAD.MOV.U32 R5, RZ, RZ, R2 ;  /* 0x000000ffff059224 */ /* 0x004fe200078e0002 */
[----:B------:R-:W-:-:S04]  /*157d0*/  ISETP.NE.AND P1, PT, R8, RZ, PT ;  /* 0x000000ff0800720c */ /* 0x000fc80003f25270 */
[----:B------:R-:W1:Y:S02]  /*157e0*/  SHFL.UP PT, R14, R5, 0x1, RZ ;  /* 0x04200000050e7989 */ /* 0x000e6400000e00ff */
[----:B-1----:R-:W-:-:S05]  /*157f0*/  SEL R6, R14, RZ, P1 ;  /* 0x000000ff0e067207 */ /* 0x002fca0000800000 */
[----:B------:R-:W-:-:S05]  /*15800*/  IMAD.IADD R6, R5, 0x1, R6 ;  /* 0x0000000105067824 */ /* 0x000fca00078e0206 */
[----:B------:R-:W1:Y:S02]  /*15810*/  SHFL.UP PT, R14, R6, 0x2, RZ ;  /* 0x04400000060e7989 */ /* 0x000e6400000e00ff */
[----:B-1----:R-:W-:-:S05]  /*15820*/  SEL R7, R14, RZ, P2 ;  /* 0x000000ff0e077207 */ /* 0x002fca0001000000 */
[----:B------:R-:W-:-:S05]  /*15830*/  IMAD.IADD R7, R6, 0x1, R7 ;  /* 0x0000000106077824 */ /* 0x000fca00078e0207 */
[----:B------:R-:W1:Y:S02]  /*15840*/  SHFL.UP PT, R14, R7, 0x4, RZ ;  /* 0x04800000070e7989 */ /* 0x000e6400000e00ff */
        /* <DEDUP_REMOVED lines=8> */
[----:B------:R1:W2:Y:S02]  /*158d0*/  SHFL.IDX PT, R14, R6, 0x1f, 0x1f ;  /* 0x03e01f00060e7f89 */ /* 0x0002a400000e0000 */
.L_x_1521:
[----:B------:R-:W-:Y:S02]  /*158e0*/  ULDC UR4, c[0x0][0xc38] ;  /* 0x00030e0000047ab9 */ /* 0x000fe40000000800 */
[----:B------:R-:W-:-:S04]  /*158f0*/  IMAD.U32 R7, RZ, RZ, UR4 ;  /* 0x00000004ff077e24 */ /* 0x000fc8000f8e00ff */
[----:B--2---:R-:W-:-:S04]  /*15900*/  IMAD R14, R14, R7, RZ ;  /* 0x000000070e0e7224 */ /* 0x004fc800078e02ff */
[----:B------:R-:W-:-:S05]  /*15910*/  IMAD.IADD R9, R4, 0x1, R14 ;  /* 0x0000000104097824 */ /* 0x000fca00078e020e */
[----:B------:R-:W-:-:S13]  /*15920*/  ISETP.GT.AND P6, PT, R9, R0, PT ;  /* 0x000000000900720c */ /* 0x000fda0003fc4270 */
[----:B------:R-:W-:Y:S05]  /*15930*/  @P6 BRA `(.L_x_1422) ;  /* 0x00000000009c6947 */ /* 0x000fea0003800000 */
.L_x_1427:
[----:B------:R-:W2:Y:S01]  /*15940*/  LDC R2, c[0x0][0xc3c] ;  /* 0x00030f00ff027b82 */ /* 0x000ea20000000800 */
[----:B------:R-:W-:-:S05]  /*15950*/  VIADD R19, R19, 0x1f ;  /* 0x0000001f13137836 */ /* 0x000fca0000000000 */
[----:B--2---:R-:W-:-:S13]  /*15960*/  ISETP.GE.AND P6, PT, R19, R2, PT ;  /* 0x000000021300720c */ /* 0x004fda0003fc6270 */
[----:B------:R-:W-:Y:S05]  /*15970*/  @P6 BRA `(.L_x_1423) ;  /* 0x0000000400d06947 */ /* 0x000fea0003800000 */
[----:B------:R-:W2:Y:S01]  /*15980*/  S2R R3, SR_TID.X ;  /* 0x0000000000037919 */ /* 0x000ea20000002100 */
[----:B------:R-:W-:Y:S01]  /*15990*/  BSSY B0, `(.L_x_1424) ;  /* 0x0000009000007945 */ /* 0x000fe20003800000 */
[----:B------:R-:W-:Y:S02]  /*159a0*/  MOV R5, RZ ;  /* 0x000000ff00057202 */ /* 0x000fe40000000f00 */
[----:B--2---:R-:W-:-:S05]  /*159b0*/  LOP3.LUT R3, R3, 0x1f, RZ, 0xc0, !PT ;  /* 0x0000001f03037812 */ /* 0x004fca00078ec0ff */
[----:B------:R-:W-:-:S05]  /*159c0*/  IMAD.IADD R7, R19, 0x1, R3 ;  /* 0x0000000113077824 */ /* 0x000fca00078e0203 */
[----:B------:R-:W-:-:S13]  /*159d0*/  ISETP.GE.OR P6, PT, R7, R2, !P0 ;  /* 0x000000020700720c */ /* 0x000fda00047c6670 */
[----:B------:R-:W-:Y:S05]  /*159e0*/  @P6 BRA `(.L_x_1425) ;  /* 0x00000000000c6947 */ /* 0x000fea0003800000 */
[----:B------:R-:W2:Y:S02]  /*159f0*/  LDC.64 R2, c[0x0][0xc80] ;  /* 0x00032000ff027b82 */ /* 0x000ea40000000a00 */
[----:B--2---:R-:W-:-:S05]  /*15a00*/  IMAD.WIDE R2, R7, 0x4, R2 ;  /* 0x0000000407027825 */ /* 0x004fca00078e0202 */
[----:B------:R2:W5:Y:S02]  /*15a10*/  LDG.E R5, desc[UR36][R2.64] ;  /* 0x0000002402057981 */ /* 0x000564000c1e1900 */
.L_x_1425:
[----:B------:R-:W-:Y:S05]  /*15a20*/  BSYNC B0 ;  /* 0x0000000000007941 */ /* 0x000fea0003800000 */
.L_x_1424:
[----:B------:R-:W-:-:S03]  /*15a30*/  UMOV UR4, 0xffffffff ;  /* 0xffffffff00047882 */ /* 0x000fc60000000000 */
[----:B------:R-:W-:Y:S05]  /*15a40*/  BRA.DIV UR4, `(.L_x_1426) ;  /* 0x0000003a04307947 */ /* 0x000fea000b800000 */
[----:B-----5:R-:W3:Y:S02]  /*15a50*/  SHFL.UP PT, R14, R5, 0x1, RZ ;  /* 0x04200000050e7989 */ /* 0x020ee400000e00ff */
[----:B---3--:R-:W-:-:S05]  /*15a60*/  SEL R14, R14, RZ, P1 ;  /* 0x000000ff0e0e7207 */ /* 0x008fca0000800000 */
[----:B------:R-:W-:-:S05]  /*15a70*/  IMAD.IADD R13, R5, 0x1, R14 ;  /* 0x00000001050d7824 */ /* 0x000fca00078e020e */
[----:B------:R-:W2:Y:S02]  /*15a80*/  SHFL.UP PT, R14, R13, 0x2, RZ ;  /* 0x044000000d0e7989 */ /* 0x000ea400000e00ff */
[----:B--2---:R-:W-:-:S05]  /*15a90*/  SEL R2, R14, RZ, P2 ;  /* 0x000000ff0e027207 */ /* 0x004fca0001000000 */
        /* <DEDUP_REMOVED lines=9> */
[----:B-1----:R-:W-:-:S05]  /*15b30*/  IMAD.IADD R6, R4, 0x1, R7 ;  /* 0x0000000104067824 */ /* 0x002fca00078e0207 */
[----:B------:R1:W2:Y:S02]  /*15b40*/  SHFL.IDX PT, R14, R6, 0x1f, 0x1f ;  /* 0x03e01f00060e7f89 */ /* 0x0002a400000e0000 */
.L_x_1529:
[----:B------:R-:W-:Y:S02]  /*15b50*/  ULDC UR4, c[0x0][0xc38] ;  /* 0x00030e0000047ab9 */ /* 0x000fe40000000800 */
[----:B------:R-:W-:-:S04]  /*15b60*/  IMAD.U32 R7, RZ, RZ, UR4 ;  /* 0x00000004ff077e24 */ /* 0x000fc8000f8e00ff */
[----:B--2---:R-:W-:-:S05]  /*15b70*/  IMAD R14, R14, R7, RZ ;  /* 0x000000070e0e7224 */ /* 0x004fca00078e02ff */
[----:B------:R-:W-:-:S04]  /*15b80*/  IADD3 R9, R14, R9, RZ ;  /* 0x000000090e097210 */ /* 0x000fc80007ffe0ff */
[----:B------:R-:W-:-:S13]  /*15b90*/  ISETP.GT.AND P6, PT, R9, R0, PT ;  /* 0x000000000900720c */ /* 0x000fda0003fc4270 */
[----:B------:R-:W-:Y:S05]  /*15ba0*/  @!P6 BRA `(.L_x_1427) ;  /* 0xfffffffc0064e947 */ /* 0x000fea000383ffff */
.L_x_1422:
[----:B------:R-:W-:Y:S01]  /*15bb0*/  IMAD.IADD R16, R9, 0x1, -R14 ;  /* 0x0000000109107824 */ /* 0x000fe200078e0a0e */
[----:B------:R-:W-:-:S03]  /*15bc0*/  UMOV UR4, 0xffffffff ;  /* 0xffffffff00047882 */ /* 0x000fc60000000000 */
[----:B------:R-:W-:-:S05]  /*15bd0*/  IMAD R3, R6, R7, R16 ;  /* 0x0000000706037224 */ /* 0x000fca00078e0210 */
[----:B------:R-:W-:Y:S01]  /*15be0*/  ISETP.GT.AND P6, PT, R3, R0, PT ;  /* 0x000000000300720c */ /* 0x000fe20003fc4270 */
[----:B------:R-:W-:-:S12]  /*15bf0*/  BRA.DIV UR4, `(.L_x_1428) ;  /* 0x0000003a04807947 */ /* 0x000fd8000b800000 */
[----:B------:R-:W-:-:S04]  /*15c00*/  VOTE.ANY R2, PT, !P6 ;  /* 0x0000000000027806 */ /* 0x000fc800070e0100 */
[----:B------:R-:W2:Y:S02]  /*15c10*/  POPC R4, R2 ;  /* 0x0000000200047309 */ /* 0x000ea40000000000 */
[----:B--2---:R2:W3:Y:S02]  /*15c20*/  SHFL.IDX PT, R5, R5, R4, 0x1f ;  /* 0x00001f0405057589 */ /* 0x0044e400000e0000 */
.L_x_1533:
[----:B------:R-:W-:Y:S01]  /*15c30*/  ISETP.NE.AND P0, PT, R2, RZ, PT ;  /* 0x000000ff0200720c */ /* 0x000fe20003f05270 */
[----:B------:R-:W-:-:S12]  /*15c40*/  IMAD.MOV.U32 R14, RZ, RZ, RZ ;  /* 0x000000ffff0e7224 */ /* 0x000fd800078e00ff */
[----:B------:R-:W-:Y:S05]  /*15c50*/  @!P0 BRA `(.L_x_1429) ;  /* 0x0000000000108947 */ /* 0x000fea0003800000 */
[----:B------:R-:W-:Y:S01]  /*15c60*/  UMOV UR4, 0xffffffff ;  /* 0xffffffff00047882 */ /* 0x000fe20000000000 */
[----:B------:R-:W-:Y:S02]  /*15c70*/  VIADD R12, R4, 0xffffffff ;  /* 0xffffffff040c7836 */ /* 0x000fe40000000000 */
[----:B------:R-:W-:Y:S05]  /*15c80*/  BRA.DIV UR4, `(.L_x_1430) ;  /* 0x0000003a04a47947 */ /* 0x000fea000b800000 */
[----:B------:R4:W0:Y:S02]  /*15c90*/  SHFL.IDX PT, R14, R6, R12, 0x1f ;  /* 0x00001f0c060e7589 */ /* 0x00082400000e0000 */
.L_x_1429:
[----:B------:R-:W5:Y:S01]  /*15ca0*/  LDC.64 R2, c[0x0][0xc90] ;  /* 0x00032400ff027b82 */ /* 0x000f620000000a00 */
[----:B------:R-:W-:-:S04]  /*15cb0*/  IMAD.IADD R19, R4, 0x1, R19 ;  /* 0x0000000104137824 */ /* 0x000fc800078e0213 */
[----:B-----5:R-:W-:-:S05]  /*15cc0*/  IMAD.WIDE R2, R19, 0x4, R2 ;  /* 0x0000000413027825 */ /* 0x020fca00078e0202 */
[----:B-1--4-:R1:W2:Y:S01]  /*15cd0*/  LDG.E R6, desc[UR36][R2.64] ;  /* 0x0000002402067981 */ /* 0x0122a2000c1e1900 */
[----:B0-----:R-:W-:Y:S01]  /*15ce0*/  IMAD R16, R14, R7, R16 ;  /* 0x000000070e107224 */ /* 0x001fe200078e0210 */
[----:B-1----:R-:W-:Y:S01]  /*15cf0*/  MOV R2, RZ ;  /* 0x000000ff00027202 */ /* 0x002fe20000000f00 */
[----:B--23--:R-:W-:-:S05]  /*15d00*/  IMAD R4, R5, R6, RZ ;  /* 0x0000000605047224 */ /* 0x00cfca00078e02ff */
[----:B------:R-:W-:-:S04]  /*15d10*/  IABS R8, R4 ;  /* 0x0000000400087213 */ /* 0x000fc80000000000 */
[----:B------:R-:W0:Y:S08]  /*15d20*/  I2F.RP R10, R8 ;  /* 0x00000008000a7306 */ /* 0x000e300000209400 */
[----:B0-----:R-:W0:Y:S02]  /*15d30*/  MUFU.RCP R10, R10 ;  /* 0x0000000a000a7308 */ /* 0x001e240000001000 */
[----:B0-----:R-:W-:-:S06]  /*15d40*/  VIADD R11, R10, 0xffffffe ;  /* 0x0ffffffe0a0b7836 */ /* 0x001fcc0000000000 */
[----:B------:R-:W0:Y:S02]  /*15d50*/  F2I.FTZ.U32.TRUNC.NTZ R3, R11 ;  /* 0x0000000b00037305 */ /* 0x000e24000021f000 */
[----:B0-----:R-:W-:-:S04]  /*15d60*/  IMAD.MOV R9, RZ, RZ, -R3 ;  /* 0x000000ffff097224 */ /* 0x001fc800078e0a03 */
[----:B------:R-:W-:-:S04]  /*15d70*/  IMAD R9, R9, R8, RZ ;  /* 0x0000000809097224 */ /* 0x000fc800078e02ff */
[----:B------:R-:W-:-:S04]  /*15d80*/  IMAD.HI.U32 R2, R3, R9, R2 ;  /* 0x0000000903027227 */ /* 0x000fc800078e0002 */
[----:B------:R-:W-:Y:S01]  /*15d90*/  IMAD.IADD R9, R0, 0x1, -R16 ;  /* 0x0000000100097824 */ /* 0x000fe200078e0a10 */
[----:B------:R-:W-:-:S04]  /*15da0*/  IABS R0, R4 ;  /* 0x0000000400007213 */ /* 0x000fc80000000000 */
[----:B------:R-:W-:Y:S01]  /*15db0*/  IABS R3, R9 ;  /* 0x0000000900037213 */ /* 0x000fe20000000000 */
[----:B------:R-:W-:-:S04]  /*15dc0*/  IMAD.MOV R0, RZ, RZ, -R0 ;  /* 0x000000ffff007224 */ /* 0x000fc800078e0a00 */
        /* <DEDUP_REMOVED lines=12> */
[----:B------:R-:W-:Y:S02]  /*15e90*/  IMAD R0, R6, R2, RZ ;  /* 0x0000000206007224 */ /* 0x000fe400078e02ff */
[----:B------:R-:W-:-:S03]  /*15ea0*/  IMAD.MOV R2, RZ, RZ, -R2 ;  /* 0x000000ffff027224 */ /* 0x000fc600078e0a02 */
[----:B------:R-:W-:Y:S01]  /*15eb0*/  IADD3 R3, -R0, RZ, RZ ;  /* 0x000000ff00037210 */ /* 0x000fe20007ffe1ff */
[----:B------:R-:W-:-:S03]  /*15ec0*/  IMAD R9, R4, R2, R9 ;  /* 0x0000000204097224 */ /* 0x000fc600078e0209 */
[----:B------:R-:W-:-:S04]  /*15ed0*/  VIADDMNMX R6, R3, R7, R6, PT ;  /* 0x0000000703067246 */ /* 0x000fc80003800106 */
[-C--:B------:R-:W-:Y:S02]  /*15ee0*/  IABS R7, R6.reuse ;  /* 0x0000000600077213 */ /* 0x080fe40000000000 */
[----:B------:R-:W-:Y:S02]  /*15ef0*/  IABS R4, R6 ;  /* 0x0000000600047213 */ /* 0x000fe40000000000 */
[----:B------:R-:W0:Y:S03]  /*15f00*/  I2F.RP R8, R7 ;  /* 0x0000000700087306 */ /* 0x000e260000209400 */
[----:B------:R-:W-:-:S05]  /*15f10*/  IMAD.MOV R4, RZ, RZ, -R4 ;  /* 0x000000ffff047224 */ /* 0x000fca00078e0a04 */
[----:B0-----:R-:W0:Y:S02]  /*15f20*/  MUFU.RCP R8, R8 ;  /* 0x0000000800087308 */ /* 0x001e240000001000 */
[----:B0-----:R-:W-:-:S06]  /*15f30*/  VIADD R3, R8, 0xffffffe ;  /* 0x0ffffffe08037836 */ /* 0x001fcc0000000000 */
[----:B------:R-:W0:Y:S02]  /*15f40*/  F2I.FTZ.U32.TRUNC.NTZ R3, R3 ;  /* 0x0000000300037305 */ /* 0x000e24000021f000 */
[----:B0-----:R-:W-:-:S04]  /*15f50*/  IMAD.MOV R2, RZ, RZ, -R3 ;  /* 0x000000ffff027224 */ /* 0x001fc800078e0a03 */
[----:B------:R-:W-:Y:S02]  /*15f60*/  IMAD R11, R2, R7, RZ ;  /* 0x00000007020b7224 */ /* 0x000fe400078e02ff */
[----:B------:R-:W-:-:S04]  /*15f70*/  IMAD.MOV.U32 R2, RZ, RZ, RZ ;  /* 0x000000ffff027224 */ /* 0x000fc800078e00ff */
[----:B------:R-:W-:Y:S01]  /*15f80*/  IMAD.HI.U32 R2, R3, R11, R2 ;  /* 0x0000000b03027227 */ /* 0x000fe200078e0002 */
[----:B------:R-:W-:Y:S02]  /*15f90*/  IABS R11, R9 ;  /* 0x00000009000b7213 */ /* 0x000fe40000000000 */
[C---:B------:R-:W-:Y:S01]  /*15fa0*/  LOP3.LUT R3, R9.reuse, R6, RZ, 0x3c, !PT ;  /* 0x0000000609037212 */ /* 0x040fe200078e3cff */
[----:B------:R-:W-:Y:S02]  /*15fb0*/  IMAD.IADD R9, R9, 0x1, R0 ;  /* 0x0000000109097824 */ /* 0x000fe400078e0200 */
[----:B------:R-:W-:Y:S01]  /*15fc0*/  IMAD.HI.U32 R2, R2, R11, RZ ;  /* 0x0000000b02027227 */ /* 0x000fe200078e00ff */
[----:B------:R-:W-:-:S03]  /*15fd0*/  ISETP.GE.AND P2, PT, R3, RZ, PT ;  /* 0x000000ff0300720c */ /* 0x000fc60003f46270 */
[----:B------:R-:W-:-:S05]  /*15fe0*/  IMAD R4, R2, R4, R11 ;  /* 0x0000000402047224 */ /* 0x000fca00078e020b */
[----:B------:R-:W-:-:S13]  /*15ff0*/  ISETP.GT.U32.AND P1, PT, R7, R4, PT ;  /* 0x000000040700720c */ /* 0x000fda0003f24070 */
[----:B------:R-:W-:Y:S01]  /*16000*/  @!P1 IMAD.IADD R4, R4, 0x1, -R7 ;  /* 0x0000000104049824 */ /* 0x000fe200078e0a07 */
[----:B------:R-:W-:Y:S02]  /*16010*/  @!P1 IADD3 R2, R2, 0x1, RZ ;  /* 0x0000000102029810 */ /* 0x000fe40007ffe0ff */
[----:B------:R-:W-:Y:S02]  /*16020*/  ISETP.NE.AND P1, PT, R6, RZ, PT ;  /* 0x000000ff0600720c */ /* 0x000fe40003f25270 */
[----:B------:R-:W-:-:S13]  /*16030*/  ISETP.GE.U32.AND P0, PT, R4, R7, PT ;  /* 0x000000070400720c */ /* 0x000fda0003f06070 */
[----:B------:R-:W-:-:S04]  /*16040*/  @P0 VIADD R2, R2, 0x1 ;  /* 0x0000000102020836 */ /* 0x000fc80000000000 */
[----:B------:R-:W-:Y:S01]  /*16050*/  @!P2 IMAD.MOV R2, RZ, RZ, -R2 ;  /* 0x000000ffff02a224 */ /* 0x000fe200078e0a02 */
[----:B------:R-:W-:Y:S01]  /*16060*/  @!P1 LOP3.LUT R2, RZ, R6, RZ, 0x33, !PT ;  /* 0x00000006ff029212 */ /* 0x000fe200078e33ff */
[----:B------:R-:W-:-:S04]  /*16070*/  IMAD.MOV R6, RZ, RZ, -R6 ;  /* 0x000000ffff067224 */ /* 0x000fc800078e0a06 */
[----:B------:R-:W-:Y:S01]  /*16080*/  IMAD R18, R2, R6, R9 ;  /* 0x0000000602127224 */ /* 0x000fe200078e0209 */
[----:B------:R-:W-:-:S05]  /*16090*/  LOP3.LUT R2, RZ, R2, RZ, 0x33, !PT ;  /* 0x00000002ff027212 */ /* 0x000fca00078e33ff */
[----:B------:R-:W-:Y:S01]  /*160a0*/  IMAD.IADD R17, R5, 0x1, R2 ;  /* 0x0000000105117824 */ /* 0x000fe200078e0202 */
[----:B------:R-:W-:Y:S06]  /*160b0*/  BRA `(.L_x_1431) ;  /* 0x00000000001c7947 */ /* 0x000fec0003800000 */
.L_x_1423:
[----:B------:R-:W-:Y:S01]  /*160c0*/  UMOV UR4, URZ ;  /* 0x0000003f00047c82 */ /* 0x000fe20008000000 */
[----:B------:R-:W-:Y:S01]  /*160d0*/  UMOV UR5, URZ ;  /* 0x0000003f00057c82 */ /* 0x000fe20008000000 */
[----:B------:R-:W-:Y:S01]  /*160e0*/  ULDC UR6, c[0x0][0xc3c] ;  /* 0x00030f0000067ab9 */ /* 0x000fe20000000800 */
[----:B------:R-:W-:Y:S01]  /*160f0*/  IMAD.MOV.U32 R16, RZ, RZ, R0 ;  /* 0x000000ffff107224 */ /* 0x000fe200078e0000 */
[----:B------:R-:W-:Y:S01]  /*16100*/  MOV R17, UR4 ;  /* 0x0000000400117c02 */ /* 0x000fe20008000f00 */
[----:B------:R-:W-:Y:S02]  /*16110*/  IMAD.U32 R18, RZ, RZ, UR5 ;  /* 0x00000005ff127e24 */ /* 0x000fe4000f8e00ff */
[----:B------:R-:W-:-:S07]  /*16120*/  IMAD.U32 R19, RZ, RZ, UR6 ;  /* 0x00000006ff137e24 */ /* 0x000fce000f8e00ff */
.L_x_1431:
[----:B------:R-:W2:Y:S01]  /*16130*/  S2R R0, SR_TID.X ;  /* 0x0000000000007919 */ /* 0x000ea20000002100 */
[----:B------:R-:W-:Y:S05]  /*16140*/  WARPSYNC.ALL ;  /* 0x0000000000007948 */ /* 0x000fea0003800000 */
[----:B------:R-:W-:Y:S01]  /*16150*/  BAR.SYNC.DEFER_BLOCKING 0x4, 0x180 ;  /* 0x0106000000007b1d */ /* 0x000fe20000010000 */
[----:B--2---:R-:W-:-:S04]  /*16160*/  LOP3.LUT R0, R0, 0x1f, RZ, 0xc0, !PT ;  /* 0x0000001f00007812 */ /* 0x004fc800078ec0ff */
[----:B------:R-:W-:-:S13]  /*16170*/  ISETP.NE.AND P0, PT, R0, RZ, PT ;  /* 0x000000ff0000720c */ /* 0x000fda0003f05270 */
[----:B------:R-:W2:Y:S01]  /*16180*/  @!P0 S2R R3, SR_CgaCtaId ;  /* 0x0000000000038919 */ /* 0x000ea20000008800 */
[----:B------:R-:W-:-:S04]  /*16190*/  @!P0 MOV R0, 0x400 ;  /* 0x0000040000008802 */ /* 0x000fc80000000f00 */
[----:B--2---:R-:W-:-:S05]  /*161a0*/  @!P0 LEA R22, R3, R0, 0x18 ;  /* 0x0000000003168211 */ /* 0x004fca00078ec0ff */
[----:B------:R3:W-:Y:S01]  /*161b0*/  @!P0 STS.128 [R22+0x308d0], R16 ;  /* 0x0308d01016008388 */ /* 0x0007e20000000c00 */
[----:B------:R-:W-:Y:S06]  /*161c0*/  BAR.ARV 0x5, 0x180 ;  /* 0x0146000000007b1d */ /* 0x000fec0000002000 */
.L_x_1420:
[----:B------:R-:W-:Y:S02]  /*161d0*/  ULDC UR4, c[0x0][0xc3c] ;  /* 0x00030f0000047ab9 */ /* 0x000fe40000000800 */
[----:B--2---:R-:W-:-:S13]  /*161e0*/  ISETP.GE.AND P0, PT, R19, UR4, PT ;  /* 0x0000000413007c0c */ /* 0x004fda000bf06270 */
[----:B------:R-:W-:Y:S05]  /*161f0*/  @!P0 BRA `(.L_x_1432) ;  /* 0xffffffb400a08947 */ /* 0x000fea000383ffff */
[----:B------:R-:W-:Y:S05]  /*16200*/  BSYNC B8 ;  /* 0x0000000000087941 */ /* 0x000fea0003800000 */
.L_x_1361:
[----:B------:R-:W2:Y:S01]  /*16210*/  LDL.LU R0, [R1+0x1c] ;  /* 0x00001c0001007983 */ /* 0x000ea20000300800 */
[----:B------:R-:W-:Y:S01]  /*16220*/  BSSY B0, `(.L_x_1433) ;  /* 0x000000b000007945 */ /* 0x000fe20003800000 */
[----:B------:R-:W4:Y:S01]  /*16230*/  S2R R5, SR_CgaCtaId ;  /* 0x0000000000057919 */ /* 0x000f220000008800 */
[----:B--2---:R-:W-:-:S05]  /*16240*/  VIADD R0, R0, 0x1 ;  /* 0x0000000100007836 */ /* 0x004fca0000000000 */
[----:B-1----:R-:W-:-:S04]  /*16250*/  LEA.HI R2, R0, R0, RZ, 0x1 ;  /* 0x0000000000027211 */ /* 0x002fc800078f08ff */
[----:B------:R-:W-:Y:S02]  /*16260*/  LOP3.LUT R3, R2, 0xfffffffe, RZ, 0xc0, !PT ;  /* 0xfffffffe02037812 */ /* 0x000fe400078ec0ff */
[----:B------:R-:W-:-:S03]  /*16270*/  MOV R2, 0x400 ;  /* 0x0000040000027802 */ /* 0x000fc60000000f00 */
[----:B------:R-:W-:Y:S01]  /*16280*/  IMAD.IADD R0, R0, 0x1, -R3 ;  /* 0x0000000100007824 */ /* 0x000fe200078e0a03 */
[----:B----4-:R-:W-:-:S04]  /*16290*/  LEA R4, R5, R2, 0x18 ;  /* 0x0000000205047211 */ /* 0x010fc800078ec0ff */
[----:B------:R-:W-:-:S04]  /*162a0*/  SHF.L.U32 R0, R0, 0x1f, RZ ;  /* 0x0000001f00007819 */ /* 0x000fc800000006ff */
[----:B------:R-:W1:Y:S02]  /*162b0*/  SYNCS.PHASECHK.TRANS64.TRYWAIT P0, [R4+URZ+0x30820], R0 ;  /* 0x03082000040075a7 */ /* 0x000e64000800017f */
[----:B-1----:R-:W-:Y:S05]  /*162c0*/  @!P0 BRA `(.L_x_1434) ;  /* 0x0000003400388947 */ /* 0x002fea0003800000 */
.L_x_1536:
[----:B------:R-:W-:Y:S05]  /*162d0*/  BSYNC B0 ;  /* 0x0000000000007941 */ /* 0x000fea0003800000 */
.L_x_1433:
[----:B------:R-:W-:-:S03]  /*162e0*/  UMOV UR4, 0xffffffff ;  /* 0xffffffff00047882 */ /* 0x000fc60000000000 */
[----:B------:R-:W-:Y:S05]  /*162f0*/  BRA.DIV UR4, `(.L_x_1435) ;  /* 0x0000003604407947 */ /* 0x000fea000b800000 */
[----:B-1----:R-:W1:Y:S02]  /*16300*/  S2R R0, SR_TID.X ;  /* 0x0000000000007919 */ /* 0x002e640000002100 */
[----:B-1----:R-:W-:-:S04]  /*16310*/  SHF.R.U32.HI R0, RZ, 0x5, R0 ;  /* 0x00000005ff007819 */ /* 0x002fc80000011600 */
[----:B------:R-:W-:-:S05]  /*16320*/  LOP3.LUT R0, R0, 0x3, RZ, 0xc0, !PT ;  /* 0x0000000300007812 */ /* 0x000fca00078ec0ff */
[----:B------:R1:W2:Y:S02]  /*16330*/  SHFL.IDX PT, R14, R0, RZ, 0x1f ;  /* 0x00001fff000e7589 */ /* 0x0002a400000e0000 */
.L_x_1539:
[----:B--2---:R-:W-:Y:S01]  /*16340*/  ISETP.NE.AND P0, PT, R14, RZ, PT ;  /* 0x000000ff0e00720c */ /* 0x004fe20003f05270 */
[----:B------:R-:W-:-:S12]  /*16350*/  BSSY B0, `(.L_x_1436) ;  /* 0x0000026000007945 */ /* 0x000fd80003800000 */
[----:B------:R-:W-:Y:S05]  /*16360*/  @P0 BRA `(.L_x_1437) ;  /* 0x0000000000900947 */ /* 0x000fea0003800000 */
[----:B------:R-:W-:-:S03]  /*16370*/  UMOV UR4, 0xffffffff ;  /* 0xffffffff00047882 */ /* 0x000fc60000000000 */
[----:B------:R-:W-:Y:S05]  /*16380*/  BRA.DIV UR4, `(.L_x_1438) ;  /* 0x0000003604507947 */ /* 0x000fea000b800000 */
[----:B------:R-:W-:-:S13]  /*16390*/  ELECT P6, URZ, PT ;  /* 0x00000000003f782f */ /* 0x000fda00038c0000 */
.L_x_1542:
        /* <DEDUP_REMOVED lines=8> */
.L_x_1439:
[C---:B------:R-:W-:Y:S01]  /*16420*/  IMAD R5, R25.reuse, 0x8, R4 ;  /* 0x0000000819057824 */ /* 0x040fe200078e0204 */
[----:B------:R-:W-:Y:S02]  /*16430*/  SHF.L.U32 R0, R28, 0x1f, RZ ;  /* 0x0000001f1c007819 */ /* 0x000fe400000006ff */
[----:B------:R-:W-:Y:S02]  /*16440*/  IADD3 R25, R25, 0x1, RZ ;  /* 0x0000000119197810 */ /* 0x000fe40007ffe0ff */
[----:B------:R-:W1:Y:S02]  /*16450*/  SYNCS.PHASECHK.TRANS64.TRYWAIT P1, [R5+URZ+0x30840], R0 ;  /* 0x03084000050075a7 */ /* 0x000e64000802017f */
[----:B------:R-:W-:-:S04]  /*16460*/  ISETP.NE.AND P2, PT, R25, 0x2, PT ;  /* 0x000000021900780c */ /* 0x000fc80003f45270 */
[----:B------:R-:W-:Y:S01]  /*16470*/  SEL R3, RZ, 0x1, P2 ;  /* 0x00000001ff037807 */ /* 0x000fe20001000000 */
[----:B-1----:R-:W-:Y:S08]  /*16480*/  @!P1 BRA `(.L_x_1440) ;  /* 0x0000003400309947 */ /* 0x002ff00003800000 */
.L_x_1543:
[----:B------:R-:W-:Y:S02]  /*16490*/  SEL R25, R25, RZ, P2 ;  /* 0x000000ff19197207 */ /* 0x000fe40001000000 */
[----:B------:R-:W-:Y:S01]  /*164a0*/  LOP3.LUT R2, R28, R3, RZ, 0x3c, !PT ;  /* 0x000000031c027212 */ /* 0x000fe200078e3cff */
[----:B------:R-:W-:Y:S06]  /*164b0*/  @!P0 BRA `(.L_x_1441) ;  /* 0x0000000000048947 */ /* 0x000fec0003800000 */
[----:B------:R-:W-:Y:S01]  /*164c0*/  BPT.TRAP 0x1 ;  /* 0x000000040000795c */ /* 0x000fe20000300000 */
.L_x_1441:
[----:B------:R-:W-:Y:S01]  /*164d0*/  IMAD R25, R25, 0x8, R4 ;  /* 0x0000000819197824 */ /* 0x000fe200078e0204 */
[----:B------:R-:W-:-:S04]  /*164e0*/  SHF.L.U32 R2, R2, 0x1f, RZ ;  /* 0x0000001f02027819 */ /* 0x000fc800000006ff */
[----:B------:R-:W2:Y:S02]  /*164f0*/  SYNCS.PHASECHK.TRANS64.TRYWAIT P1, [R25+URZ+0x30840], R2 ;  /* 0x03084002190075a7 */ /* 0x000ea4000802017f */
[----:B--2---:R-:W-:Y:S05]  /*16500*/  @!P1 BRA `(.L_x_1442) ;  /* 0x0000003400249947 */ /* 0x004fea0003800000 */
.L_x_1544:
[----:B------:R-:W-:Y:S05]  /*16510*/  @!P0 BRA `(.L_x_1443) ;  /* 0x0000000000048947 */ /* 0x000fea0003800000 */
[----:B------:R-:W-:Y:S01]  /*16520*/  BPT.TRAP 0x1 ;  /* 0x000000040000795c */ /* 0x000fe20000300000 */
.L_x_1443:
[----:B------:R-:W4:Y:S02]  /*16530*/  SYNCS.PHASECHK.TRANS64.TRYWAIT P1, [R5+URZ+0x30860], R0 ;  /* 0x03086000050075a7 */ /* 0x000f24000802017f */
[----:B----4-:R-:W-:Y:S05]  /*16540*/  @!P1 BRA `(.L_x_1444) ;  /* 0x0000003400289947 */ /* 0x010fea0003800000 */
.L_x_1545:
[----:B------:R-:W-:Y:S05]  /*16550*/  @!P0 BRA `(.L_x_1445) ;  /* 0x0000000000048947 */ /* 0x000fea0003800000 */
[----:B------:R-:W-:Y:S01]  /*16560*/  BPT.TRAP 0x1 ;  /* 0x000000040000795c */ /* 0x000fe20000300000 */
.L_x_1445:
[----:B------:R0:W0:Y:S02]  /*16570*/  SYNCS.PHASECHK.TRANS64.TRYWAIT P0, [R25+URZ+0x30860], R2 ;  /* 0x03086002190075a7 */ /* 0x000024000800017f */
[----:B0-----:R-:W-:Y:S05]  /*16580*/  @!P0 NANOSLEEP.SYNCS 0x989680 ;  /* 0x009896800000895d */ /* 0x001fea0003900000 */
[----:B------:R-:W0:Y:S02]  /*16590*/  @!P0 SYNCS.PHASECHK.TRANS64 P0, [R25+URZ+0x30860], R2 ;  /* 0x03086002190085a7 */ /* 0x000e24000800007f */
[----:B0-----:R-:W-:Y:S05]  /*165a0*/  @!P0 BRA `(.L_x_1445) ;  /* 0xfffffffc00f08947 */ /* 0x001fea000383ffff */
.L_x_1437:
[----:B------:R-:W-:Y:S05]  /*165b0*/  BSYNC B0 ;  /* 0x0000000000007941 */ /* 0x000fea0003800000 */
.L_x_1436:
[----:B------:R-:W-:Y:S05]  /*165c0*/  EXIT ;  /* 0x000000000000794d */ /* 0x000fea0003800000 */
.L_x_1255:
[----:B0-----:R-:W-:-:S04]  /*165d0*/  IMAD.U32 R3, RZ, RZ, UR40 ;  /* 0x00000028ff037e24 */ /* 0x001fc8000f8e00ff */
[----:B------:R0:W1:Y:S03]  /*165e0*/  SYNCS.PHASECHK.TRANS64.TRYWAIT P1, [R3+URZ+0x30800], R0 ;  /* 0x03080000030075a7 */ /* 0x000066000802017f */
[----:B-1----:R-:W-:Y:S05]  /*165f0*/  @!P1 NANOSLEEP.SYNCS 0x989680 ;  /* 0x009896800000995d */ /* 0x002fea0003900000 */
[----:B------:R-:W1:Y:S02]  /*16600*/  @!P1 SYNCS.PHASECHK.TRANS64 P1, [R3+URZ+0x30800], R0 ;  /* 0x03080000030095a7 */ /* 0x000e64000802007f */
[----:B-1----:R-:W-:Y:S05]  /*16610*/  @!P1 BRA `(.L_x_1255) ;  /* 0xfffffffc00ec9947 */ /* 0x002fea000383ffff */
[----:B------:R-:W-:Y:S05]  /*16620*/  BRA `(.L_x_1446) ;  /* 0xfffffeb400f87947 */ /* 0x000fea000383ffff */
.L_x_1259:
[----:B-1----:R1:W2:Y:S02]  /*16630*/  SYNCS.PHASECHK.TRANS64.TRYWAIT P1, [R3+URZ+0x30830], R0 ;  /* 0x03083000030075a7 */ /* 0x0022a4000802017f */
[----:B--2---:R-:W-:Y:S05]  /*16640*/  @!P1 NANOSLEEP.SYNCS 0x989680 ;  /* 0x009896800000995d */ /* 0x004fea0003900000 */
[----:B------:R-:W2:Y:S02]  /*16650*/  @!P1 SYNCS.PHASECHK.TRANS64 P1, [R3+URZ+0x30830], R0 ;  /* 0x03083000030095a7 */ /* 0x000ea4000802007f */
[----:B--2---:R-:W-:Y:S05]  /*16660*/  @!P1 BRA `(.L_x_1259) ;  /* 0xfffffffc00f09947 */ /* 0x004fea000383ffff */
[----:B------:R-:W-:Y:S05]  /*16670*/  BRA `(.L_x_1258) ;  /* 0xfffffeb800147947 */ /* 0x000fea000383ffff */
.L_x_1276:
[----:B-1----:R-:W-:-:S04]  /*16680*/  IMAD.U32 R4, RZ, RZ, UR7 ;  /* 0x00000007ff047e24 */ /* 0x002fc8000f8e00ff */
[----:B------:R1:W2:Y:S03]  /*16690*/  SYNCS.PHASECHK.TRANS64.TRYWAIT P1, [R4+URZ+0x30830], R3 ;  /* 0x03083003040075a7 */ /* 0x0002a6000802017f */
[----:B--2---:R-:W-:Y:S05]  /*166a0*/  @!P1 NANOSLEEP.SYNCS 0x989680 ;  /* 0x009896800000995d */ /* 0x004fea0003900000 */
[----:B------:R-:W2:Y:S02]  /*166b0*/  @!P1 SYNCS.PHASECHK.TRANS64 P1, [R4+URZ+0x30830], R3 ;  /* 0x03083003040095a7 */ /* 0x000ea4000802007f */
[----:B--2---:R-:W-:Y:S05]  /*166c0*/  @!P1 BRA `(.L_x_1276) ;  /* 0xfffffffc00ec9947 */ /* 0x004fea000383ffff */
[----:B------:R-:W-:Y:S05]  /*166d0*/  BRA `(.L_x_1275) ;  /* 0xfffffee400407947 */ /* 0x000fea000383ffff */
.L_x_1280:
[----:B01----:R-:W-:-:S04]  /*166e0*/  IMAD.U32 R3, RZ, RZ, UR14 ;  /* 0x0000000eff037e24 */ /* 0x003fc8000f8e00ff */
[----:B------:R0:W1:Y:S03]  /*166f0*/  SYNCS.PHASECHK.TRANS64.TRYWAIT P1, [R3+URZ+0x30850], R0 ;  /* 0x03085000030075a7 */ /* 0x000066000802017f */
[----:B-1----:R-:W-:Y:S05]  /*16700*/  @!P1 NANOSLEEP.SYNCS 0x989680 ;  /* 0x009896800000995d */ /* 0x002fea0003900000 */
[----:B------:R-:W1:Y:S02]  /*16710*/  @!P1 SYNCS.PHASECHK.TRANS64 P1, [R3+URZ+0x30850], R0 ;  /* 0x03085000030095a7 */ /* 0x000e64000802007f */
[----:B-1----:R-:W-:Y:S05]  /*16720*/  @!P1 BRA `(.L_x_1280) ;  /* 0xfffffffc00ec9947 */ /* 0x002fea000383ffff */
[----:B------:R-:W-:Y:S05]  /*16730*/  BRA `(.L_x_1279) ;  /* 0xfffffef000e47947 */ /* 0x000fea000383ffff */
.L_x_1299:
[----:B-1----:R-:W-:-:S04]  /*16740*/  IMAD.U32 R4, RZ, RZ, UR7 ;  /* 0x00000007ff047e24 */ /* 0x002fc8000f8e00ff */
[----:B------:R1:W2:Y:S03]  /*16750*/  SYNCS.PHASECHK.TRANS64.TRYWAIT P1, [R4+URZ+0x30830], R3 ;  /* 0x03083003040075a7 */ /* 0x0002a6000802017f */
[----:B--2---:R-:W-:Y:S05]  /*16760*/  @!P1 NANOSLEEP.SYNCS 0x989680 ;  /* 0x009896800000995d */ /* 0x004fea0003900000 */
[----:B------:R-:W2:Y:S02]  /*16770*/  @!P1 SYNCS.PHASECHK.TRANS64 P1, [R4+URZ+0x30830], R3 ;  /* 0x03083003040095a7 */ /* 0x000ea4000802007f */
[----:B--2---:R-:W-:Y:S05]  /*16780*/  @!P1 BRA `(.L_x_1299) ;  /* 0xfffffffc00ec9947 */ /* 0x004fea000383ffff */
[----:B------:R-:W-:Y:S05]  /*16790*/  BRA `(.L_x_1298) ;  /* 0xffffff1000dc7947 */ /* 0x000fea000383ffff */
.L_x_1303:
[----:B01----:R-:W-:-:S04]  /*167a0*/  IMAD.U32 R3, RZ, RZ, UR14 ;  /* 0x0000000eff037e24 */ /* 0x003fc8000f8e00ff */
[----:B------:R0:W1:Y:S03]  /*167b0*/  SYNCS.PHASECHK.TRANS64.TRYWAIT P1, [R3+URZ+0x30850], R0 ;  /* 0x03085000030075a7 */ /* 0x000066000802017f */
[----:B-1----:R-:W-:Y:S05]  /*167c0*/  @!P1 NANOSLEEP.SYNCS 0x989680 ;  /* 0x009896800000995d */ /* 0x002fea0003900000 */
[----:B------:R-:W1:Y:S02]  /*167d0*/  @!P1 SYNCS.PHASECHK.TRANS64 P1, [R3+URZ+0x30850], R0 ;  /* 0x03085000030095a7 */ /* 0x000e64000802007f */
[----:B-1----:R-:W-:Y:S05]  /*167e0*/  @!P1 BRA `(.L_x_1303) ;  /* 0xfffffffc00ec9947 */ /* 0x002fea000383ffff */
[----:B------:R-:W-:Y:S05]  /*167f0*/  BRA `(.L_x_1302) ;  /* 0xffffff2000807947 */ /* 0x000fea000383ffff */
.L_x_1311:
[----:B-1----:R-:W-:-:S04]  /*16800*/  MOV R4, UR6 ;  /* 0x0000000600047c02 */ /* 0x002fc80008000f00 */
[----:B------:R1:W2:Y:S03]  /*16810*/  SYNCS.PHASECHK.TRANS64.TRYWAIT P1, [R4+URZ+0x30830], R3 ;  /* 0x03083003040075a7 */ /* 0x0002a6000802017f */
[----:B--2---:R-:W-:Y:S05]  /*16820*/  @!P1 NANOSLEEP.SYNCS 0x989680 ;  /* 0x009896800000995d */ /* 0x004fea0003900000 */
[----:B------:R-:W2:Y:S02]  /*16830*/  @!P1 SYNCS.PHASECHK.TRANS64 P1, [R4+URZ+0x30830], R3 ;  /* 0x03083003040095a7 */ /* 0x000ea4000802007f */
[----:B--2---:R-:W-:Y:S05]  /*16840*/  @!P1 BRA `(.L_x_1311) ;  /* 0xfffffffc00ec9947 */ /* 0x004fea000383ffff */
[----:B------:R-:W-:Y:S05]  /*16850*/  BRA `(.L_x_1310) ;  /* 0xffffff3400147947 */ /* 0x000fea000383ffff */
.L_x_1315:
[----:B01----:R-:W-:-:S04]  /*16860*/  IMAD.U32 R3, RZ, RZ, UR10 ;  /* 0x0000000aff037e24 */ /* 0x003fc8000f8e00ff */
[----:B------:R0:W1:Y:S03]  /*16870*/  SYNCS.PHASECHK.TRANS64.TRYWAIT P1, [R3+URZ+0x30850], R0 ;  /* 0x03085000030075a7 */ /* 0x000066000802017f */
[----:B-1----:R-:W-:Y:S05]  /*16880*/  @!P1 NANOSLEEP.SYNCS 0x989680 ;  /* 0x009896800000995d */ /* 0x002fea0003900000 */
[----:B------:R-:W1:Y:S02]  /*16890*/  @!P1 SYNCS.PHASECHK.TRANS64 P1, [R3+URZ+0x30850], R0 ;  /* 0x03085000030095a7 */ /* 0x000e64000802007f */
[----:B-1----:R-:W-:Y:S05]  /*168a0*/  @!P1 BRA `(.L_x_1315) ;  /* 0xfffffffc00ec9947 */ /* 0x002fea000383ffff */
[----:B------:R-:W-:Y:S05]  /*168b0*/  BRA `(.L_x_1314) ;  /* 0xffffff4000b87947 */ /* 0x000fea000383ffff */
.L_x_1330:
[----:B-1----:R-:W-:-:S04]  /*168c0*/  IMAD.U32 R7, RZ, RZ, UR5 ;  /* 0x00000005ff077e24 */ /* 0x002fc8000f8e00ff */
[----:B------:R1:W2:Y:S03]  /*168d0*/  SYNCS.PHASECHK.TRANS64.TRYWAIT P1, [R7+URZ+0x30850], R0 ;  /* 0x03085000070075a7 */ /* 0x0002a6000802017f */
[----:B--2---:R-:W-:Y:S05]  /*168e0*/  @!P1 NANOSLEEP.SYNCS 0x989680 ;  /* 0x009896800000995d */ /* 0x004fea0003900000 */
[----:B------:R-:W2:Y:S02]  /*168f0*/  @!P1 SYNCS.PHASECHK.TRANS64 P1, [R7+URZ+0x30850], R0 ;  /* 0x03085000070095a7 */ /* 0x000ea4000802007f */
[----:B--2---:R-:W-:Y:S05]  /*16900*/  @!P1 BRA `(.L_x_1330) ;  /* 0xfffffffc00ec9947 */ /* 0x004fea000383ffff */
[----:B------:R-:W-:Y:S05]  /*16910*/  BRA `(.L_x_1329) ;  /* 0xffffff6400e47947 */ /* 0x000fea000383ffff */
.L_x_1381:
        /* <DEDUP_REMOVED lines=8> */
[----:B0----5:R-:W-:Y:S05]  /*169a0*/  WARPSYNC.COLLECTIVE R15, `(.L_x_1448) ;  /* 0x000000000f087348 */ /* 0x021fea0003c00000 */
[----:B------:R1:W2:Y:S02]  /*169b0*/  SHFL.IDX P6, R14, R13, R12, R11 ;  /* 0x0000000c0d0e7389 */ /* 0x0002a400000c000b */
[----:B012--5:R-:W-:Y:S01]  /*169c0*/  ENDCOLLECTIVE ;  /* 0x000000000000791b */ /* 0x027fe20003800000 */
.L_x_1448:
[----:B------:R-:W-:Y:S05]  /*169d0*/  BSYNC B0 ;  /* 0x0000000000007941 */ /* 0x000fea0003800000 */
.L_x_1447:
[----:B------:R-:W-:Y:S05]  /*169e0*/  BRA `(.L_x_1449) ;  /* 0xffffffbc00507947 */ /* 0x000fea000383ffff */
.L_x_1384:
[----:B0-----:R0:W1:Y:S02]  /*169f0*/  SYNCS.PHASECHK.TRANS64.TRYWAIT P0, [R6+URZ+0x30840], R2 ;  /* 0x03084002060075a7 */ /* 0x001064000800017f */
[----:B-1----:R-:W-:Y:S05]  /*16a00*/  @!P0 NANOSLEEP.SYNCS 0x989680 ;  /* 0x009896800000895d */ /* 0x002fea0003900000 */
[----:B------:R-:W1:Y:S02]  /*16a10*/  @!P0 SYNCS.PHASECHK.TRANS64 P0, [R6+URZ+0x30840], R2 ;  /* 0x03084002060085a7 */ /* 0x000e64000800007f */
[----:B-1----:R-:W-:Y:S05]  /*16a20*/  @!P0 BRA `(.L_x_1384) ;  /* 0xfffffffc00f08947 */ /* 0x002fea000383ffff */
[----:B------:R-:W-:Y:S05]  /*16a30*/  BRA `(.L_x_1450) ;  /* 0xffffffc000547947 */ /* 0x000fea000383ffff */
.L_x_1385:
        /* <DEDUP_REMOVED lines=8> */
.L_x_1452:
[----:B------:R-:W-:Y:S05]  /*16ac0*/  BSYNC B0 ;  /* 0x0000000000007941 */ /* 0x000fea0003800000 */
.L_x_1451:
[----:B------:R-:W-:Y:S01]  /*16ad0*/  IMAD.MOV.U32 R13, RZ, RZ, R4 ;  /* 0x000000ffff0d7224 */ /* 0x000fe200078e0004 */
[----:B------:R-:W-:Y:S01]  /*16ae0*/  MOV R11, 0x181f ;  /* 0x0000181f000b7802 */ /* 0x000fe20000000f00 */
[----:B------:R-:W-:Y:S02]  /*16af0*/  IMAD.MOV.U32 R12, RZ, RZ, RZ ;  /* 0x000000ffff0c7224 */ /* 0x000fe400078e00ff */
[----:B------:R-:W-:Y:S02]  /*16b00*/  IMAD.MOV.U32 R15, RZ, RZ, -0x1 ;  /* 0xffffffffff0f7424 */ /* 0x000fe400078e00ff */
[----:B------:R-:W-:Y:S02]  /*16b10*/  IMAD.MOV.U32 R2, RZ, RZ, R14 ;  /* 0x000000ffff027224 */ /* 0x000fe400078e000e */
[----:B------:R-:W-:-:S07]  /*16b20*/  @P0 IMAD R9, R7, 0x2, R22 ;  /* 0x0000000207090824 */ /* 0x000fce00078e0216 */
[----:B------:R-:W-:Y:S05]  /*16b30*/  WARPSYNC.COLLECTIVE R15, `(.L_x_1453) ;  /* 0x000000000f087348 */ /* 0x000fea0003c00000 */
[----:B------:R0:W1:Y:S02]  /*16b40*/  SHFL.IDX P6, R14, R13, R12, R11 ;  /* 0x0000000c0d0e7389 */ /* 0x00006400000c000b */
[----:B01----:R-:W-:Y:S01]  /*16b50*/  ENDCOLLECTIVE ;  /* 0x000000000000791b */ /* 0x003fe20003800000 */
.L_x_1453:
[----:B------:R-:W-:Y:S02]  /*16b60*/  IMAD.MOV.U32 R13, RZ, RZ, R0 ;  /* 0x000000ffff0d7224 */ /* 0x000fe400078e0000 */
[----:B------:R-:W-:Y:S02]  /*16b70*/  IMAD.MOV.U32 R12, RZ, RZ, 0x1 ;  /* 0x00000001ff0c7424 */ /* 0x000fe400078e00ff */
[----:B------:R-:W-:-:S07]  /*16b80*/  IMAD.MOV.U32 R3, RZ, RZ, R14 ;  /* 0x000000ffff037224 */ /* 0x000fce00078e000e */
[----:B------:R-:W-:Y:S05]  /*16b90*/  WARPSYNC.COLLECTIVE R15, `(.L_x_1454) ;  /* 0x000000000f087348 */ /* 0x000fea0003c00000 */
[----:B------:R0:W1:Y:S02]  /*16ba0*/  SHFL.IDX P6, R14, R13, R12, R11 ;  /* 0x0000000c0d0e7389 */ /* 0x00006400000c000b */
[----:B01----:R-:W-:Y:S01]  /*16bb0*/  ENDCOLLECTIVE ;  /* 0x000000000000791b */ /* 0x003fe20003800000 */
.L_x_1454:
[----:B------:R-:W-:-:S05]  /*16bc0*/  @P0 LEA R3, P1, R34, R3, 0x1 ;  /* 0x0000000322030211 */ /* 0x000fca00078208ff */
[----:B------:R-:W-:-:S05]  /*16bd0*/  @P0 IMAD.X R2, RZ, RZ, R2, P1 ;  /* 0x000000ffff020224 */ /* 0x000fca00008e0602 */
[----:B------:R-:W-:Y:S01]  /*16be0*/  @P0 LOP3.LUT R3, R3, R2, RZ, 0x3c, !PT ;  /* 0x0000000203030212 */ /* 0x000fe200078e3cff */
[----:B------:R-:W-:-:S03]  /*16bf0*/  IMAD.MOV.U32 R13, RZ, RZ, R4 ;  /* 0x000000ffff0d7224 */ /* 0x000fc600078e0004 */
[----:B------:R-:W-:-:S04]  /*16c00*/  @P0 LOP3.LUT R2, R3, R2, RZ, 0x3c, !PT ;  /* 0x0000000203020212 */ /* 0x000fc800078e3cff */
[----:B------:R-:W-:Y:S02]  /*16c10*/  @P0 LOP3.LUT R3, R3, R2, RZ, 0x3c, !PT ;  /* 0x0000000203030212 */ /* 0x000fe400078e3cff */
[----:B------:R-:W-:-:S07]  /*16c20*/  MOV R8, R14 ;  /* 0x0000000e00087202 */ /* 0x000fce0000000f00 */
[----:B------:R-:W-:Y:S05]  /*16c30*/  WARPSYNC.COLLECTIVE R15, `(.L_x_1455) ;  /* 0x000000000f087348 */ /* 0x000fea0003c00000 */
[----:B------:R0:W1:Y:S02]  /*16c40*/  SHFL.IDX P6, R14, R13, R12, R11 ;  /* 0x0000000c0d0e7389 */ /* 0x00006400000c000b */
[----:B01----:R-:W-:Y:S01]  /*16c50*/  ENDCOLLECTIVE ;  /* 0x000000000000791b */ /* 0x003fe20003800000 */
.L_x_1455:
        /* <DEDUP_REMOVED lines=14> */
.L_x_1456:
[----:B------:R-:W-:Y:S01]  /*16d40*/  @P0 IMAD R21, R7, 0x2, R22 ;  /* 0x0000000207150824 */ /* 0x000fe200078e0216 */
        /* <DEDUP_REMOVED lines=15> */
.L_x_1457:
[----:B------:R-:W-:Y:S02]  /*16e40*/  @P0 IMAD R9, R7, 0x2, R22 ;  /* 0x0000000207090824 */ /* 0x000fe400078e0216 */
[----:B------:R-:W-:Y:S02]  /*16e50*/  IMAD.MOV.U32 R13, RZ, RZ, R0 ;  /* 0x000000ffff0d7224 */ /* 0x000fe400078e0000 */
[----:B------:R-:W-:Y:S02]  /*16e60*/  IMAD.MOV.U32 R12, RZ, RZ, 0x3 ;  /* 0x00000003ff0c7424 */ /* 0x000fe400078e00ff */
[----:B------:R-:W-:-:S07]  /*16e70*/  IMAD.MOV.U32 R2, RZ, RZ, R14 ;  /* 0x000000ffff027224 */ /* 0x000fce00078e000e */
[----:B------:R-:W-:Y:S05]  /*16e80*/  WARPSYNC.COLLECTIVE R15, `(.L_x_1458) ;  /* 0x000000000f087348 */ /* 0x000fea0003c00000 */
[----:B------:R0:W1:Y:S02]  /*16e90*/  SHFL.IDX P6, R14, R13, R12, R11 ;  /* 0x0000000c0d0e7389 */ /* 0x00006400000c000b */
[----:B01----:R-:W-:Y:S01]  /*16ea0*/  ENDCOLLECTIVE ;  /* 0x000000000000791b */ /* 0x003fe20003800000 */
.L_x_1458:
        /* <DEDUP_REMOVED lines=10> */
[----:B------:R0:W-:Y:S04]  /*16f50*/  @P0 LDGSTS.E.BYPASS.LTC128B.128 [R9+0x27400], desc[UR36][R2.64+0x180], !P2 ;  /* 0x2740018002090fae */ /* 0x0001e8000d101d64 */
[----:B0-----:R-:W-:Y:S05]  /*16f60*/  WARPSYNC.COLLECTIVE R15, `(.L_x_1459) ;  /* 0x000000000f087348 */ /* 0x001fea0003c00000 */
[----:B------:R1:W2:Y:S02]  /*16f70*/  SHFL.IDX P6, R14, R13, R12, R11 ;  /* 0x0000000c0d0e7389 */ /* 0x0002a400000c000b */
[----:B012---:R-:W-:Y:S01]  /*16f80*/  ENDCOLLECTIVE ;  /* 0x000000000000791b */ /* 0x007fe20003800000 */
.L_x_1459:
[----:B------:R-:W-:Y:S01]  /*16f90*/  IMAD.MOV.U32 R2, RZ, RZ, R14 ;  /* 0x000000ffff027224 */ /* 0x000fe200078e000e */
[----:B------:R-:W-:Y:S06]  /*16fa0*/  BRA `(.L_x_1460) ;  /* 0xffffffc000047947 */ /* 0x000fec000383ffff */
.L_x_1390:
[----:B------:R-:W-:Y:S02]  /*16fb0*/  IMAD.MOV.U32 R13, RZ, RZ, R0 ;  /* 0x000000ffff0d7224 */ /* 0x000fe400078e0000 */
[----:B------:R-:W-:Y:S02]  /*16fc0*/  IMAD.MOV.U32 R12, RZ, RZ, RZ ;  /* 0x000000ffff0c7224 */ /* 0x000fe400078e00ff */
[----:B------:R-:W-:Y:S02]  /*16fd0*/  IMAD.MOV.U32 R11, RZ, RZ, 0x181f ;  /* 0x0000181fff0b7424 */ /* 0x000fe400078e00ff */
[----:B------:R-:W-:Y:S02]  /*16fe0*/  IMAD.MOV.U32 R15, RZ, RZ, -0x1 ;  /* 0xffffffffff0f7424 */ /* 0x000fe400078e00ff */
[----:B------:R-:W-:Y:S02]  /*16ff0*/  IMAD R5, R29, R6, RZ ;  /* 0x000000061d057224 */ /* 0x000fe400078e02ff */
[----:B------:R-:W-:-:S07]  /*17000*/  IMAD.IADD R27, R8, 0x1, R27 ;  /* 0x00000001081b7824 */ /* 0x000fce00078e021b */
[----:B------:R-:W-:Y:S05]  /*17010*/  WARPSYNC.COLLECTIVE R15, `(.L_x_1461) ;  /* 0x000000000f087348 */ /* 0x000fea0003c00000 */
[----:B------:R0:W1:Y:S02]  /*17020*/  SHFL.IDX P6, R14, R13, R12, R11 ;  /* 0x0000000c0d0e7389 */ /* 0x00006400000c000b */
[----:B01----:R-:W-:Y:S01]  /*17030*/  ENDCOLLECTIVE ;  /* 0x000000000000791b */ /* 0x003fe20003800000 */
.L_x_1461:
[----:B------:R-:W-:Y:S01]  /*17040*/  ISETP.GE.AND P0, PT, R27, R5, PT ;  /* 0x000000051b00720c */ /* 0x000fe20003f06270 */
[----:B------:R-:W-:Y:S01]  /*17050*/  IMAD.MOV.U32 R13, RZ, RZ, R4 ;  /* 0x000000ffff0d7224 */ /* 0x000fe200078e0004 */
[----:B------:R-:W-:-:S11]  /*17060*/  MOV R2, R14 ;  /* 0x0000000e00027202 */ /* 0x000fd60000000f00 */
[----:B------:R-:W-:Y:S05]  /*17070*/  WARPSYNC.COLLECTIVE R15, `(.L_x_1462) ;  /* 0x000000000f087348 */ /* 0x000fea0003c00000 */
[----:B------:R0:W1:Y:S02]  /*17080*/  SHFL.IDX P6, R14, R13, R12, R11 ;  /* 0x0000000c0d0e7389 */ /* 0x00006400000c000b */
[----:B01----:R-:W-:Y:S01]  /*17090*/  ENDCOLLECTIVE ;  /* 0x000000000000791b */ /* 0x003fe20003800000 */
.L_x_1462:
[----:B------:R-:W-:Y:S01]  /*170a0*/  MOV R13, R0 ;  /* 0x00000000000d7202 */ /* 0x000fe20000000f00 */
[----:B------:R-:W-:Y:S02]  /*170b0*/  IMAD.MOV.U32 R12, RZ, RZ, 0x1 ;  /* 0x00000001ff0c7424 */ /* 0x000fe400078e00ff */
[----:B------:R-:W-:-:S07]  /*170c0*/  IMAD.MOV.U32 R3, RZ, RZ, R14 ;  /* 0x000000ffff037224 */ /* 0x000fce00078e000e */
[----:B------:R-:W-:Y:S05]  /*170d0*/  WARPSYNC.COLLECTIVE R15, `(.L_x_1463) ;  /* 0x000000000f087348 */ /* 0x000fea0003c00000 */
[----:B------:R0:W1:Y:S02]  /*170e0*/  SHFL.IDX P6, R14, R13, R12, R11 ;  /* 0x0000000c0d0e7389 */ /* 0x00006400000c000b */
[----:B01----:R-:W-:Y:S01]  /*170f0*/  ENDCOLLECTIVE ;  /* 0x000000000000791b */ /* 0x003fe20003800000 */
.L_x_1463:
[----:B------:R-:W-:-:S05]  /*17100*/  @!P0 LEA R6, P5, R34, R3, 0x1 ;  /* 0x0000000322068211 */ /* 0x000fca00078a08ff */
[----:B------:R-:W-:Y:S02]  /*17110*/  @!P0 IMAD.X R3, RZ, RZ, R2, P5 ;  /* 0x000000ffff038224 */ /* 0x000fe400028e0602 */
[----:B------:R-:W-:Y:S02]  /*17120*/  @!P0 IMAD.MOV.U32 R2, RZ, RZ, R6 ;  /* 0x000000ffff028224 */ /* 0x000fe400078e0006 */
[----:B------:R-:W-:Y:S02]  /*17130*/  VIADD R6, R27, 0x10 ;  /* 0x000000101b067836 */ /* 0x000fe40000000000 */
[----:B------:R-:W-:Y:S01]  /*17140*/  IMAD.MOV.U32 R13, RZ, RZ, R4 ;  /* 0x000000ffff0d7224 */ /* 0x000fe200078e0004 */
[----:B------:R-:W-:Y:S01]  /*17150*/  @!PT LDS RZ, [RZ] ;  /* 0x00000000fffff984 */ /* 0x000fe20000000800 */
[----:B------:R-:W-:Y:S01]  /*17160*/  @!PT LDS RZ, [RZ] ;  /* 0x00000000fffff984 */ /* 0x000fe20000000800 */
[----:B------:R-:W-:Y:S01]  /*17170*/  @!PT LDS RZ, [RZ] ;  /* 0x00000000fffff984 */ /* 0x000fe20000000800 */
[----:B------:R-:W-:Y:S04]  /*17180*/  @!P0 LDGSTS.E.BYPASS.LTC128B.128 [R33+0x10400], desc[UR36][R2.64], !P4 ;  /* 0x1040000002218fae */ /* 0x000fe8000e101d64 */
[----:B------:R-:W-:Y:S04]  /*17190*/  @!P0 LDGSTS.E.BYPASS.LTC128B.128 [R33+0x14400], desc[UR36][R2.64+0x80], !P3 ;  /* 0x1440008002218fae */ /* 0x000fe8000d901d64 */
[----:B------:R-:W-:Y:S04]  /*171a0*/  @!P0 LDGSTS.E.BYPASS.LTC128B.128 [R33+0x18400], desc[UR36][R2.64+0x100], !P2 ;  /* 0x1840010002218fae */ /* 0x000fe8000d101d64 */
[----:B------:R0:W-:Y:S01]  /*171b0*/  @!P0 LDGSTS.E.BYPASS.LTC128B.128 [R33+0x1c400], desc[UR36][R2.64+0x180], !P1 ;  /* 0x1c40018002218fae */ /* 0x0001e2000c901d64 */
[----:B------:R-:W-:Y:S01]  /*171c0*/  ISETP.GE.AND P0, PT, R6, R5, PT ;  /* 0x000000050600720c */ /* 0x000fe20003f06270 */
[----:B0-----:R-:W-:-:S12]  /*171d0*/  IMAD.MOV.U32 R2, RZ, RZ, R14 ;  /* 0x000000ffff027224 */ /* 0x001fd800078e000e */
[----:B------:R-:W-:Y:S05]  /*171e0*/  WARPSYNC.COLLECTIVE R15, `(.L_x_1464) ;  /* 0x000000000f087348 */ /* 0x000fea0003c00000 */
[----:B------:R0:W1:Y:S02]  /*171f0*/  SHFL.IDX P6, R14, R13, R12, R11 ;  /* 0x0000000c0d0e7389 */ /* 0x00006400000c000b */
[----:B01----:R-:W-:Y:S01]  /*17200*/  ENDCOLLECTIVE ;  /* 0x000000000000791b */ /* 0x003fe20003800000 */
.L_x_1464:
[----:B------:R-:W-:Y:S02]  /*17210*/  IMAD.MOV.U32 R13, RZ, RZ, R0 ;  /* 0x000000ffff0d7224 */ /* 0x000fe400078e0000 */
[----:B------:R-:W-:Y:S02]  /*17220*/  IMAD.MOV.U32 R12, RZ, RZ, 0x2 ;  /* 0x00000002ff0c7424 */ /* 0x000fe400078e00ff */
[----:B------:R-:W-:-:S07]  /*17230*/  IMAD.MOV.U32 R3, RZ, RZ, R14 ;  /* 0x000000ffff037224 */ /* 0x000fce00078e000e */
[----:B------:R-:W-:Y:S05]  /*17240*/  WARPSYNC.COLLECTIVE R15, `(.L_x_1465) ;  /* 0x000000000f087348 */ /* 0x000fea0003c00000 */
[----:B------:R0:W1:Y:S02]  /*17250*/  SHFL.IDX P6, R14, R13, R12, R11 ;  /* 0x0000000c0d0e7389 */ /* 0x00006400000c000b */
[----:B01----:R-:W-:Y:S01]  /*17260*/  ENDCOLLECTIVE ;  /* 0x000000000000791b */ /* 0x003fe20003800000 */
.L_x_1465:
[----:B------:R-:W-:-:S05]  /*17270*/  @!P0 LEA R6, P5, R34, R3, 0x1 ;  /* 0x0000000322068211 */ /* 0x000fca00078a08ff */
[----:B------:R-:W-:Y:S02]  /*17280*/  @!P0 IMAD.X R7, RZ, RZ, R2, P5 ;  /* 0x000000ffff078224 */ /* 0x000fe400028e0602 */
[----:B------:R-:W-:Y:S02]  /*17290*/  @!P0 IMAD.MOV.U32 R2, RZ, RZ, R6 ;  /* 0x000000ffff028224 */ /* 0x000fe400078e0006 */
[----:B------:R-:W-:Y:S01]  /*172a0*/  VIADD R6, R27, 0x20 ;  /* 0x000000201b067836 */ /* 0x000fe20000000000 */
[----:B------:R-:W-:Y:S01]  /*172b0*/  @!P0 MOV R3, R7 ;  /* 0x0000000700038202 */ /* 0x000fe20000000f00 */
[----:B------:R-:W-:-:S04]  /*172c0*/  IMAD.MOV.U32 R13, RZ, RZ, R4 ;  /* 0x000000ffff0d7224 */ /* 0x000fc800078e0004 */
        /* <DEDUP_REMOVED lines=12> */
.L_x_1466:
[----:B------:R-:W-:Y:S02]  /*17390*/  IMAD.MOV.U32 R13, RZ, RZ, R0 ;  /* 0x000000ffff0d7224 */ /* 0x000fe400078e0000 */
[----:B------:R-:W-:Y:S02]  /*173a0*/  IMAD.MOV.U32 R12, RZ, RZ, 0x3 ;  /* 0x00000003ff0c7424 */ /* 0x000fe400078e00ff */
[----:B------:R-:W-:-:S07]  /*173b0*/  IMAD.MOV.U32 R3, RZ, RZ, R14 ;  /* 0x000000ffff037224 */ /* 0x000fce00078e000e */
[----:B------:R-:W-:Y:S05]  /*173c0*/  WARPSYNC.COLLECTIVE R15, `(.L_x_1467) ;  /* 0x000000000f087348 */ /* 0x000fea0003c00000 */
[----:B------:R0:W1:Y:S02]  /*173d0*/  SHFL.IDX P6, R14, R13, R12, R11 ;  /* 0x0000000c0d0e7389 */ /* 0x00006400000c000b */
[----:B01----:R-:W-:Y:S01]  /*173e0*/  ENDCOLLECTIVE ;  /* 0x000000000000791b */ /* 0x003fe20003800000 */
.L_x_1467:
[----:B------:R-:W-:-:S04]  /*173f0*/  @!P0 LEA R6, P5, R34, R3, 0x1 ;  /* 0x0000000322068211 */ /* 0x000fc800078a08ff */
[----:B------:R-:W-:Y:S01]  /*17400*/  @!P0 IADD3.X R7, RZ, R2, RZ, P5, !PT ;  /* 0x00000002ff078210 */ /* 0x000fe20002ffe4ff */
[----:B------:R-:W-:Y:S02]  /*17410*/  @!P0 IMAD.MOV.U32 R2, RZ, RZ, R6 ;  /* 0x000000ffff028224 */ /* 0x000fe400078e0006 */
[----:B------:R-:W-:Y:S02]  /*17420*/  VIADD R6, R27, 0x30 ;  /* 0x000000301b067836 */ /* 0x000fe40000000000 */
[----:B------:R-:W-:Y:S01]  /*17430*/  @!P0 IMAD.MOV.U32 R3, RZ, RZ, R7 ;  /* 0x000000ffff038224 */ /* 0x000fe200078e0007 */
[----:B------:R-:W-:-:S04]  /*17440*/  MOV R13, R4 ;  /* 0x00000004000d7202 */ /* 0x000fc80000000f00 */
        /* <DEDUP_REMOVED lines=12> */
.L_x_1468:
[----:B------:R-:W-:Y:S01]  /*17510*/  IMAD.MOV.U32 R13, RZ, RZ, R0 ;  /* 0x000000ffff0d7224 */ /* 0x000fe200078e0000 */
[----:B------:R-:W-:Y:S01]  /*17520*/  MOV R12, 0x4 ;  /* 0x00000004000c7802 */ /* 0x000fe20000000f00 */
[----:B------:R-:W-:-:S07]  /*17530*/  IMAD.MOV.U32 R3, RZ, RZ, R14 ;  /* 0x000000ffff037224 */ /* 0x000fce00078e000e */
[----:B------:R-:W-:Y:S05]  /*17540*/  WARPSYNC.COLLECTIVE R15, `(.L_x_1469) ;  /* 0x000000000f087348 */ /* 0x000fea0003c00000 */
[----:B------:R0:W1:Y:S02]  /*17550*/  SHFL.IDX P6, R14, R13, R12, R11 ;  /* 0x0000000c0d0e7389 */ /* 0x00006400000c000b */
[----:B01----:R-:W-:Y:S01]  /*17560*/  ENDCOLLECTIVE ;  /* 0x000000000000791b */ /* 0x003fe20003800000 */
.L_x_1469:
[----:B------:R-:W-:-:S05]  /*17570*/  @!P0 LEA R6, P5, R34, R3, 0x1 ;  /* 0x0000000322068211 */ /* 0x000fca00078a08ff */
[----:B------:R-:W-:Y:S02]  /*17580*/  @!P0 IMAD.X R7, RZ, RZ, R2, P5 ;  /* 0x000000ffff078224 */ /* 0x000fe400028e0602 */
[----:B------:R-:W-:Y:S02]  /*17590*/  @!P0 IMAD.MOV.U32 R2, RZ, RZ, R6 ;  /* 0x000000ffff028224 */ /* 0x000fe400078e0006 */
[----:B------:R-:W-:Y:S02]  /*175a0*/  @!P0 IMAD.MOV.U32 R3, RZ, RZ, R7 ;  /* 0x000000ffff038224 */ /* 0x000fe400078e0007 */
[----:B------:R-:W-:Y:S02]  /*175b0*/  IMAD.MOV.U32 R13, RZ, RZ, R4 ;  /* 0x000000ffff0d7224 */ /* 0x000fe400078e0004 */
[----:B------:R-:W-:Y:S01]  /*175c0*/  VIADD R6, R27, 0x40 ;  /* 0x000000401b067836 */ /* 0x000fe20000000000 */
        /* <DEDUP_REMOVED lines=12> */
.L_x_1470:
[----:B------:R-:W-:Y:S02]  /*17690*/  IMAD.MOV.U32 R13, RZ, RZ, R0 ;  /* 0x000000ffff0d7224 */ /* 0x000fe400078e0000 */
[----:B------:R-:W-:Y:S02]  /*176a0*/  IMAD.MOV.U32 R12, RZ, RZ, 0x5 ;  /* 0x00000005ff0c7424 */ /* 0x000fe400078e00ff */
[----:B------:R-:W-:-:S07]  /*176b0*/  IMAD.MOV.U32 R3, RZ, RZ, R14 ;  /* 0x000000ffff037224 */ /* 0x000fce00078e000e */
[----:B------:R-:W-:Y:S05]  /*176c0*/  WARPSYNC.COLLECTIVE R15, `(.L_x_1471) ;  /* 0x000000000f087348 */ /* 0x000fea0003c00000 */
[----:B------:R0:W1:Y:S02]  /*176d0*/  SHFL.IDX P6, R14, R13, R12, R11 ;  /* 0x0000000c0d0e7389 */ /* 0x00006400000c000b */
[----:B01----:R-:W-:Y:S01]  /*176e0*/  ENDCOLLECTIVE ;  /* 0x000000000000791b */ /* 0x003fe20003800000 */
.L_x_1471:
[----:B------:R-:W-:-:S05]  /*176f0*/  @!P0 LEA R6, P5, R34, R3, 0x1 ;  /* 0x0000000322068211 */ /* 0x000fca00078a08ff */
[----:B------:R-:W-:Y:S02]  /*17700*/  @!P0 IMAD.X R7, RZ, RZ, R2, P5 ;  /* 0x000000ffff078224 */ /* 0x000fe400028e0602 */
[----:B------:R-:W-:Y:S01]  /*17710*/  @!P0 IMAD.MOV.U32 R2, RZ, RZ, R6 ;  /* 0x000000ffff028224 */ /* 0x000fe200078e0006 */
[----:B------:R-:W-:Y:S01]  /*17720*/  IADD3 R6, R27, 0x50, RZ ;  /* 0x000000501b067810 */ /* 0x000fe20007ffe0ff */
[----:B------:R-:W-:Y:S02]  /*17730*/  @!P0 IMAD.MOV.U32 R3, RZ, RZ, R7 ;  /* 0x000000ffff038224 */ /* 0x000fe400078e0007 */
[----:B------:R-:W-:-:S03]  /*17740*/  IMAD.MOV.U32 R13, RZ, RZ, R4 ;  /* 0x000000ffff0d7224 */ /* 0x000fc600078e0004 */
        /* <DEDUP_REMOVED lines=12> */
.L_x_1472:
[----:B------:R-:W-:Y:S02]  /*17810*/  IMAD.MOV.U32 R13, RZ, RZ, R0 ;  /* 0x000000ffff0d7224 */ /* 0x000fe400078e0000 */
[----:B------:R-:W-:Y:S02]  /*17820*/  IMAD.MOV.U32 R12, RZ, RZ, 0x6 ;  /* 0x00000006ff0c7424 */ /* 0x000fe400078e00ff */
[----:B------:R-:W-:-:S07]  /*17830*/  IMAD.MOV.U32 R3, RZ, RZ, R14 ;  /* 0x000000ffff037224 */ /* 0x000fce00078e000e */
[----:B------:R-:W-:Y:S05]  /*17840*/  WARPSYNC.COLLECTIVE R15, `(.L_x_1473) ;  /* 0x000000000f087348 */ /* 0x000fea0003c00000 */
[----:B------:R0:W1:Y:S02]  /*17850*/  SHFL.IDX P6, R14, R13, R12, R11 ;  /* 0x0000000c0d0e7389 */ /* 0x00006400000c000b */
[----:B01----:R-:W-:Y:S01]  /*17860*/  ENDCOLLECTIVE ;  /* 0x000000000000791b */ /* 0x003fe20003800000 */
.L_x_1473:
[----:B------:R-:W-:-:S05]  /*17870*/  @!P0 LEA R6, P5, R34, R3, 0x1 ;  /* 0x0000000322068211 */ /* 0x000fca00078a08ff */
[----:B------:R-:W-:Y:S01]  /*17880*/  @!P0 IMAD.X R7, RZ, RZ, R2, P5 ;  /* 0x000000ffff078224 */ /* 0x000fe200028e0602 */
[----:B------:R-:W-:Y:S01]  /*17890*/  @!P0 MOV R2, R6 ;  /* 0x0000000600028202 */ /* 0x000fe20000000f00 */
[----:B------:R-:W-:Y:S02]  /*178a0*/  VIADD R6, R27, 0x60 ;  /* 0x000000601b067836 */ /* 0x000fe40000000000 */
        /* <DEDUP_REMOVED lines=14> */
.L_x_1474:
[----:B------:R-:W-:Y:S02]  /*17990*/  IMAD.MOV.U32 R13, RZ, RZ, R0 ;  /* 0x000000ffff0d7224 */ /* 0x000fe400078e0000 */
[----:B------:R-:W-:Y:S01]  /*179a0*/  IMAD.MOV.U32 R12, RZ, RZ, 0x7 ;  /* 0x00000007ff0c7424 */ /* 0x000fe200078e00ff */
[----:B------:R-:W-:-:S07]  /*179b0*/  MOV R3, R14 ;  /* 0x0000000e00037202 */ /* 0x000fce0000000f00 */
[----:B------:R-:W-:Y:S05]  /*179c0*/  WARPSYNC.COLLECTIVE R15, `(.L_x_1475) ;  /* 0x000000000f087348 */ /* 0x000fea0003c00000 */
[----:B------:R0:W1:Y:S02]  /*179d0*/  SHFL.IDX P6, R14, R13, R12, R11 ;  /* 0x0000000c0d0e7389 */ /* 0x00006400000c000b */
[----:B01----:R-:W-:Y:S01]  /*179e0*/  ENDCOLLECTIVE ;  /* 0x000000000000791b */ /* 0x003fe20003800000 */
.L_x_1475:
[----:B------:R-:W-:-:S05]  /*179f0*/  @!P0 LEA R6, P5, R34, R3, 0x1 ;  /* 0x0000000322068211 */ /* 0x000fca00078a08ff */
[----:B------:R-:W-:Y:S02]  /*17a00*/  @!P0 IMAD.X R7, RZ, RZ, R2, P5 ;  /* 0x000000ffff078224 */ /* 0x000fe400028e0602 */
[----:B------:R-:W-:Y:S02]  /*17a10*/  @!P0 IMAD.MOV.U32 R2, RZ, RZ, R6 ;  /* 0x000000ffff028224 */ /* 0x000fe400078e0006 */
[----:B------:R-:W-:Y:S01]  /*17a20*/  @!P0 IMAD.MOV.U32 R3, RZ, RZ, R7 ;  /* 0x000000ffff038224 */ /* 0x000fe200078e0007 */
[----:B------:R-:W-:-:S04]  /*17a30*/  MOV R13, R4 ;  /* 0x00000004000d7202 */ /* 0x000fc80000000f00 */
[----:B------:R-:W-:Y:S01]  /*17a40*/  @!PT LDS RZ, [RZ] ;  /* 0x00000000fffff984 */ /* 0x000fe20000000800 */
[----:B------:R-:W-:Y:S01]  /*17a50*/  @!PT LDS RZ, [RZ] ;  /* 0x00000000fffff984 */ /* 0x000fe20000000800 */
[----:B------:R-:W-:Y:S01]  /*17a60*/  @!PT LDS RZ, [RZ] ;  /* 0x00000000fffff984 */ /* 0x000fe20000000800 */
[----:B------:R0:W-:Y:S04]  /*17a70*/  @!P0 LDGSTS.E.BYPASS.LTC128B.128 [R33+0x13400], desc[UR36][R2.64], !P4 ;  /* 0x1340000002218fae */ /* 0x0001e8000e101d64 */
[----:B------:R0:W-:Y:S04]  /*17a80*/  @!P0 LDGSTS.E.BYPASS.LTC128B.128 [R33+0x17400], desc[UR36][R2.64+0x80], !P3 ;  /* 0x1740008002218fae */ /* 0x0001e8000d901d64 */
[----:B------:R0:W-:Y:S01]  /*17a90*/  @!P0 LDGSTS.E.BYPASS.LTC128B.128 [R33+0x1b400], desc[UR36][R2.64+0x100], !P2 ;  /* 0x1b40010002218fae */ /* 0x0001e2000d101d64 */
[----:B------:R-:W-:-:S03]  /*17aa0*/  IMAD.MOV.U32 R6, RZ, RZ, R14 ;  /* 0x000000ffff067224 */ /* 0x000fc600078e000e */
[----:B------:R0:W-:Y:S04]  /*17ab0*/  @!P0 LDGSTS.E.BYPASS.LTC128B.128 [R33+0x1f400], desc[UR36][R2.64+0x180], !P1 ;  /* 0x1f40018002218fae */ /* 0x0001e8000c901d64 */
[----:B0-----:R-:W-:Y:S05]  /*17ac0*/  WARPSYNC.COLLECTIVE R15, `(.L_x_1476) ;  /* 0x000000000f087348 */ /* 0x001fea0003c00000 */
[----:B------:R1:W2:Y:S02]  /*17ad0*/  SHFL.IDX P6, R14, R13, R12, R11 ;  /* 0x0000000c0d0e7389 */ /* 0x0002a400000c000b */
[----:B012---:R-:W-:Y:S01]  /*17ae0*/  ENDCOLLECTIVE ;  /* 0x000000000000791b */ /* 0x007fe20003800000 */
.L_x_1476:
[----:B------:R-:W-:Y:S05]  /*17af0*/  BRA `(.L_x_1477) ;  /* 0xffffffc000507947 */ /* 0x000fea000383ffff */
.L_x_1395:
[----:B0-----:R0:W2:Y:S02]  /*17b00*/  SYNCS.PHASECHK.TRANS64.TRYWAIT P0, [R22+URZ+0x30820], R3 ;  /* 0x03082003160075a7 */ /* 0x0010a4000800017f */
[----:B--2---:R-:W-:Y:S05]  /*17b10*/  @!P0 NANOSLEEP.SYNCS 0x989680 ;  /* 0x009896800000895d */ /* 0x004fea0003900000 */
[----:B------:R-:W2:Y:S02]  /*17b20*/  @!P0 SYNCS.PHASECHK.TRANS64 P0, [R22+URZ+0x30820], R3 ;  /* 0x03082003160085a7 */ /* 0x000ea4000800007f */
[----:B--2---:R-:W-:Y:S05]  /*17b30*/  @!P0 BRA `(.L_x_1395) ;  /* 0xfffffffc00f08947 */ /* 0x004fea000383ffff */
[----:B------:R-:W-:Y:S05]  /*17b40*/  BRA `(.L_x_1478) ;  /* 0xffffffc000cc7947 */ /* 0x000fea000383ffff */
.L_x_1400:
[----:B0-----:R0:W1:Y:S02]  /*17b50*/  SYNCS.PHASECHK.TRANS64.TRYWAIT P0, [R7+URZ+0x30840], R2 ;  /* 0x03084002070075a7 */ /* 0x001064000800017f */
[----:B-1----:R-:W-:Y:S05]  /*17b60*/  @!P0 NANOSLEEP.SYNCS 0x989680 ;  /* 0x009896800000895d */ /* 0x002fea0003900000 */
[----:B------:R-:W1:Y:S02]  /*17b70*/  @!P0 SYNCS.PHASECHK.TRANS64 P0, [R7+URZ+0x30840], R2 ;  /* 0x03084002070085a7 */ /* 0x000e64000800007f */
[----:B-1----:R-:W-:Y:S05]  /*17b80*/  @!P0 BRA `(.L_x_1400) ;  /* 0xfffffffc00f08947 */ /* 0x002fea000383ffff */
[----:B------:R-:W-:Y:S05]  /*17b90*/  BRA `(.L_x_1479) ;  /* 0xffffffc400b07947 */ /* 0x000fea000383ffff */
.L_x_1401:
        /* <DEDUP_REMOVED lines=8> */
.L_x_1481:
[----:B------:R-:W-:Y:S05]  /*17c20*/  BSYNC B1 ;  /* 0x0000000000017941 */ /* 0x000fea0003800000 */
.L_x_1480:
[----:B------:R-:W-:Y:S01]  /*17c30*/  IMAD.MOV.U32 R13, RZ, RZ, R9 ;  /* 0x000000ffff0d7224 */ /* 0x000fe200078e0009 */
[----:B------:R-:W-:Y:S01]  /*17c40*/  MOV R12, RZ ;  /* 0x000000ff000c7202 */ /* 0x000fe20000000f00 */
[----:B------:R-:W-:Y:S01]  /*17c50*/  IMAD.MOV.U32 R11, RZ, RZ, 0x181f ;  /* 0x0000181fff0b7424 */ /* 0x000fe200078e00ff */
[----:B------:R-:W-:Y:S01]  /*17c60*/  LOP3.LUT R23, R23, 0xffffdfff, RZ, 0xc0, !PT ;  /* 0xffffdfff17177812 */ /* 0x000fe200078ec0ff */
[----:B------:R-:W-:Y:S02]  /*17c70*/  IMAD.MOV.U32 R15, RZ, RZ, -0x1 ;  /* 0xffffffffff0f7424 */ /* 0x000fe400078e00ff */
[----:B------:R-:W-:Y:S01]  /*17c80*/  IMAD.MOV.U32 R3, RZ, RZ, R14 ;  /* 0x000000ffff037224 */ /* 0x000fe200078e000e */
[----:B------:R-:W-:Y:S01]  /*17c90*/  @P3 LOP3.LUT R23, R23, 0x2000, RZ, 0xfc, !PT ;  /* 0x0000200017173812 */ /* 0x000fe200078efcff */
[----:B------:R-:W-:-:S07]  /*17ca0*/  IMAD.SHL.U32 R4, R34, 0x2, RZ ;  /* 0x0000000222047824 */ /* 0x000fce00078e00ff */
[----:B------:R-:W-:Y:S05]  /*17cb0*/  WARPSYNC.COLLECTIVE R15, `(.L_x_1482) ;  /* 0x000000000f087348 */ /* 0x000fea0003c00000 */
[----:B------:R0:W1:Y:S02]  /*17cc0*/  SHFL.IDX P6, R14, R13, R12, R11 ;  /* 0x0000000c0d0e7389 */ /* 0x00006400000c000b */
[----:B01----:R-:W-:Y:S01]  /*17cd0*/  ENDCOLLECTIVE ;  /* 0x000000000000791b */ /* 0x003fe20003800000 */
.L_x_1482:
[----:B------:R-:W-:Y:S01]  /*17ce0*/  IMAD R20, R20, 0x2, R22 ;  /* 0x0000000214147824 */ /* 0x000fe200078e0216 */
[C---:B------:R-:W-:Y:S02]  /*17cf0*/  LOP3.LUT P3, RZ, R23.reuse, 0x10, RZ, 0xc0, !PT ;  /* 0x0000001017ff7812 */ /* 0x040fe4000786c0ff */
[----:B------:R-:W-:-:S04]  /*17d00*/  LOP3.LUT R23, R23, 0xffffefff, RZ, 0xc0, !PT ;  /* 0xffffefff17177812 */ /* 0x000fc800078ec0ff */
[----:B------:R-:W-:-:S04]  /*17d10*/  @P2 LOP3.LUT R23, R23, 0x1000, RZ, 0xfc, !PT ;  /* 0x0000100017172812 */ /* 0x000fc800078efcff */
[C---:B------:R-:W-:Y:S02]  /*17d20*/  LOP3.LUT P2, RZ, R23.reuse, 0x8, RZ, 0xc0, !PT ;  /* 0x0000000817ff7812 */ /* 0x040fe4000784c0ff */
[----:B------:R-:W-:Y:S01]  /*17d30*/  MOV R13, R27 ;  /* 0x0000001b000d7202 */ /* 0x000fe20000000f00 */
[----:B------:R-:W-:Y:S01]  /*17d40*/  IMAD.MOV.U32 R12, RZ, RZ, 0x1 ;  /* 0x00000001ff0c7424 */ /* 0x000fe200078e00ff */
[----:B------:R-:W-:-:S04]  /*17d50*/  LOP3.LUT R23, R23, 0xfffff7ff, RZ, 0xc0, !PT ;  /* 0xfffff7ff17177812 */ /* 0x000fc800078ec0ff */
[----:B------:R-:W-:Y:S01]  /*17d60*/  @P1 LOP3.LUT R23, R23, 0x800, RZ, 0xfc, !PT ;  /* 0x0000080017171812 */ /* 0x000fe200078efcff */
[----:B------:R-:W-:-:S03]  /*17d70*/  IMAD.MOV.U32 R2, RZ, RZ, R14 ;  /* 0x000000ffff027224 */ /* 0x000fc600078e000e */
[----:B------:R-:W-:-:S13]  /*17d80*/  LOP3.LUT P1, RZ, R23, 0x4, RZ, 0xc0, !PT ;  /* 0x0000000417ff7812 */ /* 0x000fda000782c0ff */
[----:B------:R-:W-:Y:S05]  /*17d90*/  WARPSYNC.COLLECTIVE R15, `(.L_x_1483) ;  /* 0x000000000f087348 */ /* 0x000fea0003c00000 */
[----:B------:R0:W1:Y:S02]  /*17da0*/  SHFL.IDX P6, R14, R13, R12, R11 ;  /* 0x0000000c0d0e7389 */ /* 0x00006400000c000b */
[----:B01----:R-:W-:Y:S01]  /*17db0*/  ENDCOLLECTIVE ;  /* 0x000000000000791b */ /* 0x003fe20003800000 */
.L_x_1483:
        /* <DEDUP_REMOVED lines=14> */
.L_x_1484:
[----:B------:R-:W-:Y:S01]  /*17ea0*/  IMAD.MOV.U32 R13, RZ, RZ, R27 ;  /* 0x000000ffff0d7224 */ /* 0x000fe200078e001b */
[----:B------:R-:W-:Y:S01]  /*17eb0*/  MOV R12, 0x2 ;  /* 0x00000002000c7802 */ /* 0x000fe20000000f00 */
[----:B------:R-:W-:-:S07]  /*17ec0*/  IMAD.MOV.U32 R2, RZ, RZ, R14 ;  /* 0x000000ffff027224 */ /* 0x000fce00078e000e */
[----:B------:R-:W-:Y:S05]  /*17ed0*/  WARPSYNC.COLLECTIVE R15, `(.L_x_1485) ;  /* 0x000000000f087348 */ /* 0x000fea0003c00000 */
[----:B------:R0:W1:Y:S02]  /*17ee0*/  SHFL.IDX P6, R14, R13, R12, R11 ;  /* 0x0000000c0d0e7389 */ /* 0x00006400000c000b */
[----:B01----:R-:W-:Y:S01]  /*17ef0*/  ENDCOLLECTIVE ;  /* 0x000000000000791b */ /* 0x003fe20003800000 */
.L_x_1485:
        /* <DEDUP_REMOVED lines=14> */
.L_x_1486:
[----:B------:R-:W-:Y:S02]  /*17fe0*/  IMAD.MOV.U32 R13, RZ, RZ, R27 ;  /* 0x000000ffff0d7224 */ /* 0x000fe400078e001b */
[----:B------:R-:W-:Y:S02]  /*17ff0*/  IMAD.MOV.U32 R12, RZ, RZ, 0x3 ;  /* 0x00000003ff0c7424 */ /* 0x000fe400078e00ff */
[----:B------:R-:W-:-:S07]  /*18000*/  IMAD.MOV.U32 R2, RZ, RZ, R14 ;  /* 0x000000ffff027224 */ /* 0x000fce00078e000e */
[----:B------:R-:W-:Y:S05]  /*18010*/  WARPSYNC.COLLECTIVE R15, `(.L_x_1487) ;  /* 0x000000000f087348 */ /* 0x000fea0003c00000 */
[----:B------:R0:W1:Y:S02]  /*18020*/  SHFL.IDX P6, R14, R13, R12, R11 ;  /* 0x0000000c0d0e7389 */ /* 0x00006400000c000b */
[----:B01----:R-:W-:Y:S01]  /*18030*/  ENDCOLLECTIVE ;  /* 0x000000000000791b */ /* 0x003fe20003800000 */
.L_x_1487:
[----:B------:R-:W-:-:S05]  /*18040*/  IADD3 R2, P0, R2, R4, RZ ;  /* 0x0000000402027210 */ /* 0x000fca0007f1e0ff */
[----:B------:R-:W-:-:S05]  /*18050*/  IMAD.X R3, RZ, RZ, R35, P0 ;  /* 0x000000ffff037224 */ /* 0x000fca00000e0623 */
[----:B------:R-:W-:Y:S01]  /*18060*/  @!PT LDS RZ, [RZ] ;  /* 0x00000000fffff984 */ /* 0x000fe20000000800 */
[----:B------:R-:W-:Y:S01]  /*18070*/  @!PT LDS RZ, [RZ] ;  /* 0x00000000fffff984 */ /* 0x000fe20000000800 */
[----:B------:R-:W-:Y:S01]  /*18080*/  @!PT LDS RZ, [RZ] ;  /* 0x00000000fffff984 */ /* 0x000fe20000000800 */
[----:B------:R0:W-:Y:S01]  /*18090*/  LDGSTS.E.BYPASS.LTC128B.128 [R20+0x21400], desc[UR36][R2.64], !P3 ;  /* 0x2140000002147fae */ /* 0x0001e2000d901d64 */
[----:B------:R-:W-:Y:S01]  /*180a0*/  IMAD.MOV.U32 R13, RZ, RZ, R9 ;  /* 0x000000ffff0d7224 */ /* 0x000fe200078e0009 */
[C---:B------:R-:W-:Y:S02]  /*180b0*/  LOP3.LUT P3, RZ, R23.reuse, 0x2000, RZ, 0xc0, !PT ;  /* 0x0000200017ff7812 */ /* 0x040fe4000786c0ff */
[----:B------:R0:W-:Y:S01]  /*180c0*/  LDGSTS.E.BYPASS.LTC128B.128 [R20+0x23400], desc[UR36][R2.64+0x80], !P2 ;  /* 0x2340008002147fae */ /* 0x0001e2000d101d64 */
[----:B------:R-:W-:-:S03]  /*180d0*/  LOP3.LUT P2, RZ, R23, 0x1000, RZ, 0xc0, !PT ;  /* 0x0000100017ff7812 */ /* 0x000fc6000784c0ff */
[----:B------:R0:W-:Y:S01]  /*180e0*/  LDGSTS.E.BYPASS.LTC128B.128 [R20+0x25400], desc[UR36][R2.64+0x100], !P1 ;  /* 0x2540010002147fae */ /* 0x0001e2000c901d64 */
[----:B------:R-:W-:Y:S02]  /*180f0*/  LOP3.LUT P1, RZ, R23, 0x800, RZ, 0xc0, !PT ;  /* 0x0000080017ff7812 */ /* 0x000fe4000782c0ff */
[----:B------:R-:W-:Y:S01]  /*18100*/  MOV R35, R14 ;  /* 0x0000000e00237202 */ /* 0x000fe20000000f00 */
[----:B------:R0:W-:Y:S10]  /*18110*/  LDGSTS.E.BYPASS.LTC128B.128 [R20+0x27400], desc[UR36][R2.64+0x180], !P5 ;  /* 0x2740018002147fae */ /* 0x0001f4000e901d64 */
[----:B0-----:R-:W-:Y:S05]  /*18120*/  WARPSYNC.COLLECTIVE R15, `(.L_x_1488) ;  /* 0x000000000f087348 */ /* 0x001fea0003c00000 */
[----:B------:R1:W2:Y:S02]  /*18130*/  SHFL.IDX P6, R14, R13, R12, R11 ;  /* 0x0000000c0d0e7389 */ /* 0x0002a400000c000b */
[----:B012---:R-:W-:Y:S01]  /*18140*/  ENDCOLLECTIVE ;  /* 0x000000000000791b */ /* 0x007fe20003800000 */
.L_x_1488:
[----:B------:R-:W-:Y:S01]  /*18150*/  IMAD.MOV.U32 R2, RZ, RZ, R14 ;  /* 0x000000ffff027224 */ /* 0x000fe200078e000e */
[----:B------:R-:W-:Y:S06]  /*18160*/  BRA `(.L_x_1489) ;  /* 0xffffffc400347947 */ /* 0x000fec000383ffff */
.L_x_1406:
[----:B-1----:R1:W2:Y:S02]  /*18170*/  SYNCS.PHASECHK.TRANS64.TRYWAIT P0, [R7+URZ+0x30860], R2 ;  /* 0x03086002070075a7 */ /* 0x0022a4000800017f */
[----:B--2---:R-:W-:Y:S05]  /*18180*/  @!P0 NANOSLEEP.SYNCS 0x989680 ;  /* 0x009896800000895d */ /* 0x004fea0003900000 */
[----:B------:R-:W2:Y:S02]  /*18190*/  @!P0 SYNCS.PHASECHK.TRANS64 P0, [R7+URZ+0x30860], R2 ;  /* 0x03086002070085a7 */ /* 0x000ea4000800007f */
[----:B--2---:R-:W-:Y:S05]  /*181a0*/  @!P0 BRA `(.L_x_1406) ;  /* 0xfffffffc00f08947 */ /* 0x004fea000383ffff */
[----:B------:R-:W-:Y:S05]  /*181b0*/  BRA `(.L_x_1490) ;  /* 0xffffffc400ac7947 */ /* 0x000fea000383ffff */
.L_x_1407:
[----:B------:R-:W-:Y:S01]  /*181c0*/  BSSY B1, `(.L_x_1491) ;  /* 0x0000008000017945 */ /* 0x000fe20003800000 */
[----:B------:R-:W-:Y:S02]  /*181d0*/  IMAD.MOV.U32 R13, RZ, RZ, R24 ;  /* 0x000000ffff0d7224 */ /* 0x000fe400078e0018 */
[----:B------:R-:W-:Y:S02]  /*181e0*/  IMAD.MOV.U32 R12, RZ, RZ, RZ ;  /* 0x000000ffff0c7224 */ /* 0x000fe400078e00ff */
[----:B------:R-:W-:Y:S02]  /*181f0*/  IMAD.MOV.U32 R11, RZ, RZ, 0x181f ;  /* 0x0000181fff0b7424 */ /* 0x000fe400078e00ff */
[----:B------:R-:W-:-:S07]  /*18200*/  IMAD.MOV.U32 R15, RZ, RZ, -0x1 ;  /* 0xffffffffff0f7424 */ /* 0x000fce00078e00ff */
[----:B-1----:R-:W-:Y:S05]  /*18210*/  WARPSYNC.COLLECTIVE R15, `(.L_x_1492) ;  /* 0x000000000f087348 */ /* 0x002fea0003c00000 */
[----:B------:R0:W2:Y:S02]  /*18220*/  SHFL.IDX P6, R14, R13, R12, R11 ;  /* 0x0000000c0d0e7389 */ /* 0x0000a400000c000b */
[----:B012---:R-:W-:Y:S01]  /*18230*/  ENDCOLLECTIVE ;  /* 0x000000000000791b */ /* 0x007fe20003800000 */
.L_x_1492:
[----:B------:R-:W-:Y:S05]  /*18240*/  BSYNC B1 ;  /* 0x0000000000017941 */ /* 0x000fea0003800000 */
.L_x_1491:
[----:B------:R-:W-:Y:S01]  /*18250*/  IMAD.MOV.U32 R13, RZ, RZ, R17 ;  /* 0x000000ffff0d7224 */ /* 0x000fe200078e0011 */
[----:B------:R-:W-:Y:S01]  /*18260*/  MOV R3, R14 ;  /* 0x0000000e00037202 */ /* 0x000fe20000000f00 */
[----:B------:R-:W-:Y:S01]  /*18270*/  IMAD.MOV.U32 R12, RZ, RZ, RZ ;  /* 0x000000ffff0c7224 */ /* 0x000fe200078e00ff */
[----:B------:R-:W-:Y:S01]  /*18280*/  LEA R6, R6, R22, 0x1 ;  /* 0x0000001606067211 */ /* 0x000fe200078e08ff */
[----:B------:R-:W-:Y:S02]  /*18290*/  IMAD.MOV.U32 R11, RZ, RZ, 0x181f ;  /* 0x0000181fff0b7424 */ /* 0x000fe400078e00ff */
[----:B------:R-:W-:-:S07]  /*182a0*/  IMAD.MOV.U32 R15, RZ, RZ, -0x1 ;  /* 0xffffffffff0f7424 */ /* 0x000fce00078e00ff */
[----:B------:R-:W-:Y:S05]  /*182b0*/  WARPSYNC.COLLECTIVE R15, `(.L_x_1493) ;  /* 0x000000000f087348 */ /* 0x000fea0003c00000 */
[----:B------:R0:W1:Y:S02]  /*182c0*/  SHFL.IDX P6, R14, R13, R12, R11 ;  /* 0x0000000c0d0e7389 */ /* 0x00006400000c000b */
[----:B01----:R-:W-:Y:S01]  /*182d0*/  ENDCOLLECTIVE ;  /* 0x000000000000791b */ /* 0x003fe20003800000 */
.L_x_1493:
[----:B------:R-:W-:Y:S02]  /*182e0*/  IMAD.MOV.U32 R13, RZ, RZ, R24 ;  /* 0x000000ffff0d7224 */ /* 0x000fe400078e0018 */
[----:B------:R-:W-:Y:S02]  /*182f0*/  IMAD.MOV.U32 R12, RZ, RZ, 0x1 ;  /* 0x00000001ff0c7424 */ /* 0x000fe400078e00ff */
[----:B------:R-:W-:-:S07]  /*18300*/  IMAD.MOV.U32 R2, RZ, RZ, R14 ;  /* 0x000000ffff027224 */ /* 0x000fce00078e000e */
[----:B------:R-:W-:Y:S05]  /*18310*/  WARPSYNC.COLLECTIVE R15, `(.L_x_1494) ;  /* 0x000000000f087348 */ /* 0x000fea0003c00000 */
[----:B------:R0:W1:Y:S02]  /*18320*/  SHFL.IDX P6, R14, R13, R12, R11 ;  /* 0x0000000c0d0e7389 */ /* 0x00006400000c000b */
[----:B01----:R-:W-:Y:S01]  /*18330*/  ENDCOLLECTIVE ;  /* 0x000000000000791b */ /* 0x003fe20003800000 */
.L_x_1494:
        /* <DEDUP_REMOVED lines=18> */
.L_x_1495:
[----:B------:R-:W-:Y:S01]  /*18460*/  MOV R13, R24 ;  /* 0x00000018000d7202 */ /* 0x000fe20000000f00 */
[----:B------:R-:W-:Y:S02]  /*18470*/  IMAD.MOV.U32 R12, RZ, RZ, 0x2 ;  /* 0x00000002ff0c7424 */ /* 0x000fe400078e00ff */
[----:B------:R-:W-:-:S07]  /*18480*/  IMAD.MOV.U32 R2, RZ, RZ, R14 ;  /* 0x000000ffff027224 */ /* 0x000fce00078e000e */
[----:B------:R-:W-:Y:S05]  /*18490*/  WARPSYNC.COLLECTIVE R15, `(.L_x_1496) ;  /* 0x000000000f087348 */ /* 0x000fea0003c00000 */
[----:B------:R0:W1:Y:S02]  /*184a0*/  SHFL.IDX P6, R14, R13, R12, R11 ;  /* 0x0000000c0d0e7389 */ /* 0x00006400000c000b */
[----:B01----:R-:W-:Y:S01]  /*184b0*/  ENDCOLLECTIVE ;  /* 0x000000000000791b */ /* 0x003fe20003800000 */
.L_x_1496:
        /* <DEDUP_REMOVED lines=18> */
.L_x_1497:
[----:B------:R-:W-:Y:S01]  /*185e0*/  IMAD.MOV.U32 R13, RZ, RZ, R24 ;  /* 0x000000ffff0d7224 */ /* 0x000fe200078e0018 */
[----:B------:R-:W-:Y:S01]  /*185f0*/  MOV R12, 0x3 ;  /* 0x00000003000c7802 */ /* 0x000fe20000000f00 */
[----:B------:R-:W-:-:S07]  /*18600*/  IMAD.MOV.U32 R2, RZ, RZ, R14 ;  /* 0x000000ffff027224 */ /* 0x000fce00078e000e */
[----:B------:R-:W-:Y:S05]  /*18610*/  WARPSYNC.COLLECTIVE R15, `(.L_x_1498) ;  /* 0x000000000f087348 */ /* 0x000fea0003c00000 */
[----:B------:R0:W1:Y:S02]  /*18620*/  SHFL.IDX P6, R14, R13, R12, R11 ;  /* 0x0000000c0d0e7389 */ /* 0x00006400000c000b */
[----:B01----:R-:W-:Y:S01]  /*18630*/  ENDCOLLECTIVE ;  /* 0x000000000000791b */ /* 0x003fe20003800000 */
.L_x_1498:
[----:B------:R-:W-:-:S05]  /*18640*/  IADD3 R2, P0, R2, R4, RZ ;  /* 0x0000000402027210 */ /* 0x000fca0007f1e0ff */
        /* <DEDUP_REMOVED lines=12> */
.L_x_1499:
[----:B------:R-:W-:Y:S01]  /*18710*/  @!PT LDS RZ, [RZ] ;  /* 0x00000000fffff984 */ /* 0x000fe20000000800 */
[----:B------:R-:W-:Y:S01]  /*18720*/  @!PT LDS RZ, [RZ] ;  /* 0x00000000fffff984 */ /* 0x000fe20000000800 */
[----:B------:R-:W-:Y:S01]  /*18730*/  @!PT LDS RZ, [RZ] ;  /* 0x00000000fffff984 */ /* 0x000fe20000000800 */
[----:B------:R-:W-:Y:S01]  /*18740*/  LDGSTS.E.BYPASS.LTC128B.128 [R6+0x3400], desc[UR36][R2.64+0x80], !P0 ;  /* 0x0340008002067fae */ /* 0x000fe2000c101d64 */
[----:B------:R-:W-:-:S13]  /*18750*/  ISETP.LT.OR P0, PT, R9, 0x21, P2 ;  /* 0x000000210900780c */ /* 0x000fda0001701670 */
[----:B------:R-:W-:Y:S01]  /*18760*/  LDGSTS.E.BYPASS.LTC128B.128 [R6+0x5400], desc[UR36][R2.64+0x100], !P0 ;  /* 0x0540010002067fae */ /* 0x000fe2000c101d64 */
[----:B------:R-:W-:-:S13]  /*18770*/  ISETP.LT.OR P0, PT, R9, 0x21, P1 ;  /* 0x000000210900780c */ /* 0x000fda0000f01670 */
[----:B------:R0:W-:Y:S02]  /*18780*/  LDGSTS.E.BYPASS.LTC128B.128 [R6+0x7400], desc[UR36][R2.64+0x180], !P0 ;  /* 0x0740018002067fae */ /* 0x0001e4000c101d64 */
[----:B0-----:R-:W-:Y:S01]  /*18790*/  IMAD.MOV.U32 R2, RZ, RZ, R14 ;  /* 0x000000ffff027224 */ /* 0x001fe200078e000e */
[----:B------:R-:W-:Y:S06]  /*187a0*/  BRA `(.L_x_1500) ;  /* 0xffffffc000f87947 */ /* 0x000fec000383ffff */
.L_x_1415:
[----:B0-----:R0:W2:Y:S02]  /*187b0*/  SYNCS.PHASECHK.TRANS64.TRYWAIT P0, [R0+URZ+0x30860], R3 ;  /* 0x03086003000075a7 */ /* 0x0010a4000800017f */
[----:B--2---:R-:W-:Y:S05]  /*187c0*/  @!P0 NANOSLEEP.SYNCS 0x989680 ;  /* 0x009896800000895d */ /* 0x004fea0003900000 */
[----:B------:R-:W2:Y:S02]  /*187d0*/  @!P0 SYNCS.PHASECHK.TRANS64 P0, [R0+URZ+0x30860], R3 ;  /* 0x03086003000085a7 */ /* 0x000ea4000800007f */
[----:B--2---:R-:W-:Y:S05]  /*187e0*/  @!P0 BRA `(.L_x_1415) ;  /* 0xfffffffc00f08947 */ /* 0x004fea000383ffff */
[----:B------:R-:W-:Y:S05]  /*187f0*/  BRA `(.L_x_1501) ;  /* 0xffffffc800247947 */ /* 0x000fea000383ffff */
.L_x_1416:
[----:B------:R-:W-:Y:S01]  /*18800*/  BSSY B0, `(.L_x_1502) ;  /* 0x0000008000007945 */ /* 0x000fe20003800000 */
[----:B------:R-:W-:Y:S01]  /*18810*/  IMAD.MOV.U32 R13, RZ, RZ, R24 ;  /* 0x000000ffff0d7224 */ /* 0x000fe200078e0018 */
[----:B------:R-:W-:Y:S01]  /*18820*/  MOV R15, 0xffffffff ;  /* 0xffffffff000f7802 */ /* 0x000fe20000000f00 */
[----:B------:R-:W-:Y:S02]  /*18830*/  IMAD.MOV.U32 R12, RZ, RZ, RZ ;  /* 0x000000ffff0c7224 */ /* 0x000fe400078e00ff */
[----:B------:R-:W-:-:S07]  /*18840*/  IMAD.MOV.U32 R11, RZ, RZ, 0x181f ;  /* 0x0000181fff0b7424 */ /* 0x000fce00078e00ff */
[----:B01----:R-:W-:Y:S05]  /*18850*/  WARPSYNC.COLLECTIVE R15, `(.L_x_1503) ;  /* 0x000000000f087348 */ /* 0x003fea0003c00000 */
[----:B------:R2:W3:Y:S02]  /*18860*/  SHFL.IDX P6, R14, R13, R12, R11 ;  /* 0x0000000c0d0e7389 */ /* 0x0004e400000c000b */
[----:B0123--:R-:W-:Y:S01]  /*18870*/  ENDCOLLECTIVE ;  /* 0x000000000000791b */ /* 0x00ffe20003800000 */
.L_x_1503:
[----:B------:R-:W-:Y:S05]  /*18880*/  BSYNC B0 ;  /* 0x0000000000007941 */ /* 0x000fea0003800000 */
.L_x_1502:
[----:B------:R-:W-:Y:S01]  /*18890*/  IMAD.MOV.U32 R13, RZ, RZ, R17 ;  /* 0x000000ffff0d7224 */ /* 0x000fe200078e0011 */
[C---:B------:R-:W-:Y:S01]  /*188a0*/  LOP3.LUT R4, R34.reuse, 0x40, RZ, 0xfc, !PT ;  /* 0x0000004022047812 */ /* 0x040fe200078efcff */
[----:B------:R-:W-:Y:S02]  /*188b0*/  IMAD.MOV.U32 R12, RZ, RZ, RZ ;  /* 0x000000ffff0c7224 */ /* 0x000fe400078e00ff */
[----:B------:R-:W-:Y:S02]  /*188c0*/  IMAD.MOV.U32 R11, RZ, RZ, 0x181f ;  /* 0x0000181fff0b7424 */ /* 0x000fe400078e00ff */
[----:B------:R-:W-:Y:S02]  /*188d0*/  IMAD.MOV.U32 R15, RZ, RZ, -0x1 ;  /* 0xffffffffff0f7424 */ /* 0x000fe400078e00ff */
[----:B------:R-:W-:Y:S02]  /*188e0*/  IMAD.MOV.U32 R3, RZ, RZ, R14 ;  /* 0x000000ffff037224 */ /* 0x000fe400078e000e */
[----:B------:R-:W-:-:S07]  /*188f0*/  IMAD.SHL.U32 R6, R34, 0x2, RZ ;  /* 0x0000000222067824 */ /* 0x000fce00078e00ff */
[----:B------:R-:W-:Y:S05]  /*18900*/  WARPSYNC.COLLECTIVE R15, `(.L_x_1504) ;  /* 0x000000000f087348 */ /* 0x000fea0003c00000 */
[----:B------:R0:W1:Y:S02]  /*18910*/  SHFL.IDX P6, R14, R13, R12, R11 ;  /* 0x0000000c0d0e7389 */ /* 0x00006400000c000b */
[----:B01----:R-:W-:Y:S01]  /*18920*/  ENDCOLLECTIVE ;  /* 0x000000000000791b */ /* 0x003fe20003800000 */
.L_x_1504:
        /* <DEDUP_REMOVED lines=8> */
[----:B------:R-:W-:-:S04]  /*189b0*/  IADD3 R2, P0, R14, R6, RZ ;  /* 0x000000060e027210 */ /* 0x000fc80007f1e0ff */
[----:B------:R-:W-:Y:S02]  /*189c0*/  IADD3.X R3, RZ, R3, RZ, P0, !PT ;  /* 0x00000003ff037210 */ /* 0x000fe400007fe4ff */
[----:B------:R-:W-:-:S03]  /*189d0*/  ISETP.LT.OR P0, PT, R5, 0x1, P2 ;  /* 0x000000010500780c */ /* 0x000fc60001701670 */
[----:B------:R-:W-:Y:S01]  /*189e0*/  @!PT LDS RZ, [RZ] ;  /* 0x00000000fffff984 */ /* 0x000fe20000000800 */
[----:B------:R-:W-:Y:S01]  /*189f0*/  @!PT LDS RZ, [RZ] ;  /* 0x00000000fffff984 */ /* 0x000fe20000000800 */
[----:B------:R-:W-:Y:S01]  /*18a00*/  @!PT LDS RZ, [RZ] ;  /* 0x00000000fffff984 */ /* 0x000fe20000000800 */
[----:B------:R0:W-:Y:S01]  /*18a10*/  LDGSTS.E.BYPASS.LTC128B.128 [R4+0x400], desc[UR36][R2.64], !P4 ;  /* 0x0040000002047fae */ /* 0x0001e2000e101d64 */
[----:B------:R-:W-:-:S09]  /*18a20*/  ISETP.LT.OR P4, PT, R5, 0x1, P1 ;  /* 0x000000010500780c */ /* 0x000fd20000f81670 */
[----:B------:R0:W-:Y:S01]  /*18a30*/  LDGSTS.E.BYPASS.LTC128B.128 [R4+0x2400], desc[UR36][R2.64+0x80], !P0 ;  /* 0x0240008002047fae */ /* 0x0001e2000c101d64 */
[----:B------:R-:W-:-:S13]  /*18a40*/  ISETP.GE.AND P0, PT, R36, UR4, PT ;  /* 0x0000000424007c0c */ /* 0x000fda000bf06270 */
[----:B0-----:R-:W-:Y:S05]  /*18a50*/  WARPSYNC.COLLECTIVE R15, `(.L_x_1505) ;  /* 0x000000000f087348 */ /* 0x001fea0003c00000 */
[----:B------:R1:W2:Y:S02]  /*18a60*/  SHFL.IDX P6, R14, R13, R12, R11 ;  /* 0x0000000c0d0e7389 */ /* 0x0002a400000c000b */
[----:B012---:R-:W-:Y:S01]  /*18a70*/  ENDCOLLECTIVE ;  /* 0x000000000000791b */ /* 0x007fe20003800000 */
.L_x_1505:
[----:B------:R-:W-:Y:S01]  /*18a80*/  @!PT LDS RZ, [RZ] ;  /* 0x00000000fffff984 */ /* 0x000fe20000000800 */
[----:B------:R-:W-:Y:S01]  /*18a90*/  @!PT LDS RZ, [RZ] ;  /* 0x00000000fffff984 */ /* 0x000fe20000000800 */
[----:B------:R-:W-:Y:S01]  /*18aa0*/  @!PT LDS RZ, [RZ] ;  /* 0x00000000fffff984 */ /* 0x000fe20000000800 */
[----:B------:R0:W-:Y:S01]  /*18ab0*/  LDGSTS.E.BYPASS.LTC128B.128 [R4+0x4400], desc[UR36][R2.64+0x100], !P4 ;  /* 0x0440010002047fae */ /* 0x0001e2000e101d64 */
[----:B------:R-:W-:Y:S01]  /*18ac0*/  ISETP.LT.OR P4, PT, R5, 0x1, P0 ;  /* 0x000000010500780c */ /* 0x000fe20000781670 */
[----:B------:R-:W-:-:S12]  /*18ad0*/  IMAD.MOV.U32 R13, RZ, RZ, R17 ;  /* 0x000000ffff0d7224 */ /* 0x000fd800078e0011 */
[----:B------:R0:W-:Y:S01]  /*18ae0*/  LDGSTS.E.BYPASS.LTC128B.128 [R4+0x6400], desc[UR36][R2.64+0x180], !P4 ;  /* 0x0640018002047fae */ /* 0x0001e2000e101d64 */
[----:B------:R-:W-:-:S07]  /*18af0*/  IMAD.MOV.U32 R7, RZ, RZ, R14 ;  /* 0x000000ffff077224 */ /* 0x000fce00078e000e */
[----:B0-----:R-:W-:Y:S05]  /*18b00*/  WARPSYNC.COLLECTIVE R15, `(.L_x_1506) ;  /* 0x000000000f087348 */ /* 0x001fea0003c00000 */
[----:B------:R1:W2:Y:S02]  /*18b10*/  SHFL.IDX P6, R14, R13, R12, R11 ;  /* 0x0000000c0d0e7389 */ /* 0x0002a400000c000b */
[----:B012---:R-:W-:Y:S01]  /*18b20*/  ENDCOLLECTIVE ;  /* 0x000000000000791b */ /* 0x007fe20003800000 */
.L_x_1506:
[----:B------:R-:W-:Y:S01]  /*18b30*/  MOV R13, R24 ;  /* 0x00000018000d7202 */ /* 0x000fe20000000f00 */
[----:B------:R-:W-:Y:S01]  /*18b40*/  IMAD.MOV.U32 R12, RZ, RZ, 0x2 ;  /* 0x00000002ff0c7424 */ /* 0x000fe200078e00ff */
[----:B------:R-:W-:-:S13]  /*18b50*/  IADD3 R2, P4, R14, R6, RZ ;  /* 0x000000060e027210 */ /* 0x000fda0007f9e0ff */
[----:B------:R-:W-:Y:S05]  /*18b60*/  WARPSYNC.COLLECTIVE R15, `(.L_x_1507) ;  /* 0x000000000f087348 */ /* 0x000fea0003c00000 */
[----:B------:R0:W1:Y:S02]  /*18b70*/  SHFL.IDX P6, R14, R13, R12, R11 ;  /* 0x0000000c0d0e7389 */ /* 0x00006400000c000b */
[----:B01----:R-:W-:Y:S01]  /*18b80*/  ENDCOLLECTIVE ;  /* 0x000000000000791b */ /* 0x003fe20003800000 */
.L_x_1507:
        /* <DEDUP_REMOVED lines=12> */
.L_x_1508:
        /* <DEDUP_REMOVED lines=14> */
.L_x_1509:
        /* <DEDUP_REMOVED lines=12> */
.L_x_1510:
        /* <DEDUP_REMOVED lines=9> */
.L_x_1421:
        /* <DEDUP_REMOVED lines=8> */
.L_x_1513:
[----:B------:R-:W-:Y:S05]  /*18f00*/  BSYNC B0 ;  /* 0x0000000000007941 */ /* 0x000fea0003800000 */
.L_x_1512:
[----:B------:R-:W-:Y:S01]  /*18f10*/  MOV R13, R16 ;  /* 0x00000010000d7202 */ /* 0x000fe20000000f00 */
[----:B------:R-:W-:Y:S02]  /*18f20*/  IMAD.MOV.U32 R12, RZ, RZ, 0x1 ;  /* 0x00000001ff0c7424 */ /* 0x000fe400078e00ff */
[----:B------:R-:W-:Y:S02]  /*18f30*/  IMAD.MOV.U32 R11, RZ, RZ, 0x1f ;  /* 0x0000001fff0b7424 */ /* 0x000fe400078e00ff */
[----:B------:R-:W-:Y:S02]  /*18f40*/  IMAD.MOV.U32 R15, RZ, RZ, -0x1 ;  /* 0xffffffffff0f7424 */ /* 0x000fe400078e00ff */
[----:B------:R-:W-:Y:S02]  /*18f50*/  IMAD.IADD R5, R19, 0x1, R8 ;  /* 0x0000000113057824 */ /* 0x000fe400078e0208 */
[----:B------:R-:W-:-:S07]  /*18f60*/  IMAD.MOV.U32 R0, RZ, RZ, R14 ;  /* 0x000000ffff007224 */ /* 0x000fce00078e000e */
[----:B------:R-:W-:Y:S05]  /*18f70*/  WARPSYNC.COLLECTIVE R15, `(.L_x_1514) ;  /* 0x000000000f087348 */ /* 0x000fea0003c00000 */
[----:B------:R0:W1:Y:S02]  /*18f80*/  SHFL.IDX P6, R14, R13, R12, R11 ;  /* 0x0000000c0d0e7389 */ /* 0x00006400000c000b */
[----:B01----:R-:W-:Y:S01]  /*18f90*/  ENDCOLLECTIVE ;  /* 0x000000000000791b */ /* 0x003fe20003800000 */
.L_x_1514:
[----:B------:R-:W-:Y:S02]  /*18fa0*/  ULDC UR4, c[0x0][0xc3c] ;  /* 0x00030f0000047ab9 */ /* 0x000fe40000000800 */
[----:B------:R-:W-:-:S13]  /*18fb0*/  ISETP.GE.OR P1, PT, R5, UR4, !P0 ;  /* 0x0000000405007c0c */ /* 0x000fda000c726670 */
[----:B------:R-:W0:Y:S01]  /*18fc0*/  @!P1 LDC.64 R2, c[0x0][0xc80] ;  /* 0x00032000ff029b82 */ /* 0x000e220000000a00 */
[----:B------:R-:W-:Y:S02]  /*18fd0*/  IMAD.MOV.U32 R11, RZ, RZ, RZ ;  /* 0x000000ffff0b7224 */ /* 0x000fe400078e00ff */
[----:B------:R-:W-:Y:S02]  /*18fe0*/  IMAD.MOV.U32 R4, RZ, RZ, R14 ;  /* 0x000000ffff047224 */ /* 0x000fe400078e000e */
[----:B0-----:R-:W-:-:S06]  /*18ff0*/  @!P1 IMAD.WIDE R2, R5, 0x4, R2 ;  /* 0x0000000405029825 */ /* 0x001fcc00078e0202 */
[----:B------:R-:W2:Y:S01]  /*19000*/  @!P1 LDG.E R2, desc[UR36][R2.64] ;  /* 0x0000002402029981 */ /* 0x000ea2000c1e1900 */
[----:B------:R-:W-:Y:S01]  /*19010*/  IMAD.MOV.U32 R5, RZ, RZ, RZ ;  /* 0x000000ffff057224 */ /* 0x000fe200078e00ff */
[C---:B------:R-:W-:Y:S02]  /*19020*/  ISETP.GE.U32.AND P2, PT, R8.reuse, 0x2, PT ;  /* 0x000000020800780c */ /* 0x040fe40003f46070 */
[C---:B------:R-:W-:Y:S02]  /*19030*/  ISETP.GE.U32.AND P3, PT, R8.reuse, 0x4, PT ;  /* 0x000000040800780c */ /* 0x040fe40003f66070 */
[C---:B------:R-:W-:Y:S02]  /*19040*/  ISETP.GE.U32.AND P4, PT, R8.reuse, 0x8, PT ;  /* 0x000000080800780c */ /* 0x040fe40003f86070 */
[----:B------:R-:W-:Y:S02]  /*19050*/  ISETP.GE.U32.AND P5, PT, R8, 0x10, PT ;  /* 0x000000100800780c */ /* 0x000fe40003fa6070 */
[----:B--2---:R-:W-:-:S02]  /*19060*/  @!P1 MOV R5, R2 ;  /* 0x0000000200059202 */ /* 0x004fc40000000f00 */
[----:B------:R-:W-:-:S03]  /*19070*/  ISETP.NE.AND P1, PT, R8, RZ, PT ;  /* 0x000000ff0800720c */ /* 0x000fc60003f25270 */
[----:B------:R-:W-:-:S10]  /*19080*/  IMAD.MOV.U32 R13, RZ, RZ, R5 ;  /* 0x000000ffff0d7224 */ /* 0x000fd400078e0005 */
[----:B------:R-:W-:Y:S05]  /*19090*/  WARPSYNC.COLLECTIVE R15, `(.L_x_1515) ;  /* 0x000000000f087348 */ /* 0x000fea0003c00000 */
[----:B------:R0:W1:Y:S02]  /*190a0*/  SHFL.UP P6, R14, R13, R12, R11 ;  /* 0x0400000c0d0e7389 */ /* 0x00006400000c000b */
[----:B01----:R-:W-:Y:S01]  /*190b0*/  ENDCOLLECTIVE ;  /* 0x000000000000791b */ /* 0x003fe20003800000 */
.L_x_1515:
[----:B------:R-:W-:Y:S01]  /*190c0*/  IMAD.MOV.U32 R12, RZ, RZ, 0x2 ;  /* 0x00000002ff0c7424 */ /* 0x000fe200078e00ff */
[----:B------:R-:W-:-:S05]  /*190d0*/  SEL R6, R14, RZ, P1 ;  /* 0x000000ff0e067207 */ /* 0x000fca0000800000 */
[----:B------:R-:W-:-:S04]  /*190e0*/  IMAD.IADD R6, R5, 0x1, R6 ;  /* 0x0000000105067824 */ /* 0x000fc800078e0206 */
[----:B------:R-:W-:-:S07]  /*190f0*/  IMAD.MOV.U32 R13, RZ, RZ, R6 ;  /* 0x000000ffff0d7224 */ /* 0x000fce00078e0006 */
[----:B------:R-:W-:Y:S05]  /*19100*/  WARPSYNC.COLLECTIVE R15, `(.L_x_1516) ;  /* 0x000000000f087348 */ /* 0x000fea0003c00000 */
[----:B------:R0:W1:Y:S02]  /*19110*/  SHFL.UP P6, R14, R13, R12, R11 ;  /* 0x0400000c0d0e7389 */ /* 0x00006400000c000b */
[----:B01----:R-:W-:Y:S01]  /*19120*/  ENDCOLLECTIVE ;  /* 0x000000000000791b */ /* 0x003fe20003800000 */
.L_x_1516:
[----:B------:R-:W-:Y:S01]  /*19130*/  IMAD.MOV.U32 R12, RZ, RZ, 0x4 ;  /* 0x00000004ff0c7424 */ /* 0x000fe200078e00ff */
[----:B------:R-:W-:-:S05]  /*19140*/  SEL R7, R14, RZ, P2 ;  /* 0x000000ff0e077207 */ /* 0x000fca0001000000 */
[----:B------:R-:W-:-:S05]  /*19150*/  IMAD.IADD R7, R6, 0x1, R7 ;  /* 0x0000000106077824 */ /* 0x000fca00078e0207 */
[----:B------:R-:W-:-:S07]  /*19160*/  MOV R13, R7 ;  /* 0x00000007000d7202 */ /* 0x000fce0000000f00 */
[----:B------:R-:W-:Y:S05]  /*19170*/  WARPSYNC.COLLECTIVE R15, `(.L_x_1517) ;  /* 0x000000000f087348 */ /* 0x000fea0003c00000 */
[----:B------:R0:W1:Y:S02]  /*19180*/  SHFL.UP P6, R14, R13, R12, R11 ;  /* 0x0400000c0d0e7389 */ /* 0x00006400000c000b */
[----:B01----:R-:W-:Y:S01]  /*19190*/  ENDCOLLECTIVE ;  /* 0x000000000000791b */ /* 0x003fe20003800000 */
.L_x_1517:
[----:B------:R-:W-:Y:S01]  /*191a0*/  IMAD.MOV.U32 R12, RZ, RZ, 0x8 ;  /* 0x00000008ff0c7424 */ /* 0x000fe200078e00ff */
[----:B------:R-:W-:-:S05]  /*191b0*/  SEL R2, R14, RZ, P3 ;  /* 0x000000ff0e027207 */ /* 0x000fca0001800000 */
[----:B------:R-:W-:-:S04]  /*191c0*/  IMAD.IADD R2, R7, 0x1, R2 ;  /* 0x0000000107027824 */ /* 0x000fc800078e0202 */
[----:B------:R-:W-:-:S07]  /*191d0*/  IMAD.MOV.U32 R13, RZ, RZ, R2 ;  /* 0x000000ffff0d7224 */ /* 0x000fce00078e0002 */
[----:B------:R-:W-:Y:S05]  /*191e0*/  WARPSYNC.COLLECTIVE R15, `(.L_x_1518) ;  /* 0x000000000f087348 */ /* 0x000fea0003c00000 */
[----:B------:R0:W1:Y:S02]  /*191f0*/  SHFL.UP P6, R14, R13, R12, R11 ;  /* 0x0400000c0d0e7389 */ /* 0x00006400000c000b */
[----:B01----:R-:W-:Y:S01]  /*19200*/  ENDCOLLECTIVE ;  /* 0x000000000000791b */ /* 0x003fe20003800000 */
.L_x_1518:
[----:B------:R-:W-:Y:S02]  /*19210*/  MOV R12, 0x10 ;  /* 0x00000010000c7802 */ /* 0x000fe40000000f00 */
[----:B------:R-:W-:-:S05]  /*19220*/  SEL R3, R14, RZ, P4 ;  /* 0x000000ff0e037207 */ /* 0x000fca0002000000 */
[----:B------:R-:W-:-:S04]  /*19230*/  IMAD.IADD R3, R2, 0x1, R3 ;  /* 0x0000000102037824 */ /* 0x000fc800078e0203 */
[----:B------:R-:W-:-:S07]  /*19240*/  IMAD.MOV.U32 R13, RZ, RZ, R3 ;  /* 0x000000ffff0d7224 */ /* 0x000fce00078e0003 */
[----:B------:R-:W-:Y:S05]  /*19250*/  WARPSYNC.COLLECTIVE R15, `(.L_x_1519) ;  /* 0x000000000f087348 */ /* 0x000fea0003c00000 */
[----:B------:R0:W1:Y:S02]  /*19260*/  SHFL.UP P6, R14, R13, R12, R11 ;  /* 0x0400000c0d0e7389 */ /* 0x00006400000c000b */
[----:B01----:R-:W-:Y:S01]  /*19270*/  ENDCOLLECTIVE ;  /* 0x000000000000791b */ /* 0x003fe20003800000 */
.L_x_1519:
        /* <DEDUP_REMOVED lines=8> */
.L_x_1520:
[----:B------:R-:W-:Y:S05]  /*19300*/  BRA `(.L_x_1521) ;  /* 0xffffffc400747947 */ /* 0x000fea000383ffff */
.L_x_1426:
[----:B------:R-:W-:Y:S01]  /*19310*/  BSSY B0, `(.L_x_1522) ;  /* 0x0000008000007945 */ /* 0x000fe20003800000 */
[----:B-----5:R-:W-:Y:S01]  /*19320*/  IMAD.MOV.U32 R13, RZ, RZ, R5 ;  /* 0x000000ffff0d7224 */ /* 0x020fe200078e0005 */
[----:B------:R-:W-:Y:S01]  /*19330*/  MOV R11, RZ ;  /* 0x000000ff000b7202 */ /* 0x000fe20000000f00 */
[----:B------:R-:W-:Y:S02]  /*19340*/  IMAD.MOV.U32 R12, RZ, RZ, 0x1 ;  /* 0x00000001ff0c7424 */ /* 0x000fe400078e00ff */
[----:B------:R-:W-:-:S07]  /*19350*/  IMAD.MOV.U32 R15, RZ, RZ, -0x1 ;  /* 0xffffffffff0f7424 */ /* 0x000fce00078e00ff */
[----:B012---:R-:W-:Y:S05]  /*19360*/  WARPSYNC.COLLECTIVE R15, `(.L_x_1523) ;  /* 0x000000000f087348 */ /* 0x007fea0003c00000 */
[----:B------:R3:W4:Y:S02]  /*19370*/  SHFL.UP P6, R14, R13, R12, R11 ;  /* 0x0400000c0d0e7389 */ /* 0x00072400000c000b */
[----:B01234-:R-:W-:Y:S01]  /*19380*/  ENDCOLLECTIVE ;  /* 0x000000000000791b */ /* 0x01ffe20003800000 */
.L_x_1523:
[----:B------:R-:W-:Y:S05]  /*19390*/  BSYNC B0 ;  /* 0x0000000000007941 */ /* 0x000fea0003800000 */
.L_x_1522:
        /* <DEDUP_REMOVED lines=8> */
.L_x_1524:
[----:B------:R-:W-:Y:S01]  /*19420*/  IMAD.MOV.U32 R12, RZ, RZ, 0x4 ;  /* 0x00000004ff0c7424 */ /* 0x000fe200078e00ff */
[----:B------:R-:W-:-:S05]  /*19430*/  SEL R2, R14, RZ, P2 ;  /* 0x000000ff0e027207 */ /* 0x000fca0001000000 */
[----:B------:R-:W-:-:S05]  /*19440*/  IMAD.IADD R2, R13, 0x1, R2 ;  /* 0x000000010d027824 */ /* 0x000fca00078e0202 */
[----:B------:R-:W-:-:S07]  /*19450*/  MOV R13, R2 ;  /* 0x00000002000d7202 */ /* 0x000fce0000000f00 */
[----:B------:R-:W-:Y:S05]  /*19460*/  WARPSYNC.COLLECTIVE R15, `(.L_x_1525) ;  /* 0x000000000f087348 */ /* 0x000fea0003c00000 */
[----:B------:R0:W1:Y:S02]  /*19470*/  SHFL.UP P6, R14, R13, R12, R11 ;  /* 0x0400000c0d0e7389 */ /* 0x00006400000c000b */
[----:B01----:R-:W-:Y:S01]  /*19480*/  ENDCOLLECTIVE ;  /* 0x000000000000791b */ /* 0x003fe20003800000 */
.L_x_1525:
[----:B------:R-:W-:Y:S01]  /*19490*/  IMAD.MOV.U32 R12, RZ, RZ, 0x8 ;  /* 0x00000008ff0c7424 */ /* 0x000fe200078e00ff */
[----:B------:R-:W-:-:S05]  /*194a0*/  SEL R3, R14, RZ, P3 ;  /* 0x000000ff0e037207 */ /* 0x000fca0001800000 */
[----:B------:R-:W-:-:S04]  /*194b0*/  IMAD.IADD R3, R2, 0x1, R3 ;  /* 0x0000000102037824 */ /* 0x000fc800078e0203 */
[----:B------:R-:W-:-:S07]  /*194c0*/  IMAD.MOV.U32 R13, RZ, RZ, R3 ;  /* 0x000000ffff0d7224 */ /* 0x000fce00078e0003 */
[----:B------:R-:W-:Y:S05]  /*194d0*/  WARPSYNC.COLLECTIVE R15, `(.L_x_1526) ;  /* 0x000000000f087348 */ /* 0x000fea0003c00000 */
[----:B------:R0:W1:Y:S02]  /*194e0*/  SHFL.UP P6, R14, R13, R12, R11 ;  /* 0x0400000c0d0e7389 */ /* 0x00006400000c000b */
[----:B01----:R-:W-:Y:S01]  /*194f0*/  ENDCOLLECTIVE ;  /* 0x000000000000791b */ /* 0x003fe20003800000 */
.L_x_1526:
[----:B------:R-:W-:Y:S02]  /*19500*/  MOV R12, 0x10 ;  /* 0x00000010000c7802 */ /* 0x000fe40000000f00 */
[----:B------:R-:W-:-:S05]  /*19510*/  SEL R4, R14, RZ, P4 ;  /* 0x000000ff0e047207 */ /* 0x000fca0002000000 */
[----:B------:R-:W-:-:S04]  /*19520*/  IMAD.IADD R4, R3, 0x1, R4 ;  /* 0x0000000103047824 */ /* 0x000fc800078e0204 */
[----:B------:R-:W-:-:S07]  /*19530*/  IMAD.MOV.U32 R13, RZ, RZ, R4 ;  /* 0x000000ffff0d7224 */ /* 0x000fce00078e0004 */
[----:B------:R-:W-:Y:S05]  /*19540*/  WARPSYNC.COLLECTIVE R15, `(.L_x_1527) ;  /* 0x000000000f087348 */ /* 0x000fea0003c00000 */
[----:B------:R0:W1:Y:S02]  /*19550*/  SHFL.UP P6, R14, R13, R12, R11 ;  /* 0x0400000c0d0e7389 */ /* 0x00006400000c000b */
[----:B01----:R-:W-:Y:S01]  /*19560*/  ENDCOLLECTIVE ;  /* 0x000000000000791b */ /* 0x003fe20003800000 */
.L_x_1527:
        /* <DEDUP_REMOVED lines=8> */
.L_x_1528:
[----:B------:R-:W-:Y:S05]  /*195f0*/  BRA `(.L_x_1529) ;  /* 0xffffffc400547947 */ /* 0x000fea000383ffff */
.L_x_1428:
[----:B------:R-:W-:Y:S01]  /*19600*/  BSSY B0, `(.L_x_1530) ;  /* 0x0000006000007945 */ /* 0x000fe20003800000 */
[----:B------:R-:W-:Y:S01]  /*19610*/  PLOP3.LUT P6, PT, P6, PT, PT, 0x8, 0x0 ;  /* 0x000000000000781c */ /* 0x000fe200037ce170 */
[----:B------:R-:W-:-:S12]  /*19620*/  IMAD.MOV.U32 R15, RZ, RZ, -0x1 ;  /* 0xffffffffff0f7424 */ /* 0x000fd800078e00ff */
[----:B01----:R-:W-:Y:S05]  /*19630*/  WARPSYNC.COLLECTIVE R15, `(.L_x_1531) ;  /* 0x000000000f087348 */ /* 0x003fea0003c00000 */
[----:B------:R-:W-:Y:S01]  /*19640*/  VOTE.ANY R14, PT, P6 ;  /* 0x00000000000e7806 */ /* 0x000fe200030e0100 */
[----:B01----:R-:W-:Y:S06]  /*19650*/  ENDCOLLECTIVE ;  /* 0x000000000000791b */ /* 0x003fec0003800000 */
.L_x_1531:
[----:B------:R-:W-:Y:S05]  /*19660*/  BSYNC B0 ;  /* 0x0000000000007941 */ /* 0x000fea0003800000 */
.L_x_1530:
[----:B------:R-:W-:Y:S01]  /*19670*/  IMAD.MOV.U32 R2, RZ, RZ, R14 ;  /* 0x000000ffff027224 */ /* 0x000fe200078e000e */
[----:B------:R-:W-:Y:S01]  /*19680*/  MOV R13, R5 ;  /* 0x00000005000d7202 */ /* 0x000fe20000000f00 */
[----:B------:R-:W-:Y:S02]  /*19690*/  IMAD.MOV.U32 R11, RZ, RZ, 0x1f ;  /* 0x0000001fff0b7424 */ /* 0x000fe400078e00ff */
[----:B------:R-:W0:Y:S01]  /*196a0*/  POPC R4, R2 ;  /* 0x0000000200047309 */ /* 0x000e220000000000 */
[----:B------:R-:W-:Y:S02]  /*196b0*/  IMAD.MOV.U32 R15, RZ, RZ, -0x1 ;  /* 0xffffffffff0f7424 */ /* 0x000fe400078e00ff */
[----:B0-----:R-:W-:-:S07]  /*196c0*/  IMAD.MOV.U32 R12, RZ, RZ, R4 ;  /* 0x000000ffff0c7224 */ /* 0x001fce00078e0004 */
[----:B------:R-:W-:Y:S05]  /*196d0*/  WARPSYNC.COLLECTIVE R15, `(.L_x_1532) ;  /* 0x000000000f087348 */ /* 0x000fea0003c00000 */
[----:B------:R0:W1:Y:S02]  /*196e0*/  SHFL.IDX P6, R14, R13, R12, R11 ;  /* 0x0000000c0d0e7389 */ /* 0x00006400000c000b */
[----:B01----:R-:W-:Y:S01]  /*196f0*/  ENDCOLLECTIVE ;  /* 0x000000000000791b */ /* 0x003fe20003800000 */
.L_x_1532:
[----:B------:R-:W-:Y:S01]  /*19700*/  IMAD.MOV.U32 R5, RZ, RZ, R14 ;  /* 0x000000ffff057224 */ /* 0x000fe200078e000e */
[----:B------:R-:W-:Y:S06]  /*19710*/  BRA `(.L_x_1533) ;  /* 0xffffffc400447947 */ /* 0x000fec000383ffff */
.L_x_1430:
[----:B------:R-:W-:Y:S01]  /*19720*/  BSSY B0, `(.L_x_1534) ;  /* 0x0000007000007945 */ /* 0x000fe20003800000 */
[----:B------:R-:W-:Y:S01]  /*19730*/  IMAD.MOV.U32 R13, RZ, RZ, R6 ;  /* 0x000000ffff0d7224 */ /* 0x000fe200078e0006 */
[----:B------:R-:W-:Y:S01]  /*19740*/  MOV R15, 0xffffffff ;  /* 0xffffffff000f7802 */ /* 0x000fe20000000f00 */
[----:B------:R-:W-:-:S07]  /*19750*/  IMAD.MOV.U32 R11, RZ, RZ, 0x1f ;  /* 0x0000001fff0b7424 */ /* 0x000fce00078e00ff */
[----:B0123--:R-:W-:Y:S05]  /*19760*/  WARPSYNC.COLLECTIVE R15, `(.L_x_1535) ;  /* 0x000000000f087348 */ /* 0x00ffea0003c00000 */
[----:B------:R4:W0:Y:S02]  /*19770*/  SHFL.IDX P6, R14, R13, R12, R11 ;  /* 0x0000000c0d0e7389 */ /* 0x00082400000c000b */
[----:B01234-:R-:W-:Y:S01]  /*19780*/  ENDCOLLECTIVE ;  /* 0x000000000000791b */ /* 0x01ffe20003800000 */
.L_x_1535:
[----:B------:R-:W-:Y:S05]  /*19790*/  BSYNC B0 ;  /* 0x0000000000007941 */ /* 0x000fea0003800000 */
.L_x_1534:
[----:B------:R-:W-:Y:S05]  /*197a0*/  BRA `(.L_x_1429) ;  /* 0xffffffc4003c7947 */ /* 0x000fea000383ffff */
.L_x_1434:
[----:B-1----:R1:W2:Y:S02]  /*197b0*/  SYNCS.PHASECHK.TRANS64.TRYWAIT P0, [R4+URZ+0x30820], R0 ;  /* 0x03082000040075a7 */ /* 0x0022a4000800017f */
[----:B--2---:R-:W-:Y:S05]  /*197c0*/  @!P0 NANOSLEEP.SYNCS 0x989680 ;  /* 0x009896800000895d */ /* 0x004fea0003900000 */
[----:B------:R-:W2:Y:S02]  /*197d0*/  @!P0 SYNCS.PHASECHK.TRANS64 P0, [R4+URZ+0x30820], R0 ;  /* 0x03082000040085a7 */ /* 0x000ea4000800007f */
[----:B--2---:R-:W-:Y:S05]  /*197e0*/  @!P0 BRA `(.L_x_1434) ;  /* 0xfffffffc00f08947 */ /* 0x004fea000383ffff */
[----:B------:R-:W-:Y:S05]  /*197f0*/  BRA `(.L_x_1536) ;  /* 0xffffffc800b47947 */ /* 0x000fea000383ffff */
.L_x_1435:
[----:B------:R-:W2:Y:S01]  /*19800*/  S2R R2, SR_TID.X ;  /* 0x0000000000027919 */ /* 0x000ea20000002100 */
[----:B------:R-:W-:Y:S01]  /*19810*/  BSSY B0, `(.L_x_1537) ;  /* 0x000000a000007945 */ /* 0x000fe20003800000 */
[----:B------:R-:W-:Y:S02]  /*19820*/  IMAD.MOV.U32 R12, RZ, RZ, RZ ;  /* 0x000000ffff0c7224 */ /* 0x000fe400078e00ff */
[----:B------:R-:W-:Y:S02]  /*19830*/  IMAD.MOV.U32 R11, RZ, RZ, 0x1f ;  /* 0x0000001fff0b7424 */ /* 0x000fe400078e00ff */
[----:B------:R-:W-:Y:S01]  /*19840*/  IMAD.MOV.U32 R15, RZ, RZ, -0x1 ;  /* 0xffffffffff0f7424 */ /* 0x000fe200078e00ff */
[----:B--2---:R-:W-:-:S04]  /*19850*/  SHF.R.U32.HI R2, RZ, 0x5, R2 ;  /* 0x00000005ff027819 */ /* 0x004fc80000011602 */
[----:B------:R-:W-:-:S05]  /*19860*/  LOP3.LUT R2, R2, 0x3, RZ, 0xc0, !PT ;  /* 0x0000000302027812 */ /* 0x000fca00078ec0ff */
[----:B------:R-:W-:-:S07]  /*19870*/  IMAD.MOV.U32 R13, RZ, RZ, R2 ;  /* 0x000000ffff0d7224 */ /* 0x000fce00078e0002 */
[----:B01-3--:R-:W-:Y:S05]  /*19880*/  WARPSYNC.COLLECTIVE R15, `(.L_x_1538) ;  /* 0x000000000f087348 */ /* 0x00bfea0003c00000 */
[----:B------:R2:W4:Y:S02]  /*19890*/  SHFL.IDX P6, R14, R13, R12, R11 ;  /* 0x0000000c0d0e7389 */ /* 0x00052400000c000b */
[----:B01234-:R-:W-:Y:S01]  /*198a0*/  ENDCOLLECTIVE ;  /* 0x000000000000791b */ /* 0x01ffe20003800000 */
.L_x_1538:
[----:B------:R-:W-:Y:S05]  /*198b0*/  BSYNC B0 ;  /* 0x0000000000007941 */ /* 0x000fea0003800000 */
.L_x_1537:
[----:B------:R-:W-:Y:S05]  /*198c0*/  BRA `(.L_x_1539) ;  /* 0xffffffc8009c7947 */ /* 0x000fea000383ffff */
.L_x_1438:
[----:B------:R-:W-:Y:S01]  /*198d0*/  BSSY B1, `(.L_x_1540) ;  /* 0x0000006000017945 */ /* 0x000fe20003800000 */
[----:B------:R-:W-:-:S07]  /*198e0*/  IMAD.MOV.U32 R15, RZ, RZ, -0x1 ;  /* 0xffffffffff0f7424 */ /* 0x000fce00078e00ff */
[----:B01-3--:R-:W-:Y:S05]  /*198f0*/  WARPSYNC.COLLECTIVE R15, `(.L_x_1541) ;  /* 0x000000000f0c7348 */ /* 0x00bfea0003c00000 */
[----:B------:R-:W-:Y:S02]  /*19900*/  ELECT P6, UR62, PT ;  /* 0x00000000003e782f */ /* 0x000fe400038c0000 */
[----:B------:R-:W-:Y:S01]  /*19910*/  MOV R14, UR62 ;  /* 0x0000003e000e7c02 */ /* 0x000fe20008000f00 */
[----:B01-3--:R-:W-:Y:S10]  /*19920*/  ENDCOLLECTIVE ;  /* 0x000000000000791b */ /* 0x00bff40003800000 */
.L_x_1541:
[----:B------:R-:W-:Y:S05]  /*19930*/  BSYNC B1 ;  /* 0x0000000000017941 */ /* 0x000fea0003800000 */
.L_x_1540:
[----:B------:R-:W-:Y:S05]  /*19940*/  BRA `(.L_x_1542) ;  /* 0xffffffc800947947 */ /* 0x000fea000383ffff */
.L_x_1440:
[----:B-1----:R1:W2:Y:S02]  /*19950*/  SYNCS.PHASECHK.TRANS64.TRYWAIT P1, [R5+URZ+0x30840], R0 ;  /* 0x03084000050075a7 */ /* 0x0022a4000802017f */
[----:B--2---:R-:W-:Y:S05]  /*19960*/  @!P1 NANOSLEEP.SYNCS 0x989680 ;  /* 0x009896800000995d */ /* 0x004fea0003900000 */
[----:B------:R-:W2:Y:S02]  /*19970*/  @!P1 SYNCS.PHASECHK.TRANS64 P1, [R5+URZ+0x30840], R0 ;  /* 0x03084000050095a7 */ /* 0x000ea4000802007f */
[----:B--2---:R-:W-:Y:S05]  /*19980*/  @!P1 BRA `(.L_x_1440) ;  /* 0xfffffffc00f09947 */ /* 0x004fea000383ffff */
[----:B------:R-:W-:Y:S05]  /*19990*/  BRA `(.L_x_1543) ;  /* 0xffffffc800bc7947 */ /* 0x000fea000383ffff */
.L_x_1442:
[----:B--2---:R2:W4:Y:S02]  /*199a0*/  SYNCS.PHASECHK.TRANS64.TRYWAIT P1, [R25+URZ+0x30840], R2 ;  /* 0x03084002190075a7 */ /* 0x004524000802017f */
[----:B----4-:R-:W-:Y:S05]  /*199b0*/  @!P1 NANOSLEEP.SYNCS 0x989680 ;  /* 0x009896800000995d */ /* 0x010fea0003900000 */
[----:B------:R-:W4:Y:S02]  /*199c0*/  @!P1 SYNCS.PHASECHK.TRANS64 P1, [R25+URZ+0x30840], R2 ;  /* 0x03084002190095a7 */ /* 0x000f24000802007f */
[----:B----4-:R-:W-:Y:S05]  /*199d0*/  @!P1 BRA `(.L_x_1442) ;  /* 0xfffffffc00f09947 */ /* 0x010fea000383ffff */
[----:B------:R-:W-:Y:S05]  /*199e0*/  BRA `(.L_x_1544) ;  /* 0xffffffc800c87947 */ /* 0x000fea000383ffff */
.L_x_1444:
[----:B----4-:R4:W0:Y:S02]  /*199f0*/  SYNCS.PHASECHK.TRANS64.TRYWAIT P1, [R5+URZ+0x30860], R0 ;  /* 0x03086000050075a7 */ /* 0x010824000802017f */
[----:B0-----:R-:W-:Y:S05]  /*19a00*/  @!P1 NANOSLEEP.SYNCS 0x989680 ;  /* 0x009896800000995d */ /* 0x001fea0003900000 */
[----:B------:R-:W0:Y:S02]  /*19a10*/  @!P1 SYNCS.PHASECHK.TRANS64 P1, [R5+URZ+0x30860], R0 ;  /* 0x03086000050095a7 */ /* 0x000e24000802007f */
[----:B0-----:R-:W-:Y:S05]  /*19a20*/  @!P1 BRA `(.L_x_1444) ;  /* 0xfffffffc00f09947 */ /* 0x001fea000383ffff */
[----:B------:R-:W-:Y:S05]  /*19a30*/  BRA `(.L_x_1545) ;  /* 0xffffffc800c47947 */ /* 0x000fea000383ffff */
.L_x_1546:
        /* <DEDUP_REMOVED lines=12> */
.L_x_3298:


//--------------------- .text._ZN7cutlass13device_kernelIN5flash11enable_sm90INS1_16FlashAttnFwdSm90INS1_25CollectiveMainloopFwdSm90ILi2EN4cute5tupleIJNS5_1CILi1EEES8_S8_EEENS6_IJNS7_ILi128EEENS7_ILi64EEENS7_ILi256EEEEEELi256ENS_10bfloat16_tEfNS_4arch4Sm90ELb0ELb1ELb1ELb1ELb1ELb1ELb0ELb1ELb1ELb1ELb0ELb0EEENS1_21CollectiveEpilogueFwdINS6_IJSA_SC_SB_EEES9_SE_SG_Li256ELb1ELb1ELb0ELb0EEENS1_36VarlenDynamicPersistentTileSchedulerILi128ELi64ELi256ELi128ELb0ELb1ELb1ELb1ELb0ELb1EEEEEEEEEvNT_6ParamsE --------------------------
	.section	.text._ZN7cutlass13device_kernelIN5flash11enable_sm90INS1_16FlashAttnFwdSm90INS1_25CollectiveMainloopFwdSm90ILi2EN4cute5tupleIJNS5_1CILi1EEES8_S8_EEENS6_IJNS7_ILi128EEENS7_ILi64EEENS7_ILi256EEEEEELi256ENS_10bfloat16_tEfNS_4arch4Sm90ELb0ELb1ELb1ELb1ELb1ELb1ELb0ELb1ELb1ELb1ELb0ELb0EEENS1_21CollectiveEpilogueFwdINS6_IJSA_SC_SB_EEES9_SE_SG_Li256ELb1ELb1ELb0ELb0EEENS1_36VarlenDynamicPersistentTileSchedulerILi128ELi64ELi256ELi128ELb0ELb1ELb1ELb1ELb0ELb1EEEEEEEEEvNT_6ParamsE,"ax",@progbits
	.align	128
.text._ZN7cutlass13device_kernelIN5flash11enable_sm90INS1_16FlashAttnFwdSm90INS1_25CollectiveMainloopFwdSm90ILi2EN4cute5tupleIJNS5_1CILi1EEES8_S8_EEENS6_IJNS7_ILi128EEENS7_ILi64EEENS7_ILi256EEEEEELi256ENS_10bfloat16_tEfNS_4arch4Sm90ELb0ELb1ELb1ELb1ELb1ELb1ELb0ELb1ELb1ELb1ELb0ELb0EEENS1_21CollectiveEpilogueFwdINS6_IJSA_SC_SB_EEES9_SE_SG_Li256ELb1ELb1ELb0ELb0EEENS1_36VarlenDynamicPersistentTileSchedulerILi128ELi64ELi256ELi128ELb0ELb1ELb1ELb1ELb0ELb1EEEEEEEEEvNT_6ParamsE:
        .type           _ZN7cutlass13device_kernelIN5flash11enable_sm90INS1_16FlashAttnFwdSm90INS1_25CollectiveMainloopFwdSm90ILi2EN4cute5tupleIJNS5_1CILi1EEES8_S8_EEENS6_IJNS7_ILi128EEENS7_ILi64EEENS7_ILi256EEEEEELi256ENS_10bfloat16_tEfNS_4arch4Sm90ELb0ELb1ELb1ELb1ELb1ELb1ELb0ELb1ELb1ELb1ELb0ELb0EEENS1_21CollectiveEpilogueFwdINS6_IJSA_SC_SB_EEES9_SE_SG_Li256ELb1ELb1ELb0ELb0EEENS1_36VarlenDynamicPersistentTileSchedulerILi128ELi64ELi256ELi128ELb0ELb1ELb1ELb1ELb0ELb1EEEEEEEEEvNT_6ParamsE,@function
        .size           _ZN7cutlass13device_kernelIN5flash11enable_sm90INS1_16FlashAttnFwdSm90INS1_25CollectiveMainloopFwdSm90ILi2EN4cute5tupleIJNS5_1CILi1EEES8_S8_EEENS6_IJNS7_ILi128EEENS7_ILi64EEENS7_ILi256EEEEEELi256ENS_10bfloat16_tEfNS_4arch4Sm90ELb0ELb1ELb1ELb1ELb1ELb1ELb0ELb1ELb1ELb1ELb0ELb0EEENS1_21CollectiveEpilogueFwdINS6_IJSA_SC_SB_EEES9_SE_SG_Li256ELb1ELb1ELb0ELb0EEENS1_36VarlenDynamicPersistentTileSchedulerILi128ELi64ELi256ELi128ELb0ELb1ELb1ELb1ELb0ELb1EEEEEEEEEvNT_6ParamsE,(.L_x_3299 - _ZN7cutlass13device_kernelIN5flash11enable_sm90INS1_16FlashAttnFwdSm90INS1_25CollectiveMainloopFwdSm90ILi2EN4cute5tupleIJNS5_1CILi1EEES8_S8_EEENS6_IJNS7_ILi128EEENS7_ILi64EEENS7_ILi256EEEEEELi256ENS_10bfloat16_tEfNS_4arch4Sm90ELb0ELb1ELb1ELb1ELb1ELb1ELb0ELb1ELb1ELb1ELb0ELb0EEENS1_21CollectiveEpilogueFwdINS6_IJSA_SC_SB_EEES9_SE_SG_Li256ELb1ELb1ELb0ELb0EEENS1_36VarlenDynamicPersistentTileSchedulerILi128ELi64ELi256ELi128ELb0ELb1ELb1ELb1ELb0ELb1EEEEEEEEEvNT_6ParamsE)
        .other          _ZN7cutlass13device_kernelIN5flash11enable_sm90INS1_16FlashAttnFwdSm90INS1_25CollectiveMainloopFwdSm90ILi2EN4cute5tupleIJNS5_1CILi1EEES8_S8_EEENS6_IJNS7_ILi128EEENS7_ILi64EEENS7_ILi256EEEEEELi256ENS_10bfloat16_tEfNS_4arch4Sm90ELb0ELb1ELb1ELb1ELb1ELb1ELb0ELb1ELb1ELb1ELb0ELb0EEENS1_21CollectiveEpilogueFwdINS6_IJSA_SC_SB_EEES9_SE_SG_Li256ELb1ELb1ELb0ELb0EEENS1_36VarlenDynamicPersistentTileSchedulerILi128ELi64ELi256ELi128ELb0ELb1ELb1ELb1ELb0ELb1EEEEEEEEEvNT_6ParamsE,@"STO_CUDA_ENTRY STV_DEFAULT"
_ZN7cutlass13device_kernelIN5flash11enable_sm90INS1_16FlashAttnFwdSm90INS1_25CollectiveMainloopFwdSm90ILi2EN4cute5tupleIJNS5_1CILi1EEES8_S8_EEENS6_IJNS7_ILi128EEENS7_ILi64EEENS7_ILi256EEEEEELi256ENS_10bfloat16_tEfNS_4arch4Sm90ELb0ELb1ELb1ELb1ELb1ELb1ELb0ELb1ELb1ELb1ELb0ELb0EEENS1_21CollectiveEpilogueFwdINS6_IJSA_SC_SB_EEES9_SE_SG_Li256ELb1ELb1ELb0ELb0EEENS1_36VarlenDynamicPersistentTileSchedulerILi128ELi64ELi256ELi128ELb0ELb1ELb1ELb1ELb0ELb1EEEEEEEEEvNT_6ParamsE:
[----:B------:R-:W0:Y:S02]  /*0000*/  LDC R1, c[0x0][0x28] ;  /* 0x00000a00ff017b82 */ /* 0x000e240000000800 */
[----:B0-----:R-:W-:Y:S01]  /*0010*/  VIADD R1, R1, 0xffffff28 ;  /* 0xffffff2801017836 */ /* 0x001fe20000000000 */
[----:B------:R-:W0:Y:S01]  /*0020*/  S2R R0, SR_TID.X ;  /* 0x0000000000007919 */ /* 0x000e220000002100 */
[----:B------:R-:W-:Y:S01]  /*0030*/  ELECT P0, URZ, PT ;  /* 0x00000000003f782f */ /* 0x000fe20003800000 */
[----:B------:R-:W-:Y:S01]  /*0040*/  BSSY B0, `(.L_x_1547) ;  /* 0x000000d000007945 */ /* 0x000fe20003800000 */
[----:B0-----:R-:W-:-:S05]  /*0050*/  SHF.R.U32.HI R2, RZ, 0x5, R0 ;  /* 0x00000005ff027819 */ /* 0x001fca0000011600 */
[----:B------:R-:W0:Y:S02]  /*0060*/  SHFL.IDX PT, R3, R2, RZ, 0x1f ;  /* 0x00001fff02037589 */ /* 0x000e2400000e0000 */
[----:B0-----:R-:W-:-:S13]  /*0070*/  ISETP.EQ.AND P0, PT, R3, RZ, P0 ;  /* 0x000000ff0300720c */ /* 0x001fda0000702270 */
        /* <DEDUP_REMOVED lines=9> */
.L_x_1548:
[----:B------:R-:W-:Y:S05]  /*0110*/  BSYNC B0 ;  /* 0x0000000000007941 */ /* 0x000fea0003800000 */
.L_x_1547:
[----:B------:R-:W-:Y:S01]  /*0120*/  VOTEU.ANY UP0, P0 ;  /* 0x00000000003f7886 */ /* 0x000fe20000000100 */
[----:B------:R-:W0:Y:S01]  /*0130*/  SHFL.IDX PT, R3, R2, RZ, 0x1f ;  /* 0x00001fff02037589 */ /* 0x000e2200000e0000 */
[----:B------:R-:W-:Y:S01]  /*0140*/  UMOV UR4, 0x80 ;  /* 0x0000008000047882 */ /* 0x000fe20000000000 */
[----:B------:R-:W-:Y:S01]  /*0150*/  UMOV UR7, 0x100 ;  /* 0x0000010000077882 */ /* 0x000fe20000000000 */
[----:B------:R-:W-:Y:S01]  /*0160*/  VOTEU.ANY UP1, P0 ;  /* 0x00000000003f7886 */ /* 0x000fe20000020100 */
[----:B------:R-:W1:Y:S01]  /*0170*/  @UP0 S2UR UR8, SR_CgaCtaId ;  /* 0x00000000000809c3 */ /* 0x000e620000008800 */
[----:B------:R-:W-:Y:S01]  /*0180*/  @UP0 UMOV UR6, 0x400 ;  /* 0x0000040000060882 */ /* 0x000fe20000000000 */
[----:B------:R-:W-:-:S04]  /*0190*/  @UP0 UIADD3 UR4, -UR4, 0x100000, URZ ;  /* 0x0010000004040890 */ /* 0x000fc8000fffe13f */
[----:B------:R-:W-:Y:S02]  /*01a0*/  @UP0 USHF.L.U32 UR5, UR4, 0xb, URZ ;  /* 0x0000000b04050899 */ /* 0x000fe4000800063f */
[----:B------:R-:W-:Y:S01]  /*01b0*/  @UP0 USHF.L.U32 UR4, UR4, 0x1, URZ ;  /* 0x0000000104040899 */ /* 0x000fe2000800063f */
[----:B0-----:R-:W-:Y:S02]  /*01c0*/  ISETP.NE.AND P1, PT, R3, RZ, PT ;  /* 0x000000ff0300720c */ /* 0x001fe40003f25270 */
[----:B------:R-:W-:Y:S01]  /*01d0*/  SHF.R.U32.HI R3, RZ, 0x7, R0 ;  /* 0x00000007ff037819 */ /* 0x000fe20000011600 */
[----:B-1----:R-:W-:Y:S02]  /*01e0*/  @UP0 ULEA UR8, UR8, UR6, 0x18 ;  /* 0x0000000608080291 */ /* 0x002fe4000f8ec03f */
[----:B------:R-:W-:-:S04]  /*01f0*/  @UP0 UIADD3 UR6, -UR7, 0x100000, URZ ;  /* 0x0010000007060890 */ /* 0x000fc8000fffe13f */
[----:B------:R-:W-:Y:S02]  /*0200*/  @UP0 USHF.L.U32 UR7, UR6, 0xb, URZ ;  /* 0x0000000b06070899 */ /* 0x000fe4000800063f */
[----:B------:R-:W-:Y:S01]  /*0210*/  @UP0 USHF.L.U32 UR6, UR6, 0x1, URZ ;  /* 0x0000000106060899 */ /* 0x000fe2000800063f */
[----:B------:R-:W-:Y:S01]  /*0220*/  VOTEU.ANY UP0, P0 ;  /* 0x00000000003f7886 */ /* 0x000fe20000000100 */
[----:B------:R-:W0:Y:S04]  /*0230*/  SHFL.IDX PT, R3, R3, RZ, 0x1f ;  /* 0x00001fff03037589 */ /* 0x000e2800000e0000 */
[----:B------:R-:W1:Y:S02]  /*0240*/  FENCE.VIEW.ASYNC.S ;  /* 0x00000000000073c6 */ /* 0x000e640000000000 */
[----:B-1----:R1:W2:Y:S04]  /*0250*/  @UP0 SYNCS.EXCH.64 URZ, [UR8+0x30800], UR4 ;  /* 0x03080004083f05b2 */ /* 0x0022a80008000100 */
[----:B------:R1:W3:Y:S01]  /*0260*/  @UP1 SYNCS.EXCH.64 URZ, [UR8+0x30820], UR6 ;  /* 0x03082006083f15b2 */ /* 0x0002e20008000100 */
[----:B------:R-:W-:Y:S05]  /*0270*/  @P1 BRA `(.L_x_1549) ;  /* 0x0000000000481947 */ /* 0x000fea0003800000 */
[----:B-1----:R-:W1:Y:S01]  /*0280*/  S2UR UR5, SR_CgaCtaId ;  /* 0x00000000000579c3 */ /* 0x002e620000008800 */
[----:B------:R-:W-:Y:S01]  /*0290*/  UMOV UR4, 0x400 ;  /* 0x0000040000047882 */ /* 0x000fe20000000000 */
[----:B------:R-:W-:Y:S01]  /*02a0*/  UMOV UR6, 0x80 ;  /* 0x0000008000067882 */ /* 0x000fe20000000000 */
[----:B------:R-:W-:Y:S01]  /*02b0*/  UMOV UR7, 0x100 ;  /* 0x0000010000077882 */ /* 0x000fe20000000000 */
[----:B------:R-:W-:Y:S01]  /*02c0*/  ELECT P0, URZ, PT ;  /* 0x00000000003f782f */ /* 0x000fe20003800000 */
[----:B-1----:R-:W-:Y:S02]  /*02d0*/  ULEA UR8, UR5, UR4, 0x18 ;  /* 0x0000000405087291 */ /* 0x002fe4000f8ec03f */
[----:B------:R-:W-:-:S04]  /*02e0*/  UIADD3 UR4, -UR6, 0x100000, URZ ;  /* 0x0010000006047890 */ /* 0x000fc8000fffe13f */
[----:B------:R-:W-:Y:S02]  /*02f0*/  USHF.L.U32 UR5, UR4, 0xb, URZ ;  /* 0x0000000b04057899 */ /* 0x000fe4000800063f */
[----:B------:R-:W-:Y:S02]  /*0300*/  USHF.L.U32 UR4, UR4, 0x1, URZ ;  /* 0x0000000104047899 */ /* 0x000fe4000800063f */
[----:B------:R-:W-:-:S04]  /*0310*/  UIADD3 UR6, -UR7, 0x100000, URZ ;  /* 0x0010000007067890 */ /* 0x000fc8000fffe13f */
[----:B------:R-:W-:Y:S02]  /*0320*/  USHF.L.U32 UR7, UR6, 0xb, URZ ;  /* 0x0000000b06077899 */ /* 0x000fe4000800063f */
[----:B------:R-:W-:Y:S01]  /*0330*/  USHF.L.U32 UR6, UR6, 0x1, URZ ;  /* 0x0000000106067899 */ /* 0x000fe2000800063f */
[----:B------:R-:W1:Y:S03]  /*0340*/  FENCE.VIEW.ASYNC.S ;  /* 0x00000000000073c6 */ /* 0x000e660000000000 */
[----:B-1----:R4:W1:Y:S08]  /*0350*/  SYNCS.EXCH.64 URZ, [UR8+0x30830], UR4 ;  /* 0x03083004083f75b2 */ /* 0x0028700008000100 */
[----:B------:R4:W0:Y:S01]  /*0360*/  SYNCS.EXCH.64 URZ, [UR8+0x30840], UR6 ;  /* 0x03084006083f75b2 */ /* 0x0008220008000100 */
[----:B------:R4:W0:Y:S01]  /*0370*/  SYNCS.EXCH.64 URZ, [UR8+0x30838], UR4 ;  /* 0x03083804083f75b2 */ /* 0x0008220008000100 */
[----:B------:R4:W0:Y:S02]  /*0380*/  SYNCS.EXCH.64 URZ, [UR8+0x30848], UR6 ;  /* 0x03084806083f75b2 */ /* 0x0008240008000100 */
[----:B----4-:R-:W-:Y:S01]  /*0390*/  NOP ;  /* 0x0000000000007918 */ /* 0x010fe20000000000 */
.L_x_1549:
[----:B------:R-:W4:Y:S01]  /*03a0*/  SHFL.IDX PT, R4, R2, RZ, 0x1f ;  /* 0x00001fff02047589 */ /* 0x000f2200000e0000 */
[----:B------:R-:W-:Y:S01]  /*03b0*/  NOP ;  /* 0x0000000000007918 */ /* 0x000fe20000000000 */
[----:B----4-:R-:W-:-:S13]  /*03c0*/  ISETP.NE.AND P0, PT, R4, RZ, PT ;  /* 0x000000ff0400720c */ /* 0x010fda0003f05270 */
        /* <DEDUP_REMOVED lines=19> */
.L_x_1550:
[----:B------:R-:W4:Y:S01]  /*0500*/  SHFL.IDX PT, R4, R2, RZ, 0x1f ;  /* 0x00001fff02047589 */ /* 0x000f2200000e0000 */
[----:B------:R-:W-:Y:S01]  /*0510*/  NOP ;  /* 0x0000000000007918 */ /* 0x000fe20000000000 */
[----:B----4-:R-:W-:-:S13]  /*0520*/  ISETP.NE.AND P0, PT, R4, RZ, PT ;  /* 0x000000ff0400720c */ /* 0x010fda0003f05270 */
[----:B------:R-:W-:Y:S05]  /*0530*/  @P0 BRA `(.L_x_1551) ;  /* 0x0000000000380947 */ /* 0x000fea0003800000 */
[----:B-1----:R-:W1:Y:S01]  /*0540*/  S2UR UR5, SR_CgaCtaId ;  /* 0x00000000000579c3 */ /* 0x002e620000008800 */
[----:B------:R-:W-:Y:S01]  /*0550*/  UMOV UR4, 0x400 ;  /* 0x0000040000047882 */ /* 0x000fe20000000000 */
[----:B------:R-:W-:Y:S01]  /*0560*/  UMOV UR7, 0x80 ;  /* 0x0000008000077882 */ /* 0x000fe20000000000 */
[----:B------:R-:W-:Y:S01]  /*0570*/  ELECT P0, URZ, PT ;  /* 0x00000000003f782f */ /* 0x000fe20003800000 */
[----:B-1----:R-:W-:Y:S02]  /*0580*/  ULEA UR6, UR5, UR4, 0x18 ;  /* 0x0000000405067291 */ /* 0x002fe4000f8ec03f */
[----:B------:R-:W-:-:S04]  /*0590*/  UIADD3 UR4, -UR7, 0x100000, URZ ;  /* 0x0010000007047890 */ /* 0x000fc8000fffe13f */
[----:B------:R-:W-:Y:S02]  /*05a0*/  USHF.L.U32 UR5, UR4, 0xb, URZ ;  /* 0x0000000b04057899 */ /* 0x000fe4000800063f */
[----:B------:R-:W-:Y:S01]  /*05b0*/  USHF.L.U32 UR4, UR4, 0x1, URZ ;  /* 0x0000000104047899 */ /* 0x000fe2000800063f */
[----:B------:R-:W1:Y:S11]  /*05c0*/  FENCE.VIEW.ASYNC.S ;  /* 0x00000000000073c6 */ /* 0x000e760000000000 */
[----:B-1----:R4:W1:Y:S01]  /*05d0*/  SYNCS.EXCH.64 URZ, [UR6+0x30870], UR4 ;  /* 0x03087004063f75b2 */ /* 0x0028620008000100 */
[----:B------:R4:W0:Y:S01]  /*05e0*/  SYNCS.EXCH.64 URZ, [UR6+0x30880], UR4 ;  /* 0x03088004063f75b2 */ /* 0x0008220008000100 */
[----:B------:R4:W0:Y:S01]  /*05f0*/  SYNCS.EXCH.64 URZ, [UR6+0x30878], UR4 ;  /* 0x03087804063f75b2 */ /* 0x0008220008000100 */
[----:B------:R4:W0:Y:S02]  /*0600*/  SYNCS.EXCH.64 URZ, [UR6+0x30888], UR4 ;  /* 0x03088804063f75b2 */ /* 0x0008240008000100 */
[----:B----4-:R-:W-:Y:S01]  /*0610*/  NOP ;  /* 0x0000000000007918 */ /* 0x010fe20000000000 */
.L_x_1551:
        /* <DEDUP_REMOVED lines=22> */
.L_x_1552:
        /* <DEDUP_REMOVED lines=22> */
.L_x_1553:
[----:B0-----:R-:W-:Y:S01]  /*08e0*/  ISETP.NE.AND P0, PT, R3, RZ, PT ;  /* 0x000000ff0300720c */ /* 0x001fe20003f05270 */
[----:B------:R-:W-:Y:S01]  /*08f0*/  IMAD.MOV.U32 R3, RZ, RZ, 0x1 ;  /* 0x00000001ff037424 */ /* 0x000fe200078e00ff */
[----:B------:R-:W-:Y:S01]  /*0900*/  NOP ;  /* 0x0000000000007918 */ /* 0x000fe20000000000 */
[----:B------:R-:W-:Y:S01]  /*0910*/  ULDC.64 UR60, c[0x0][0x208] ;  /* 0x00008200003c7ab9 */ /* 0x000fe20000000a00 */
[----:B------:R-:W-:Y:S02]  /*0920*/  BSSY B9, `(.L_x_1554) ;  /* 0x0002a33000097945 */ /* 0x000fe40003800000 */
[----:B------:R-:W-:-:S05]  /*0930*/  SEL R3, R3, 0x2, !P0 ;  /* 0x0000000203037807 */ /* 0x000fca0004000000 */
[----:B------:R0:W-:Y:S01]  /*0940*/  STL [R1+0x20], R3 ;  /* 0x0000200301007387 */ /* 0x0001e20000100800 */
[----:B-123--:R-:W-:Y:S06]  /*0950*/  BAR.SYNC.DEFER_BLOCKING 0x0 ;  /* 0x0000000000007b1d */ /* 0x00efec0000010000 */
[----:B------:R-:W-:Y:S05]  /*0960*/  @!P0 BRA `(.L_x_1555) ;  /* 0x0000022800508947 */ /* 0x000fea0003800000 */
.L_x_1556:
[----:B------:R-:W-:-:S08]  /*0970*/  NOP ;  /* 0x0000000000007918 */ /* 0x000fd00000000000 */
[----:B------:R-:W1:Y:S02]  /*0980*/  USETMAXREG.TRY_ALLOC.CTAPOOL UP0, 0xe8 ;  /* 0x000000e8000079c8 */ /* 0x000e640008000600 */
[----:B-1----:R-:W-:-:S13]  /*0990*/  PLOP3.LUT P0, PT, PT, PT, UP0, 0x80, 0x0 ;  /* 0x000000000000781c */ /* 0x002fda0003f0f008 */
[----:B------:R-:W-:Y:S05]  /*09a0*/  @!P0 BRA `(.L_x_1556) ;  /* 0xfffffffc00f08947 */ /* 0x000fea000383ffff */
[----:B------:R-:W1:Y:S08]  /*09b0*/  S2UR UR4, SR_CgaCtaId ;  /* 0x00000000000479c3 */ /* 0x000e700000008800 */
[----:B------:R-:W-:Y:S06]  /*09c0*/  BAR.ARV 0x8, 0x180 ;  /* 0x0206000000007b1d */ /* 0x000fec0000002000 */
[----:B------:R-:W-:-:S02]  /*09d0*/  MOV R18, 0x400 ;  /* 0x0000040000127802 */ /* 0x000fc40000000f00 */
[----:B------:R-:W-:Y:S01]  /*09e0*/  BAR.SYNC.DEFER_BLOCKING 0x5, 0x180 ;  /* 0x0146000000007b1d */ /* 0x000fe20000010000 */
[----:B-1----:R-:W-:-:S05]  /*09f0*/  IMAD.U32 R2, RZ, RZ, UR4 ;  /* 0x00000004ff027e24 */ /* 0x002fca000f8e00ff */
[----:B------:R-:W-:Y:S01]  /*0a00*/  ULDC UR4, c[0x0][0xc3c] ;  /* 0x00030f0000047ab9 */ /* 0x000fe20000000800 */
[----:B------:R-:W-:Y:S01]  /*0a10*/  LEA R18, R2, R18, 0x18 ;  /* 0x0000001202127211 */ /* 0x000fe200078ec0ff */
[----:B------:R-:W-:Y:S04]  /*0a20*/  STL [R1+0x8], R2 ;  /* 0x0000080201007387 */ /* 0x000fe80000100800 */
[----:B------:R-:W1:Y:S01]  /*0a30*/  LDS.128 R36, [R18+0x308d0] ;  /* 0x0308d00012247984 */ /* 0x000e620000000c00 */
[----:B------:R-:W-:Y:S06]  /*0a40*/  BAR.ARV 0x4, 0x180 ;  /* 0x0106000000007b1d */ /* 0x000fec0000002000 */
[----:B-1----:R-:W-:-:S13]  /*0a50*/  ISETP.GE.AND P0, PT, R39, UR4, PT ;  /* 0x0000000427007c0c */ /* 0x002fda000bf06270 */
[----:B------:R-:W-:Y:S05]  /*0a60*/  @P0 BRA `(.L_x_1557) ;  /* 0x000002a000780947 */ /* 0x000fea0003800000 */
[----:B------:R-:W-:-:S05]  /*0a70*/  VIADD R0, R0, 0xffffff80 ;  /* 0xffffff8000007836 */ /* 0x000fca0000000000 */
[----:B0-----:R-:W-:-:S04]  /*0a80*/  SHF.R.S32.HI R3, RZ, 0x1f, R0 ;  /* 0x0000001fff037819 */ /* 0x001fc80000011400 */
[CC--:B------:R-:W-:Y:S02]  /*0a90*/  LEA.HI R2, R3.reuse, R0.reuse, RZ, 0x4 ;  /* 0x0000000003027211 */ /* 0x0c0fe400078f20ff */
[CC--:B------:R-:W-:Y:S02]  /*0aa0*/  LEA.HI R4, R3.reuse, R0.reuse, RZ, 0x5 ;  /* 0x0000000003047211 */ /* 0x0c0fe400078f28ff */
[----:B------:R-:W-:Y:S02]  /*0ab0*/  LEA.HI R5, R3, R0, RZ, 0x2 ;  /* 0x0000000003057211 */ /* 0x000fe400078f10ff */
[----:B------:R-:W-:Y:S01]  /*0ac0*/  SHF.R.S32.HI R7, RZ, 0x4, R2 ;  /* 0x00000004ff077819 */ /* 0x000fe20000011402 */
[----:B------:R-:W-:Y:S01]  /*0ad0*/  IMAD.SHL.U32 R4, R4, 0x20, RZ ;  /* 0x0000002004047824 */ /* 0x000fe200078e00ff */
[----:B------:R-:W-:Y:S02]  /*0ae0*/  LOP3.LUT R13, R5, 0xfffffffc, RZ, 0xc0, !PT ;  /* 0xfffffffc050d7812 */ /* 0x000fe400078ec0ff */
[----:B------:R-:W-:-:S02]  /*0af0*/  LOP3.LUT R5, R2, 0x3fffff0, RZ, 0xc0, !PT ;  /* 0x03fffff002057812 */ /* 0x000fc400078ec0ff */
[----:B------:R-:W-:Y:S01]  /*0b00*/  LEA.HI R2, R2, R7, RZ, 0x1 ;  /* 0x0000000702027211 */ /* 0x000fe200078f08ff */
[C---:B------:R-:W-:Y:S01]  /*0b10*/  IMAD.IADD R13, R0.reuse, 0x1, -R13 ;  /* 0x00000001000d7824 */ /* 0x040fe200078e0a0d */
[CC--:B------:R-:W-:Y:S01]  /*0b20*/  LEA.HI R6, R3.reuse, R0.reuse, RZ, 0x3 ;  /* 0x0000000003067211 */ /* 0x0c0fe200078f18ff */
[----:B------:R-:W-:Y:S01]  /*0b30*/  IMAD.IADD R5, R0, 0x1, -R5 ;  /* 0x0000000100057824 */ /* 0x000fe200078e0a05 */
[CC--:B------:R-:W-:Y:S02]  /*0b40*/  LEA.HI R8, R3.reuse, R0.reuse, RZ, 0x6 ;  /* 0x0000000003087211 */ /* 0x0c0fe400078f30ff */
[----:B------:R-:W-:Y:S02]  /*0b50*/  LEA.HI R3, R3, R0, RZ, 0x7 ;  /* 0x0000000003037211 */ /* 0x000fe400078f38ff */
[----:B------:R-:W-:Y:S01]  /*0b60*/  LOP3.LUT R4, R4, 0xfffffc00, RZ, 0xc0, !PT ;  /* 0xfffffc0004047812 */ /* 0x000fe200078ec0ff */
[----:B------:R-:W-:Y:S01]  /*0b70*/  IMAD.SHL.U32 R8, R8, 0x8, RZ ;  /* 0x0000000808087824 */ /* 0x000fe200078e00ff */
[----:B------:R-:W-:-:S02]  /*0b80*/  LOP3.LUT R2, R2, 0x1ffffffe, RZ, 0xc0, !PT ;  /* 0x1ffffffe02027812 */ /* 0x000fc400078ec0ff */
[----:B------:R-:W-:Y:S01]  /*0b90*/  LOP3.LUT R9, R6, 0xfffffff8, RZ, 0xc0, !PT ;  /* 0xfffffff806097812 */ /* 0x000fe200078ec0ff */
[----:B------:R-:W-:Y:S01]  /*0ba0*/  IMAD R5, R5, 0x40, R4 ;  /* 0x0000004005057824 */ /* 0x000fe200078e0204 */
[----:B------:R-:W-:Y:S01]  /*0bb0*/  LOP3.LUT R11, R3, 0xffffff80, RZ, 0xc0, !PT ;  /* 0xffffff80030b7812 */ /* 0x000fe200078ec0ff */
[----:B------:R-:W-:Y:S01]  /*0bc0*/  IMAD.IADD R2, R7, 0x1, -R2 ;  /* 0x0000000107027824 */ /* 0x000fe200078e0a02 */
[----:B------:R-:W-:Y:S01]  /*0bd0*/  SHF.R.S32.HI R19, RZ, 0x3, R6 ;  /* 0x00000003ff137819 */ /* 0x000fe20000011406 */
[C---:B------:R-:W-:Y:S01]  /*0be0*/  IMAD.IADD R10, R0.reuse, 0x1, -R9 ;  /* 0x00000001000a7824 */ /* 0x040fe200078e0a09 */
[----:B------:R-:W-:Y:S01]  /*0bf0*/  SHF.R.S32.HI R26, RZ, 0x7, R3 ;  /* 0x00000007ff1a7819 */ /* 0x000fe20000011403 */
[----:B------:R-:W-:Y:S01]  /*0c00*/  IMAD.IADD R21, R0, 0x1, -R11 ;  /* 0x0000000100157824 */ /* 0x000fe200078e0a0b */
[----:B------:R-:W-:Y:S01]  /*0c10*/  LEA.HI R0, R13, R13, RZ, 0x1 ;  /* 0x0000000d0d007211 */ /* 0x000fe200078f08ff */
[----:B------:R-:W-:Y:S01]  /*0c20*/  IMAD R2, R2, 0x8, R5 ;  /* 0x0000000802027824 */ /* 0x000fe200078e0205 */
[----:B------:R-:W-:Y:S01]  /*0c30*/  STL [R1+0x68], R10 ;  /* 0x0000680a01007387 */ /* 0x000fe20000100800 */
[C---:B------:R-:W-:Y:S01]  /*0c40*/  VIADD R25, R19.reuse, 0x20 ;  /* 0x0000002013197836 */ /* 0x040fe20000000000 */
[----:B------:R-:W-:Y:S01]  /*0c50*/  LOP3.LUT R0, R0, 0x1ffffffe, RZ, 0xc0, !PT ;  /* 0x1ffffffe00007812 */ /* 0x000fe200078ec0ff */
[----:B------:R-:W-:Y:S01]  /*0c60*/  VIADD R6, R19, 0x40 ;  /* 0x0000004013067836 */ /* 0x000fe20000000000 */
[----:B------:R-:W-:Y:S01]  /*0c70*/  STL [R1+0x7c], R21 ;  /* 0x00007c1501007387 */ /* 0x000fe20000100800 */
[----:B------:R-:W-:-:S02]  /*0c80*/  IMAD.SHL.U32 R219, R10, 0x4, RZ ;  /* 0x000000040adb7824 */ /* 0x000fc400078e00ff */
[----:B------:R-:W-:Y:S01]  /*0c90*/  IMAD.IADD R13, R13, 0x1, -R0 ;  /* 0x000000010d0d7824 */ /* 0x000fe200078e0a00 */
[----:B------:R-:W-:Y:S01]  /*0ca0*/  STL [R1+0x10], R19 ;  /* 0x0000101301007387 */ /* 0x000fe20000100800 */
[----:B------:R-:W-:Y:S01]  /*0cb0*/  SHF.R.S32.HI R5, RZ, 0x1f, R6 ;  /* 0x0000001fff057819 */ /* 0x000fe20000011406 */
[----:B------:R-:W-:Y:S01]  /*0cc0*/  VIADD R4, R219, 0x40 ;  /* 0x00000040db047836 */ /* 0x000fe20000000000 */
[----:B------:R-:W-:Y:S01]  /*0cd0*/  SHF.R.S32.HI R0, RZ, 0x1f, R21 ;  /* 0x0000001fff007819 */ /* 0x000fe20000011415 */
[----:B------:R0:W-:Y:S01]  /*0ce0*/  STL [R1+0xb0], R2 ;  /* 0x0000b00201007387 */ /* 0x0001e20000100800 */
[----:B------:R-:W-:Y:S01]  /*0cf0*/  LEA.HI R9, R5, R6, RZ, 0x3 ;  /* 0x0000000605097211 */ /* 0x000fe200078f18ff */
[----:B------:R-:W-:Y:S02]  /*0d00*/  IMAD.SHL.U32 R6, R6, 0x40, RZ ;  /* 0x0000004006067824 */ /* 0x000fe400078e00ff */
[----:B------:R1:W-:Y:S01]  /*0d10*/  STL [R1+0x9c], R25 ;  /* 0x00009c1901007387 */ /* 0x0003e20000100800 */
[----:B------:R-:W-:-:S02]  /*0d20*/  IMAD.IADD R219, R219, 0x1, R4 ;  /* 0x00000001dbdb7824 */ /* 0x000fc400078e0204 */
[----:B------:R-:W-:Y:S01]  /*0d30*/  VIADD R12, R19, 0x60 ;  /* 0x00000060130c7836 */ /* 0x000fe20000000000 */
[----:B------:R-:W2:Y:S01]  /*0d40*/  LDL.LU R23, [R1+0x20] ;  /* 0x0000200001177983 */ /* 0x000ea20000300800 */
[----:B------:R-:W-:Y:S01]  /*0d50*/  LOP3.LUT R7, R6, 0x1c0, RZ, 0xc0, !PT ;  /* 0x000001c006077812 */ /* 0x000fe200078ec0ff */
[----:B------:R-:W-:Y:S01]  /*0d60*/  IMAD.SHL.U32 R16, R10, 0x8, RZ ;  /* 0x000000080a107824 */ /* 0x000fe200078e00ff */
[----:B0-----:R-:W-:Y:S01]  /*0d70*/  LEA.HI R2, R0, R21, RZ, 0x2 ;  /* 0x0000001500027211 */ /* 0x001fe200078f10ff */
[----:B------:R-:W-:Y:S01]  /*0d80*/  IMAD.SHL.U32 R10, R9, 0x40, RZ ;  /* 0x00000040090a7824 */ /* 0x000fe200078e00ff */
[----:B------:R-:W-:Y:S02]  /*0d90*/  SHF.R.S32.HI R6, RZ, 0x1f, R219 ;  /* 0x0000001fff067819 */ /* 0x000fe400000114db */
[----:B------:R-:W-:Y:S02]  /*0da0*/  SHF.R.S32.HI R11, RZ, 0x1f, R12 ;  /* 0x0000001fff0b7819 */ /* 0x000fe4000001140c */
[----:B------:R-:W-:-:S02]  /*0db0*/  SHF.R.S32.HI R4, RZ, 0x2, R2 ;  /* 0x00000002ff047819 */ /* 0x000fc40000011402 */
[----:B------:R-:W-:Y:S02]  /*0dc0*/  SHF.R.S32.HI R5, RZ, 0x1f, R2 ;  /* 0x0000001fff057819 */ /* 0x000fe40000011402 */
[----:B------:R-:W-:Y:S02]  /*0dd0*/  LEA.HI R201, R6, R219, RZ, 0x3 ;  /* 0x000000db06c97211 */ /* 0x000fe400078f18ff */
[----:B------:R-:W-:Y:S02]  /*0de0*/  LEA.HI R15, R11, R12, RZ, 0x3 ;  /* 0x0000000c0b0f7211 */ /* 0x000fe400078f18ff */
[----:B------:R-:W-:Y:S02]  /*0df0*/  LEA.HI R5, R5, R4, RZ, 0x3 ;  /* 0x0000000405057211 */ /* 0x000fe400078f18ff */
[----:B------:R-:W-:Y:S01]  /*0e00*/  LOP3.LUT R9, R7, 0x38, R16, 0xf8, !PT ;  /* 0x0000003807097812 */ /* 0x000fe200078ef810 */
[----:B------:R-:W-:Y:S01]  /*0e10*/  IMAD.SHL.U32 R15, R15, 0x40, RZ ;  /* 0x000000400f0f7824 */ /* 0x000fe200078e00ff */
[----:B------:R-:W-:-:S02]  /*0e20*/  SHF.R.U32.HI R11, RZ, 0x3, R7 ;  /* 0x00000003ff0b7819 */ /* 0x000fc40000011607 */
[----:B------:R-:W-:Y:S01]  /*0e30*/  LOP3.LUT R14, R7, 0x38, R201, 0xf8, !PT ;  /* 0x00000038070e7812 */ /* 0x000fe200078ef8c9 */
[----:B------:R-:W-:Y:S01]  /*0e40*/  IMAD.SHL.U32 R7, R12, 0x40, RZ ;  /* 0x000000400c077824 */ /* 0x000fe200078e00ff */
[----:B------:R-:W-:Y:S02]  /*0e50*/  LOP3.LUT R5, R5, 0xfffffff8, RZ, 0xc0, !PT ;  /* 0xfffffff805057812 */ /* 0x000fe400078ec0ff */
[----:B------:R-:W-:Y:S02]  /*0e60*/  LOP3.LUT R10, R10, 0xfffffe00, RZ, 0xc0, !PT ;  /* 0xfffffe000a0a7812 */ /* 0x000fe400078ec0ff */
[----:B------:R-:W-:Y:S01]  /*0e70*/  LOP3.LUT R7, R7, 0x1c0, RZ, 0xc0, !PT ;  /* 0x000001c007077812 */ /* 0x000fe200078ec0ff */
[----:B------:R-:W-:Y:S01]  /*0e80*/  IMAD.IADD R5, R4, 0x1, -R5 ;  /* 0x0000000104057824 */ /* 0x000fe200078e0a05 */
[----:B------:R-:W-:Y:S02]  /*0e90*/  LEA.HI R0, R0, R21, RZ, 0x5 ;  /* 0x0000001500007211 */ /* 0x000fe400078f28ff */
[----:B------:R-:W-:-:S02]  /*0ea0*/  LEA.HI R6, R6, R219, RZ, 0x6 ;  /* 0x000000db06067211 */ /* 0x000fc400078f30ff */
[----:B------:R-:W-:Y:S02]  /*0eb0*/  LOP3.LUT R12, R10, R9, R11, 0xf6, !PT ;  /* 0x000000090a0c7212 */ /* 0x000fe400078ef60b */
[----:B------:R-:W-:Y:S01]  /*0ec0*/  LOP3.LUT R4, R7, 0x38, R16, 0xf8, !PT ;  /* 0x0000003807047812 */ /* 0x000fe200078ef810 */
[----:B------:R-:W-:Y:S01]  /*0ed0*/  IMAD.SHL.U32 R6, R6, 0x80, RZ ;  /* 0x0000008006067824 */ /* 0x000fe200078e00ff */
[----:B------:R-:W-:Y:S02]  /*0ee0*/  SHF.R.U32.HI R9, RZ, 0x3, R7 ;  /* 0x00000003ff097819 */ /* 0x000fe40000011607 */
[----:B------:R-:W-:Y:S02]  /*0ef0*/  LOP3.LUT R15, R15, 0xfffffe00, RZ, 0xc0, !PT ;  /* 0xfffffe000f0f7812 */ /* 0x000fe400078ec0ff */
[----:B------:R-:W-:Y:S02]  /*0f00*/  SHF.R.S32.HI R0, RZ, 0x5, R0 ;  /* 0x00000005ff007819 */ /* 0x000fe40000011400 */
[----:B------:R-:W-:-:S02]  /*0f10*/  LOP3.LUT R20, R15, R4, R9, 0xf6, !PT ;  /* 0x000000040f147212 */ /* 0x000fc400078ef609 */
[----:B------:R-:W-:Y:S01]  /*0f20*/  LOP3.LUT R22, R7, 0x38, R201, 0xf8, !PT ;  /* 0x0000003807167812 */ /* 0x000fe200078ef8c9 */
[----:B------:R-:W-:Y:S01]  /*0f30*/  IMAD R4, R0, 0x10, R5 ;  /* 0x0000001000047824 */ /* 0x000fe200078e0205 */
[----:B------:R-:W-:Y:S01]  /*0f40*/  LOP3.LUT R7, R6, 0xffffe000, RZ, 0xc0, !PT ;  /* 0xffffe00006077812 */ /* 0x000fe200078ec0ff */
[----:B------:R-:W-:Y:S01]  /*0f50*/  IMAD.SHL.U32 R0, R19, 0x40, RZ ;  /* 0x0000004013007824 */ /* 0x000fe200078e00ff */
[----:B------:R-:W-:Y:S01]  /*0f60*/  SHF.R.S32.HI R6, RZ, 0x1f, R25 ;  /* 0x0000001fff067819 */ /* 0x000fe20000011419 */
[----:B------:R-:W-:Y:S01]  /*0f70*/  IMAD.SHL.U32 R5, R25, 0x40, RZ ;  /* 0x0000004019057824 */ /* 0x000fe200078e00ff */
[----:B------:R-:W-:Y:S02]  /*0f80*/  LEA.HI R3, R3, R26, RZ, 0x1 ;  /* 0x0000001a03037211 */ /* 0x000fe400078f08ff */
[----:B------:R-:W-:Y:S02]  /*0f90*/  LOP3.LUT R19, R0, 0x1c0, RZ, 0xc0, !PT ;  /* 0x000001c000137812 */ /* 0x000fe400078ec0ff */
[----:B------:R-:W-:-:S02]  /*0fa0*/  LEA.HI R6, R6, R25, RZ, 0x3 ;  /* 0x0000001906067211 */ /* 0x000fc400078f18ff */
[----:B-1----:R-:W-:Y:S02]  /*0fb0*/  SHF.R.U32.HI R25, RZ, 0x3, R19 ;  /* 0x00000003ff197819 */ /* 0x002fe40000011613 */
[----:B------:R-:W-:Y:S01]  /*0fc0*/  LOP3.LUT R0, R19, 0x38, R201, 0xf8, !PT ;  /* 0x0000003813007812 */ /* 0x000fe200078ef8c9 */
[----:B------:R-:W-:Y:S01]  /*0fd0*/  IMAD.SHL.U32 R6, R6, 0x40, RZ ;  /* 0x0000004006067824 */ /* 0x000fe200078e00ff */
[----:B------:R-:W-:Y:S02]  /*0fe0*/  LOP3.LUT R14, R14, R11, RZ, 0x3c, !PT ;  /* 0x0000000b0e0e7212 */ /* 0x000fe400078e3cff */
[----:B------:R-:W-:Y:S02]  /*0ff0*/  LOP3.LUT R3, R3, 0x3fffffe, RZ, 0xc0, !PT ;  /* 0x03fffffe03037812 */ /* 0x000fe400078ec0ff */
[----:B------:R-:W-:Y:S02]  /*1000*/  LOP3.LUT R24, R8, 0xfffffe00, RZ, 0xc0, !PT ;  /* 0xfffffe0008187812 */ /* 0x000fe400078ec0ff */
[----:B------:R-:W-:-:S02]  /*1010*/  LOP3.LUT R11, R5, 0x1c0, RZ, 0xc0, !PT ;  /* 0x000001c0050b7812 */ /* 0x000fc400078ec0ff */
[----:B------:R-:W-:Y:S02]  /*1020*/  LOP3.LUT R0, R0, R25, RZ, 0x3c, !PT ;  /* 0x0000001900007212 */ /* 0x000fe400078e3cff */
[----:B------:R-:W-:Y:S01]  /*1030*/  LOP3.LUT R22, R22, R9, RZ, 0x3c, !PT ;  /* 0x0000000916167212 */ /* 0x000fe200078e3cff */
[----:B------:R-:W-:Y:S01]  /*1040*/  IMAD.IADD R3, R26, 0x1, -R3 ;  /* 0x000000011a037824 */ /* 0x000fe200078e0a03 */
[----:B------:R-:W-:Y:S02]  /*1050*/  IADD3 R14, R14, R7, R10 ;  /* 0x000000070e0e7210 */ /* 0x000fe40007ffe00a */
[----:B------:R-:W-:Y:S02]  /*1060*/  LOP3.LUT R9, R6, 0xfffffe00, RZ, 0xc0, !PT ;  /* 0xfffffe0006097812 */ /* 0x000fe400078ec0ff */
[----:B------:R-:W-:Y:S02]  /*1070*/  SHF.R.U32.HI R10, RZ, 0x3, R11 ;  /* 0x00000003ff0a7819 */ /* 0x000fe4000001160b */
[----:B------:R-:W-:-:S02]  /*1080*/  LOP3.LUT R5, R11, 0x38, R201, 0xf8, !PT ;  /* 0x000000380b057812 */ /* 0x000fc400078ef8c9 */
[----:B------:R-:W-:Y:S01]  /*1090*/  IADD3 R6, R0, R7, R24 ;  /* 0x0000000700067210 */ /* 0x000fe20007ffe018 */
[----:B------:R-:W-:Y:S01]  /*10a0*/  STL [R1+0xa8], R26 ;  /* 0x0000a81a01007387 */ /* 0x000fe20000100800 */
[----:B------:R-:W-:Y:S01]  /*10b0*/  LOP3.LUT R0, R19, 0x38, R16, 0xf8, !PT ;  /* 0x0000003813007812 */ /* 0x000fe200078ef810 */
[----:B------:R-:W-:Y:S01]  /*10c0*/  IMAD R4, R3, 0x40, R4 ;  /* 0x0000004003047824 */ /* 0x000fe200078e0204 */
[----:B------:R-:W-:Y:S01]  /*10d0*/  LOP3.LUT R2, R2, 0x7ffffffc, RZ, 0xc0, !PT ;  /* 0x7ffffffc02027812 */ /* 0x000fe200078ec0ff */
[----:B------:R-:W-:Y:S01]  /*10e0*/  STL [R1+0x58], R24 ;  /* 0x0000581801007387 */ /* 0x000fe20000100800 */
[----:B------:R-:W-:Y:S02]  /*10f0*/  LOP3.LUT R8, R5, R10, RZ, 0x3c, !PT ;  /* 0x0000000a05087212 */ /* 0x000fe400078e3cff */
[----:B------:R-:W-:Y:S01]  /*1100*/  LOP3.LUT R5, R24, R0, R25, 0xf6, !PT ;  /* 0x0000000018057212 */ /* 0x000fe200078ef619 */
[----:B------:R-:W-:Y:S01]  /*1110*/  STL [R1+0x50], R19 ;  /* 0x0000501301007387 */ /* 0x000fe20000100800 */
[----:B------:R-:W-:-:S03]  /*1120*/  LOP3.LUT R0, R11, 0x38, R16, 0xf8, !PT ;  /* 0x000000380b007812 */ /* 0x000fc600078ef810 */
[----:B------:R-:W-:Y:S01]  /*1130*/  STL [R1+0x4c], R11 ;  /* 0x00004c0b01007387 */ /* 0x000fe20000100800 */
[----:B------:R-:W-:-:S03]  /*1140*/  IMAD.IADD R2, R21, 0x1, -R2 ;  /* 0x0000000115027824 */ /* 0x000fc600078e0a02 */
[----:B------:R-:W-:Y:S01]  /*1150*/  STL [R1+0xa4], R25 ;  /* 0x0000a41901007387 */ /* 0x000fe20000100800 */
[----:B------:R-:W-:-:S03]  /*1160*/  VIADD R3, R18, 0x10400 ;  /* 0x0001040012037836 */ /* 0x000fc60000000000 */
[----:B------:R-:W-:Y:S01]  /*1170*/  STL [R1+0xa0], R10 ;  /* 0x0000a00a01007387 */ /* 0x000fe20000100800 */
[----:B------:R-:W-:-:S03]  /*1180*/  LOP3.LUT R0, R9, R0, R10, 0xf6, !PT ;  /* 0x0000000009007212 */ /* 0x000fc600078ef60a */
[----:B------:R0:W-:Y:S01]  /*1190*/  STL [R1+0x54], R9 ;  /* 0x0000540901007387 */ /* 0x0001e20000100800 */
[----:B------:R-:W-:-:S03]  /*11a0*/  IADD3 R8, R8, R7, R9 ;  /* 0x0000000708087210 */ /* 0x000fc60007ffe009 */
[----:B------:R-:W-:Y:S04]  /*11b0*/  STL [R1+0xac], R4 ;  /* 0x0000ac0401007387 */ /* 0x000fe80000100800 */
[----:B------:R-:W-:Y:S01]  /*11c0*/  STL [R1+0x78], RZ ;  /* 0x000078ff01007387 */ /* 0x000fe20000100800 */
[----:B------:R-:W-:Y:S01]  /*11d0*/  IADD3 R22, R22, R7, R15 ;  /* 0x0000000716167210 */ /* 0x000fe20007ffe00f */
[--C-:B0-----:R-:W-:Y:S02]  /*11e0*/  IMAD R9, R12, 0x2, R3.reuse ;  /* 0x000000020c097824 */ /* 0x101fe400078e0203 */
[----:B------:R-:W-:Y:S01]  /*11f0*/  STL [R1+0x1c], RZ ;  /* 0x00001cff01007387 */ /* 0x000fe20000100800 */
[----:B------:R-:W-:-:S03]  /*1200*/  IMAD R7, R0, 0x2, R3 ;  /* 0x0000000200077824 */ /* 0x000fc600078e0203 */
[----:B------:R-:W-:Y:S01]  /*1210*/  STL [R1+0x6c], R5 ;  /* 0x00006c0501007387 */ /* 0x000fe20000100800 */
[----:B------:R-:W-:-:S03]  /*1220*/  IMAD R0, R6, 0x2, R3 ;  /* 0x0000000206007824 */ /* 0x000fc600078e0203 */
[----:B------:R0:W-:Y:S01]  /*1230*/  STL [R1+0xc], R2 ;  /* 0x00000c0201007387 */ /* 0x0001e20000100800 */
[----:B------:R-:W-:-:S03]  /*1240*/  IMAD R6, R14, 0x2, R3 ;  /* 0x000000020e067824 */ /* 0x000fc600078e0203 */
[----:B------:R-:W-:Y:S01]  /*1250*/  STL [R1+0x8c], R9 ;  /* 0x00008c0901007387 */ /* 0x000fe20000100800 */
[----:B0-----:R-:W-:-:S05]  /*1260*/  IMAD R2, R20, 0x2, R3 ;  /* 0x0000000214027824 */ /* 0x001fca00078e0203 */
[----:B------:R0:W-:Y:S04]  /*1270*/  STL [R1+0x84], R2 ;  /* 0x0000840201007387 */ /* 0x0001e80000100800 */
[----:B------:R-:W-:Y:S04]  /*1280*/  STL [R1+0x94], R7 ;  /* 0x0000940701007387 */ /* 0x000fe80000100800 */
[----:B------:R1:W-:Y:S01]  /*1290*/  STL [R1+0x98], R0 ;  /* 0x0000980001007387 */ /* 0x0003e20000100800 */
[----:B0-----:R-:W-:-:S05]  /*12a0*/  IMAD R2, R8, 0x2, R3 ;  /* 0x0000000208027824 */ /* 0x001fca00078e0203 */
[----:B------:R0:W-:Y:S01]  /*12b0*/  STL [R1+0x90], R2 ;  /* 0x0000900201007387 */ /* 0x0001e20000100800 */
[----:B-1----:R-:W-:-:S03]  /*12c0*/  IMAD R0, R22, 0x2, R3 ;  /* 0x0000000216007824 */ /* 0x002fc600078e0203 */
[----:B------:R-:W-:Y:S04]  /*12d0*/  STL [R1+0x88], R6 ;  /* 0x0000880601007387 */ /* 0x000fe80000100800 */
[----:B------:R1:W-:Y:S01]  /*12e0*/  STL [R1+0x80], R0 ;  /* 0x0000800001007387 */ /* 0x0003e20000100800 */
[----:B0-----:R-:W-:Y:S02]  /*12f0*/  IMAD R2, R5, 0x2, R3 ;  /* 0x0000000205027824 */ /* 0x001fe400078e0203 */
[----:B-1----:R-:W-:-:S03]  /*1300*/  IMAD R0, R13, 0x8, R4 ;  /* 0x000000080d007824 */ /* 0x002fc600078e0204 */
[----:B------:R0:W-:Y:S04]  /*1310*/  STL [R1+0x5c], R2 ;  /* 0x00005c0201007387 */ /* 0x0001e80000100800 */
[----:B------:R0:W-:Y:S01]  /*1320*/  STL [R1+0x60], R0 ;  /* 0x0000600001007387 */ /* 0x0001e20000100800 */
[----:B------:R-:W-:Y:S01]  /*1330*/  VIADD R19, R16, 0x80 ;  /* 0x0000008010137836 */ /* 0x000fe20000000000 */
[----:B------:R-:W-:Y:S01]  /*1340*/  LOP3.LUT R201, R201, 0xfffffff8, RZ, 0xc0, !PT ;  /* 0xfffffff8c9c97812 */ /* 0x000fe200078ec0ff */
[----:B------:R-:W-:Y:S01]  /*1350*/  IMAD.MOV.U32 R200, RZ, RZ, RZ ;  /* 0x000000ffffc87224 */ /* 0x000fe200078e00ff */
[----:B------:R-:W-:Y:S02]  /*1360*/  CS2R R202, SRZ ;  /* 0x0000000000ca7805 */ /* 0x000fe4000001ff00 */
[----:B------:R-:W-:-:S02]  /*1370*/  SHF.R.S32.HI R17, RZ, 0x1f, R16 ;  /* 0x0000001fff117819 */ /* 0x000fc40000011410 */
[----:B------:R-:W-:Y:S02]  /*1380*/  SHF.R.S32.HI R229, RZ, 0x1f, R19 ;  /* 0x0000001fffe57819 */ /* 0x000fe40000011413 */
[----:B------:R-:W-:Y:S02]  /*1390*/  SHF.R.S32.HI R224, RZ, 0x1f, R201 ;  /* 0x0000001fffe07819 */ /* 0x000fe400000114c9 */
[----:B--2---:R-:W-:Y:S01]  /*13a0*/  LOP3.LUT R225, R23, 0x1, RZ, 0xfc, !PT ;  /* 0x0000000117e17812 */ /* 0x004fe200078efcff */
[----:B------:R-:W-:-:S05]  /*13b0*/  VIADD R23, R16, 0xc0 ;  /* 0x000000c010177836 */ /* 0x000fca0000000000 */
[----:B0-----:R-:W-:-:S07]  /*13c0*/  SHF.R.S32.HI R228, RZ, 0x1f, R23 ;  /* 0x0000001fffe47819 */ /* 0x001fce0000011417 */
.L_x_1860:
[----:B------:R-:W-:Y:S01]  /*13d0*/  ULDC.64 UR4, c[0x0][0xa28] ;  /* 0x00028a0000047ab9 */ /* 0x000fe20000000a00 */
[----:B01-34-:R-:W0:Y:S01]  /*13e0*/  LDC.64 R4, c[0x0][0xa08] ;  /* 0x00028200ff047b82 */ /* 0x01be220000000a00 */
[----:B------:R-:W-:Y:S01]  /*13f0*/  ISETP.NE.U32.AND P0, PT, RZ, UR4, PT ;  /* 0x00000004ff007c0c */ /* 0x000fe2000bf05070 */
[----:B------:R-:W-:Y:S01]  /*1400*/  IMAD.MOV.U32 R0, RZ, RZ, RZ ;  /* 0x000000ffff007224 */ /* 0x000fe200078e00ff */
[----:B------:R-:W-:Y:S01]  /*1410*/  ULDC.64 UR6, c[0x0][0xa20] ;  /* 0x0002880000067ab9 */ /* 0x000fe20000000a00 */
[----:B------:R-:W-:Y:S01]  /*1420*/  IMAD.MOV.U32 R26, RZ, RZ, RZ ;  /* 0x000000ffff1a7224 */ /* 0x000fe200078e00ff */
[----:B------:R-:W-:Y:S01]  /*1430*/  ISETP.NE.AND.EX P0, PT, RZ, UR5, PT, P0 ;  /* 0x00000005ff007c0c */ /* 0x000fe2000bf05300 */
[----:B------:R-:W-:Y:S02]  /*1440*/  ULDC.64 UR4, c[0x0][0xa18] ;  /* 0x0002860000047ab9 */ /* 0x000fe40000000a00 */
[----:B------:R-:W-:-:S04]  /*1450*/  ISETP.NE.U32.AND P1, PT, RZ, UR4, PT ;  /* 0x00000004ff007c0c */ /* 0x000fc8000bf25070 */
[----:B------:R-:W-:Y:S01]  /*1460*/  ISETP.NE.AND.EX P1, PT, RZ, UR5, PT, P1 ;  /* 0x00000005ff007c0c */ /* 0x000fe2000bf25310 */
[----:B------:R-:W-:Y:S02]  /*1470*/  ULDC.64 UR4, c[0x0][0xa08] ;  /* 0x0002820000047ab9 */ /* 0x000fe40000000a00 */
[----:B------:R-:W-:-:S03]  /*1480*/  ISETP.NE.U32.AND P3, PT, RZ, UR4, PT ;  /* 0x00000004ff007c0c */ /* 0x000fc6000bf65070 */
[----:B------:R-:W1:Y:S01]  /*1490*/  @P0 LDC.64 R2, c[0x0][0xa28] ;  /* 0x00028a00ff020b82 */ /* 0x000e620000000a00 */
[----:B------:R-:W-:Y:S01]  /*14a0*/  ISETP.NE.AND.EX P3, PT, RZ, UR5, PT, P3 ;  /* 0x00000005ff007c0c */ /* 0x000fe2000bf65330 */
[----:B0-----:R-:W-:-:S06]  /*14b0*/  IMAD.WIDE R8, R39, 0x4, R4 ;  /* 0x0000000427087825 */ /* 0x001fcc00078e0204 */
[----:B------:R-:W0:Y:S01]  /*14c0*/  @P1 LDC.64 R6, c[0x0][0xa18] ;  /* 0x00028600ff061b82 */ /* 0x000e220000000a00 */
[----:B------:R-:W-:Y:S02]  /*14d0*/  ULDC UR4, c[0x0][0x288] ;  /* 0x0000a20000047ab9 */ /* 0x000fe40000000800 */
[----:B------:R-:W-:Y:S01]  /*14e0*/  IMAD.U32 R218, RZ, RZ, UR4 ;  /* 0x00000004ffda7e24 */ /* 0x000fe2000f8e00ff */
[----:B------:R2:W-:Y:S01]  /*14f0*/  STL [R1+0x70], R38 ;  /* 0x0000702601007387 */ /* 0x0005e20000100800 */
[----:B------:R-:W-:-:S03]  /*1500*/  ULDC.64 UR4, c[0x0][0x418] ;  /* 0x0001060000047ab9 */ /* 0x000fc60000000a00 */
[----:B------:R2:W5:Y:S01]  /*1510*/  @P3 LDG.E R26, desc[UR60][R8.64] ;  /* 0x0000003c081a3981 */ /* 0x000562000c1e1900 */
[----:B-1----:R-:W-:-:S05]  /*1520*/  @P0 IMAD.WIDE R2, R39, 0x4, R2 ;  /* 0x0000000427020825 */ /* 0x002fca00078e0202 */
[----:B------:R2:W5:Y:S01]  /*1530*/  @P0 LDG.E R0, desc[UR60][R2.64] ;  /* 0x0000003c02000981 */ /* 0x000562000c1e1900 */
[----:B0-----:R-:W-:-:S05]  /*1540*/  @P1 IMAD.WIDE R4, R39, 0x4, R6 ;  /* 0x0000000427041825 */ /* 0x001fca00078e0206 */
[----:B------:R2:W5:Y:S04]  /*1550*/  @P1 LDG.E R218, desc[UR60][R4.64] ;  /* 0x0000003c04da1981 */ /* 0x000568000c1e1900 */
[----:B------:R2:W-:Y:S01]  /*1560*/  STL [R1+0x74], R39 ;  /* 0x0000742701007387 */ /* 0x0005e20000100800 */
[----:B------:R-:W-:-:S03]  /*1570*/  UISETP.NE.U32.AND UP0, UPT, UR4, URZ, UPT ;  /* 0x0000003f0400728c */ /* 0x000fc6000bf05070 */
[----:B------:R-:W-:Y:S01]  /*1580*/  ULDC UR4, c[0x0][0x424] ;  /* 0x0001090000047ab9 */ /* 0x000fe20000000800 */
[----:B------:R-:W-:Y:S01]  /*1590*/  UISETP.NE.AND.EX UP0, UPT, UR5, URZ, UPT, UP0 ;  /* 0x0000003f0500728c */ /* 0x000fe2000bf05300 */
[----:B------:R-:W-:Y:S02]  /*15a0*/  ISETP.NE.U32.AND P2, PT, RZ, UR6, PT ;  /* 0x00000006ff007c0c */ /* 0x000fe4000bf45070 */
[----:B------:R-:W-:Y:S01]  /*15b0*/  ULDC UR5, c[0x0][0x2f0] ;  /* 0x0000bc0000057ab9 */ /* 0x000fe20000000800 */
[----:B------:R-:W-:Y:S01]  /*15c0*/  USEL UR4, UR4, 0x1, UP0 ;  /* 0x0000000104047887 */ /* 0x000fe20008000000 */
[----:B------:R-:W-:-:S03]  /*15d0*/  ISETP.NE.AND.EX P2, PT, RZ, UR7, PT, P2 ;  /* 0x00000007ff007c0c */ /* 0x000fc6000bf45320 */
[----:B------:R-:W-:-:S03]  /*15e0*/  UIMAD UR4, UR4, UR5, URZ ;  /* 0x00000005040472a4 */ /* 0x000fc6000f8e023f */
[----:B------:R-:W-:Y:S01]  /*15f0*/  ULDC UR5, c[0x0][0x348] ;  /* 0x0000d20000057ab9 */ /* 0x000fe20000000800 */
[----:B--2---:R-:W-:Y:S08]  /*1600*/  @P1 BRA `(.L_x_1558) ;  /* 0x0000000000241947 */ /* 0x004ff00003800000 */
[----:B------:R-:W-:Y:S02]  /*1610*/  ULDC.64 UR6, c[0x0][0xa00] ;  /* 0x0002800000067ab9 */ /* 0x000fe40000000a00 */
[----:B------:R-:W-:-:S04]  /*1620*/  ISETP.NE.U32.AND P0, PT, RZ, UR6, PT ;  /* 0x00000006ff007c0c */ /* 0x000fc8000bf05070 */
[----:B------:R-:W-:-:S13]  /*1630*/  ISETP.NE.AND.EX P0, PT, RZ, UR7, PT, P0 ;  /* 0x00000007ff007c0c */ /* 0x000fda000bf05300 */
[----:B------:R-:W-:Y:S05]  /*1640*/  @!P0 BRA `(.L_x_1558) ;  /* 0x0000000000148947 */ /* 0x000fea0003800000 */
[----:B------:R-:W0:Y:S02]  /*1650*/  LDC.64 R2, c[0x0][0xa00] ;  /* 0x00028000ff027b82 */ /* 0x000e240000000a00 */
[----:B0-----:R-:W-:-:S05]  /*1660*/  IMAD.WIDE R2, R39, 0x4, R2 ;  /* 0x0000000427027825 */ /* 0x001fca00078e0202 */
[----:B-----5:R-:W2:Y:S04]  /*1670*/  LDG.E R218, desc[UR60][R2.64] ;  /* 0x0000003c02da7981 */ /* 0x020ea8000c1e1900 */
[----:B------:R-:W2:Y:S02]  /*1680*/  LDG.E R5, desc[UR60][R2.64+0x4] ;  /* 0x0000043c02057981 */ /* 0x000ea4000c1e1900 */
[----:B--2---:R-:W-:-:S07]  /*1690*/  IMAD.IADD R218, R5, 0x1, -R218 ;  /* 0x0000000105da7824 */ /* 0x004fce00078e0ada */
.L_x_1558:
[----:B------:R-:W-:Y:S02]  /*16a0*/  IMAD.U32 R2, RZ, RZ, UR5 ;  /* 0x00000005ff027e24 */ /* 0x000fe4000f8e00ff */
[----:B------:R-:W-:Y:S01]  /*16b0*/  IMAD.U32 R27, RZ, RZ, UR4 ;  /* 0x00000004ff1b7e24 */ /* 0x000fe2000f8e00ff */
[----:B------:R-:W-:Y:S06]  /*16c0*/  @!P2 BRA `(.L_x_1559) ;  /* 0x000000000010a947 */ /* 0x000fec0003800000 */
[----:B------:R-:W0:Y:S02]  /*16d0*/  LDC.64 R4, c[0x0][0xa20] ;  /* 0x00028800ff047b82 */ /* 0x000e240000000a00 */
[----:B0-----:R-:W-:-:S05]  /*16e0*/  IMAD.WIDE R4, R39, 0x4, R4 ;  /* 0x0000000427047825 */ /* 0x001fca00078e0204 */
[----:B------:R0:W5:Y:S01]  /*16f0*/  LDG.E R27, desc[UR60][R4.64] ;  /* 0x0000003c041b7981 */ /* 0x000162000c1e1900 */
[----:B------:R-:W-:Y:S05]  /*1700*/  BRA `(.L_x_1560) ;  /* 0x0000000000107947 */ /* 0x000fea0003800000 */
.L_x_1559:
[----:B------:R-:W-:Y:S05]  /*1710*/  @!P3 BRA `(.L_x_1560) ;  /* 0x00000000000cb947 */ /* 0x000fea0003800000 */
[----:B------:R-:W2:Y:S04]  /*1720*/  LDG.E R4, desc[UR60][R8.64] ;  /* 0x0000003c08047981 */ /* 0x000ea8000c1e1900 */
[----:B------:R-:W2:Y:S02]  /*1730*/  LDG.E R27, desc[UR60][R8.64+0x4] ;  /* 0x0000043c081b7981 */ /* 0x000ea4000c1e1900 */
[----:B--2---:R-:W-:-:S07]  /*1740*/  IMAD.IADD R27, R27, 0x1, -R4 ;  /* 0x000000011b1b7824 */ /* 0x004fce00078e0a04 */
.L_x_1560:
[----:B------:R-:W-:Y:S01]  /*1750*/  ULDC.64 UR4, c[0x0][0xa10] ;  /* 0x0002840000047ab9 */ /* 0x000fe20000000a00 */
[----:B------:R-:W1:Y:S01]  /*1760*/  LDC R9, c[0x0][0x448] ;  /* 0x00011200ff097b82 */ /* 0x000e620000000800 */
[----:B------:R-:W-:-:S04]  /*1770*/  ISETP.NE.U32.AND P0, PT, RZ, UR4, PT ;  /* 0x00000004ff007c0c */ /* 0x000fc8000bf05070 */
[----:B------:R-:W-:Y:S01]  /*1780*/  ISETP.NE.AND.EX P0, PT, RZ, UR5, PT, P0 ;  /* 0x00000005ff007c0c */ /* 0x000fe2000bf05300 */
[----:B------:R-:W-:Y:S02]  /*1790*/  ULDC.64 UR4, c[0x0][0xa30] ;  /* 0x00028c0000047ab9 */ /* 0x000fe40000000a00 */
[----:B------:R-:W-:Y:S01]  /*17a0*/  ISETP.NE.U32.AND P1, PT, RZ, UR4, PT ;  /* 0x00000004ff007c0c */ /* 0x000fe2000bf25070 */
[----:B-----5:R-:W-:Y:S01]  /*17b0*/  IMAD.MOV.U32 R96, RZ, RZ, R27 ;  /* 0x000000ffff607224 */ /* 0x020fe200078e001b */
[----:B------:R-:W2:Y:S02]  /*17c0*/  LDC.64 R12, c[0x0][0x9e0] ;  /* 0x00027800ff0c7b82 */ /* 0x000ea40000000a00 */
[----:B------:R-:W-:-:S06]  /*17d0*/  ISETP.NE.AND.EX P1, PT, RZ, UR5, PT, P1 ;  /* 0x00000005ff007c0c */ /* 0x000fcc000bf25310 */
[----:B0-----:R-:W0:Y:S08]  /*17e0*/  @P0 LDC.64 R4, c[0x0][0xa10] ;  /* 0x00028400ff040b82 */ /* 0x001e300000000a00 */
[----:B------:R-:W3:Y:S01]  /*17f0*/  @P1 LDC.64 R6, c[0x0][0xa30] ;  /* 0x00028c00ff061b82 */ /* 0x000ee20000000a00 */
[----:B0-----:R-:W-:-:S05]  /*1800*/  @P0 IMAD.WIDE R4, R39, 0x4, R4 ;  /* 0x0000000427040825 */ /* 0x001fca00078e0204 */
[----:B------:R-:W4:Y:S04]  /*1810*/  @P0 LDG.E R3, desc[UR60][R4.64] ;  /* 0x0000003c04030981 */ /* 0x000f28000c1e1900 */
[----:B------:R0:W4:Y:S01]  /*1820*/  @P0 LDG.E R8, desc[UR60][R4.64+0x4] ;  /* 0x0000043c04080981 */ /* 0x000122000c1e1900 */
[----:B---3--:R-:W-:-:S05]  /*1830*/  @P1 IMAD.WIDE R6, R39, 0x4, R6 ;  /* 0x0000000427061825 */ /* 0x008fca00078e0206 */
[----:B------:R3:W5:Y:S01]  /*1840*/  @P1 LDG.E R96, desc[UR60][R6.64] ;  /* 0x0000003c06601981 */ /* 0x000762000c1e1900 */
[----:B-1----:R-:W-:Y:S01]  /*1850*/  ISETP.NE.AND P1, PT, R9, 0x1, PT ;  /* 0x000000010900780c */ /* 0x002fe20003f25270 */
[----:B------:R-:W-:Y:S01]  /*1860*/  IMAD.SHL.U32 R14, R37, 0x80, RZ ;  /* 0x00000080250e7824 */ /* 0x000fe200078e00ff */
[----:B--2---:R-:W-:Y:S01]  /*1870*/  ISETP.GE.AND P2, PT, R13, 0x1, PT ;  /* 0x000000010d00780c */ /* 0x004fe20003f46270 */
[----:B------:R-:W-:Y:S02]  /*1880*/  IMAD.IADD R11, R27, 0x1, -R0 ;  /* 0x000000011b0b7824 */ /* 0x000fe400078e0a00 */
[----:B------:R-:W-:Y:S01]  /*1890*/  VIADD R0, R14, 0x7f ;  /* 0x0000007f0e007836 */ /* 0x000fe20000000000 */
[----:B------:R1:W-:Y:S03]  /*18a0*/  STL [R1+0x48], R14 ;  /* 0x0000480e01007387 */ /* 0x0003e60000100800 */
[----:B0-----:R-:W-:-:S04]  /*18b0*/  IMAD.MOV.U32 R4, RZ, RZ, R0 ;  /* 0x000000ffff047224 */ /* 0x001fc800078e0000 */
[----:B------:R-:W0:Y:S08]  /*18c0*/  @P1 LDC R9, c[0x0][0x44c] ;  /* 0x00011300ff091b82 */ /* 0x000e300000000800 */
[----:B------:R-:W2:Y:S01]  /*18d0*/  @P1 LDC R10, c[0x0][0x450] ;  /* 0x00011400ff0a1b82 */ /* 0x000ea20000000800 */
[----:B----4-:R-:W-:Y:S02]  /*18e0*/  @P0 IMAD.IADD R2, R8, 0x1, -R3 ;  /* 0x0000000108020824 */ /* 0x010fe400078e0a03 */
[----:B0-----:R-:W-:-:S04]  /*18f0*/  @P1 IMAD.HI.U32 R3, R0, R9, RZ ;  /* 0x0000000900031227 */ /* 0x001fc800078e00ff */
[----:B------:R-:W-:Y:S01]  /*1900*/  IMAD.IADD R220, R11, 0x1, R2 ;  /* 0x000000010bdc7824 */ /* 0x000fe200078e0202 */
[----:B--2---:R-:W-:-:S03]  /*1910*/  @P1 SHF.R.U32.HI R4, RZ, R10, R3 ;  /* 0x0000000aff041219 */ /* 0x004fc60000011603 */
[C---:B------:R-:W-:Y:S01]  /*1920*/  VIADD R0, R220.reuse, 0x3f ;  /* 0x0000003fdc007836 */ /* 0x040fe20000000000 */
[----:B------:R-:W-:-:S04]  /*1930*/  IADD3 R5, R220, 0x1, -R218 ;  /* 0x00000001dc057810 */ /* 0x000fc80007ffe8da */
[----:B------:R-:W-:Y:S01]  /*1940*/  SHF.R.S32.HI R3, RZ, 0x1f, R0 ;  /* 0x0000001fff037819 */ /* 0x000fe20000011400 */
[----:B---3--:R-:W-:-:S03]  /*1950*/  IMAD.IADD R7, R5, 0x1, R4 ;  /* 0x0000000105077824 */ /* 0x008fc600078e0204 */
[----:B------:R-:W-:Y:S01]  /*1960*/  LEA.HI R3, R3, R0, RZ, 0x6 ;  /* 0x0000000003037211 */ /* 0x000fe200078f30ff */
[----:B------:R-:W-:-:S03]  /*1970*/  IMAD.IADD R0, R7, 0x1, R12 ;  /* 0x0000000107007824 */ /* 0x000fc600078e020c */
[----:B------:R-:W-:Y:S01]  /*1980*/  SHF.R.S32.HI R97, RZ, 0x6, R3 ;  /* 0x00000006ff617819 */ /* 0x000fe20000011403 */
        /* <DEDUP_REMOVED lines=12> */
.L_x_1563:
[----:B------:R-:W-:-:S13]  /*1a50*/  ISETP.NE.AND P0, PT, R13, 0x1, PT ;  /* 0x000000010d00780c */ /* 0x000fda0003f05270 */
[----:B------:R-:W0:Y:S02]  /*1a60*/  @P0 LDC.64 R4, c[0x0][0x9e8] ;  /* 0x00027a00ff040b82 */ /* 0x000e240000000a00 */
[----:B0-----:R-:W-:-:S05]  /*1a70*/  @P0 IMAD.HI.U32 R4, R3, R4, RZ ;  /* 0x0000000403040227 */ /* 0x001fca00078e00ff */
[----:B------:R-:W-:-:S07]  /*1a80*/  @P0 SHF.R.U32.HI R3, RZ, R5, R4 ;  /* 0x00000005ff030219 */ /* 0x000fce0000011604 */
.L_x_1564:
[----:B------:R-:W-:Y:S05]  /*1a90*/  BSYNC B0 ;  /* 0x0000000000007941 */ /* 0x000fea0003800000 */
.L_x_1562:
[----:B------:R-:W-:-:S05]  /*1aa0*/  IMAD R3, R3, R13, R13 ;  /* 0x0000000d03037224 */ /* 0x000fca00078e020d */
[----:B------:R-:W-:-:S07]  /*1ab0*/  VIMNMX R0, R0, R3, PT ;  /* 0x0000000300007248 */ /* 0x000fce0003fe0100 */
.L_x_1561:
[----:B------:R-:W0:Y:S01]  /*1ac0*/  @P1 LDC R4, c[0x0][0x44c] ;  /* 0x00011300ff041b82 */ /* 0x000e220000000800 */
[----:B------:R-:W-:Y:S01]  /*1ad0*/  IMAD.MOV.U32 R3, RZ, RZ, R14 ;  /* 0x000000ffff037224 */ /* 0x000fe200078e000e */
[----:B------:R-:W-:Y:S01]  /*1ae0*/  ULDC UR4, c[0x0][0x9dc] ;  /* 0x0002770000047ab9 */ /* 0x000fe20000000800 */
[----:B------:R-:W-:-:S05]  /*1af0*/  IMAD.IADD R102, R220, 0x1, -R218 ;  /* 0x00000001dc667824 */ /* 0x000fca00078e0ada */
[----:B------:R-:W1:Y:S01]  /*1b00*/  @P1 LDC R5, c[0x0][0x450] ;  /* 0x00011400ff051b82 */ /* 0x000e620000000800 */
[----:B0-----:R-:W-:-:S05]  /*1b10*/  @P1 IMAD.HI.U32 R4, R14, R4, RZ ;  /* 0x000000040e041227 */ /* 0x001fca00078e00ff */
[----:B-1----:R-:W-:-:S05]  /*1b20*/  @P1 SHF.R.U32.HI R3, RZ, R5, R4 ;  /* 0x00000005ff031219 */ /* 0x002fca0000011604 */
[----:B------:R-:W-:-:S04]  /*1b30*/  IMAD.IADD R3, R102, 0x1, R3 ;  /* 0x0000000166037824 */ /* 0x000fc800078e0203 */
[----:B------:R-:W-:Y:S01]  /*1b40*/  VIADD R4, R3, -UR4 ;  /* 0x8000000403047c36 */ /* 0x000fe20008000000 */
[----:B------:R-:W-:Y:S06]  /*1b50*/  @!P2 BRA `(.L_x_1565) ;  /* 0x000000000044a947 */ /* 0x000fec0003800000 */
[----:B------:R-:W-:Y:S01]  /*1b60*/  ISETP.GT.AND P0, PT, R3, -0x1, PT ;  /* 0xffffffff0300780c */ /* 0x000fe20003f04270 */
[----:B------:R-:W-:-:S12]  /*1b70*/  BSSY B0, `(.L_x_1566) ;  /* 0x000000d000007945 */ /* 0x000fd80003800000 */
[----:B------:R-:W-:Y:S05]  /*1b80*/  @P0 BRA `(.L_x_1567) ;  /* 0x00000000001c0947 */ /* 0x000fea0003800000 */
[----:B------:R-:W-:Y:S02]  /*1b90*/  ISETP.NE.AND P0, PT, R13, 0x1, PT ;  /* 0x000000010d00780c */ /* 0x000fe40003f05270 */
[----:B------:R-:W-:-:S11]  /*1ba0*/  LOP3.LUT R3, RZ, R3, RZ, 0x33, !PT ;  /* 0x00000003ff037212 */ /* 0x000fd600078e33ff */
[----:B------:R-:W0:Y:S02]  /*1bb0*/  @P0 LDC.64 R6, c[0x0][0x9e8] ;  /* 0x00027a00ff060b82 */ /* 0x000e240000000a00 */
[----:B0-----:R-:W-:-:S05]  /*1bc0*/  @P0 IMAD.HI.U32 R6, R3, R6, RZ ;  /* 0x0000000603060227 */ /* 0x001fca00078e00ff */
[----:B------:R-:W-:-:S04]  /*1bd0*/  @P0 SHF.R.U32.HI R3, RZ, R7, R6 ;  /* 0x00000007ff030219 */ /* 0x000fc80000011606 */
[----:B------:R-:W-:Y:S01]  /*1be0*/  LOP3.LUT R3, RZ, R3, RZ, 0x33, !PT ;  /* 0x00000003ff037212 */ /* 0x000fe200078e33ff */
[----:B------:R-:W-:Y:S06]  /*1bf0*/  BRA `(.L_x_1568) ;  /* 0x0000000000107947 */ /* 0x000fec0003800000 */
.L_x_1567:
[----:B------:R-:W-:-:S13]  /*1c00*/  ISETP.NE.AND P0, PT, R13, 0x1, PT ;  /* 0x000000010d00780c */ /* 0x000fda0003f05270 */
[----:B------:R-:W0:Y:S02]  /*1c10*/  @P0 LDC.64 R6, c[0x0][0x9e8] ;  /* 0x00027a00ff060b82 */ /* 0x000e240000000a00 */
[----:B0-----:R-:W-:-:S05]  /*1c20*/  @P0 IMAD.HI.U32 R6, R3, R6, RZ ;  /* 0x0000000603060227 */ /* 0x001fca00078e00ff */
[----:B------:R-:W-:-:S07]  /*1c30*/  @P0 SHF.R.U32.HI R3, RZ, R7, R6 ;  /* 0x00000007ff030219 */ /* 0x000fce0000011606 */
.L_x_1568:
[----:B------:R-:W-:Y:S05]  /*1c40*/  BSYNC B0 ;  /* 0x0000000000007941 */ /* 0x000fea0003800000 */
.L_x_1566:
[----:B------:R-:W-:-:S05]  /*1c50*/  IMAD R3, R3, R13, RZ ;  /* 0x0000000d03037224 */ /* 0x000fca00078e02ff */
[----:B------:R-:W-:-:S07]  /*1c60*/  VIMNMX R4, R4, R3, !PT ;  /* 0x0000000304047248 */ /* 0x000fce0007fe0100 */
.L_x_1565:
[----:B------:R-:W-:Y:S01]  /*1c70*/  VIADD R0, R0, 0x3f ;  /* 0x0000003f00007836 */ /* 0x000fe20000000000 */
[----:B------:R-:W-:-:S04]  /*1c80*/  SHF.R.S32.HI R5, RZ, 0x1f, R4 ;  /* 0x0000001fff057819 */ /* 0x000fc80000011404 */
[----:B------:R-:W-:Y:S02]  /*1c90*/  SHF.R.S32.HI R3, RZ, 0x1f, R0 ;  /* 0x0000001fff037819 */ /* 0x000fe40000011400 */
[----:B------:R-:W-:Y:S02]  /*1ca0*/  LEA.HI R5, R5, R4, RZ, 0x6 ;  /* 0x0000000405057211 */ /* 0x000fe400078f30ff */
[----:B------:R-:W-:Y:S02]  /*1cb0*/  LEA.HI R3, R3, R0, RZ, 0x6 ;  /* 0x0000000003037211 */ /* 0x000fe400078f30ff */
[----:B------:R-:W-:Y:S02]  /*1cc0*/  SHF.R.S32.HI R5, RZ, 0x6, R5 ;  /* 0x00000006ff057819 */ /* 0x000fe40000011405 */
[----:B------:R-:W-:Y:S02]  /*1cd0*/  SHF.R.S32.HI R0, RZ, 0x6, R3 ;  /* 0x00000006ff007819 */ /* 0x000fe40000011403 */
[----:B------:R-:W-:-:S02]  /*1ce0*/  VIMNMX R5, RZ, R5, !PT ;  /* 0x00000005ff057248 */ /* 0x000fc40007fe0100 */
[----:B------:R-:W-:-:S03]  /*1cf0*/  VIMNMX R0, R97, R0, PT ;  /* 0x0000000061007248 */ /* 0x000fc60003fe0100 */
[--C-:B------:R-:W-:Y:S02]  /*1d00*/  IMAD R5, R5, 0x40, -R11.reuse ;  /* 0x0000004005057824 */ /* 0x100fe400078e0a0b */
[----:B------:R-:W-:-:S03]  /*1d10*/  IMAD R3, R0, 0x40, -R11 ;  /* 0x0000004000037824 */ /* 0x000fc600078e0a0b */
[----:B------:R-:W-:Y:S02]  /*1d20*/  VIMNMX R5, RZ, R5, !PT ;  /* 0x00000005ff057248 */ /* 0x000fe40007fe0100 */
[----:B------:R-:W-:Y:S02]  /*1d30*/  VIMNMX R0, R3, R2, PT ;  /* 0x0000000203007248 */ /* 0x000fe40003fe0100 */
[----:B------:R-:W-:Y:S02]  /*1d40*/  SHF.R.U32.HI R24, RZ, 0x6, R5 ;  /* 0x00000006ff187819 */ /* 0x000fe40000011605 */
[----:B------:R-:W-:-:S03]  /*1d50*/  ISETP.GT.AND P0, PT, R0, R5, PT ;  /* 0x000000050000720c */ /* 0x000fc60003f04270 */
[----:B------:R-:W-:-:S10]  /*1d60*/  IMAD.MOV.U32 R25, RZ, RZ, R24 ;  /* 0x000000ffff197224 */ /* 0x000fd400078e0018 */
[----:B------:R-:W-:-:S05]  /*1d70*/  @P0 VIADD R0, R0, 0x3f ;  /* 0x0000003f00000836 */ /* 0x000fca0000000000 */
[----:B------:R-:W-:-:S04]  /*1d80*/  @P0 SHF.R.S32.HI R3, RZ, 0x1f, R0 ;  /* 0x0000001fff030819 */ /* 0x000fc80000011400 */
[----:B------:R-:W-:-:S04]  /*1d90*/  @P0 LEA.HI R3, R3, R0, RZ, 0x6 ;  /* 0x0000000003030211 */ /* 0x000fc800078f30ff */
[----:B------:R-:W-:Y:S02]  /*1da0*/  @P0 SHF.R.S32.HI R25, RZ, 0x6, R3 ;  /* 0x00000006ff190819 */ /* 0x000fe40000011403 */
[----:B------:R-:W-:Y:S02]  /*1db0*/  PLOP3.LUT P0, PT, PT, PT, PT, 0x80, 0x0 ;  /* 0x000000000000781c */ /* 0x000fe40003f0f070 */
[----:B------:R-:W-:-:S13]  /*1dc0*/  ISETP.GT.AND P1, PT, R25, R24, PT ;  /* 0x000000181900720c */ /* 0x000fda0003f24270 */
[----:B------:R-:W-:Y:S05]  /*1dd0*/  @!P1 BRA `(.L_x_1569) ;  /* 0x0000006c00209947 */ /* 0x000fea0003800000 */
        /* <DEDUP_REMOVED lines=19> */
[----:B-1---5:R-:W-:Y:S05]  /*1f10*/  CALL.ABS.NOINC R14 ;  /* 0x000000000e007343 */ /* 0x022fea0003c00000 */
.L_x_1571:
[----:B------:R-:W-:Y:S05]  /*1f20*/  BSYNC B6 ;  /* 0x0000000000067941 */ /* 0x000fea0003800000 */
.L_x_1570:
        /* <DEDUP_REMOVED lines=20> */
.L_x_1573:
[----:B------:R-:W-:Y:S05]  /*2070*/  BSYNC B6 ;  /* 0x0000000000067941 */ /* 0x000fea0003800000 */
.L_x_1572:
[----:B------:R-:W2:Y:S01]  /*2080*/  LDL R30, [R1+0x10] ;  /* 0x00001000011e7983 */ /* 0x000ea20000100800 */
[----:B------:R-:W-:-:S03]  /*2090*/  ULDC.64 UR4, c[0x0][0x9f8] ;  /* 0x00027e0000047ab9 */ /* 0x000fc60000000a00 */
[----:B------:R-:W3:Y:S01]  /*20a0*/  LDL R29, [R1+0x68] ;  /* 0x00006800011d7983 */ /* 0x000ee20000100800 */
[----:B------:R-:W-:-:S03]  /*20b0*/  ISETP.NE.U32.AND P0, PT, RZ, UR4, PT ;  /* 0x00000004ff007c0c */ /* 0x000fc6000bf05070 */
[----:B------:R-:W4:Y:S01]  /*20c0*/  LDL R36, [R1+0x50] ;  /* 0x0000500001247983 */ /* 0x000f220000100800 */
[----:B------:R-:W-:-:S03]  /*20d0*/  ISETP.NE.AND.EX P0, PT, RZ, UR5, PT, P0 ;  /* 0x00000005ff007c0c */ /* 0x000fc6000bf05300 */
[----:B------:R-:W4:Y:S04]  /*20e0*/  LDL R34, [R1+0x4c] ;  /* 0x00004c0001227983 */ /* 0x000f280000100800 */
[----:B------:R-:W4:Y:S04]  /*20f0*/  LDL R32, [R1+0xa4] ;  /* 0x0000a40001207983 */ /* 0x000f280000100800 */
[----:B------:R-:W4:Y:S04]  /*2100*/  LDL R31, [R1+0xa0] ;  /* 0x0000a000011f7983 */ /* 0x000f280000100800 */
[----:B------:R-:W4:Y:S01]  /*2110*/  LDL R21, [R1+0x58] ;  /* 0x0000580001157983 */ /* 0x000f220000100800 */
[----:B------:R-:W0:Y:S03]  /*2120*/  @P0 LDC.64 R4, c[0x0][0x9f8] ;  /* 0x00027e00ff040b82 */ /* 0x000e260000000a00 */
[----:B------:R-:W4:Y:S01]  /*2130*/  LDL R20, [R1+0x54] ;  /* 0x0000540001147983 */ /* 0x000f220000100800 */
[----:B------:R-:W-:Y:S01]  /*2140*/  IMAD.MOV.U32 R3, RZ, RZ, R39 ;  /* 0x000000ffff037224 */ /* 0x000fe200078e0027 */
[----:B------:R-:W-:-:S03]  /*2150*/  ULDC UR4, c[0x0][0x2f4] ;  /* 0x0000bd0000047ab9 */ /* 0x000fc60000000800 */
[----:B------:R-:W1:Y:S08]  /*2160*/  LDC.64 R8, c[0x0][0x3f8] ;  /* 0x0000fe00ff087b82 */ /* 0x000e700000000a00 */
[----:B------:R-:W1:Y:S01]  /*2170*/  LDC R95, c[0x0][0x3f4] ;  /* 0x0000fd00ff5f7b82 */ /* 0x000e620000000800 */
[----:B0-----:R-:W-:-:S07]  /*2180*/  @P0 IMAD.WIDE R4, R39, 0x4, R4 ;  /* 0x0000000427040825 */ /* 0x001fce00078e0204 */
[----:B------:R-:W0:Y:S01]  /*2190*/  LDC.64 R12, c[0x0][0x408] ;  /* 0x00010200ff0c7b82 */ /* 0x000e220000000a00 */
[----:B------:R3:W4:Y:S01]  /*21a0*/  @P0 LDG.E R3, desc[UR60][R4.64] ;  /* 0x0000003c04030981 */ /* 0x000722000c1e1900 */
[----:B------:R-:W-:Y:S02]  /*21b0*/  ISETP.GE.AND P1, PT, R219, UR4, PT ;  /* 0x00000004db007c0c */ /* 0x000fe4000bf26270 */
[----:B------:R-:W-:Y:S02]  /*21c0*/  ISETP.GE.AND P0, PT, R16, UR4, PT ;  /* 0x0000000410007c0c */ /* 0x000fe4000bf06270 */
[----:B------:R-:W-:Y:S02]  /*21d0*/  SEL R6, RZ, 0xffffffff, P1 ;  /* 0xffffffffff067807 */ /* 0x000fe40000800000 */
[----:B------:R-:W-:-:S03]  /*21e0*/  SEL R0, RZ, 0x1, P0 ;  /* 0x00000001ff007807 */ /* 0x000fc60000000000 */
[----:B------:R-:W-:Y:S01]  /*21f0*/  IMAD.SHL.U32 R7, R6, 0x2, RZ ;  /* 0x0000000206077824 */ /* 0x000fe200078e00ff */
[----:B------:R-:W-:-:S04]  /*2200*/  ISETP.GE.AND P2, PT, R19, UR4, PT ;  /* 0x0000000413007c0c */ /* 0x000fc8000bf46270 */
[----:B------:R-:W-:Y:S02]  /*2210*/  LOP3.LUT R6, R7, 0x2, R0, 0xe2, !PT ;  /* 0x0000000207067812 */ /* 0x000fe400078ee200 */
[----:B------:R-:W-:Y:S02]  /*2220*/  SEL R7, RZ, 0x4, P2 ;  /* 0x00000004ff077807 */ /* 0x000fe40001000000 */
[CC--:B-1----:R-:W-:Y:S02]  /*2230*/  ISETP.GE.AND P2, PT, R16.reuse, R95.reuse, PT ;  /* 0x0000005f1000720c */ /* 0x0c2fe40003f46270 */
[----:B------:R-:W-:Y:S02]  /*2240*/  ISETP.GE.AND P1, PT, R219, R95, PT ;  /* 0x0000005fdb00720c */ /* 0x000fe40003f26270 */
[C---:B------:R-:W-:Y:S02]  /*2250*/  SEL R15, R95.reuse, RZ, P2 ;  /* 0x000000ff5f0f7207 */ /* 0x040fe40001000000 */
[----:B------:R-:W-:Y:S01]  /*2260*/  SEL R14, R95, RZ, P1 ;  /* 0x000000ff5f0e7207 */ /* 0x000fe20000800000 */
[----:B------:R-:W1:Y:S02]  /*2270*/  S2R R98, SR_TID.X ;  /* 0x0000000000627919 */ /* 0x000e640000002100 */
[----:B------:R-:W-:-:S02]  /*2280*/  IMAD.IADD R15, R16, 0x1, R15 ;  /* 0x00000001100f7824 */ /* 0x000fc400078e020f */
[----:B------:R-:W-:Y:S01]  /*2290*/  IMAD.IADD R14, R219, 0x1, R14 ;  /* 0x00000001db0e7824 */ /* 0x000fe200078e020e */
[----:B------:R-:W-:Y:S02]  /*22a0*/  LOP3.LUT R28, R6, R7, RZ, 0xfc, !PT ;  /* 0x00000007061c7212 */ /* 0x000fe400078efcff */
[----:B------:R-:W-:Y:S01]  /*22b0*/  ISETP.GE.AND P0, PT, R23, UR4, PT ;  /* 0x0000000417007c0c */ /* 0x000fe2000bf06270 */
[----:B------:R-:W-:Y:S01]  /*22c0*/  IMAD.IADD R0, R26, 0x1, R27 ;  /* 0x000000011a007824 */ /* 0x000fe200078e021b */
[----:B------:R-:W-:Y:S01]  /*22d0*/  SHF.R.S32.HI R26, RZ, 0x1f, R38 ;  /* 0x0000001fff1a7819 */ /* 0x000fe20000011426 */
[----:B------:R-:W-:Y:S01]  /*22e0*/  IMAD.SHL.U32 R95, R95, 0x2, RZ ;  /* 0x000000025f5f7824 */ /* 0x000fe200078e00ff */
[----:B-1----:R-:W-:Y:S02]  /*22f0*/  LEA.HI R98, R98, 0x8, RZ, 0x19 ;  /* 0x0000000862627811 */ /* 0x002fe400078fc8ff */
[----:B--2---:R-:W-:Y:S01]  /*2300*/  SHF.R.S32.HI R11, RZ, 0x1f, R30 ;  /* 0x0000001fff0b7819 */ /* 0x004fe2000001141e */
[----:B---3--:R-:W-:-:S04]  /*2310*/  IMAD.SHL.U32 R78, R29, 0x4, RZ ;  /* 0x000000041d4e7824 */ /* 0x008fc800078e00ff */
[-C--:B------:R-:W-:Y:S02]  /*2320*/  IMAD R10, R11, R8.reuse, RZ ;  /* 0x000000080b0a7224 */ /* 0x080fe400078e02ff */
[----:B------:R-:W-:Y:S01]  /*2330*/  IMAD.WIDE.U32 R4, R30, R8, R16 ;  /* 0x000000081e047225 */ /* 0x000fe200078e0010 */
[----:B------:R-:W-:-:S03]  /*2340*/  SHF.R.S32.HI R79, RZ, 0x1f, R78 ;  /* 0x0000001fff4f7819 */ /* 0x000fc6000001144e */
[C---:B------:R-:W-:Y:S02]  /*2350*/  IMAD R83, R30.reuse, R9, R10 ;  /* 0x000000091e537224 */ /* 0x040fe400078e020a */
[----:B------:R-:W-:Y:S02]  /*2360*/  IMAD.MOV.U32 R80, RZ, RZ, R4 ;  /* 0x000000ffff507224 */ /* 0x000fe400078e0004 */
[----:B------:R-:W-:Y:S02]  /*2370*/  IMAD.IADD R81, R83, 0x1, R5 ;  /* 0x0000000153517824 */ /* 0x000fe400078e0205 */
[----:B------:R-:W-:-:S04]  /*2380*/  IMAD.WIDE.U32 R4, R30, R8, R78 ;  /* 0x000000081e047225 */ /* 0x000fc800078e004e */
[----:B------:R-:W-:Y:S01]  /*2390*/  IMAD.MOV.U32 R82, RZ, RZ, R4 ;  /* 0x000000ffff527224 */ /* 0x000fe200078e0004 */
[----:B------:R-:W-:Y:S01]  /*23a0*/  SHF.R.S32.HI R4, RZ, 0x1f, R15 ;  /* 0x0000001fff047819 */ /* 0x000fe2000001140f */
[----:B------:R-:W-:Y:S01]  /*23b0*/  IMAD.IADD R83, R5, 0x1, R83 ;  /* 0x0000000105537824 */ /* 0x000fe200078e0253 */
[----:B------:R-:W-:Y:S01]  /*23c0*/  SHF.R.S32.HI R5, RZ, 0x1f, R14 ;  /* 0x0000001fff057819 */ /* 0x000fe2000001140e */
[----:B0-----:R-:W-:Y:S01]  /*23d0*/  IMAD R6, R11, R12, RZ ;  /* 0x0000000c0b067224 */ /* 0x001fe200078e02ff */
[CC--:B------:R-:W-:Y:S02]  /*23e0*/  LEA.HI R33, R4.reuse, R15.reuse, RZ, 0x3 ;  /* 0x0000000f04217211 */ /* 0x0c0fe400078f18ff */
[----:B------:R-:W-:Y:S02]  /*23f0*/  LEA.HI R4, R4, R15, RZ, 0x6 ;  /* 0x0000000f04047211 */ /* 0x000fe400078f30ff */
[C---:B------:R-:W-:Y:S01]  /*2400*/  LEA.HI R35, R5.reuse, R14, RZ, 0x3 ;  /* 0x0000000e05237211 */ /* 0x040fe200078f18ff */
[----:B------:R-:W-:Y:S01]  /*2410*/  IMAD.WIDE.U32 R10, R30, R12, R16 ;  /* 0x0000000c1e0a7225 */ /* 0x000fe200078e0010 */
[----:B------:R-:W-:-:S03]  /*2420*/  LEA.HI R14, R5, R14, RZ, 0x6 ;  /* 0x0000000e050e7211 */ /* 0x000fc600078f30ff */
[C---:B------:R-:W-:Y:S02]  /*2430*/  IMAD R87, R30.reuse, R13, R6 ;  /* 0x0000000d1e577224 */ /* 0x040fe400078e0206 */
[----:B------:R-:W-:-:S04]  /*2440*/  IMAD.WIDE.U32 R6, R30, R12, R78 ;  /* 0x0000000c1e067225 */ /* 0x000fc800078e004e */
[----:B------:R-:W-:Y:S01]  /*2450*/  IMAD.SHL.U32 R5, R4, 0x40, RZ ;  /* 0x0000004004057824 */ /* 0x000fe200078e00ff */
[----:B----4-:R-:W-:Y:S01]  /*2460*/  LOP3.LUT R4, R36, 0x38, R33, 0xf8, !PT ;  /* 0x0000003824047812 */ /* 0x010fe200078ef821 */
[----:B------:R-:W-:Y:S01]  /*2470*/  IMAD.IADD R85, R87, 0x1, R11 ;  /* 0x0000000157557824 */ /* 0x000fe200078e020b */
[----:B------:R-:W-:Y:S01]  /*2480*/  LOP3.LUT R11, R34, 0x38, R35, 0xf8, !PT ;  /* 0x00000038220b7812 */ /* 0x000fe200078ef823 */
[----:B------:R-:W-:Y:S02]  /*2490*/  IMAD.SHL.U32 R14, R14, 0x40, RZ ;  /* 0x000000400e0e7824 */ /* 0x000fe400078e00ff */
[----:B------:R-:W-:Y:S01]  /*24a0*/  IMAD.IADD R87, R7, 0x1, R87 ;  /* 0x0000000107577824 */ /* 0x000fe200078e0257 */
[----:B------:R-:W-:Y:S01]  /*24b0*/  LOP3.LUT R7, R34, 0x38, R33, 0xf8, !PT ;  /* 0x0000003822077812 */ /* 0x000fe200078ef821 */
[----:B------:R-:W-:Y:S01]  /*24c0*/  IMAD.MOV.U32 R86, RZ, RZ, R6 ;  /* 0x000000ffff567224 */ /* 0x000fe200078e0006 */
[----:B-----5:R-:W-:Y:S02]  /*24d0*/  SHF.R.S32.HI R15, RZ, 0x1f, R96 ;  /* 0x0000001fff0f7819 */ /* 0x020fe40000011460 */
[----:B------:R-:W-:-:S02]  /*24e0*/  LOP3.LUT R6, R36, 0x38, R35, 0xf8, !PT ;  /* 0x0000003824067812 */ /* 0x000fc400078ef823 */
[----:B------:R-:W-:Y:S02]  /*24f0*/  LOP3.LUT R5, R5, 0xfffff000, RZ, 0xc0, !PT ;  /* 0xfffff00005057812 */ /* 0x000fe400078ec0ff */
[-C--:B------:R-:W-:Y:S01]  /*2500*/  LOP3.LUT R4, R4, R32.reuse, RZ, 0x3c, !PT ;  /* 0x0000002004047212 */ /* 0x080fe200078e3cff */
[----:B------:R-:W-:Y:S01]  /*2510*/  IMAD.MOV.U32 R84, RZ, RZ, R10 ;  /* 0x000000ffff547224 */ /* 0x000fe200078e000a */
[----:B------:R-:W-:Y:S02]  /*2520*/  LOP3.LUT R14, R14, 0xfffff000, RZ, 0xc0, !PT ;  /* 0xfffff0000e0e7812 */ /* 0x000fe400078ec0ff */
[-C--:B------:R-:W-:Y:S02]  /*2530*/  LOP3.LUT R11, R11, R31.reuse, RZ, 0x3c, !PT ;  /* 0x0000001f0b0b7212 */ /* 0x080fe400078e3cff */
[----:B------:R-:W-:Y:S02]  /*2540*/  LOP3.LUT R10, R7, R31, RZ, 0x3c, !PT ;  /* 0x0000001f070a7212 */ /* 0x000fe400078e3cff */
[----:B------:R-:W-:Y:S01]  /*2550*/  LOP3.LUT R7, R6, R32, RZ, 0x3c, !PT ;  /* 0x0000002006077212 */ /* 0x000fe200078e3cff */
[C---:B------:R-:W-:Y:S01]  /*2560*/  IMAD R6, R15.reuse, R8, RZ ;  /* 0x000000080f067224 */ /* 0x040fe200078e02ff */
[----:B------:R-:W-:Y:S01]  /*2570*/  IADD3 R93, R4, R5, R21 ;  /* 0x00000005045d7210 */ /* 0x000fe20007ffe015 */
[----:B------:R-:W-:Y:S01]  /*2580*/  IMAD R15, R15, R12, RZ ;  /* 0x0000000c0f0f7224 */ /* 0x000fe200078e02ff */
[----:B------:R-:W-:-:S02]  /*2590*/  IADD3 R4, R11, R14, R20 ;  /* 0x0000000e0b047210 */ /* 0x000fc40007ffe014 */
[----:B------:R-:W-:Y:S01]  /*25a0*/  SEL R11, RZ, 0x8, P0 ;  /* 0x00000008ff0b7807 */ /* 0x000fe20000000000 */
[C---:B------:R-:W-:Y:S01]  /*25b0*/  IMAD R41, R96.reuse, R9, R6 ;  /* 0x0000000960297224 */ /* 0x040fe200078e0206 */
[----:B------:R-:W-:Y:S01]  /*25c0*/  SHF.R.S32.HI R32, RZ, 0x3, R33 ;  /* 0x00000003ff207819 */ /* 0x000fe20000011421 */
[-C--:B------:R-:W-:Y:S01]  /*25d0*/  IMAD.WIDE.U32 R80, R96, R8.reuse, R80 ;  /* 0x0000000860507225 */ /* 0x080fe200078e0050 */
[----:B------:R-:W-:Y:S02]  /*25e0*/  SHF.R.S32.HI R34, RZ, 0x3, R35 ;  /* 0x00000003ff227819 */ /* 0x000fe40000011423 */
[----:B------:R-:W-:Y:S01]  /*25f0*/  LOP3.LUT R11, R28, R11, RZ, 0xfc, !PT ;  /* 0x0000000b1c0b7212 */ /* 0x000fe200078efcff */
[C---:B------:R-:W-:Y:S01]  /*2600*/  IMAD.WIDE.U32 R82, R96.reuse, R8, R82 ;  /* 0x0000000860527225 */ /* 0x040fe200078e0052 */
[----:B------:R-:W-:Y:S02]  /*2610*/  LOP3.LUT R33, R33, 0xfffffff8, RZ, 0xc0, !PT ;  /* 0xfffffff821217812 */ /* 0x000fe400078ec0ff */
[----:B------:R-:W-:Y:S01]  /*2620*/  LOP3.LUT R35, R35, 0xfffffff8, RZ, 0xc0, !PT ;  /* 0xfffffff823237812 */ /* 0x000fe200078ec0ff */
[----:B------:R-:W-:-:S02]  /*2630*/  IMAD R15, R96, R13, R15 ;  /* 0x0000000d600f7224 */ /* 0x000fc400078e020f */
[----:B------:R-:W-:Y:S01]  /*2640*/  IMAD.WIDE.U32 R84, R96, R12, R84 ;  /* 0x0000000c60547225 */ /* 0x000fe200078e0054 */
[----:B------:R-:W-:-:S03]  /*2650*/  IADD3 R91, R10, R5, R20 ;  /* 0x000000050a5b7210 */ /* 0x000fc60007ffe014 */
[----:B------:R-:W-:Y:S01]  /*2660*/  IMAD.WIDE.U32 R86, R96, R12, R86 ;  /* 0x0000000c60567225 */ /* 0x000fe200078e0056 */
[----:B------:R-:W-:Y:S02]  /*2670*/  IADD3 R92, R7, R14, R21 ;  /* 0x0000000e075c7210 */ /* 0x000fe40007ffe015 */
[C-C-:B------:R-:W-:Y:S01]  /*2680*/  SHF.L.U64.HI R5, R8.reuse, 0x6, R9.reuse ;  /* 0x0000000608057819 */ /* 0x140fe20000010209 */
[C---:B------:R-:W-:Y:S01]  /*2690*/  IMAD.SHL.U32 R7, R8.reuse, 0x40, RZ ;  /* 0x0000004008077824 */ /* 0x040fe200078e00ff */
[----:B------:R-:W-:Y:S01]  /*26a0*/  SHF.L.U64.HI R6, R8, 0x5, R9 ;  /* 0x0000000508067819 */ /* 0x000fe20000010209 */
[----:B------:R-:W-:Y:S01]  /*26b0*/  IMAD R27, R29, 0x20, R30 ;  /* 0x000000201d1b7824 */ /* 0x000fe200078e021e */
[--C-:B------:R-:W-:Y:S01]  /*26c0*/  SHF.L.U64.HI R9, R12, 0x6, R13.reuse ;  /* 0x000000060c097819 */ /* 0x100fe2000001020d */
[----:B------:R-:W-:Y:S01]  /*26d0*/  IMAD.SHL.U32 R8, R8, 0x20, RZ ;  /* 0x0000002008087824 */ /* 0x000fe200078e00ff */
[C---:B------:R-:W-:Y:S01]  /*26e0*/  SHF.L.U64.HI R10, R12.reuse, 0x5, R13 ;  /* 0x000000050c0a7819 */ /* 0x040fe2000001020d */
[----:B------:R-:W-:Y:S01]  /*26f0*/  IMAD.SHL.U32 R20, R12, 0x40, RZ ;  /* 0x000000400c147824 */ /* 0x000fe200078e00ff */
[----:B------:R-:W-:Y:S01]  /*2700*/  LOP3.LUT R28, R28, 0x1, RZ, 0xc0, !PT ;  /* 0x000000011c1c7812 */ /* 0x000fe200078ec0ff */
[----:B------:R-:W-:Y:S01]  /*2710*/  IMAD.SHL.U32 R21, R12, 0x20, RZ ;  /* 0x000000200c157824 */ /* 0x000fe200078e00ff */
[----:B------:R-:W-:Y:S01]  /*2720*/  SHF.R.S32.HI R29, RZ, 0x1f, R3 ;  /* 0x0000001fff1d7819 */ /* 0x000fe20000011403 */
[----:B------:R-:W-:Y:S01]  /*2730*/  IMAD.IADD R30, R41, 0x1, R81 ;  /* 0x00000001291e7824 */ /* 0x000fe200078e0251 */
[----:B------:R-:W-:Y:S01]  /*2740*/  LOP3.LUT R36, R11, 0x2, RZ, 0xc0, !PT ;  /* 0x000000020b247812 */ /* 0x000fe200078ec0ff */
[----:B------:R-:W-:Y:S01]  /*2750*/  IMAD.IADD R31, R15, 0x1, R85 ;  /* 0x000000010f1f7824 */ /* 0x000fe200078e0255 */
[----:B------:R-:W-:Y:S01]  /*2760*/  LOP3.LUT R37, R11, 0x4, RZ, 0xc0, !PT ;  /* 0x000000040b257812 */ /* 0x000fe200078ec0ff */
[----:B------:R-:W-:Y:S01]  /*2770*/  IMAD.IADD R76, R83, 0x1, R41 ;  /* 0x00000001534c7824 */ /* 0x000fe200078e0229 */
[----:B------:R-:W-:Y:S01]  /*2780*/  LOP3.LUT R39, R11, 0x8, RZ, 0xc0, !PT ;  /* 0x000000080b277812 */ /* 0x000fe200078ec0ff */
[----:B------:R-:W-:Y:S01]  /*2790*/  IMAD.IADD R77, R87, 0x1, R15 ;  /* 0x00000001574d7824 */ /* 0x000fe200078e020f */
[----:B------:R-:W-:-:S02]  /*27a0*/  SHF.R.S32.HI R88, RZ, 0x1f, R33 ;  /* 0x0000001fff587819 */ /* 0x000fc40000011421 */
[----:B------:R-:W-:-:S07]  /*27b0*/  SHF.R.S32.HI R89, RZ, 0x1f, R35 ;  /* 0x0000001fff597819 */ /* 0x000fce0000011423 */
.L_x_1655:
[----:B------:R-:W2:Y:S01]  /*27c0*/  LDL R40, [R1+0x6c] ;  /* 0x00006c0001287983 */ /* 0x000ea20000100800 */
[----:B0-----:R-:W0:Y:S01]  /*27d0*/  LDC R103, c[0x0][0x430] ;  /* 0x00010c00ff677b82 */ /* 0x001e220000000800 */
[----:B------:R-:W-:Y:S02]  /*27e0*/  VIADD R25, R25, 0xffffffff ;  /* 0xffffffff19197836 */ /* 0x000fe40000000000 */
[----:B------:R-:W-:Y:S02]  /*27f0*/  IMAD.MOV.U32 R104, RZ, RZ, RZ ;  /* 0x000000ffff687224 */ /* 0x000fe400078e00ff */
[----:B------:R-:W-:-:S03]  /*2800*/  IMAD R11, R25, 0x40, R27 ;  /* 0x00000040190b7824 */ /* 0x000fc600078e021b */
[----:B-1----:R-:W1:Y:S01]  /*2810*/  LDC R106, c[0x0][0x3f4] ;  /* 0x0000fd00ff6a7b82 */ /* 0x002e620000000800 */
[----:B------:R-:W-:Y:S01]  /*2820*/  IMAD.IADD R41, R0, 0x1, R11 ;  /* 0x0000000100297824 */ /* 0x000fe200078e020b */
[----:B------:R-:W-:-:S03]  /*2830*/  ISETP.GE.AND P0, PT, R11, R2, PT ;  /* 0x000000020b00720c */ /* 0x000fc60003f06270 */
[----:B------:R-:W-:Y:S01]  /*2840*/  IMAD.MOV.U32 R11, RZ, RZ, R41 ;  /* 0x000000ffff0b7224 */ /* 0x000fe200078e0029 */
[----:B------:R-:W-:Y:S02]  /*2850*/  ISETP.GT.OR P0, PT, R27, 0x3f, P0 ;  /* 0x0000003f1b00780c */ /* 0x000fe40000704670 */
[----:B0-----:R-:W-:-:S11]  /*2860*/  ISETP.NE.AND P3, PT, R103, 0x1, PT ;  /* 0x000000016700780c */ /* 0x001fd60003f65270 */
[----:B------:R-:W0:Y:S08]  /*2870*/  @!P0 LDC.64 R14, c[0x0][0x428] ;  /* 0x00010a00ff0e8b82 */ /* 0x000e300000000a00 */
[----:B---3--:R-:W3:Y:S08]  /*2880*/  @!P0 LDC.64 R42, c[0x0][0x418] ;  /* 0x00010600ff2a8b82 */ /* 0x008ef00000000a00 */
[----:B----4-:R-:W4:Y:S08]  /*2890*/  @P3 LDC R12, c[0x0][0x434] ;  /* 0x00010d00ff0c3b82 */ /* 0x010f300000000800 */
[----:B------:R-:W1:Y:S01]  /*28a0*/  @P3 LDC R13, c[0x0][0x438] ;  /* 0x00010e00ff0d3b82 */ /* 0x000e620000000800 */
[----:B----4-:R-:W-:-:S05]  /*28b0*/  @P3 IMAD.HI.U32 R12, R41, R12, RZ ;  /* 0x0000000c290c3227 */ /* 0x010fca00078e00ff */
[----:B-1----:R-:W-:Y:S01]  /*28c0*/  @P3 SHF.R.U32.HI R11, RZ, R13, R12 ;  /* 0x0000000dff0b3219 */ /* 0x002fe2000001160c */
[----:B0-----:R-:W-:-:S03]  /*28d0*/  @!P0 IMAD R12, R29, R14, RZ ;  /* 0x0000000e1d0c8224 */ /* 0x001fc600078e02ff */
[--C-:B------:R-:W-:Y:S01]  /*28e0*/  @!P0 SHF.R.S32.HI R13, RZ, 0x1f, R11.reuse ;  /* 0x0000001fff0d8819 */ /* 0x100fe2000001140b */
[----:B------:R-:W-:Y:S02]  /*28f0*/  @!P0 IMAD R15, R3, R15, R12 ;  /* 0x0000000f030f8224 */ /* 0x000fe400078e020c */
[----:B------:R-:W-:-:S04]  /*2900*/  @!P0 IMAD.MOV.U32 R12, RZ, RZ, R11 ;  /* 0x000000ffff0c8224 */ /* 0x000fc800078e000b */
[----:B------:R-:W-:-:S04]  /*2910*/  @!P0 IMAD.WIDE.U32 R12, R3, R14, R12 ;  /* 0x0000000e030c8225 */ /* 0x000fc800078e000c */
[----:B------:R-:W-:Y:S01]  /*2920*/  @!P0 IMAD.IADD R13, R13, 0x1, R15 ;  /* 0x000000010d0d8824 */ /* 0x000fe200078e020f */
[----:B---3--:R-:W-:-:S04]  /*2930*/  @!P0 LEA R14, P3, R12, R42, 0x2 ;  /* 0x0000002a0c0e8211 */ /* 0x008fc800078610ff */
[----:B------:R-:W-:-:S05]  /*2940*/  @!P0 LEA.HI.X R15, R12, R43, R13, 0x2, P3 ;  /* 0x0000002b0c0f8211 */ /* 0x000fca00018f140d */
[----:B------:R0:W5:Y:S01]  /*2950*/  @!P0 LDG.E R104, desc[UR60][R14.64] ;  /* 0x0000003c0e688981 */ /* 0x000162000c1e1900 */
[----:B------:R-:W-:Y:S01]  /*2960*/  ISETP.GE.AND P0, PT, R106, 0x1, PT ;  /* 0x000000016a00780c */ /* 0x000fe20003f06270 */
[----:B------:R-:W-:Y:S01]  /*2970*/  IMAD.MOV R12, RZ, RZ, -R11 ;  /* 0x000000ffff0c7224 */ /* 0x000fe200078e0a0b */
[----:B------:R-:W-:Y:S05]  /*2980*/  YIELD ;  /* 0x0000000000007946 */ /* 0x000fea0003800000 */
[----:B------:R-:W-:Y:S01]  /*2990*/  BSSY B0, `(.L_x_1574) ;  /* 0x0000599000007945 */ /* 0x000fe20003800000 */
[----:B------:R-:W-:Y:S01]  /*29a0*/  IMAD R103, R103, R12, R41 ;  /* 0x0000000c67677224 */ /* 0x000fe200078e0229 */
[----:B------:R-:W-:Y:S01]  /*29b0*/  ISETP.GT.AND P3, PT, R25, R24, PT ;  /* 0x000000181900720c */ /* 0x000fe20003f64270 */
[----:B--2---:R-:W-:-:S04]  /*29c0*/  IMAD R11, R200, 0x4000, R40 ;  /* 0x00004000c80b7824 */ /* 0x004fc800078e0228 */
        /* <DEDUP_REMOVED lines=9> */
[-C--:B------:R-:W-:Y:S02]  /*2a60*/  IMAD R40, R9, R25.reuse, RZ ;  /* 0x0000001909287224 */ /* 0x080fe400078e02ff */
[----:B------:R-:W-:Y:S01]  /*2a70*/  IMAD R11, R103, UR5, R14 ;  /* 0x00000005670b7c24 */ /* 0x000fe2000f8e020e */
[----:B------:R-:W-:Y:S01]  /*2a80*/  ULDC.64 UR4, c[0x0][0x310] ;  /* 0x0000c40000047ab9 */ /* 0x000fe20000000a00 */
[----:B------:R-:W-:-:S02]  /*2a90*/  IMAD R14, R5, R25, RZ ;  /* 0x00000019050e7224 */ /* 0x000fc400078e02ff */
[----:B------:R-:W-:Y:S02]  /*2aa0*/  IMAD R15, R100, UR4, RZ ;  /* 0x00000004640f7c24 */ /* 0x000fe4000f8e02ff */
[----:B------:R-:W-:Y:S01]  /*2ab0*/  IMAD.IADD R13, R13, 0x1, R11 ;  /* 0x000000010d0d7824 */ /* 0x000fe200078e020b */
[----:B------:R-:W-:Y:S01]  /*2ac0*/  SHF.R.S32.HI R11, RZ, 0x1f, R25 ;  /* 0x0000001fff0b7819 */ /* 0x000fe20000011419 */
[C---:B------:R-:W-:Y:S02]  /*2ad0*/  IMAD R15, R104.reuse, UR5, R15 ;  /* 0x00000005680f7c24 */ /* 0x040fe4000f8e020f */
[----:B------:R-:W-:Y:S01]  /*2ae0*/  IMAD.WIDE.U32 R12, R104, UR4, R12 ;  /* 0x00000004680c7c25 */ /* 0x000fe2000f8e000c */
[----:B------:R-:W-:-:S03]  /*2af0*/  ULDC.64 UR4, c[0x0][0x308] ;  /* 0x0000c20000047ab9 */ /* 0x000fc60000000a00 */
[----:B------:R-:W-:Y:S02]  /*2b00*/  IMAD.IADD R13, R13, 0x1, R15 ;  /* 0x000000010d0d7824 */ /* 0x000fe400078e020f */
[----:B------:R-:W-:Y:S02]  /*2b10*/  IMAD R15, R26, UR4, RZ ;  /* 0x000000041a0f7c24 */ /* 0x000fe4000f8e02ff */
[C---:B------:R-:W-:Y:S02]  /*2b20*/  IMAD R41, R11.reuse, R7, R14 ;  /* 0x000000070b297224 */ /* 0x040fe400078e020e */
[----:B------:R-:W-:Y:S02]  /*2b30*/  IMAD R43, R11, R20, R40 ;  /* 0x000000140b2b7224 */ /* 0x000fe400078e0228 */
[C---:B------:R-:W-:Y:S02]  /*2b40*/  IMAD R11, R38.reuse, UR5, R15 ;  /* 0x00000005260b7c24 */ /* 0x040fe4000f8e020f */
[----:B------:R-:W-:Y:S01]  /*2b50*/  IMAD.WIDE.U32 R114, R38, UR4, R12 ;  /* 0x0000000426727c25 */ /* 0x000fe2000f8e000c */
[----:B------:R-:W-:-:S03]  /*2b60*/  ULDC.64 UR4, c[0x0][0x2e8] ;  /* 0x0000ba0000047ab9 */ /* 0x000fc60000000a00 */
[----:B------:R-:W-:Y:S01]  /*2b70*/  IMAD.IADD R11, R115, 0x1, R11 ;  /* 0x00000001730b7824 */ /* 0x000fe200078e020b */
[C---:B------:R-:W-:Y:S01]  /*2b80*/  LEA R107, P4, R114.reuse, UR4, 0x1 ;  /* 0x00000004726b7c11 */ /* 0x040fe2000f8808ff */
[----:B------:R-:W-:Y:S02]  /*2b90*/  IMAD R99, R25, -0x40, R2 ;  /* 0xffffffc019637824 */ /* 0x000fe400078e0202 */
[-C--:B------:R-:W-:Y:S01]  /*2ba0*/  IMAD.WIDE.U32 R14, R7, R25.reuse, RZ ;  /* 0x00000019070e7225 */ /* 0x080fe200078e00ff */
[----:B------:R-:W-:Y:S02]  /*2bb0*/  LEA.HI.X R114, R114, UR5, R11, 0x1, P4 ;  /* 0x0000000572727c11 */ /* 0x000fe4000a0f0c0b */
[----:B------:R-:W-:Y:S01]  /*2bc0*/  VIMNMX R99, R99, 0x40, PT ;  /* 0x0000004063637848 */ /* 0x000fe20003fe0100 */
[----:B------:R-:W-:-:S04]  /*2bd0*/  IMAD.WIDE.U32 R12, R20, R25, RZ ;  /* 0x00000019140c7225 */ /* 0x000fc800078e00ff */
[----:B------:R-:W-:Y:S02]  /*2be0*/  IMAD.IADD R73, R15, 0x1, R41 ;  /* 0x000000010f497824 */ /* 0x000fe400078e0229 */
[----:B------:R-:W-:Y:S01]  /*2bf0*/  IMAD.IADD R72, R13, 0x1, R43 ;  /* 0x000000010d487824 */ /* 0x000fe200078e022b */
[----:B------:R-:W-:Y:S06]  /*2c00*/  @!P0 BRA `(.L_x_1576) ;  /* 0x0000002400e88947 */ /* 0x000fec0003800000 */
[----:B------:R-:W2:Y:S01]  /*2c10*/  LDL R42, [R1+0x10] ;  /* 0x00001000012a7983 */ /* 0x000ea20000100800 */
[----:B------:R-:W-:Y:S01]  /*2c20*/  BSSY B1, `(.L_x_1577) ;  /* 0x000002d000017945 */ /* 0x000fe20003800000 */
[C---:B------:R-:W-:Y:S01]  /*2c30*/  VIADD R111, R78.reuse, 0x20 ;  /* 0x000000204e6f7836 */ /* 0x040fe20000000000 */
[----:B------:R-:W-:Y:S01]  /*2c40*/  CS2R R40, SRZ ;  /* 0x0000000000287805 */ /* 0x000fe2000001ff00 */
[C---:B------:R-:W-:Y:S01]  /*2c50*/  VIADD R109, R78.reuse, 0x40 ;  /* 0x000000404e6d7836 */ /* 0x040fe20000000000 */
[----:B------:R-:W-:Y:S01]  /*2c60*/  CS2R R56, SRZ ;  /* 0x0000000000387805 */ /* 0x000fe2000001ff00 */
[----:B------:R-:W-:Y:S01]  /*2c70*/  VIADD R75, R78, 0x60 ;  /* 0x000000604e4b7836 */ /* 0x000fe20000000000 */
[----:B------:R-:W-:Y:S02]  /*2c80*/  CS2R R60, SRZ ;  /* 0x00000000003c7805 */ /* 0x000fe4000001ff00 */
[----:B------:R-:W-:Y:S02]  /*2c90*/  CS2R R64, SRZ ;  /* 0x0000000000407805 */ /* 0x000fe4000001ff00 */
[----:B------:R-:W-:-:S02]  /*2ca0*/  CS2R R68, SRZ ;  /* 0x0000000000447805 */ /* 0x000fc4000001ff00 */
[----:B------:R-:W-:Y:S02]  /*2cb0*/  CS2R R58, SRZ ;  /* 0x00000000003a7805 */ /* 0x000fe4000001ff00 */
[----:B------:R-:W-:Y:S02]  /*2cc0*/  CS2R R62, SRZ ;  /* 0x00000000003e7805 */ /* 0x000fe4000001ff00 */
[----:B------:R-:W-:Y:S02]  /*2cd0*/  CS2R R66, SRZ ;  /* 0x0000000000427805 */ /* 0x000fe4000001ff00 */
[----:B------:R-:W-:Y:S02]  /*2ce0*/  CS2R R70, SRZ ;  /* 0x0000000000467805 */ /* 0x000fe4000001ff00 */
[----:B--2---:R-:W-:-:S13]  /*2cf0*/  ISETP.GE.AND P0, PT, R42, R99, PT ;  /* 0x000000632a00720c */ /* 0x004fda0003f06270 */
[----:B------:R-:W-:Y:S05]  /*2d00*/  @P0 BRA `(.L_x_1578) ;  /* 0x0000000000780947 */ /* 0x000fea0003800000 */
[----:B------:R-:W-:Y:S01]  /*2d10*/  IADD3 R43, P4, R82, R14, RZ ;  /* 0x0000000e522b7210 */ /* 0x000fe20007f9e0ff */
[----:B------:R-:W-:Y:S01]  /*2d20*/  ULDC.64 UR4, c[0x0][0x3e8] ;  /* 0x0000fa0000047ab9 */ /* 0x000fe20000000a00 */
[----:B------:R-:W-:Y:S02]  /*2d30*/  IADD3 R11, P5, R86, R12, RZ ;  /* 0x0000000c560b7210 */ /* 0x000fe40007fbe0ff */
[----:B------:R-:W-:Y:S02]  /*2d40*/  CS2R R68, SRZ ;  /* 0x0000000000447805 */ /* 0x000fe4000001ff00 */
[----:B------:R-:W-:Y:S01]  /*2d50*/  ISETP.GE.AND P6, PT, R78, R106, PT ;  /* 0x0000006a4e00720c */ /* 0x000fe20003fc6270 */
[----:B------:R-:W-:Y:S01]  /*2d60*/  IMAD.X R44, R73, 0x1, R76, P4 ;  /* 0x00000001492c7824 */ /* 0x000fe200020e064c */
[----:B------:R-:W-:Y:S01]  /*2d70*/  LEA R42, P4, R43, UR4, 0x1 ;  /* 0x000000042b2a7c11 */ /* 0x000fe2000f8808ff */
[----:B------:R-:W-:Y:S01]  /*2d80*/  IMAD.X R46, R72, 0x1, R77, P5 ;  /* 0x00000001482e7824 */ /* 0x000fe200028e064d */
[----:B------:R-:W-:-:S02]  /*2d90*/  CS2R R70, SRZ ;  /* 0x0000000000467805 */ /* 0x000fc4000001ff00 */
[-C--:B------:R-:W-:Y:S02]  /*2da0*/  ISETP.GE.AND P5, PT, R111, R106.reuse, PT ;  /* 0x0000006a6f00720c */ /* 0x080fe40003fa6270 */
[----:B------:R-:W-:Y:S01]  /*2db0*/  LEA.HI.X R43, R43, UR5, R44, 0x1, P4 ;  /* 0x000000052b2b7c11 */ /* 0x000fe2000a0f0c2c */
[----:B------:R-:W-:Y:S02]  /*2dc0*/  ULDC.64 UR4, c[0x0][0x400] ;  /* 0x0001000000047ab9 */ /* 0x000fe40000000a00 */
[C---:B------:R-:W-:Y:S02]  /*2dd0*/  LEA R44, P4, R11.reuse, UR4, 0x1 ;  /* 0x000000040b2c7c11 */ /* 0x040fe4000f8808ff */
[----:B------:R0:W5:Y:S02]  /*2de0*/  @!P6 LDG.E.64 R68, desc[UR60][R42.64] ;  /* 0x0000003c2a44e981 */ /* 0x000164000c1e1b00 */
[----:B------:R-:W-:Y:S02]  /*2df0*/  LEA.HI.X R45, R11, UR5, R46, 0x1, P4 ;  /* 0x000000050b2d7c11 */ /* 0x000fe4000a0f0c2e */
[----:B------:R-:W-:-:S03]  /*2e00*/  ISETP.GE.AND P4, PT, R109, R106, PT ;  /* 0x0000006a6d00720c */ /* 0x000fc60003f86270 */
[----:B------:R0:W5:Y:S01]  /*2e10*/  @!P6 LDG.E.64 R70, desc[UR60][R44.64] ;  /* 0x0000003c2c46e981 */ /* 0x000162000c1e1b00 */
[----:B------:R-:W-:Y:S02]  /*2e20*/  ISETP.GE.AND P6, PT, R75, R106, PT ;  /* 0x0000006a4b00720c */ /* 0x000fe40003fc6270 */
[----:B------:R-:W-:Y:S02]  /*2e30*/  CS2R R64, SRZ ;  /* 0x0000000000407805 */ /* 0x000fe4000001ff00 */
[----:B------:R-:W-:Y:S02]  /*2e40*/  CS2R R60, SRZ ;  /* 0x00000000003c7805 */ /* 0x000fe4000001ff00 */
[----:B------:R-:W-:Y:S02]  /*2e50*/  CS2R R56, SRZ ;  /* 0x0000000000387805 */ /* 0x000fe4000001ff00 */
[----:B------:R-:W-:Y:S02]  /*2e60*/  CS2R R66, SRZ ;  /* 0x0000000000427805 */ /* 0x000fe4000001ff00 */
[----:B------:R-:W-:-:S02]  /*2e70*/  CS2R R62, SRZ ;  /* 0x00000000003e7805 */ /* 0x000fc4000001ff00 */
[----:B------:R-:W-:Y:S01]  /*2e80*/  CS2R R58, SRZ ;  /* 0x00000000003a7805 */ /* 0x000fe2000001ff00 */
[----:B------:R0:W5:Y:S04]  /*2e90*/  @!P5 LDG.E.64 R64, desc[UR60][R42.64+0x40] ;  /* 0x0000403c2a40d981 */ /* 0x000168000c1e1b00 */
[----:B------:R0:W5:Y:S04]  /*2ea0*/  @!P4 LDG.E.64 R60, desc[UR60][R42.64+0x80] ;  /* 0x0000803c2a3cc981 */ /* 0x000168000c1e1b00 */
[----:B------:R0:W5:Y:S04]  /*2eb0*/  @!P6 LDG.E.64 R56, desc[UR60][R42.64+0xc0] ;  /* 0x0000c03c2a38e981 */ /* 0x000168000c1e1b00 */
[----:B------:R0:W5:Y:S04]  /*2ec0*/  @!P5 LDG.E.64 R66, desc[UR60][R44.64+0x40] ;  /* 0x0000403c2c42d981 */ /* 0x000168000c1e1b00 */
[----:B------:R0:W5:Y:S04]  /*2ed0*/  @!P4 LDG.E.64 R62, desc[UR60][R44.64+0x80] ;  /* 0x0000803c2c3ec981 */ /* 0x000168000c1e1b00 */
[----:B------:R0:W5:Y:S02]  /*2ee0*/  @!P6 LDG.E.64 R58, desc[UR60][R44.64+0xc0] ;  /* 0x0000c03c2c3ae981 */ /* 0x000164000c1e1b00 */
.L_x_1578:
[----:B------:R-:W-:Y:S05]  /*2ef0*/  BSYNC B1 ;  /* 0x0000000000017941 */ /* 0x000fea0003800000 */
.L_x_1577:
[----:B------:R-:W2:Y:S01]  /*2f00*/  LDL R11, [R1+0x9c] ;  /* 0x00009c00010b7983 */ /* 0x000ea20000100800 */
[----:B------:R-:W-:Y:S01]  /*2f10*/  BSSY B1, `(.L_x_1579) ;  /* 0x000002a000017945 */ /* 0x000fe20003800000 */
[----:B0-----:R-:W-:Y:S02]  /*2f20*/  CS2R R44, SRZ ;  /* 0x00000000002c7805 */ /* 0x001fe4000001ff00 */
[----:B------:R-:W-:Y:S02]  /*2f30*/  CS2R R48, SRZ ;  /* 0x0000000000307805 */ /* 0x000fe4000001ff00 */
[----:B------:R-:W-:Y:S02]  /*2f40*/  CS2R R52, SRZ ;  /* 0x0000000000347805 */ /* 0x000fe4000001ff00 */
[----:B------:R-:W-:Y:S02]  /*2f50*/  CS2R R42, SRZ ;  /* 0x00000000002a7805 */ /* 0x000fe4000001ff00 */
[----:B------:R-:W-:-:S02]  /*2f60*/  CS2R R46, SRZ ;  /* 0x00000000002e7805 */ /* 0x000fc4000001ff00 */
[----:B------:R-:W-:Y:S01]  /*2f70*/  CS2R R50, SRZ ;  /* 0x0000000000327805 */ /* 0x000fe2000001ff00 */
[----:B-----5:R-:W-:Y:S01]  /*2f80*/  IMAD.MOV.U32 R74, RZ, RZ, R56 ;  /* 0x000000ffff4a7224 */ /* 0x020fe200078e0038 */
[----:B------:R-:W-:Y:S01]  /*2f90*/  CS2R R54, SRZ ;  /* 0x0000000000367805 */ /* 0x000fe2000001ff00 */
[----:B------:R-:W-:Y:S01]  /*2fa0*/  IMAD.MOV.U32 R90, RZ, RZ, R57 ;  /* 0x000000ffff5a7224 */ /* 0x000fe200078e0039 */
[----:B--2---:R-:W-:-:S13]  /*2fb0*/  ISETP.GE.AND P4, PT, R11, R99, PT ;  /* 0x000000630b00720c */ /* 0x004fda0003f86270 */
[----:B------:R-:W-:Y:S05]  /*2fc0*/  @P4 BRA `(.L_x_1580) ;  /* 0x0000000000784947 */ /* 0x000fea0003800000 */
        /* <DEDUP_REMOVED lines=30> */
.L_x_1580:
[----:B------:R-:W-:Y:S05]  /*31b0*/  BSYNC B1 ;  /* 0x0000000000017941 */ /* 0x000fea0003800000 */
.L_x_1579:
[----:B------:R-:W-:Y:S01]  /*31c0*/  IMAD.MOV.U32 R11, RZ, RZ, R60 ;  /* 0x000000ffff0b7224 */ /* 0x000fe200078e003c */
[----:B------:R-:W-:Y:S01]  /*31d0*/  ISETP.NE.AND P5, PT, R225, 0x3, PT ;  /* 0x00000003e100780c */ /* 0x000fe20003fa5270 */
        /* <DEDUP_REMOVED lines=63> */
.L_x_1581:
[----:B------:R-:W2:Y:S01]  /*35d0*/  LDL R11, [R1+0x1c] ;  /* 0x00001c00010b7983 */ /* 0x000ea20000100800 */
[----:B------:R-:W-:Y:S01]  /*35e0*/  IMAD R90, R200, 0x8, R18 ;  /* 0x00000008c85a7824 */ /* 0x000fe200078e0212 */
[----:B------:R-:W-:Y:S01]  /*35f0*/  BSSY B1, `(.L_x_1582) ;  /* 0x0000004000017945 */ /* 0x000fe20003800000 */
[----:B--2---:R-:W-:-:S04]  /*3600*/  SHF.L.U32 R105, R11, 0x1f, RZ ;  /* 0x0000001f0b697819 */ /* 0x004fc800000006ff */
[----:B------:R-:W0:Y:S02]  /*3610*/  SYNCS.PHASECHK.TRANS64.TRYWAIT P6, [R90+URZ+0x30890], R105 ;  /* 0x030890695a0075a7 */ /* 0x000e2400080c017f */
[----:B0-----:R-:W-:Y:S05]  /*3620*/  @!P6 BRA `(.L_x_1583) ;  /* 0x000002740090e947 */ /* 0x001fea0003800000 */
.L_x_2005:
[----:B------:R-:W-:Y:S05]  /*3630*/  BSYNC B1 ;  /* 0x0000000000017941 */ /* 0x000fea0003800000 */
.L_x_1582:
[----:B------:R-:W-:-:S03]  /*3640*/  UMOV UR4, 0xffffffff ;  /* 0xffffffff00047882 */ /* 0x000fc60000000000 */
[----:B------:R-:W-:Y:S05]  /*3650*/  BRA.DIV UR4, `(.L_x_1584) ;  /* 0x0000027604987947 */ /* 0x000fea000b800000 */
[----:B------:R1:W2:Y:S04]  /*3660*/  SHFL.IDX PT, R74, R114, RZ, 0x181f ;  /* 0x00181fff724a7589 */ /* 0x0002a800000e0000 */
[----:B------:R1:W3:Y:S02]  /*3670*/  SHFL.IDX PT, R108, R107, RZ, 0x181f ;  /* 0x00181fff6b6c7589 */ /* 0x0002e400000e0000 */
.L_x_2009:
[----:B------:R-:W-:Y:S04]  /*3680*/  BSSY B1, `(.L_x_1585) ;  /* 0x00000e6000017945 */ /* 0x000fe80003800000 */
[----:B------:R-:W-:Y:S05]  /*3690*/  @P0 BRA `(.L_x_1586) ;  /* 0x0000000c00900947 */ /* 0x000fea0003800000 */
[----:B------:R-:W-:Y:S01]  /*36a0*/  ISETP.NE.AND P0, PT, R28, RZ, PT ;  /* 0x000000ff1c00720c */ /* 0x000fe20003f05270 */
[----:B------:R-:W-:-:S12]  /*36b0*/  BSSY B2, `(.L_x_1587) ;  /* 0x0000037000027945 */ /* 0x000fd80003800000 */
[----:B------:R-:W-:Y:S05]  /*36c0*/  @!P0 BRA `(.L_x_1588) ;  /* 0x0000000000d48947 */ /* 0x000fea0003800000 */
[----:B------:R4:W0:Y:S01]  /*36d0*/  LDS.128 R12, [R94+0x20400] ;  /* 0x020400005e0c7984 */ /* 0x0008220000000c00 */
[----:B------:R-:W-:Y:S01]  /*36e0*/  ISETP.GE.AND P6, PT, R78, R106, PT ;  /* 0x0000006a4e00720c */ /* 0x000fe20003fc6270 */
[----:B------:R-:W-:Y:S01]  /*36f0*/  BSSY B3, `(.L_x_1589) ;  /* 0x0000031000037945 */ /* 0x000fe20003800000 */
[----:B---3--:R-:W-:-:S04]  /*3700*/  LEA R72, P0, R16, R108, 0x1 ;  /* 0x0000006c10487211 */ /* 0x008fc800078008ff */
[----:B--2---:R-:W-:-:S07]  /*3710*/  LEA.HI.X R73, R16, R74, R17, 0x1, P0 ;  /* 0x0000004a10497211 */ /* 0x004fce00000f0c11 */
[----:B----4-:R-:W-:Y:S05]  /*3720*/  @P6 BRA `(.L_x_1590) ;  /* 0x0000000000b46947 */ /* 0x010fea0003800000 */
[----:B------:R-:W-:Y:S02]  /*3730*/  SHF.R.U64 R141, R70, 0x10, R71 ;  /* 0x00000010468d7819 */ /* 0x000fe40000001247 */
[----:B------:R-:W-:Y:S01]  /*3740*/  SHF.R.U64 R11, R68, 0x10, R69 ;  /* 0x00000010440b7819 */ /* 0x000fe20000001245 */
[----:B0-----:R-:W-:Y:S01]  /*3750*/  IMAD.U32 R68, R14, 0x10000, RZ ;  /* 0x000100000e447824 */ /* 0x001fe200078e00ff */
[----:B------:R-:W-:Y:S02]  /*3760*/  SHF.R.U32.HI R143, RZ, 0x10, R71 ;  /* 0x00000010ff8f7819 */ /* 0x000fe40000011647 */
[----:B------:R-:W-:Y:S02]  /*3770*/  SHF.R.U32.HI R139, RZ, 0x10, R69 ;  /* 0x00000010ff8b7819 */ /* 0x000fe40000011645 */
[----:B------:R-:W-:Y:S02]  /*3780*/  PRMT R141, R142, 0x5410, R141 ;  /* 0x000054108e8d7816 */ /* 0x000fe4000000008d */
[----:B------:R-:W-:Y:S01]  /*3790*/  PRMT R71, R138, 0x5410, R11 ;  /* 0x000054108a477816 */ /* 0x000fe2000000000b */
[----:B------:R-:W-:Y:S01]  /*37a0*/  IMAD.U32 R11, R12, 0x10000, RZ ;  /* 0x000100000c0b7824 */ /* 0x000fe200078e00ff */
[----:B------:R-:W-:Y:S01]  /*37b0*/  LOP3.LUT R69, R14, 0xffff0000, RZ, 0xc0, !PT ;  /* 0xffff00000e457812 */ /* 0x000fe200078ec0ff */
[----:B------:R-:W-:Y:S01]  /*37c0*/  IMAD.U32 R14, R13, 0x10000, RZ ;  /* 0x000100000d0e7824 */ /* 0x000fe200078e00ff */
[----:B------:R-:W-:-:S02]  /*37d0*/  PRMT R143, R144, 0x5410, R143 ;  /* 0x00005410908f7816 */ /* 0x000fc4000000008f */
[----:B------:R-:W-:Y:S02]  /*37e0*/  PRMT R139, R140, 0x5410, R139 ;  /* 0x000054108c8b7816 */ /* 0x000fe4000000008b */
        /* <DEDUP_REMOVED lines=12> */
[----:B------:R-:W-:Y:S01]  /*38b0*/  FMUL.FTZ R69, R69, R140 ;  /* 0x0000008c45457220 */ /* 0x000fe20000410000 */
[----:B------:R-:W-:Y:S01]  /*38c0*/  LOP3.LUT R139, R139, 0xffff0000, RZ, 0xc0, !PT ;  /* 0xffff00008b8b7812 */ /* 0x000fe200078ec0ff */
[----:B------:R-:W-:Y:S02]  /*38d0*/  IMAD.U32 R71, R71, 0x10000, RZ ;  /* 0x0001000047477824 */ /* 0x000fe400078e00ff */
[C---:B------:R-:W-:Y:S01]  /*38e0*/  FFMA.FTZ R145, R14.reuse, R138, -R145 ;  /* 0x0000008a0e917223 */ /* 0x040fe20000010891 */
[----:B------:R-:W-:Y:S01]  /*38f0*/  FFMA.FTZ R142, R14, R142, R13 ;  /* 0x0000008e0e8e7223 */ /* 0x000fe2000001000d */
[----:B------:R-:W-:Y:S01]  /*3900*/  FFMA.FTZ R147, R68, R140, -R147 ;  /* 0x0000008c44937223 */ /* 0x000fe20000010893 */
[----:B------:R-:W-:Y:S01]  /*3910*/  FMUL.FTZ R14, R12, R141 ;  /* 0x0000008d0c0e7220 */ /* 0x000fe20000410000 */
[----:B------:R-:W-:Y:S02]  /*3920*/  IMAD.U32 R15, R15, 0x10000, RZ ;  /* 0x000100000f0f7824 */ /* 0x000fe400078e00ff */
[----:B------:R-:W-:Y:S01]  /*3930*/  FFMA.FTZ R68, R68, R144, R69 ;  /* 0x0000009044447223 */ /* 0x000fe20000010045 */
        /* <DEDUP_REMOVED lines=11> */
[----:B------:R-:W-:-:S07]  /*39f0*/  F2FP.BF16.F32.PACK_AB R15, R15, R138 ;  /* 0x0000008a0f0f723e */ /* 0x000fce00000010ff */
.L_x_1590:
[----:B------:R-:W-:Y:S05]  /*3a00*/  BSYNC B3 ;  /* 0x0000000000037941 */ /* 0x000fea0003800000 */
.L_x_1589:
[----:B0-----:R4:W-:Y:S02]  /*3a10*/  ST.E.128 desc[UR60][R72.64], R12 ;  /* 0x0000000c48007985 */ /* 0x0019e4000c101d3c */
.L_x_1588:
[----:B------:R-:W-:Y:S05]  /*3a20*/  BSYNC B2 ;  /* 0x0000000000027941 */ /* 0x000fea0003800000 */
.L_x_1587:
[----:B------:R-:W-:Y:S01]  /*3a30*/  ISETP.NE.AND P0, PT, R36, RZ, PT ;  /* 0x000000ff2400720c */ /* 0x000fe20003f05270 */
[----:B------:R-:W-:-:S12]  /*3a40*/  BSSY B2, `(.L_x_1591) ;  /* 0x0000037000027945 */ /* 0x000fd80003800000 */
[----:B------:R-:W-:Y:S05]  /*3a50*/  @!P0 BRA `(.L_x_1592) ;  /* 0x0000000000d48947 */ /* 0x000fea0003800000 */
[----:B----4-:R4:W0:Y:S01]  /*3a60*/  LDS.128 R12, [R94+0x22400] ;  /* 0x022400005e0c7984 */ /* 0x0108220000000c00 */
        /* <DEDUP_REMOVED lines=50> */
.L_x_1594:
[----:B------:R-:W-:Y:S05]  /*3d90*/  BSYNC B3 ;  /* 0x0000000000037941 */ /* 0x000fea0003800000 */
.L_x_1593:
[----:B0-----:R0:W-:Y:S02]  /*3da0*/  ST.E.128 desc[UR60][R68.64], R12 ;  /* 0x0000000c44007985 */ /* 0x0011e4000c101d3c */
.L_x_1592:
[----:B------:R-:W-:Y:S05]  /*3db0*/  BSYNC B2 ;  /* 0x0000000000027941 */ /* 0x000fea0003800000 */
.L_x_1591:
[----:B------:R-:W-:Y:S01]  /*3dc0*/  ISETP.NE.AND P0, PT, R37, RZ, PT ;  /* 0x000000ff2500720c */ /* 0x000fe20003f05270 */
[----:B------:R-:W-:-:S12]  /*3dd0*/  BSSY B2, `(.L_x_1595) ;  /* 0x0000038000027945 */ /* 0x000fd80003800000 */
[----:B------:R-:W-:Y:S05]  /*3de0*/  @!P0 BRA `(.L_x_1596) ;  /* 0x0000000000d88947 */ /* 0x000fea0003800000 */
[----:B0---4-:R0:W4:Y:S01]  /*3df0*/  LDS.128 R12, [R94+0x24400] ;  /* 0x024400005e0c7984 */ /* 0x0111220000000c00 */
[----:B------:R-:W-:Y:S01]  /*3e00*/  ISETP.GE.AND P6, PT, R109, R106, PT ;  /* 0x0000006a6d00720c */ /* 0x000fe20003fc6270 */
[----:B------:R-:W-:Y:S01]  /*3e10*/  BSSY B3, `(.L_x_1597) ;  /* 0x0000032000037945 */ /* 0x000fe20003800000 */
[----:B---3--:R-:W-:-:S04]  /*3e20*/  LEA R64, P0, R19, R108, 0x1 ;  /* 0x0000006c13407211 */ /* 0x008fc800078008ff */
[----:B--2---:R-:W-:-:S07]  /*3e30*/  LEA.HI.X R65, R19, R74, R229, 0x1, P0 ;  /* 0x0000004a13417211 */ /* 0x004fce00000f0ce5 */
        /* <DEDUP_REMOVED lines=47> */
.L_x_1598:
[----:B------:R-:W-:Y:S05]  /*4130*/  BSYNC B3 ;  /* 0x0000000000037941 */ /* 0x000fea0003800000 */
.L_x_1597:
[----:B----4-:R0:W-:Y:S02]  /*4140*/  ST.E.128 desc[UR60][R64.64], R12 ;  /* 0x0000000c40007985 */ /* 0x0101e4000c101d3c */
.L_x_1596:
[----:B------:R-:W-:Y:S05]  /*4150*/  BSYNC B2 ;  /* 0x0000000000027941 */ /* 0x000fea0003800000 */
.L_x_1595:
[----:B------:R-:W-:-:S13]  /*4160*/  ISETP.NE.AND P0, PT, R39, RZ, PT ;  /* 0x000000ff2700720c */ /* 0x000fda0003f05270 */
        /* <DEDUP_REMOVED lines=53> */
.L_x_1600:
[----:B------:R-:W-:Y:S05]  /*44c0*/  BSYNC B2 ;  /* 0x0000000000027941 */ /* 0x000fea0003800000 */
.L_x_1599:
[----:B----4-:R0:W-:Y:S02]  /*44d0*/  ST.E.128 desc[UR60][R60.64], R12 ;  /* 0x0000000c3c007985 */ /* 0x0101e4000c101d3c */
.L_x_1586:
[----:B------:R-:W-:Y:S05]  /*44e0*/  BSYNC B1 ;  /* 0x0000000000017941 */ /* 0x000fea0003800000 */
.L_x_1585:
[----:B------:R-:W-:-:S03]  /*44f0*/  UMOV UR4, 0xffffffff ;  /* 0xffffffff00047882 */ /* 0x000fc60000000000 */
[----:B------:R-:W-:Y:S05]  /*4500*/  BRA.DIV UR4, `(.L_x_1601) ;  /* 0x0000026a04387947 */ /* 0x000fea000b800000 */
[----:B-1----:R-:W1:Y:S04]  /*4510*/  SHFL.IDX PT, R114, R114, 0x1, 0x181f ;  /* 0x00381f0072727f89 */ /* 0x002e6800000e0000 */
[----:B------:R0:W0:Y:S02]  /*4520*/  SHFL.IDX PT, R58, R107, 0x1, 0x181f ;  /* 0x00381f006b3a7f89 */ /* 0x00002400000e0000 */
.L_x_2013:
        /* <DEDUP_REMOVED lines=8> */
[----:B-1----:R-:W-:-:S07]  /*45b0*/  LEA.HI.X R57, R16, R114, R17, 0x1, P0 ;  /* 0x0000007210397211 */ /* 0x002fce00000f0c11 */
[----:B0-----:R-:W-:Y:S05]  /*45c0*/  @P4 BRA `(.L_x_1606) ;  /* 0x0000000000b84947 */ /* 0x001fea0003800000 */
[----:B------:R-:W-:Y:S02]  /*45d0*/  SHF.R.U64 R11, R54, 0x10, R55 ;  /* 0x00000010360b7819 */ /* 0x000fe40000001237 */
[----:B------:R-:W-:Y:S01]  /*45e0*/  SHF.R.U64 R59, R52, 0x10, R53 ;  /* 0x00000010343b7819 */ /* 0x000fe20000001235 */
[----:B----4-:R-:W-:Y:S01]  /*45f0*/  IMAD.U32 R52, R14, 0x10000, RZ ;  /* 0x000100000e347824 */ /* 0x010fe200078e00ff */
[----:B------:R-:W-:Y:S02]  /*4600*/  SHF.R.U32.HI R60, RZ, 0x10, R55 ;  /* 0x00000010ff3c7819 */ /* 0x000fe40000011637 */
[----:B------:R-:W-:Y:S02]  /*4610*/  SHF.R.U32.HI R62, RZ, 0x10, R53 ;  /* 0x00000010ff3e7819 */ /* 0x000fe40000011635 */
[----:B------:R-:W-:Y:S01]  /*4620*/  PRMT R126, R126, 0x5410, R11 ;  /* 0x000054107e7e7816 */ /* 0x000fe2000000000b */
[----:B------:R-:W-:Y:S01]  /*4630*/  IMAD.U32 R11, R12, 0x10000, RZ ;  /* 0x000100000c0b7824 */ /* 0x000fe200078e00ff */
        /* <DEDUP_REMOVED lines=10> */
[----:B------:R-:W-:Y:S01]  /*46e0*/  FMUL.FTZ R65, R53, R61 ;  /* 0x0000003d35417220 */ /* 0x000fe20000410000 */
[----:B------:R-:W-:Y:S01]  /*46f0*/  LOP3.LUT R54, R15, 0xffff0000, RZ, 0xc0, !PT ;  /* 0xffff00000f367812 */ /* 0x000fe200078ec0ff */
[C---:B------:R-:W-:Y:S01]  /*4700*/  FMUL.FTZ R63, R13.reuse, R60 ;  /* 0x0000003c0d3f7220 */ /* 0x040fe20000410000 */
[----:B------:R-:W-:Y:S01]  /*4710*/  LOP3.LUT R12, R12, 0xffff0000, RZ, 0xc0, !PT ;  /* 0xffff00000c0c7812 */ /* 0x000fe200078ec0ff */
[----:B------:R-:W-:Y:S01]  /*4720*/  FMUL.FTZ R13, R13, R55 ;  /* 0x000000370d0d7220 */ /* 0x000fe20000410000 */
[----:B------:R-:W-:Y:S01]  /*4730*/  LOP3.LUT R127, R127, 0xffff0000, RZ, 0xc0, !PT ;  /* 0xffff00007f7f7812 */ /* 0x000fe200078ec0ff */
[----:B------:R-:W-:Y:S01]  /*4740*/  FMUL.FTZ R53, R53, R59 ;  /* 0x0000003b35357220 */ /* 0x000fe20000410000 */
[----:B------:R-:W-:Y:S01]  /*4750*/  LOP3.LUT R125, R125, 0xffff0000, RZ, 0xc0, !PT ;  /* 0xffff00007d7d7812 */ /* 0x000fe200078ec0ff */
[----:B------:R-:W-:-:S02]  /*4760*/  IMAD.U32 R126, R126, 0x10000, RZ ;  /* 0x000100007e7e7824 */ /* 0x000fc400078e00ff */
[----:B------:R-:W-:Y:S01]  /*4770*/  FFMA.FTZ R63, R14, R55, -R63 ;  /* 0x000000370e3f7223 */ /* 0x000fe2000001083f */
[----:B------:R-:W-:Y:S02]  /*4780*/  IMAD.U32 R124, R124, 0x10000, RZ ;  /* 0x000100007c7c7824 */ /* 0x000fe400078e00ff */
[----:B------:R-:W-:Y:S01]  /*4790*/  FFMA.FTZ R60, R14, R60, R13 ;  /* 0x0000003c0e3c7223 */ /* 0x000fe2000001000d */
[C---:B------:R-:W-:Y:S01]  /*47a0*/  FFMA.FTZ R65, R52.reuse, R59, -R65 ;  /* 0x0000003b34417223 */ /* 0x040fe20000010841 */
[----:B------:R-:W-:Y:S02]  /*47b0*/  IMAD.U32 R15, R15, 0x10000, RZ ;  /* 0x000100000f0f7824 */ /* 0x000fe400078e00ff */
[----:B------:R-:W-:Y:S01]  /*47c0*/  FFMA.FTZ R52, R52, R61, R53 ;  /* 0x0000003d34347223 */ /* 0x000fe20000010035 */
        /* <DEDUP_REMOVED lines=14> */
.L_x_1606:
[----:B------:R-:W-:Y:S05]  /*48b0*/  BSYNC B2 ;  /* 0x0000000000027941 */ /* 0x000fea0003800000 */
.L_x_1605:
[----:B----4-:R0:W-:Y:S02]  /*48c0*/  ST.E.128 desc[UR60][R56.64], R12 ;  /* 0x0000000c38007985 */ /* 0x0101e4000c101d3c */
.L_x_1604:
[----:B------:R-:W-:Y:S05]  /*48d0*/  BSYNC B1 ;  /* 0x0000000000017941 */ /* 0x000fea0003800000 */
.L_x_1603:
        /* <DEDUP_REMOVED lines=55> */
.L_x_1610:
[----:B------:R-:W-:Y:S05]  /*4c50*/  BSYNC B2 ;  /* 0x0000000000027941 */ /* 0x000fea0003800000 */
.L_x_1609:
[----:B----4-:R0:W-:Y:S02]  /*4c60*/  ST.E.128 desc[UR60][R52.64], R12 ;  /* 0x0000000c34007985 */ /* 0x0101e4000c101d3c */
.L_x_1608:
[----:B------:R-:W-:Y:S05]  /*4c70*/  BSYNC B1 ;  /* 0x0000000000017941 */ /* 0x000fea0003800000 */
.L_x_1607:
        /* <DEDUP_REMOVED lines=55> */
.L_x_1614:
[----:B------:R-:W-:Y:S05]  /*4ff0*/  BSYNC B2 ;  /* 0x0000000000027941 */ /* 0x000fea0003800000 */
.L_x_1613:
[----:B----4-:R0:W-:Y:S02]  /*5000*/  ST.E.128 desc[UR60][R48.64], R12 ;  /* 0x0000000c30007985 */ /* 0x0101e4000c101d3c */
.L_x_1612:
[----:B------:R-:W-:Y:S05]  /*5010*/  BSYNC B1 ;  /* 0x0000000000017941 */ /* 0x000fea0003800000 */
.L_x_1611:
[----:B------:R-:W-:-:S13]  /*5020*/  ISETP.NE.AND P0, PT, R39, RZ, PT ;  /* 0x000000ff2700720c */ /* 0x000fda0003f05270 */
        /* <DEDUP_REMOVED lines=19> */
[----:B------:R-:W-:Y:S01]  /*5160*/  LOP3.LUT R13, R13, 0xffff0000, RZ, 0xc0, !PT ;  /* 0xffff00000d0d7812 */ /* 0x000fe200078ec0ff */
[----:B------:R-:W-:Y:S01]  /*5170*/  IMAD.U32 R11, R12, 0x10000, RZ ;  /* 0x000100000c0b7824 */ /* 0x000fe200078e00ff */
[C---:B------:R-:W-:Y:S01]  /*5180*/  LOP3.LUT R45, R113.reuse, 0xffff0000, RZ, 0xc0, !PT ;  /* 0xffff0000712d7812 */ /* 0x040fe200078ec0ff */
[----:B------:R-:W-:Y:S01]  /*5190*/  IMAD.U32 R44, R112, 0x10000, RZ ;  /* 0x00010000702c7824 */ /* 0x000fe200078e00ff */
[----:B------:R-:W-:Y:S01]  /*51a0*/  LOP3.LUT R43, R110, 0xffff0000, RZ, 0xc0, !PT ;  /* 0xffff00006e2b7812 */ /* 0x000fe200078ec0ff */
[----:B------:R-:W-:Y:S01]  /*51b0*/  IMAD.U32 R113, R113, 0x10000, RZ ;  /* 0x0001000071717824 */ /* 0x000fe200078e00ff */
[----:B------:R-:W-:Y:S01]  /*51c0*/  LOP3.LUT R12, R12, 0xffff0000, RZ, 0xc0, !PT ;  /* 0xffff00000c0c7812 */ /* 0x000fe200078ec0ff */
[----:B------:R-:W-:Y:S01]  /*51d0*/  FMUL.FTZ R47, R13, R45 ;  /* 0x0000002d0d2f7220 */ /* 0x000fe20000410000 */
[----:B------:R-:W-:Y:S01]  /*51e0*/  LOP3.LUT R42, R15, 0xffff0000, RZ, 0xc0, !PT ;  /* 0xffff00000f2a7812 */ /* 0x000fe200078ec0ff */
[----:B------:R-:W-:Y:S01]  /*51f0*/  FMUL.FTZ R48, R13, R43 ;  /* 0x0000002b0d307220 */ /* 0x000fe20000410000 */
        /* <DEDUP_REMOVED lines=24> */
.L_x_1616:
[----:B------:R-:W-:Y:S05]  /*5380*/  BSYNC B1 ;  /* 0x0000000000017941 */ /* 0x000fea0003800000 */
.L_x_1615:
[----:B----4-:R0:W-:Y:S01]  /*5390*/  ST.E.128 desc[UR60][R58.64], R12 ;  /* 0x0000000c3a007985 */ /* 0x0101e2000c101d3c */
[----:B------:R-:W-:Y:S05]  /*53a0*/  BRA `(.L_x_1602) ;  /* 0x0000002c00dc7947 */ /* 0x000fea0003800000 */
.L_x_1576:
[----:B------:R-:W2:Y:S01]  /*53b0*/  LDL R11, [R1+0x10] ;  /* 0x00001000010b7983 */ /* 0x000ea20000100800 */
[----:B------:R-:W-:Y:S01]  /*53c0*/  BSSY B1, `(.L_x_1617) ;  /* 0x0000024000017945 */ /* 0x000fe20003800000 */
        /* <DEDUP_REMOVED lines=31> */
[----:B------:R0:W5:Y:S04]  /*55c0*/  @!P6 LDG.E.128 R40, desc[UR60][R56.64+0x80] ;  /* 0x0000803c3828e981 */ /* 0x000168000c1e1d00 */
[----:B------:R0:W5:Y:S04]  /*55d0*/  @!P5 LDG.E.128 R44, desc[UR60][R56.64] ;  /* 0x0000003c382cd981 */ /* 0x000168000c1e1d00 */
[----:B------:R0:W5:Y:S04]  /*55e0*/  @!P5 LDG.E.128 R52, desc[UR60][R60.64] ;  /* 0x0000003c3c34d981 */ /* 0x000168000c1e1d00 */
[----:B------:R0:W5:Y:S02]  /*55f0*/  @!P6 LDG.E.128 R48, desc[UR60][R60.64+0x80] ;  /* 0x0000803c3c30e981 */ /* 0x000164000c1e1d00 */
.L_x_1618:
[----:B------:R-:W-:Y:S05]  /*5600*/  BSYNC B1 ;  /* 0x0000000000017941 */ /* 0x000fea0003800000 */
.L_x_1617:
        /* <DEDUP_REMOVED lines=25> */
[----:B------:R-:W-:Y:S02]  /*57a0*/  LEA R12, P6, R15, UR4, 0x1 ;  /* 0x000000040f0c7c11 */ /* 0x000fe4000f8c08ff */
        /* <DEDUP_REMOVED lines=11> */
.L_x_1620:
[----:B------:R-:W-:Y:S05]  /*5860*/  BSYNC B1 ;  /* 0x0000000000017941 */ /* 0x000fea0003800000 */
.L_x_1619:
        /* <DEDUP_REMOVED lines=65> */
.L_x_1621:
[----:B------:R-:W2:Y:S01]  /*5c80*/  LDL R11, [R1+0x1c] ;  /* 0x00001c00010b7983 */ /* 0x000ea20000100800 */
[----:B------:R-:W-:Y:S01]  /*5c90*/  IMAD R90, R200, 0x8, R18 ;  /* 0x00000008c85a7824 */ /* 0x000fe200078e0212 */
[----:B------:R-:W0:Y:S01]  /*5ca0*/  LDC R116, c[0x0][0x2f4] ;  /* 0x0000bd00ff747b82 */ /* 0x000e220000000800 */
[----:B------:R-:W-:Y:S01]  /*5cb0*/  BSSY B1, `(.L_x_1622) ;  /* 0x0000004000017945 */ /* 0x000fe20003800000 */
[----:B--2---:R-:W-:-:S04]  /*5cc0*/  SHF.L.U32 R105, R11, 0x1f, RZ ;  /* 0x0000001f0b697819 */ /* 0x004fc800000006ff */
[----:B------:R-:W1:Y:S02]  /*5cd0*/  SYNCS.PHASECHK.TRANS64.TRYWAIT P6, [R90+URZ+0x30890], R105 ;  /* 0x030890695a0075a7 */ /* 0x000e6400080c017f */
[----:B01----:R-:W-:Y:S05]  /*5ce0*/  @!P6 BRA `(.L_x_1623) ;  /* 0x00000250008ce947 */ /* 0x003fea0003800000 */
.L_x_2014:
[----:B------:R-:W-:Y:S05]  /*5cf0*/  BSYNC B1 ;  /* 0x0000000000017941 */ /* 0x000fea0003800000 */
.L_x_1622:
[----:B------:R-:W-:Y:S01]  /*5d00*/  UMOV UR4, 0xffffffff ;  /* 0xffffffff00047882 */ /* 0x000fe20000000000 */
[----:B------:R-:W-:Y:S02]  /*5d10*/  IMAD.IADD R118, R116, 0x1, -R95 ;  /* 0x0000000174767824 */ /* 0x000fe400078e0a5f */
[----:B------:R-:W-:Y:S05]  /*5d20*/  BRA.DIV UR4, `(.L_x_1624) ;  /* 0x0000025204907947 */ /* 0x000fea000b800000 */
[----:B------:R1:W2:Y:S04]  /*5d30*/  SHFL.IDX PT, R109, R114, RZ, 0x181f ;  /* 0x00181fff726d7589 */ /* 0x0002a800000e0000 */
[----:B------:R1:W3:Y:S02]  /*5d40*/  SHFL.IDX PT, R108, R107, RZ, 0x181f ;  /* 0x00181fff6b6c7589 */ /* 0x0002e400000e0000 */
.L_x_2018:
[----:B------:R-:W-:Y:S04]  /*5d50*/  BSSY B1, `(.L_x_1625) ;  /* 0x00000ff000017945 */ /* 0x000fe80003800000 */
[----:B------:R-:W-:Y:S05]  /*5d60*/  @P0 BRA `(.L_x_1626) ;  /* 0x0000000c00f40947 */ /* 0x000fea0003800000 */
[----:B------:R-:W-:Y:S01]  /*5d70*/  ISETP.NE.AND P0, PT, R28, RZ, PT ;  /* 0x000000ff1c00720c */ /* 0x000fe20003f05270 */
[----:B------:R-:W-:-:S12]  /*5d80*/  BSSY B2, `(.L_x_1627) ;  /* 0x000007d000027945 */ /* 0x000fd80003800000 */
[----:B------:R-:W-:Y:S05]  /*5d90*/  @!P0 BRA `(.L_x_1628) ;  /* 0x0000000400ec8947 */ /* 0x000fea0003800000 */
[----:B------:R-:W4:Y:S04]  /*5da0*/  LDL R15, [R1+0x50] ;  /* 0x00005000010f7983 */ /* 0x000f280000100800 */
[----:B------:R-:W5:Y:S04]  /*5db0*/  LDL R14, [R1+0xa4] ;  /* 0x0000a400010e7983 */ /* 0x000f680000100800 */
[----:B------:R-:W5:Y:S01]  /*5dc0*/  LDL R13, [R1+0x58] ;  /* 0x00005800010d7983 */ /* 0x000f620000100800 */
[----:B------:R-:W-:Y:S01]  /*5dd0*/  SEL R11, R95, R118, !P2 ;  /* 0x000000765f0b7207 */ /* 0x000fe20005000000 */
[----:B------:R-:W-:Y:S01]  /*5de0*/  BSSY B3, `(.L_x_1629) ;  /* 0x0000074000037945 */ /* 0x000fe20003800000 */
[----:B---3--:R-:W-:-:S02]  /*5df0*/  LEA R110, P6, R33, R108, 0x1 ;  /* 0x0000006c216e7211 */ /* 0x008fc400078c08ff */
[----:B------:R-:W-:Y:S02]  /*5e00*/  SHF.R.S32.HI R12, RZ, 0x1f, R11 ;  /* 0x0000001fff0c7819 */ /* 0x000fe4000001140b */
[----:B--2---:R-:W-:Y:S02]  /*5e10*/  LEA.HI.X R111, R33, R109, R88, 0x1, P6 ;  /* 0x0000006d216f7211 */ /* 0x004fe400030f0c58 */
[----:B------:R-:W-:Y:S02]  /*5e20*/  LEA.HI R11, R12, R11, RZ, 0x4 ;  /* 0x0000000b0c0b7211 */ /* 0x000fe400078f20ff */
[----:B------:R-:W-:Y:S02]  /*5e30*/  ISETP.GE.AND P6, PT, R16, R106, PT ;  /* 0x0000006a1000720c */ /* 0x000fe40003fc6270 */
[----:B------:R-:W-:-:S04]  /*5e40*/  LEA.HI.SX32 R11, R11, R32, 0x1c ;  /* 0x000000200b0b7211 */ /* 0x000fc800078fe2ff */
[----:B------:R-:W-:Y:S01]  /*5e50*/  SHF.R.S32.HI R12, RZ, 0x1f, R11 ;  /* 0x0000001fff0c7819 */ /* 0x000fe2000001140b */
[----:B------:R-:W-:-:S03]  /*5e60*/  IMAD.SHL.U32 R113, R11, 0x8, RZ ;  /* 0x000000080b717824 */ /* 0x000fc600078e00ff */
[----:B------:R-:W-:Y:S02]  /*5e70*/  LEA.HI R12, R12, R11, RZ, 0x3 ;  /* 0x0000000b0c0c7211 */ /* 0x000fe400078f18ff */
[----:B------:R-:W-:-:S03]  /*5e80*/  ISETP.GE.AND P0, PT, R113, R116, PT ;  /* 0x000000747100720c */ /* 0x000fc60003f06270 */
[----:B------:R-:W-:-:S05]  /*5e90*/  IMAD.SHL.U32 R12, R12, 0x200, RZ ;  /* 0x000002000c0c7824 */ /* 0x000fca00078e00ff */
[----:B------:R-:W-:Y:S02]  /*5ea0*/  LOP3.LUT R12, R12, 0x7ffff000, RZ, 0xc0, !PT ;  /* 0x7ffff0000c0c7812 */ /* 0x000fe400078ec0ff */
[----:B----4-:R-:W-:-:S03]  /*5eb0*/  LOP3.LUT R11, R15, 0x38, R113, 0xf8, !PT ;  /* 0x000000380f0b7812 */ /* 0x010fc600078ef871 */
[----:B------:R-:W-:Y:S01]  /*5ec0*/  @!P0 IMAD.WIDE R112, R113, 0x2, R108 ;  /* 0x0000000271708825 */ /* 0x000fe200078e026c */
[----:B-----5:R-:W-:-:S04]  /*5ed0*/  LOP3.LUT R11, R11, R14, RZ, 0x3c, !PT ;  /* 0x0000000e0b0b7212 */ /* 0x020fc800078e3cff */
[----:B------:R-:W-:Y:S01]  /*5ee0*/  IADD3 R13, R11, R12, R13 ;  /* 0x0000000c0b0d7210 */ /* 0x000fe20007ffe00d */
[----:B------:R-:W-:-:S04]  /*5ef0*/  IMAD R11, R200, 0x4000, R93 ;  /* 0x00004000c80b7824 */ /* 0x000fc800078e025d */
[----:B------:R-:W-:Y:S02]  /*5f00*/  IMAD R13, R200, 0x4000, R13 ;  /* 0x00004000c80d7824 */ /* 0x000fe400078e020d */
[--C-:B------:R-:W-:Y:S02]  /*5f10*/  IMAD R11, R11, 0x2, R18.reuse ;  /* 0x000000020b0b7824 */ /* 0x100fe400078e0212 */
[----:B------:R-:W-:-:S03]  /*5f20*/  IMAD R72, R13, 0x2, R18 ;  /* 0x000000020d487824 */ /* 0x000fc600078e0212 */
[----:B------:R2:W3:Y:S04]  /*5f30*/  LDS.128 R12, [R11+0x20400] ;  /* 0x020400000b0c7984 */ /* 0x0004e80000000c00 */
[----:B------:R-:W4:Y:S01]  /*5f40*/  LDS.128 R72, [R72+0x20400] ;  /* 0x0204000048487984 */ /* 0x000f220000000c00 */
[----:B------:R-:W-:Y:S05]  /*5f50*/  @P6 BRA `(.L_x_1630) ;  /* 0x0000000400706947 */ /* 0x000fea0003800000 */
[----:B------:R-:W-:Y:S01]  /*5f60*/  SHF.R.U32.HI R147, RZ, 0x10, R53 ;  /* 0x00000010ff937819 */ /* 0x000fe20000011635 */
[----:B----4-:R-:W-:Y:S01]  /*5f70*/  IMAD.U32 R143, R75, 0x10000, RZ ;  /* 0x000100004b8f7824 */ /* 0x010fe200078e00ff */
[----:B------:R-:W-:Y:S01]  /*5f80*/  SHF.R.U32.HI R144, RZ, 0x10, R45 ;  /* 0x00000010ff907819 */ /* 0x000fe2000001162d */
[----:B---3--:R-:W-:Y:S01]  /*5f90*/  IMAD.U32 R141, R15, 0x10000, RZ ;  /* 0x000100000f8d7824 */ /* 0x008fe200078e00ff */
[--C-:B------:R-:W-:Y:S01]  /*5fa0*/  SHF.R.U64 R46, R46, 0x10, R47.reuse ;  /* 0x000000102e2e7819 */ /* 0x100fe2000000122f */
[----:B--2---:R-:W-:Y:S01]  /*5fb0*/  IMAD.U32 R11, R14, 0x10000, RZ ;  /* 0x000100000e0b7824 */ /* 0x004fe200078e00ff */
[----:B------:R-:W-:Y:S02]  /*5fc0*/  SHF.R.U32.HI R145, RZ, 0x10, R47 ;  /* 0x00000010ff917819 */ /* 0x000fe4000001162f */
[----:B------:R-:W-:Y:S01]  /*5fd0*/  SHF.R.U64 R148, R44, 0x10, R45 ;  /* 0x000000102c947819 */ /* 0x000fe2000000122d */
[----:B------:R-:W-:Y:S01]  /*5fe0*/  IMAD.U32 R44, R13, 0x10000, RZ ;  /* 0x000100000d2c7824 */ /* 0x000fe200078e00ff */
[----:B------:R-:W-:Y:S01]  /*5ff0*/  SHF.R.U64 R47, R54, 0x10, R55 ;  /* 0x00000010362f7819 */ /* 0x000fe20000001237 */
[----:B------:R-:W-:Y:S01]  /*6000*/  IMAD.U32 R45, R12, 0x10000, RZ ;  /* 0x000100000c2d7824 */ /* 0x000fe200078e00ff */
[----:B------:R-:W-:-:S02]  /*6010*/  PRMT R147, R153, 0x5410, R147 ;  /* 0x0000541099937816 */ /* 0x000fc40000000093 */
[----:B------:R-:W-:Y:S02]  /*6020*/  SHF.R.U32.HI R149, RZ, 0x10, R55 ;  /* 0x00000010ff957819 */ /* 0x000fe40000011637 */
[----:B------:R-:W-:Y:S02]  /*6030*/  LOP3.LUT R54, R75, 0xffff0000, RZ, 0xc0, !PT ;  /* 0xffff00004b367812 */ /* 0x000fe400078ec0ff */
[----:B------:R-:W-:Y:S01]  /*6040*/  LOP3.LUT R55, R13, 0xffff0000, RZ, 0xc0, !PT ;  /* 0xffff00000d377812 */ /* 0x000fe200078ec0ff */
[----:B------:R-:W-:Y:S01]  /*6050*/  IMAD.U32 R13, R73, 0x10000, RZ ;  /* 0x00010000490d7824 */ /* 0x000fe200078e00ff */
[----:B------:R-:W-:Y:S02]  /*6060*/  PRMT R75, R119, 0x5432, R144 ;  /* 0x00005432774b7816 */ /* 0x000fe40000000090 */
[----:B------:R-:W-:Y:S02]  /*6070*/  LOP3.LUT R142, R73, 0xffff0000, RZ, 0xc0, !PT ;  /* 0xffff0000498e7812 */ /* 0x000fe400078ec0ff */
[----:B------:R-:W-:Y:S01]  /*6080*/  PRMT R73, R117, 0x5432, R148 ;  /* 0x0000543275497816 */ /* 0x000fe20000000094 */
[----:B------:R-:W-:Y:S01]  /*6090*/  IMAD.U32 R148, R147, 0x10000, RZ ;  /* 0x0001000093947824 */ /* 0x000fe200078e00ff */
[----:B------:R-:W-:Y:S01]  /*60a0*/  PRMT R149, R152, 0x5410, R149 ;  /* 0x0000541098957816 */ /* 0x000fe20000000095 */
[----:B------:R-:W-:Y:S01]  /*60b0*/  IMAD.U32 R144, R75, 0x10000, RZ ;  /* 0x000100004b907824 */ /* 0x000fe200078e00ff */
[----:B------:R-:W-:Y:S01]  /*60c0*/  PRMT R47, R151, 0x5410, R47 ;  /* 0x00005410972f7816 */ /* 0x000fe2000000002f */
[----:B------:R-:W-:Y:S01]  /*60d0*/  FMUL.FTZ R151, R13, R148 ;  /* 0x000000940d977220 */ /* 0x000fe20000410000 */
[----:B------:R-:W-:Y:S01]  /*60e0*/  LOP3.LUT R147, R147, 0xffff0000, RZ, 0xc0, !PT ;  /* 0xffff000093937812 */ /* 0x000fe200078ec0ff */
[-C--:B------:R-:W-:Y:S01]  /*60f0*/  FMUL.FTZ R153, R13, R144.reuse ;  /* 0x000000900d997220 */ /* 0x080fe20000410000 */
[----:B------:R-:W-:Y:S01]  /*6100*/  SHF.R.U64 R146, R52, 0x10, R53 ;  /* 0x0000001034927819 */ /* 0x000fe20000001235 */
[----:B------:R-:W-:Y:S01]  /*6110*/  FFMA.FTZ R13, R44, R144, -R151 ;  /* 0x000000902c0d7223 */ /* 0x000fe20000010897 */
[----:B------:R-:W-:Y:S01]  /*6120*/  PRMT R145, R150, 0x5410, R145 ;  /* 0x0000541096917816 */ /* 0x000fe20000000091 */
[----:B------:R-:W-:Y:S01]  /*6130*/  IMAD.U32 R150, R149, 0x10000, RZ ;  /* 0x0001000095967824 */ /* 0x000fe200078e00ff */
[----:B------:R-:W-:Y:S01]  /*6140*/  LOP3.LUT R75, R75, 0xffff0000, RZ, 0xc0, !PT ;  /* 0xffff00004b4b7812 */ /* 0x000fe200078ec0ff */
[----:B------:R-:W-:Y:S01]  /*6150*/  FMUL.FTZ R152, R142, R147 ;  /* 0x000000938e987220 */ /* 0x000fe20000410000 */
[----:B------:R-:W-:Y:S01]  /*6160*/  PRMT R146, R120, 0x5432, R146 ;  /* 0x0000543278927816 */ /* 0x000fe20000000092 */
[----:B------:R-:W-:-:S02]  /*6170*/  IMAD.U32 R144, R145, 0x10000, RZ ;  /* 0x0001000091907824 */ /* 0x000fc400078e00ff */
[----:B------:R-:W-:Y:S01]  /*6180*/  FFMA.FTZ R44, R44, R148, R153 ;  /* 0x000000942c2c7223 */ /* 0x000fe20000010099 */
[-C--:B------:R-:W-:Y:S01]  /*6190*/  FMUL.FTZ R142, R142, R75.reuse ;  /* 0x0000004b8e8e7220 */ /* 0x080fe20000410000 */
[----:B------:R-:W-:Y:S01]  /*61a0*/  FMUL.FTZ R148, R143, R150 ;  /* 0x000000968f947220 */ /* 0x000fe20000410000 */
[----:B------:R-:W-:Y:S01]  /*61b0*/  LOP3.LUT R149, R149, 0xffff0000, RZ, 0xc0, !PT ;  /* 0xffff000095957812 */ /* 0x000fe200078ec0ff */
[----:B------:R-:W-:Y:S01]  /*61c0*/  FFMA.FTZ R152, R55, R75, -R152 ;  /* 0x0000004b37987223 */ /* 0x000fe20000010898 */
[----:B------:R-:W-:Y:S01]  /*61d0*/  LOP3.LUT R145, R145, 0xffff0000, RZ, 0xc0, !PT ;  /* 0xffff000091917812 */ /* 0x000fe200078ec0ff */
[----:B------:R-:W-:Y:S02]  /*61e0*/  IMAD.U32 R52, R72, 0x10000, RZ ;  /* 0x0001000048347824 */ /* 0x000fe400078e00ff */
[-C--:B------:R-:W-:Y:S01]  /*61f0*/  FMUL.FTZ R143, R143, R144.reuse ;  /* 0x000000908f8f7220 */ /* 0x080fe20000410000 */
[----:B------:R-:W-:Y:S02]  /*6200*/  IMAD.U32 R75, R146, 0x10000, RZ ;  /* 0x00010000924b7824 */ /* 0x000fe400078e00ff */
[----:B------:R-:W-:Y:S01]  /*6210*/  FFMA.FTZ R147, R55, R147, R142 ;  /* 0x0000009337937223 */ /* 0x000fe2000001008e */
[----:B------:R-:W-:Y:S01]  /*6220*/  FFMA.FTZ R148, R141, R144, -R148 ;  /* 0x000000908d947223 */ /* 0x000fe20000010894 */
[----:B------:R-:W-:-:S02]  /*6230*/  IMAD.U32 R55, R73, 0x10000, RZ ;  /* 0x0001000049377824 */ /* 0x000fc400078e00ff */
[C---:B------:R-:W-:Y:S01]  /*6240*/  FMUL.FTZ R142, R54.reuse, R149 ;  /* 0x00000095368e7220 */ /* 0x040fe20000410000 */
[----:B------:R-:W-:Y:S01]  /*6250*/  FMUL.FTZ R144, R54, R145 ;  /* 0x0000009136907220 */ /* 0x000fe20000410000 */
[----:B------:R-:W-:Y:S01]  /*6260*/  LOP3.LUT R53, R15, 0xffff0000, RZ, 0xc0, !PT ;  /* 0xffff00000f357812 */ /* 0x000fe200078ec0ff */
[----:B------:R-:W-:Y:S01]  /*6270*/  FFMA.FTZ R150, R141, R150, R143 ;  /* 0x000000968d967223 */ /* 0x000fe2000001008f */
[----:B------:R-:W-:Y:S01]  /*6280*/  FMUL.FTZ R54, R52, R75 ;  /* 0x0000004b34367220 */ /* 0x000fe20000410000 */
[----:B------:R-:W-:Y:S01]  /*6290*/  LOP3.LUT R72, R72, 0xffff0000, RZ, 0xc0, !PT ;  /* 0xffff000048487812 */ /* 0x000fe200078ec0ff */
[-C--:B------:R-:W-:Y:S01]  /*62a0*/  FMUL.FTZ R52, R52, R55.reuse ;  /* 0x0000003734347220 */ /* 0x080fe20000410000 */
[----:B------:R-:W-:Y:S01]  /*62b0*/  LOP3.LUT R141, R146, 0xffff0000, RZ, 0xc0, !PT ;  /* 0xffff0000928d7812 */ /* 0x000fe200078ec0ff */
[----:B------:R-:W-:Y:S01]  /*62c0*/  FFMA.FTZ R55, R45, R55, -R54 ;  /* 0x000000372d377223 */ /* 0x000fe20000010836 */
[----:B------:R-:W-:Y:S01]  /*62d0*/  PRMT R46, R115, 0x5432, R46 ;  /* 0x00005432732e7816 */ /* 0x000fe2000000002e */
[----:B------:R-:W-:Y:S01]  /*62e0*/  IMAD.U32 R15, R74, 0x10000, RZ ;  /* 0x000100004a0f7824 */ /* 0x000fe200078e00ff */
[----:B------:R-:W-:Y:S01]  /*62f0*/  LOP3.LUT R73, R73, 0xffff0000, RZ, 0xc0, !PT ;  /* 0xffff000049497812 */ /* 0x000fe200078ec0ff */
[C---:B------:R-:W-:Y:S01]  /*6300*/  FFMA.FTZ R145, R53.reuse, R145, -R142 ;  /* 0x0000009135917223 */ /* 0x040fe2000001088e */
[----:B------:R-:W-:Y:S01]  /*6310*/  LOP3.LUT R12, R12, 0xffff0000, RZ, 0xc0, !PT ;  /* 0xffff00000c0c7812 */ /* 0x000fe200078ec0ff */
[----:B------:R-:W-:Y:S01]  /*6320*/  FFMA.FTZ R149, R53, R149, R144 ;  /* 0x0000009535957223 */ /* 0x000fe20000010090 */
[----:B------:R-:W-:Y:S01]  /*6330*/  IMAD.U32 R54, R47, 0x10000, RZ ;  /* 0x000100002f367824 */ /* 0x000fe200078e00ff */
[----:B------:R-:W-:Y:S01]  /*6340*/  LOP3.LUT R74, R74, 0xffff0000, RZ, 0xc0, !PT ;  /* 0xffff00004a4a7812 */ /* 0x000fe200078ec0ff */
[C---:B------:R-:W-:Y:S01]  /*6350*/  FMUL.FTZ R53, R72.reuse, R141 ;  /* 0x0000008d48357220 */ /* 0x040fe20000410000 */
[----:B------:R-:W-:Y:S01]  /*6360*/  FFMA.FTZ R75, R45, R75, R52 ;  /* 0x0000004b2d4b7223 */ /* 0x000fe20000010034 */
[----:B------:R-:W-:Y:S01]  /*6370*/  LOP3.LUT R47, R47, 0xffff0000, RZ, 0xc0, !PT ;  /* 0xffff00002f2f7812 */ /* 0x000fe200078ec0ff */
[----:B------:R-:W-:Y:S01]  /*6380*/  FMUL.FTZ R143, R72, R73 ;  /* 0x00000049488f7220 */ /* 0x000fe20000410000 */
[C---:B------:R-:W-:Y:S01]  /*6390*/  LOP3.LUT R45, R46.reuse, 0xffff0000, RZ, 0xc0, !PT ;  /* 0xffff00002e2d7812 */ /* 0x040fe200078ec0ff */
[----:B------:R-:W-:-:S02]  /*63a0*/  IMAD.U32 R52, R46, 0x10000, RZ ;  /* 0x000100002e347824 */ /* 0x000fc400078e00ff */
[----:B------:R-:W-:Y:S01]  /*63b0*/  FFMA.FTZ R72, R12, R73, -R53 ;  /* 0x000000490c487223 */ /* 0x000fe20000010835 */
[----:B------:R-:W-:Y:S01]  /*63c0*/  LOP3.LUT R14, R14, 0xffff0000, RZ, 0xc0, !PT ;  /* 0xffff00000e0e7812 */ /* 0x000fe200078ec0ff */
[C---:B------:R-:W-:Y:S01]  /*63d0*/  FMUL.FTZ R46, R15.reuse, R54 ;  /* 0x000000360f2e7220 */ /* 0x040fe20000410000 */
[----:B------:R-:W-:Y:S01]  /*63e0*/  FMUL.FTZ R53, R74, R47 ;  /* 0x0000002f4a357220 */ /* 0x000fe20000410000 */
[----:B------:R-:W-:Y:S01]  /*63f0*/  FFMA.FTZ R12, R12, R141, R143 ;  /* 0x0000008d0c0c7223 */ /* 0x000fe2000001008f */
[----:B------:R-:W-:Y:S01]  /*6400*/  FMUL.FTZ R15, R15, R52 ;  /* 0x000000340f0f7220 */ /* 0x000fe20000410000 */
[----:B------:R-:W-:Y:S01]  /*6410*/  FMUL.FTZ R74, R74, R45 ;  /* 0x0000002d4a4a7220 */ /* 0x000fe20000410000 */
[----:B------:R-:W-:Y:S01]  /*6420*/  F2FP.BF16.F32.PACK_AB R73, R147, R44 ;  /* 0x0000002c9349723e */ /* 0x000fe200000010ff */
[C---:B------:R-:W-:Y:S01]  /*6430*/  FFMA.FTZ R46, R11.reuse, R52, -R46 ;  /* 0x000000340b2e7223 */ /* 0x040fe2000001082e */
[----:B------:R-:W-:Y:S01]  /*6440*/  FFMA.FTZ R15, R11, R54, R15 ;  /* 0x000000360b0f7223 */ /* 0x000fe2000001000f */
[----:B------:R-:W-:Y:S01]  /*6450*/  FFMA.FTZ R74, R14, R47, R74 ;  /* 0x0000002f0e4a7223 */ /* 0x000fe2000001004a */
[----:B------:R-:W-:Y:S01]  /*6460*/  F2FP.BF16.F32.PACK_AB R72, R72, R55 ;  /* 0x000000374848723e */ /* 0x000fe200000010ff */
        /* <DEDUP_REMOVED lines=11> */
.L_x_1630:
[----:B------:R-:W-:Y:S05]  /*6520*/  BSYNC B3 ;  /* 0x0000000000037941 */ /* 0x000fea0003800000 */
.L_x_1629:
[----:B---3--:R3:W-:Y:S04]  /*6530*/  ST.E.128 desc[UR60][R110.64], R12 ;  /* 0x0000000c6e007985 */ /* 0x0087e8000c101d3c */
[----:B----4-:R3:W-:Y:S02]  /*6540*/  @!P0 ST.E.128 desc[UR60][R112.64], R72 ;  /* 0x0000004870008985 */ /* 0x0107e4000c101d3c */
.L_x_1628:
[----:B------:R-:W-:Y:S05]  /*6550*/  BSYNC B2 ;  /* 0x0000000000027941 */ /* 0x000fea0003800000 */
.L_x_1627:
[----:B------:R-:W-:-:S13]  /*6560*/  ISETP.NE.AND P0, PT, R36, RZ, PT ;  /* 0x000000ff2400720c */ /* 0x000fda0003f05270 */
[----:B------:R-:W-:Y:S05]  /*6570*/  @!P0 BRA `(.L_x_1626) ;  /* 0x0000000400f08947 */ /* 0x000fea0003800000 */
[----:B---3--:R-:W3:Y:S04]  /*6580*/  LDL R15, [R1+0x50] ;  /* 0x00005000010f7983 */ /* 0x008ee80000100800 */
[----:B------:R-:W4:Y:S04]  /*6590*/  LDL R14, [R1+0xa4] ;  /* 0x0000a400010e7983 */ /* 0x000f280000100800 */
[----:B------:R-:W5:Y:S01]  /*65a0*/  LDL R13, [R1+0x58] ;  /* 0x00005800010d7983 */ /* 0x000f620000100800 */
[----:B--2---:R-:W-:Y:S01]  /*65b0*/  SEL R11, R95, R118, !P1 ;  /* 0x000000765f0b7207 */ /* 0x004fe20004800000 */
[----:B------:R-:W-:Y:S01]  /*65c0*/  BSSY B2, `(.L_x_1631) ;  /* 0x0000075000027945 */ /* 0x000fe20003800000 */
[----:B------:R-:W-:-:S02]  /*65d0*/  LEA R52, P6, R35, R108, 0x1 ;  /* 0x0000006c23347211 */ /* 0x000fc400078c08ff */
[----:B------:R-:W-:Y:S02]  /*65e0*/  SHF.R.S32.HI R12, RZ, 0x1f, R11 ;  /* 0x0000001fff0c7819 */ /* 0x000fe4000001140b */
[----:B------:R-:W-:Y:S02]  /*65f0*/  LEA.HI.X R53, R35, R109, R89, 0x1, P6 ;  /* 0x0000006d23357211 */ /* 0x000fe400030f0c59 */
        /* <DEDUP_REMOVED lines=8> */
[----:B------:R-:W-:-:S05]  /*6680*/  LOP3.LUT R12, R12, 0x7ffff000, RZ, 0xc0, !PT ;  /* 0x7ffff0000c0c7812 */ /* 0x000fca00078ec0ff */
[----:B------:R-:W-:Y:S01]  /*6690*/  @!P0 IMAD.WIDE R108, R55, 0x2, R108 ;  /* 0x00000002376c8825 */ /* 0x000fe200078e026c */
[----:B---3--:R-:W-:-:S04]  /*66a0*/  LOP3.LUT R11, R15, 0x38, R55, 0xf8, !PT ;  /* 0x000000380f0b7812 */ /* 0x008fc800078ef837 */
[----:B----4-:R-:W-:-:S04]  /*66b0*/  LOP3.LUT R11, R11, R14, RZ, 0x3c, !PT ;  /* 0x0000000e0b0b7212 */ /* 0x010fc800078e3cff */
[----:B-----5:R-:W-:Y:S01]  /*66c0*/  IADD3 R13, R11, R12, R13 ;  /* 0x0000000c0b0d7210 */ /* 0x020fe20007ffe00d */
        /* <DEDUP_REMOVED lines=8> */
[----:B--23--:R-:W-:Y:S01]  /*6750*/  IMAD.U32 R11, R14, 0x10000, RZ ;  /* 0x000100000e0b7824 */ /* 0x00cfe200078e00ff */
[----:B------:R-:W-:Y:S02]  /*6760*/  SHF.R.U32.HI R111, RZ, 0x10, R41 ;  /* 0x00000010ff6f7819 */ /* 0x000fe40000011629 */
[----:B------:R-:W-:Y:S02]  /*6770*/  SHF.R.U64 R54, R42, 0x10, R43 ;  /* 0x000000102a367819 */ /* 0x000fe4000000122b */
[----:B------:R-:W-:Y:S02]  /*6780*/  PRMT R140, R140, 0x5410, R73 ;  /* 0x000054108c8c7816 */ /* 0x000fe40000000049 */
[----:B------:R-:W-:Y:S02]  /*6790*/  PRMT R136, R136, 0x5410, R111 ;  /* 0x0000541088887816 */ /* 0x000fe4000000006f */
[----:B------:R-:W-:-:S02]  /*67a0*/  SHF.R.U32.HI R55, RZ, 0x10, R51 ;  /* 0x00000010ff377819 */ /* 0x000fc40000011633 */
[----:B------:R-:W-:Y:S01]  /*67b0*/  SHF.R.U64 R74, R48, 0x10, R49 ;  /* 0x00000010304a7819 */ /* 0x000fe20000001231 */
[----:B----4-:R-:W-:Y:S01]  /*67c0*/  IMAD.U32 R48, R45, 0x10000, RZ ;  /* 0x000100002d307824 */ /* 0x010fe200078e00ff */
[----:B------:R-:W-:Y:S01]  /*67d0*/  SHF.R.U64 R72, R50, 0x10, R51 ;  /* 0x0000001032487819 */ /* 0x000fe20000001233 */
[----:B------:R-:W-:Y:S01]  /*67e0*/  IMAD.U32 R51, R136, 0x10000, RZ ;  /* 0x0001000088337824 */ /* 0x000fe200078e00ff */
[----:B------:R-:W-:Y:S01]  /*67f0*/  PRMT R133, R133, 0x5410, R54 ;  /* 0x0000541085857816 */ /* 0x000fe20000000036 */
[----:B------:R-:W-:Y:S01]  /*6800*/  IMAD.U32 R54, R140, 0x10000, RZ ;  /* 0x000100008c367824 */ /* 0x000fe200078e00ff */
[----:B------:R-:W-:Y:S01]  /*6810*/  SHF.R.U32.HI R75, RZ, 0x10, R43 ;  /* 0x00000010ff4b7819 */ /* 0x000fe2000001162b */
[----:B------:R-:W-:Y:S01]  /*6820*/  IMAD.U32 R50, R47, 0x10000, RZ ;  /* 0x000100002f327824 */ /* 0x000fe200078e00ff */
[----:B------:R-:W-:Y:S01]  /*6830*/  PRMT R138, R138, 0x5410, R55 ;  /* 0x000054108a8a7816 */ /* 0x000fe20000000037 */
[----:B------:R-:W-:Y:S01]  /*6840*/  IMAD.U32 R43, R15, 0x10000, RZ ;  /* 0x000100000f2b7824 */ /* 0x000fe200078e00ff */
[----:B------:R-:W-:Y:S01]  /*6850*/  SHF.R.U64 R110, R40, 0x10, R41 ;  /* 0x00000010286e7819 */ /* 0x000fe20000001229 */
[----:B------:R-:W-:Y:S01]  /*6860*/  IMAD.U32 R41, R13, 0x10000, RZ ;  /* 0x000100000d297824 */ /* 0x000fe200078e00ff */
[----:B------:R-:W-:Y:S01]  /*6870*/  PRMT R137, R137, 0x5410, R72 ;  /* 0x0000541089897816 */ /* 0x000fe20000000048 */
[----:B------:R-:W-:Y:S01]  /*6880*/  FMUL.FTZ R72, R48, R54 ;  /* 0x0000003630487220 */ /* 0x000fe20000410000 */
[----:B------:R-:W-:Y:S01]  /*6890*/  LOP3.LUT R49, R45, 0xffff0000, RZ, 0xc0, !PT ;  /* 0xffff00002d317812 */ /* 0x000fe200078ec0ff */
[----:B------:R-:W-:Y:S01]  /*68a0*/  IMAD.U32 R45, R44, 0x10000, RZ ;  /* 0x000100002c2d7824 */ /* 0x000fe200078e00ff */
[----:B------:R-:W-:Y:S01]  /*68b0*/  PRMT R139, R139, 0x5410, R74 ;  /* 0x000054108b8b7816 */ /* 0x000fe2000000004a */
[-C--:B------:R-:W-:Y:S01]  /*68c0*/  FMUL.FTZ R74, R48, R51.reuse ;  /* 0x00000033304a7220 */ /* 0x080fe20000410000 */
[----:B------:R-:W-:Y:S01]  /*68d0*/  LOP3.LUT R140, R140, 0xffff0000, RZ, 0xc0, !PT ;  /* 0xffff00008c8c7812 */ /* 0x000fe200078ec0ff */
[----:B------:R-:W-:Y:S01]  /*68e0*/  IMAD.U32 R48, R138, 0x10000, RZ ;  /* 0x000100008a307824 */ /* 0x000fe200078e00ff */
[----:B------:R-:W-:Y:S01]  /*68f0*/  PRMT R134, R134, 0x5410, R75 ;  /* 0x0000541086867816 */ /* 0x000fe2000000004b */
[----:B------:R-:W-:Y:S01]  /*6900*/  FFMA.FTZ R72, R41, R51, -R72 ;  /* 0x0000003329487223 */ /* 0x000fe20000010848 */
[----:B------:R-:W-:Y:S01]  /*6910*/  LOP3.LUT R136, R136, 0xffff0000, RZ, 0xc0, !PT ;  /* 0xffff000088887812 */ /* 0x000fe200078ec0ff */
[----:B------:R-:W-:Y:S01]  /*6920*/  FMUL.FTZ R51, R49, R140 ;  /* 0x0000008c31337220 */ /* 0x000fe20000410000 */
[----:B------:R-:W-:Y:S01]  /*6930*/  LOP3.LUT R42, R13, 0xffff0000, RZ, 0xc0, !PT ;  /* 0xffff00000d2a7812 */ /* 0x000fe200078ec0ff */
[----:B------:R-:W-:Y:S01]  /*6940*/  FFMA.FTZ R74, R41, R54, R74 ;  /* 0x00000036294a7223 */ /* 0x000fe2000001004a */
[----:B------:R-:W-:-:S02]  /*6950*/  IMAD.U32 R41, R134, 0x10000, RZ ;  /* 0x0001000086297824 */ /* 0x000fc400078e00ff */
[----:B------:R-:W-:Y:S01]  /*6960*/  FMUL.FTZ R49, R49, R136 ;  /* 0x0000008831317220 */ /* 0x000fe20000410000 */
[----:B------:R-:W-:Y:S01]  /*6970*/  PRMT R135, R135, 0x5410, R110 ;  /* 0x0000541087877816 */ /* 0x000fe2000000006e */
[----:B------:R-:W-:Y:S01]  /*6980*/  FMUL.FTZ R54, R50, R48 ;  /* 0x0000003032367220 */ /* 0x000fe20000410000 */
[----:B------:R-:W-:Y:S01]  /*6990*/  FFMA.FTZ R51, R42, R136, -R51 ;  /* 0x000000882a337223 */ /* 0x000fe20000010833 */
[-C--:B------:R-:W-:Y:S01]  /*69a0*/  FMUL.FTZ R55, R50, R41.reuse ;  /* 0x0000002932377220 */ /* 0x080fe20000410000 */
[----:B------:R-:W-:Y:S01]  /*69b0*/  FFMA.FTZ R49, R42, R140, R49 ;  /* 0x0000008c2a317223 */ /* 0x000fe20000010031 */
[----:B------:R-:W-:Y:S01]  /*69c0*/  FFMA.FTZ R54, R43, R41, -R54 ;  /* 0x000000292b367223 */ /* 0x000fe20000010836 */
[----:B------:R-:W-:Y:S01]  /*69d0*/  IMAD.U32 R42, R139, 0x10000, RZ ;  /* 0x000100008b2a7824 */ /* 0x000fe200078e00ff */
[----:B------:R-:W-:Y:S01]  /*69e0*/  LOP3.LUT R47, R47, 0xffff0000, RZ, 0xc0, !PT ;  /* 0xffff00002f2f7812 */ /* 0x000fe200078ec0ff */
[----:B------:R-:W-:Y:S01]  /*69f0*/  IMAD.U32 R41, R135, 0x10000, RZ ;  /* 0x0001000087297824 */ /* 0x000fe200078e00ff */
[----:B------:R-:W-:Y:S01]  /*6a00*/  LOP3.LUT R138, R138, 0xffff0000, RZ, 0xc0, !PT ;  /* 0xffff00008a8a7812 */ /* 0x000fe200078ec0ff */
[----:B------:R-:W-:Y:S01]  /*6a10*/  FFMA.FTZ R55, R43, R48, R55 ;  /* 0x000000302b377223 */ /* 0x000fe20000010037 */
[----:B------:R-:W-:Y:S01]  /*6a20*/  LOP3.LUT R134, R134, 0xffff0000, RZ, 0xc0, !PT ;  /* 0xffff000086867812 */ /* 0x000fe200078ec0ff */
[----:B------:R-:W-:Y:S01]  /*6a30*/  FMUL.FTZ R43, R45, R42 ;  /* 0x0000002a2d2b7220 */ /* 0x000fe20000410000 */
[----:B------:R-:W-:Y:S01]  /*6a40*/  IMAD.U32 R40, R12, 0x10000, RZ ;  /* 0x000100000c287824 */ /* 0x000fe200078e00ff */
[----:B------:R-:W-:Y:S01]  /*6a50*/  LOP3.LUT R15, R15, 0xffff0000, RZ, 0xc0, !PT ;  /* 0xffff00000f0f7812 */ /* 0x000fe200078ec0ff */
[-C--:B------:R-:W-:Y:S01]  /*6a60*/  FMUL.FTZ R45, R45, R41.reuse ;  /* 0x000000292d2d7220 */ /* 0x080fe20000410000 */
[----:B------:R-:W-:Y:S01]  /*6a70*/  LOP3.LUT R44, R44, 0xffff0000, RZ, 0xc0, !PT ;  /* 0xffff00002c2c7812 */ /* 0x000fe200078ec0ff */
[C---:B------:R-:W-:Y:S01]  /*6a80*/  FMUL.FTZ R48, R47.reuse, R138 ;  /* 0x0000008a2f307220 */ /* 0x040fe20000410000 */
[----:B------:R-:W-:Y:S01]  /*6a90*/  FMUL.FTZ R50, R47, R134 ;  /* 0x000000862f327220 */ /* 0x000fe20000410000 */
[----:B------:R-:W-:Y:S01]  /*6aa0*/  LOP3.LUT R139, R139, 0xffff0000, RZ, 0xc0, !PT ;  /* 0xffff00008b8b7812 */ /* 0x000fe200078ec0ff */
[----:B------:R-:W-:Y:S01]  /*6ab0*/  FFMA.FTZ R45, R40, R42, R45 ;  /* 0x0000002a282d7223 */ /* 0x000fe2000001002d */
[----:B------:R-:W-:Y:S01]  /*6ac0*/  LOP3.LUT R135, R135, 0xffff0000, RZ, 0xc0, !PT ;  /* 0xffff000087877812 */ /* 0x000fe200078ec0ff */
[----:B------:R-:W-:Y:S01]  /*6ad0*/  IMAD.U32 R13, R46, 0x10000, RZ ;  /* 0x000100002e0d7824 */ /* 0x000fe200078e00ff */
[----:B------:R-:W-:Y:S01]  /*6ae0*/  LOP3.LUT R12, R12, 0xffff0000, RZ, 0xc0, !PT ;  /* 0xffff00000c0c7812 */ /* 0x000fe200078ec0ff */
[C---:B------:R-:W-:Y:S01]  /*6af0*/  FFMA.FTZ R47, R15.reuse, R134, -R48 ;  /* 0x000000860f2f7223 */ /* 0x040fe20000010830 */
[----:B------:R-:W-:Y:S01]  /*6b00*/  FFMA.FTZ R50, R15, R138, R50 ;  /* 0x0000008a0f327223 */ /* 0x000fe20000010032 */
[----:B------:R-:W-:Y:S01]  /*6b10*/  FFMA.FTZ R43, R40, R41, -R43 ;  /* 0x00000029282b7223 */ /* 0x000fe2000001082b */
[----:B------:R-:W-:Y:S01]  /*6b20*/  IMAD.U32 R42, R137, 0x10000, RZ ;  /* 0x00010000892a7824 */ /* 0x000fe200078e00ff */
[----:B------:R-:W-:Y:S01]  /*6b30*/  LOP3.LUT R46, R46, 0xffff0000, RZ, 0xc0, !PT ;  /* 0xffff00002e2e7812 */ /* 0x000fe200078ec0ff */
[C---:B------:R-:W-:Y:S01]  /*6b40*/  FMUL.FTZ R15, R44.reuse, R139 ;  /* 0x0000008b2c0f7220 */ /* 0x040fe20000410000 */
[----:B------:R-:W-:Y:S01]  /*6b50*/  IMAD.U32 R40, R133, 0x10000, RZ ;  /* 0x0001000085287824 */ /* 0x000fe200078e00ff */
[----:B------:R-:W-:Y:S01]  /*6b60*/  LOP3.LUT R137, R137, 0xffff0000, RZ, 0xc0, !PT ;  /* 0xffff000089897812 */ /* 0x000fe200078ec0ff */
[-C--:B------:R-:W-:Y:S01]  /*6b70*/  FMUL.FTZ R41, R44, R135.reuse ;  /* 0x000000872c297220 */ /* 0x080fe20000410000 */
[----:B------:R-:W-:Y:S01]  /*6b80*/  LOP3.LUT R133, R133, 0xffff0000, RZ, 0xc0, !PT ;  /* 0xffff000085857812 */ /* 0x000fe200078ec0ff */
[----:B------:R-:W-:Y:S01]  /*6b90*/  FFMA.FTZ R44, R12, R135, -R15 ;  /* 0x000000870c2c7223 */ /* 0x000fe2000001080f */
[----:B------:R-:W-:Y:S01]  /*6ba0*/  LOP3.LUT R14, R14, 0xffff0000, RZ, 0xc0, !PT ;  /* 0xffff00000e0e7812 */ /* 0x000fe200078ec0ff */
[C---:B------:R-:W-:Y:S01]  /*6bb0*/  FMUL.FTZ R48, R13.reuse, R42 ;  /* 0x0000002a0d307220 */ /* 0x040fe20000410000 */
[C---:B------:R-:W-:Y:S01]  /*6bc0*/  FMUL.FTZ R15, R46.reuse, R137 ;  /* 0x000000892e0f7220 */ /* 0x040fe20000410000 */
[-C--:B------:R-:W-:Y:S01]  /*6bd0*/  FMUL.FTZ R13, R13, R40.reuse ;  /* 0x000000280d0d7220 */ /* 0x080fe20000410000 */
[-C--:B------:R-:W-:Y:S01]  /*6be0*/  FMUL.FTZ R46, R46, R133.reuse ;  /* 0x000000852e2e7220 */ /* 0x080fe20000410000 */
[C---:B------:R-:W-:Y:S01]  /*6bf0*/  FFMA.FTZ R48, R11.reuse, R40, -R48 ;  /* 0x000000280b307223 */ /* 0x040fe20000010830 */
        /* <DEDUP_REMOVED lines=14> */
[----:B------:R-:W-:-:S02]  /*6ce0*/  IMAD.MOV.U32 R13, RZ, RZ, R51 ;  /* 0x000000ffff0d7224 */ /* 0x000fc400078e0033 */
[----:B------:R-:W-:Y:S02]  /*6cf0*/  IMAD.MOV.U32 R45, RZ, RZ, R49 ;  /* 0x000000ffff2d7224 */ /* 0x000fe400078e0031 */
[----:B------:R-:W-:-:S07]  /*6d00*/  IMAD.MOV.U32 R47, RZ, RZ, R55 ;  /* 0x000000ffff2f7224 */ /* 0x000fce00078e0037 */
.L_x_1632:
[----:B------:R-:W-:Y:S05]  /*6d10*/  BSYNC B2 ;  /* 0x0000000000027941 */ /* 0x000fea0003800000 */
.L_x_1631:
[----:B---3--:R3:W-:Y:S04]  /*6d20*/  ST.E.128 desc[UR60][R52.64], R12 ;  /* 0x0000000c34007985 */ /* 0x0087e8000c101d3c */
[----:B----4-:R3:W-:Y:S02]  /*6d30*/  @!P0 ST.E.128 desc[UR60][R108.64], R44 ;  /* 0x0000002c6c008985 */ /* 0x0107e4000c101d3c */
.L_x_1626:
[----:B------:R-:W-:Y:S05]  /*6d40*/  BSYNC B1 ;  /* 0x0000000000017941 */ /* 0x000fea0003800000 */
.L_x_1625:
[----:B------:R-:W-:-:S03]  /*6d50*/  UMOV UR4, 0xffffffff ;  /* 0xffffffff00047882 */ /* 0x000fc60000000000 */
[----:B------:R-:W-:Y:S05]  /*6d60*/  BRA.DIV UR4, `(.L_x_1633) ;  /* 0x0000024204cc7947 */ /* 0x000fea000b800000 */
[----:B---3--:R3:W4:Y:S04]  /*6d70*/  SHFL.IDX PT, R45, R114, 0x1, 0x181f ;  /* 0x00381f00722d7f89 */ /* 0x00872800000e0000 */
[----:B------:R3:W0:Y:S02]  /*6d80*/  SHFL.IDX PT, R44, R107, 0x1, 0x181f ;  /* 0x00381f006b2c7f89 */ /* 0x00062400000e0000 */
.L_x_2022:
[----:B------:R-:W-:Y:S05]  /*6d90*/  @P4 BRA `(.L_x_1602) ;  /* 0x0000001400604947 */ /* 0x000fea0003800000 */
[----:B------:R-:W-:Y:S01]  /*6da0*/  ISETP.NE.AND P0, PT, R28, RZ, PT ;  /* 0x000000ff1c00720c */ /* 0x000fe20003f05270 */
[----:B------:R-:W-:-:S12]  /*6db0*/  BSSY B1, `(.L_x_1634) ;  /* 0x000007d000017945 */ /* 0x000fd80003800000 */
[----:B------:R-:W-:Y:S05]  /*6dc0*/  @!P0 BRA `(.L_x_1635) ;  /* 0x0000000400ec8947 */ /* 0x000fea0003800000 */
[----:B------:R-:W5:Y:S04]  /*6dd0*/  LDL R15, [R1+0x4c] ;  /* 0x00004c00010f7983 */ /* 0x000f680000100800 */
[----:B------:R-:W3:Y:S04]  /*6de0*/  LDL R14, [R1+0xa0] ;  /* 0x0000a000010e7983 */ /* 0x000ee80000100800 */
[----:B------:R-:W3:Y:S01]  /*6df0*/  LDL R13, [R1+0x54] ;  /* 0x00005400010d7983 */ /* 0x000ee20000100800 */
[----:B--2---:R-:W-:Y:S01]  /*6e00*/  SEL R11, R95, R118, !P2 ;  /* 0x000000765f0b7207 */ /* 0x004fe20005000000 */
[----:B------:R-:W-:Y:S01]  /*6e10*/  BSSY B2, `(.L_x_1636) ;  /* 0x0000074000027945 */ /* 0x000fe20003800000 */
[----:B------:R-:W-:-:S02]  /*6e20*/  ISETP.GE.AND P4, PT, R16, R106, PT ;  /* 0x0000006a1000720c */ /* 0x000fc40003f86270 */
[----:B------:R-:W-:Y:S02]  /*6e30*/  SHF.R.S32.HI R12, RZ, 0x1f, R11 ;  /* 0x0000001fff0c7819 */ /* 0x000fe4000001140b */
[C---:B0-----:R-:W-:Y:S02]  /*6e40*/  LEA R46, P0, R33.reuse, R44, 0x1 ;  /* 0x0000002c212e7211 */ /* 0x041fe400078008ff */
[----:B------:R-:W-:Y:S02]  /*6e50*/  LEA.HI R11, R12, R11, RZ, 0x4 ;  /* 0x0000000b0c0b7211 */ /* 0x000fe400078f20ff */
[----:B----4-:R-:W-:Y:S02]  /*6e60*/  LEA.HI.X R47, R33, R45, R88, 0x1, P0 ;  /* 0x0000002d212f7211 */ /* 0x010fe400000f0c58 */
[----:B------:R-:W-:-:S04]  /*6e70*/  LEA.HI.SX32 R11, R11, R32, 0x1c ;  /* 0x000000200b0b7211 */ /* 0x000fc800078fe2ff */
[----:B------:R-:W-:Y:S01]  /*6e80*/  SHF.R.S32.HI R12, RZ, 0x1f, R11 ;  /* 0x0000001fff0c7819 */ /* 0x000fe2000001140b */
[----:B------:R-:W-:-:S03]  /*6e90*/  IMAD.SHL.U32 R49, R11, 0x8, RZ ;  /* 0x000000080b317824 */ /* 0x000fc600078e00ff */
[----:B------:R-:W-:Y:S02]  /*6ea0*/  LEA.HI R12, R12, R11, RZ, 0x3 ;  /* 0x0000000b0c0c7211 */ /* 0x000fe400078f18ff */
[----:B------:R-:W-:-:S03]  /*6eb0*/  ISETP.GE.AND P6, PT, R49, R116, PT ;  /* 0x000000743100720c */ /* 0x000fc60003fc6270 */
[----:B------:R-:W-:-:S05]  /*6ec0*/  IMAD.SHL.U32 R12, R12, 0x200, RZ ;  /* 0x000002000c0c7824 */ /* 0x000fca00078e00ff */
[----:B------:R-:W-:Y:S02]  /*6ed0*/  LOP3.LUT R12, R12, 0x7ffff000, RZ, 0xc0, !PT ;  /* 0x7ffff0000c0c7812 */ /* 0x000fe400078ec0ff */
[----:B-----5:R-:W-:-:S03]  /*6ee0*/  LOP3.LUT R11, R15, 0x38, R49, 0xf8, !PT ;  /* 0x000000380f0b7812 */ /* 0x020fc600078ef831 */
[----:B------:R-:W-:Y:S01]  /*6ef0*/  @!P6 IMAD.WIDE R48, R49, 0x2, R44 ;  /* 0x000000023130e825 */ /* 0x000fe200078e022c */
[----:B---3--:R-:W-:-:S04]  /*6f00*/  LOP3.LUT R11, R11, R14, RZ, 0x3c, !PT ;  /* 0x0000000e0b0b7212 */ /* 0x008fc800078e3cff */
[----:B------:R-:W-:Y:S01]  /*6f10*/  IADD3 R13, R11, R12, R13 ;  /* 0x0000000c0b0d7210 */ /* 0x000fe20007ffe00d */
[----:B------:R-:W-:-:S04]  /*6f20*/  IMAD R11, R200, 0x4000, R91 ;  /* 0x00004000c80b7824 */ /* 0x000fc800078e025b */
[----:B------:R-:W-:Y:S02]  /*6f30*/  IMAD R13, R200, 0x4000, R13 ;  /* 0x00004000c80d7824 */ /* 0x000fe400078e020d */
[--C-:B------:R-:W-:Y:S02]  /*6f40*/  IMAD R11, R11, 0x2, R18.reuse ;  /* 0x000000020b0b7824 */ /* 0x100fe400078e0212 */
[----:B------:R-:W-:-:S03]  /*6f50*/  IMAD R40, R13, 0x2, R18 ;  /* 0x000000020d287824 */ /* 0x000fc600078e0212 */
[----:B------:R0:W2:Y:S04]  /*6f60*/  LDS.128 R12, [R11+0x20400] ;  /* 0x020400000b0c7984 */ /* 0x0000a80000000c00 */
[----:B------:R-:W3:Y:S01]  /*6f70*/  LDS.128 R40, [R40+0x20400] ;  /* 0x0204000028287984 */ /* 0x000ee20000000c00 */
[----:B------:R-:W-:Y:S05]  /*6f80*/  @P4 BRA `(.L_x_1637) ;  /* 0x0000000400704947 */ /* 0x000fea0003800000 */
[----:B------:R-:W-:Y:S01]  /*6f90*/  SHF.R.U64 R74, R60, 0x10, R61 ;  /* 0x000000103c4a7819 */ /* 0x000fe2000000123d */
[----:B---3--:R-:W-:Y:S01]  /*6fa0*/  IMAD.U32 R53, R41, 0x10000, RZ ;  /* 0x0001000029357824 */ /* 0x008fe200078e00ff */
        /* <DEDUP_REMOVED lines=10> */
[----:B------:R-:W-:Y:S01]  /*7050*/  SHF.R.U64 R68, R70, 0x10, R71 ;  /* 0x0000001046447819 */ /* 0x000fe20000001247 */
[----:B------:R-:W-:Y:S01]  /*7060*/  IMAD.U32 R61, R128, 0x10000, RZ ;  /* 0x00010000803d7824 */ /* 0x000fe200078e00ff */
[----:B------:R-:W-:Y:S02]  /*7070*/  SHF.R.U32.HI R63, RZ, 0x10, R63 ;  /* 0x00000010ff3f7819 */ /* 0x000fe4000001163f */
[----:B------:R-:W-:Y:S01]  /*7080*/  SHF.R.U32.HI R71, RZ, 0x10, R71 ;  /* 0x00000010ff477819 */ /* 0x000fe20000011647 */
[----:B------:R-:W-:Y:S01]  /*7090*/  FMUL.FTZ R69, R53, R61 ;  /* 0x0000003d35457220 */ /* 0x000fe20000410000 */
[----:B------:R-:W-:Y:S01]  /*70a0*/  PRMT R125, R125, 0x5410, R62 ;  /* 0x000054107d7d7816 */ /* 0x000fe2000000003e */
[----:B------:R-:W-:Y:S01]  /*70b0*/  IMAD.U32 R62, R132, 0x10000, RZ ;  /* 0x00010000843e7824 */ /* 0x000fe200078e00ff */
[----:B------:R-:W-:-:S02]  /*70c0*/  PRMT R126, R126, 0x5410, R63 ;  /* 0x000054107e7e7816 */ /* 0x000fc4000000003f */
[----:B------:R-:W-:Y:S01]  /*70d0*/  PRMT R130, R130, 0x5410, R71 ;  /* 0x0000541082827816 */ /* 0x000fe20000000047 */
[-C--:B------:R-:W-:Y:S01]  /*70e0*/  FMUL.FTZ R63, R53, R62.reuse ;  /* 0x0000003e353f7220 */ /* 0x080fe20000410000 */
[----:B------:R-:W-:Y:S01]  /*70f0*/  LOP3.LUT R54, R41, 0xffff0000, RZ, 0xc0, !PT ;  /* 0xffff000029367812 */ /* 0x000fe200078ec0ff */
[----:B------:R-:W-:Y:S01]  /*7100*/  FFMA.FTZ R69, R50, R62, R69 ;  /* 0x0000003e32457223 */ /* 0x000fe20000010045 */
[----:B------:R-:W-:Y:S01]  /*7110*/  LOP3.LUT R132, R132, 0xffff0000, RZ, 0xc0, !PT ;  /* 0xffff000084847812 */ /* 0x000fe200078ec0ff */
[----:B------:R-:W-:Y:S01]  /*7120*/  FFMA.FTZ R63, R50, R61, -R63 ;  /* 0x0000003d323f7223 */ /* 0x000fe2000001083f */
[----:B------:R-:W-:Y:S01]  /*7130*/  LOP3.LUT R128, R128, 0xffff0000, RZ, 0xc0, !PT ;  /* 0xffff000080807812 */ /* 0x000fe200078ec0ff */
[----:B------:R-:W-:Y:S01]  /*7140*/  IMAD.U32 R53, R130, 0x10000, RZ ;  /* 0x0001000082357824 */ /* 0x000fe200078e00ff */
[----:B------:R-:W-:Y:S01]  /*7150*/  PRMT R129, R129, 0x5410, R68 ;  /* 0x0000541081817816 */ /* 0x000fe20000000044 */
[----:B------:R-:W-:Y:S01]  /*7160*/  IMAD.U32 R50, R126, 0x10000, RZ ;  /* 0x000100007e327824 */ /* 0x000fe200078e00ff */
[----:B------:R-:W-:Y:S01]  /*7170*/  LOP3.LUT R13, R13, 0xffff0000, RZ, 0xc0, !PT ;  /* 0xffff00000d0d7812 */ /* 0x000fe200078ec0ff */
[----:B------:R-:W-:Y:S01]  /*7180*/  FMUL.FTZ R68, R54, R132 ;  /* 0x0000008436447220 */ /* 0x000fe20000410000 */
[----:B------:R-:W-:Y:S01]  /*7190*/  LOP3.LUT R52, R40, 0xffff0000, RZ, 0xc0, !PT ;  /* 0xffff000028347812 */ /* 0x000fe200078ec0ff */
[----:B------:R-:W-:Y:S01]  /*71a0*/  FMUL.FTZ R54, R54, R128 ;  /* 0x0000008036367220 */ /* 0x000fe20000410000 */
[----:B------:R-:W-:Y:S01]  /*71b0*/  LOP3.LUT R60, R43, 0xffff0000, RZ, 0xc0, !PT ;  /* 0xffff00002b3c7812 */ /* 0x000fe200078ec0ff */
[----:B------:R-:W-:Y:S01]  /*71c0*/  IMAD.U32 R40, R15, 0x10000, RZ ;  /* 0x000100000f287824 */ /* 0x000fe200078e00ff */
[----:B------:R-:W-:Y:S01]  /*71d0*/  LOP3.LUT R130, R130, 0xffff0000, RZ, 0xc0, !PT ;  /* 0xffff000082827812 */ /* 0x000fe200078ec0ff */
[-C--:B------:R-:W-:Y:S01]  /*71e0*/  FMUL.FTZ R61, R55, R53.reuse ;  /* 0x00000035373d7220 */ /* 0x080fe20000410000 */
[----:B------:R-:W-:Y:S01]  /*71f0*/  PRMT R131, R131, 0x5410, R72 ;  /* 0x0000541083837816 */ /* 0x000fe20000000048 */
[----:B------:R-:W-:Y:S01]  /*7200*/  FMUL.FTZ R62, R55, R50 ;  /* 0x00000032373e7220 */ /* 0x000fe20000410000 */
[----:B------:R-:W-:Y:S01]  /*7210*/  PRMT R127, R127, 0x5410, R74 ;  /* 0x000054107f7f7816 */ /* 0x000fe2000000004a */
[----:B------:R-:W-:Y:S01]  /*7220*/  FFMA.FTZ R132, R13, R132, R54 ;  /* 0x000000840d847223 */ /* 0x000fe20000010036 */
[----:B------:R-:W-:Y:S01]  /*7230*/  LOP3.LUT R126, R126, 0xffff0000, RZ, 0xc0, !PT ;  /* 0xffff00007e7e7812 */ /* 0x000fe200078ec0ff */
[----:B------:R-:W-:Y:S01]  /*7240*/  FFMA.FTZ R61, R40, R50, -R61 ;  /* 0x00000032283d7223 */ /* 0x000fe2000001083d */
[----:B------:R-:W-:Y:S01]  /*7250*/  LOP3.LUT R41, R15, 0xffff0000, RZ, 0xc0, !PT ;  /* 0xffff00000f297812 */ /* 0x000fe200078ec0ff */
[----:B------:R-:W-:Y:S01]  /*7260*/  FMUL.FTZ R54, R60, R130 ;  /* 0x000000823c367220 */ /* 0x000fe20000410000 */
[----:B------:R-:W-:Y:S01]  /*7270*/  FFMA.FTZ R62, R40, R53, R62 ;  /* 0x00000035283e7223 */ /* 0x000fe2000001003e */
[----:B------:R-:W-:-:S02]  /*7280*/  IMAD.U32 R50, R131, 0x10000, RZ ;  /* 0x0001000083327824 */ /* 0x000fc400078e00ff */
[-C--:B------:R-:W-:Y:S01]  /*7290*/  FMUL.FTZ R60, R60, R126.reuse ;  /* 0x0000007e3c3c7220 */ /* 0x080fe20000410000 */
[----:B------:R-:W-:Y:S02]  /*72a0*/  IMAD.U32 R40, R127, 0x10000, RZ ;  /* 0x000100007f287824 */ /* 0x000fe400078e00ff */
[----:B------:R-:W-:Y:S01]  /*72b0*/  FFMA.FTZ R126, R41, R126, -R54 ;  /* 0x0000007e297e7223 */ /* 0x000fe20000010836 */
[----:B------:R-:W-:Y:S01]  /*72c0*/  FMUL.FTZ R54, R51, R50 ;  /* 0x0000003233367220 */ /* 0x000fe20000410000 */
[----:B------:R-:W-:Y:S01]  /*72d0*/  LOP3.LUT R131, R131, 0xffff0000, RZ, 0xc0, !PT ;  /* 0xffff000083837812 */ /* 0x000fe200078ec0ff */
[----:B------:R-:W-:Y:S01]  /*72e0*/  FMUL.FTZ R51, R51, R40 ;  /* 0x0000002833337220 */ /* 0x000fe20000410000 */
[----:B------:R-:W-:Y:S01]  /*72f0*/  LOP3.LUT R127, R127, 0xffff0000, RZ, 0xc0, !PT ;  /* 0xffff00007f7f7812 */ /* 0x000fe200078ec0ff */
[----:B------:R-:W-:Y:S01]  /*7300*/  FFMA.FTZ R68, R13, R128, -R68 ;  /* 0x000000800d447223 */ /* 0x000fe20000010844 */
[----:B------:R-:W-:Y:S01]  /*7310*/  LOP3.LUT R12, R12, 0xffff0000, RZ, 0xc0, !PT ;  /* 0xffff00000c0c7812 */ /* 0x000fe200078ec0ff */
[----:B------:R-:W-:Y:S01]  /*7320*/  FFMA.FTZ R51, R11, R50, R51 ;  /* 0x000000320b337223 */ /* 0x000fe20000010033 */
[----:B------:R-:W-:-:S02]  /*7330*/  IMAD.U32 R43, R42, 0x10000, RZ ;  /* 0x000100002a2b7824 */ /* 0x000fc400078e00ff */
[----:B------:R-:W-:Y:S01]  /*7340*/  FMUL.FTZ R13, R52, R131 ;  /* 0x00000083340d7220 */ /* 0x000fe20000410000 */
[----:B------:R-:W-:Y:S01]  /*7350*/  FFMA.FTZ R54, R11, R40, -R54 ;  /* 0x000000280b367223 */ /* 0x000fe20000010836 */
[----:B------:R-:W-:Y:S01]  /*7360*/  IMAD.U32 R50, R129, 0x10000, RZ ;  /* 0x0001000081327824 */ /* 0x000fe200078e00ff */
[----:B------:R-:W-:Y:S01]  /*7370*/  LOP3.LUT R42, R42, 0xffff0000, RZ, 0xc0, !PT ;  /* 0xffff00002a2a7812 */ /* 0x000fe200078ec0ff */
[-C--:B------:R-:W-:Y:S01]  /*7380*/  FMUL.FTZ R11, R52, R127.reuse ;  /* 0x0000007f340b7220 */ /* 0x080fe20000410000 */
[----:B------:R-:W-:Y:S01]  /*7390*/  IMAD.U32 R40, R125, 0x10000, RZ ;  /* 0x000100007d287824 */ /* 0x000fe200078e00ff */
[----:B------:R-:W-:Y:S01]  /*73a0*/  LOP3.LUT R129, R129, 0xffff0000, RZ, 0xc0, !PT ;  /* 0xffff000081817812 */ /* 0x000fe200078ec0ff */
[----:B------:R-:W-:Y:S01]  /*73b0*/  FFMA.FTZ R13, R12, R127, -R13 ;  /* 0x0000007f0c0d7223 */ /* 0x000fe2000001080d */
[----:B------:R-:W-:Y:S01]  /*73c0*/  LOP3.LUT R125, R125, 0xffff0000, RZ, 0xc0, !PT ;  /* 0xffff00007d7d7812 */ /* 0x000fe200078ec0ff */
[----:B------:R-:W-:Y:S02]  /*73d0*/  IMAD.U32 R15, R14, 0x10000, RZ ;  /* 0x000100000e0f7824 */ /* 0x000fe400078e00ff */
[----:B------:R-:W-:Y:S01]  /*73e0*/  FFMA.FTZ R12, R12, R131, R11 ;  /* 0x000000830c0c7223 */ /* 0x000fe2000001000b */
[----:B------:R-:W-:Y:S01]  /*73f0*/  FMUL.FTZ R52, R43, R50 ;  /* 0x000000322b347220 */ /* 0x000fe20000410000 */
[----:B------:R-:W-:Y:S01]  /*7400*/  LOP3.LUT R14, R14, 0xffff0000, RZ, 0xc0, !PT ;  /* 0xffff00000e0e7812 */ /* 0x000fe200078ec0ff */
[----:B------:R-:W-:Y:S01]  /*7410*/  FFMA.FTZ R41, R41, R130, R60 ;  /* 0x0000008229297223 */ /* 0x000fe2000001003c */
[-C--:B------:R-:W-:Y:S01]  /*7420*/  FMUL.FTZ R43, R43, R40.reuse ;  /* 0x000000282b2b7220 */ /* 0x080fe20000410000 */
[C---:B------:R-:W-:Y:S01]  /*7430*/  FMUL.FTZ R11, R42.reuse, R129 ;  /* 0x000000812a0b7220 */ /* 0x040fe20000410000 */
[----:B------:R-:W-:Y:S01]  /*7440*/  FMUL.FTZ R42, R42, R125 ;  /* 0x0000007d2a2a7220 */ /* 0x000fe20000410000 */
[C---:B------:R-:W-:Y:S01]  /*7450*/  FFMA.FTZ R52, R15.reuse, R40, -R52 ;  /* 0x000000280f347223 */ /* 0x040fe20000010834 */
[----:B------:R-:W-:Y:S01]  /*7460*/  FFMA.FTZ R43, R15, R50, R43 ;  /* 0x000000320f2b7223 */ /* 0x000fe2000001002b */
[----:B------:R-:W-:Y:S01]  /*7470*/  F2FP.BF16.F32.PACK_AB R50, R41, R62 ;  /* 0x0000003e2932723e */ /* 0x000fe200000010ff */
[C---:B------:R-:W-:Y:S01]  /*7480*/  FFMA.FTZ R42, R14.reuse, R129, R42 ;  /* 0x000000810e2a7223 */ /* 0x040fe2000001002a */
        /* <DEDUP_REMOVED lines=11> */
[----:B------:R-:W-:-:S07]  /*7540*/  F2FP.BF16.F32.PACK_AB R14, R11, R52 ;  /* 0x000000340b0e723e */ /* 0x000fce00000010ff */
.L_x_1637:
[----:B------:R-:W-:Y:S05]  /*7550*/  BSYNC B2 ;  /* 0x0000000000027941 */ /* 0x000fea0003800000 */
.L_x_1636:
[----:B--2---:R2:W-:Y:S04]  /*7560*/  ST.E.128 desc[UR60][R46.64], R12 ;  /* 0x0000000c2e007985 */ /* 0x0045e8000c101d3c */
[----:B---3--:R2:W-:Y:S02]  /*7570*/  @!P6 ST.E.128 desc[UR60][R48.64], R40 ;  /* 0x000000283000e985 */ /* 0x0085e4000c101d3c */
.L_x_1635:
[----:B------:R-:W-:Y:S05]  /*7580*/  BSYNC B1 ;  /* 0x0000000000017941 */ /* 0x000fea0003800000 */
.L_x_1634:
[----:B------:R-:W-:-:S13]  /*7590*/  ISETP.NE.AND P0, PT, R36, RZ, PT ;  /* 0x000000ff2400720c */ /* 0x000fda0003f05270 */
[----:B------:R-:W-:Y:S05]  /*75a0*/  @!P0 BRA `(.L_x_1602) ;  /* 0x0000000c005c8947 */ /* 0x000fea0003800000 */
[----:B--2---:R-:W2:Y:S04]  /*75b0*/  LDL R40, [R1+0x4c] ;  /* 0x00004c0001287983 */ /* 0x004ea80000100800 */
[----:B------:R-:W5:Y:S04]  /*75c0*/  LDL R15, [R1+0xa0] ;  /* 0x0000a000010f7983 */ /* 0x000f680000100800 */
[----:B------:R-:W3:Y:S01]  /*75d0*/  LDL R14, [R1+0x54] ;  /* 0x00005400010e7983 */ /* 0x000ee20000100800 */
[----:B------:R-:W-:Y:S01]  /*75e0*/  SEL R118, R95, R118, !P1 ;  /* 0x000000765f767207 */ /* 0x000fe20004800000 */
[----:B------:R-:W-:Y:S01]  /*75f0*/  BSSY B1, `(.L_x_1638) ;  /* 0x0000072000017945 */ /* 0x000fe20003800000 */
[----:B------:R-:W-:-:S02]  /*7600*/  ISETP.GE.AND P4, PT, R219, R106, PT ;  /* 0x0000006adb00720c */ /* 0x000fc40003f86270 */
[----:B0-----:R-:W-:Y:S02]  /*7610*/  SHF.R.S32.HI R11, RZ, 0x1f, R118 ;  /* 0x0000001fff0b7819 */ /* 0x001fe40000011476 */
[----:B------:R-:W-:Y:S02]  /*7620*/  LEA R46, P0, R35, R44, 0x1 ;  /* 0x0000002c232e7211 */ /* 0x000fe400078008ff */
[----:B------:R-:W-:Y:S02]  /*7630*/  LEA.HI R11, R11, R118, RZ, 0x4 ;  /* 0x000000760b0b7211 */ /* 0x000fe400078f20ff */
[----:B----4-:R-:W-:Y:S02]  /*7640*/  LEA.HI.X R47, R35, R45, R89, 0x1, P0 ;  /* 0x0000002d232f7211 */ /* 0x010fe400000f0c59 */
[----:B------:R-:W-:-:S04]  /*7650*/  LEA.HI.SX32 R12, R11, R34, 0x1c ;  /* 0x000000220b0c7211 */ /* 0x000fc800078fe2ff */
[----:B------:R-:W-:Y:S01]  /*7660*/  SHF.R.S32.HI R13, RZ, 0x1f, R12 ;  /* 0x0000001fff0d7819 */ /* 0x000fe2000001140c */
[----:B------:R-:W-:-:S03]  /*7670*/  IMAD.SHL.U32 R11, R12, 0x8, RZ ;  /* 0x000000080c0b7824 */ /* 0x000fc600078e00ff */
[----:B------:R-:W-:-:S05]  /*7680*/  LEA.HI R13, R13, R12, RZ, 0x3 ;  /* 0x0000000c0d0d7211 */ /* 0x000fca00078f18ff */
[----:B------:R-:W-:-:S05]  /*7690*/  IMAD.SHL.U32 R13, R13, 0x200, RZ ;  /* 0x000002000d0d7824 */ /* 0x000fca00078e00ff */
[----:B------:R-:W-:Y:S02]  /*76a0*/  LOP3.LUT R13, R13, 0x7ffff000, RZ, 0xc0, !PT ;  /* 0x7ffff0000d0d7812 */ /* 0x000fe400078ec0ff */
[----:B--2---:R-:W-:-:S04]  /*76b0*/  LOP3.LUT R12, R40, 0x38, R11, 0xf8, !PT ;  /* 0x00000038280c7812 */ /* 0x004fc800078ef80b */
[----:B-----5:R-:W-:-:S04]  /*76c0*/  LOP3.LUT R12, R12, R15, RZ, 0x3c, !PT ;  /* 0x0000000f0c0c7212 */ /* 0x020fc800078e3cff */
[----:B---3--:R-:W-:Y:S01]  /*76d0*/  IADD3 R15, R12, R13, R14 ;  /* 0x0000000d0c0f7210 */ /* 0x008fe20007ffe00e */
[----:B------:R-:W-:-:S04]  /*76e0*/  IMAD R13, R200, 0x4000, R4 ;  /* 0x00004000c80d7824 */ /* 0x000fc800078e0204 */
[----:B------:R-:W-:Y:S02]  /*76f0*/  IMAD R15, R200, 0x4000, R15 ;  /* 0x00004000c80f7824 */ /* 0x000fe400078e020f */
[--C-:B------:R-:W-:Y:S02]  /*7700*/  IMAD R13, R13, 0x2, R18.reuse ;  /* 0x000000020d0d7824 */ /* 0x100fe400078e0212 */
[----:B------:R-:W-:-:S04]  /*7710*/  IMAD R40, R15, 0x2, R18 ;  /* 0x000000020f287824 */ /* 0x000fc800078e0212 */
[----:B------:R-:W0:Y:S04]  /*7720*/  LDS.128 R12, [R13+0x20400] ;  /* 0x020400000d0c7984 */ /* 0x000e280000000c00 */
[----:B------:R-:W2:Y:S01]  /*7730*/  LDS.128 R40, [R40+0x20400] ;  /* 0x0204000028287984 */ /* 0x000ea20000000c00 */
[----:B------:R-:W-:Y:S05]  /*7740*/  @P4 BRA `(.L_x_1639) ;  /* 0x0000000400704947 */ /* 0x000fea0003800000 */
[----:B------:R-:W-:Y:S01]  /*7750*/  SHF.R.U64 R62, R58, 0x10, R59 ;  /* 0x000000103a3e7819 */ /* 0x000fe2000000123b */
[----:B--2---:R-:W-:Y:S01]  /*7760*/  IMAD.U32 R52, R41, 0x10000, RZ ;  /* 0x0001000029347824 */ /* 0x004fe200078e00ff */
[----:B------:R-:W-:Y:S01]  /*7770*/  SHF.R.U64 R68, R56, 0x10, R57 ;  /* 0x0000001038447819 */ /* 0x000fe20000001239 */
[----:B0-----:R-:W-:Y:S01]  /*7780*/  IMAD.U32 R48, R13, 0x10000, RZ ;  /* 0x000100000d307824 */ /* 0x001fe200078e00ff */
[----:B------:R-:W-:Y:S01]  /*7790*/  SHF.R.U64 R58, R64, 0x10, R65 ;  /* 0x00000010403a7819 */ /* 0x000fe20000001241 */
[----:B------:R-:W-:Y:S01]  /*77a0*/  IMAD.U32 R54, R43, 0x10000, RZ ;  /* 0x000100002b367824 */ /* 0x000fe200078e00ff */
[----:B------:R-:W-:Y:S01]  /*77b0*/  SHF.R.U32.HI R57, RZ, 0x10, R57 ;  /* 0x00000010ff397819 */ /* 0x000fe20000011639 */
[----:B------:R-:W-:Y:S01]  /*77c0*/  IMAD.U32 R50, R40, 0x10000, RZ ;  /* 0x0001000028327824 */ /* 0x000fe200078e00ff */
[----:B------:R-:W-:Y:S02]  /*77d0*/  SHF.R.U32.HI R65, RZ, 0x10, R65 ;  /* 0x00000010ff417819 */ /* 0x000fe40000011641 */
[----:B------:R-:W-:-:S02]  /*77e0*/  PRMT R120, R120, 0x5410, R57 ;  /* 0x0000541078787816 */ /* 0x000fc40000000039 */
[----:B------:R-:W-:Y:S02]  /*77f0*/  PRMT R124, R124, 0x5410, R65 ;  /* 0x000054107c7c7816 */ /* 0x000fe40000000041 */
[----:B------:R-:W-:Y:S01]  /*7800*/  SHF.R.U32.HI R60, RZ, 0x10, R59 ;  /* 0x00000010ff3c7819 */ /* 0x000fe2000001163b */
[----:B------:R-:W-:Y:S01]  /*7810*/  IMAD.U32 R57, R120, 0x10000, RZ ;  /* 0x0001000078397824 */ /* 0x000fe200078e00ff */
[--C-:B------:R-:W-:Y:S01]  /*7820*/  SHF.R.U64 R56, R66, 0x10, R67.reuse ;  /* 0x0000001042387819 */ /* 0x100fe20000001243 */
[----:B------:R-:W-:Y:S01]  /*7830*/  IMAD.U32 R59, R124, 0x10000, RZ ;  /* 0x000100007c3b7824 */ /* 0x000fe200078e00ff */
[----:B------:R-:W-:Y:S01]  /*7840*/  SHF.R.U32.HI R67, RZ, 0x10, R67 ;  /* 0x00000010ff437819 */ /* 0x000fe20000011643 */
[C---:B------:R-:W-:Y:S01]  /*7850*/  FMUL.FTZ R63, R52.reuse, R57 ;  /* 0x00000039343f7220 */ /* 0x040fe20000410000 */
[----:B------:R-:W-:Y:S01]  /*7860*/  LOP3.LUT R53, R41, 0xffff0000, RZ, 0xc0, !PT ;  /* 0xffff000029357812 */ /* 0x000fe200078ec0ff */
[-C--:B------:R-:W-:Y:S01]  /*7870*/  FMUL.FTZ R61, R52, R59.reuse ;  /* 0x0000003b343d7220 */ /* 0x080fe20000410000 */
[----:B------:R-:W-:Y:S01]  /*7880*/  PRMT R122, R122, 0x5410, R67 ;  /* 0x000054107a7a7816 */ /* 0x000fe20000000043 */
[----:B------:R-:W-:Y:S01]  /*7890*/  FFMA.FTZ R63, R48, R59, R63 ;  /* 0x0000003b303f7223 */ /* 0x000fe2000001003f */
[----:B------:R-:W-:-:S02]  /*78a0*/  LOP3.LUT R120, R120, 0xffff0000, RZ, 0xc0, !PT ;  /* 0xffff000078787812 */ /* 0x000fc400078ec0ff */
[----:B------:R-:W-:Y:S02]  /*78b0*/  LOP3.LUT R124, R124, 0xffff0000, RZ, 0xc0, !PT ;  /* 0xffff00007c7c7812 */ /* 0x000fe400078ec0ff */
[----:B------:R-:W-:Y:S02]  /*78c0*/  PRMT R117, R117, 0x5410, R60 ;  /* 0x0000541075757816 */ /* 0x000fe4000000003c */
[----:B------:R-:W-:Y:S01]  /*78d0*/  PRMT R121, R121, 0x5410, R56 ;  /* 0x0000541079797816 */ /* 0x000fe20000000038 */
[----:B------:R-:W-:Y:S01]  /*78e0*/  FFMA.FTZ R56, R48, R57, -R61 ;  /* 0x0000003930387223 */ /* 0x000fe2000001083d */
[----:B------:R-:W-:Y:S01]  /*78f0*/  LOP3.LUT R49, R13, 0xffff0000, RZ, 0xc0, !PT ;  /* 0xffff00000d317812 */ /* 0x000fe200078ec0ff */
[C---:B------:R-:W-:Y:S02]  /*7900*/  IMAD.U32 R61, R122.reuse, 0x10000, RZ ;  /* 0x000100007a3d7824 */ /* 0x040fe400078e00ff */
[----:B------:R-:W-:Y:S01]  /*7910*/  FMUL.FTZ R48, R53, R120 ;  /* 0x0000007835307220 */ /* 0x000fe20000410000 */
[----:B------:R-:W-:Y:S01]  /*7920*/  LOP3.LUT R55, R43, 0xffff0000, RZ, 0xc0, !PT ;  /* 0xffff00002b377812 */ /* 0x000fe200078ec0ff */
[-C--:B------:R-:W-:Y:S01]  /*7930*/  FMUL.FTZ R52, R53, R124.reuse ;  /* 0x0000007c35347220 */ /* 0x080fe20000410000 */
[----:B------:R-:W-:Y:S01]  /*7940*/  LOP3.LUT R122, R122, 0xffff0000, RZ, 0xc0, !PT ;  /* 0xffff00007a7a7812 */ /* 0x000fe200078ec0ff */
[----:B------:R-:W-:Y:S01]  /*7950*/  IMAD.U32 R57, R117, 0x10000, RZ ;  /* 0x0001000075397824 */ /* 0x000fe200078e00ff */
[----:B------:R-:W-:Y:S01]  /*7960*/  PRMT R123, R123, 0x5410, R58 ;  /* 0x000054107b7b7816 */ /* 0x000fe2000000003a */
[C---:B------:R-:W-:Y:S01]  /*7970*/  FFMA.FTZ R124, R49.reuse, R124, R48 ;  /* 0x0000007c317c7223 */ /* 0x040fe20000010030 */
[----:B------:R-:W-:Y:S01]  /*7980*/  LOP3.LUT R51, R40, 0xffff0000, RZ, 0xc0, !PT ;  /* 0xffff000028337812 */ /* 0x000fe200078ec0ff */
[----:B------:R-:W-:Y:S01]  /*7990*/  FFMA.FTZ R59, R49, R120, -R52 ;  /* 0x00000078313b7223 */ /* 0x000fe20000010834 */
[----:B------:R-:W-:Y:S01]  /*79a0*/  LOP3.LUT R41, R15, 0xffff0000, RZ, 0xc0, !PT ;  /* 0xffff00000f297812 */ /* 0x000fe200078ec0ff */
[C---:B------:R-:W-:Y:S01]  /*79b0*/  FMUL.FTZ R53, R54.reuse, R61 ;  /* 0x0000003d36357220 */ /* 0x040fe20000410000 */
[----:B------:R-:W-:Y:S01]  /*79c0*/  LOP3.LUT R48, R117, 0xffff0000, RZ, 0xc0, !PT ;  /* 0xffff000075307812 */ /* 0x000fe200078ec0ff */
[----:B------:R-:W-:Y:S01]  /*79d0*/  IMAD.U32 R40, R15, 0x10000, RZ ;  /* 0x000100000f287824 */ /* 0x000fe200078e00ff */
[----:B------:R-:W-:Y:S01]  /*79e0*/  PRMT R119, R119, 0x5410, R68 ;  /* 0x0000541077777816 */ /* 0x000fe20000000044 */
[----:B------:R-:W-:Y:S01]  /*79f0*/  FMUL.FTZ R54, R54, R57 ;  /* 0x0000003936367220 */ /* 0x000fe20000410000 */
[----:B------:R-:W-:Y:S01]  /*7a00*/  FMUL.FTZ R52, R55, R122 ;  /* 0x0000007a37347220 */ /* 0x000fe20000410000 */
[----:B------:R-:W-:-:S02]  /*7a10*/  IMAD.U32 R49, R123, 0x10000, RZ ;  /* 0x000100007b317824 */ /* 0x000fc400078e00ff */
[C---:B------:R-:W-:Y:S01]  /*7a20*/  FFMA.FTZ R57, R40.reuse, R57, -R53 ;  /* 0x0000003928397223 */ /* 0x040fe20000010835 */
[----:B------:R-:W-:Y:S01]  /*7a30*/  FFMA.FTZ R54, R40, R61, R54 ;  /* 0x0000003d28367223 */ /* 0x000fe20000010036 */
[-C--:B------:R-:W-:Y:S01]  /*7a40*/  FMUL.FTZ R60, R55, R48.reuse ;  /* 0x00000030373c7220 */ /* 0x080fe20000410000 */
[----:B------:R-:W-:Y:S01]  /*7a50*/  FFMA.FTZ R58, R41, R48, -R52 ;  /* 0x00000030293a7223 */ /* 0x000fe20000010834 */
[----:B------:R-:W-:Y:S01]  /*7a60*/  IMAD.U32 R13, R12, 0x10000, RZ ;  /* 0x000100000c0d7824 */ /* 0x000fe200078e00ff */
[----:B------:R-:W-:Y:S01]  /*7a70*/  LOP3.LUT R123, R123, 0xffff0000, RZ, 0xc0, !PT ;  /* 0xffff00007b7b7812 */ /* 0x000fe200078ec0ff */
[----:B------:R-:W-:Y:S02]  /*7a80*/  IMAD.U32 R40, R119, 0x10000, RZ ;  /* 0x0001000077287824 */ /* 0x000fe400078e00ff */
[----:B------:R-:W-:Y:S01]  /*7a90*/  FMUL.FTZ R48, R50, R49 ;  /* 0x0000003132307220 */ /* 0x000fe20000410000 */
[----:B------:R-:W-:Y:S01]  /*7aa0*/  PRMT R115, R115, 0x5410, R62 ;  /* 0x0000541073737816 */ /* 0x000fe2000000003e */
[----:B------:R-:W-:Y:S01]  /*7ab0*/  FFMA.FTZ R55, R41, R122, R60 ;  /* 0x0000007a29377223 */ /* 0x000fe2000001003c */
[----:B------:R-:W-:Y:S01]  /*7ac0*/  LOP3.LUT R119, R119, 0xffff0000, RZ, 0xc0, !PT ;  /* 0xffff000077777812 */ /* 0x000fe200078ec0ff */
[----:B------:R-:W-:Y:S01]  /*7ad0*/  FFMA.FTZ R41, R13, R40, -R48 ;  /* 0x000000280d297223 */ /* 0x000fe20000010830 */
[----:B------:R-:W-:Y:S01]  /*7ae0*/  LOP3.LUT R12, R12, 0xffff0000, RZ, 0xc0, !PT ;  /* 0xffff00000c0c7812 */ /* 0x000fe200078ec0ff */
[----:B------:R-:W-:-:S02]  /*7af0*/  IMAD.U32 R43, R42, 0x10000, RZ ;  /* 0x000100002a2b7824 */ /* 0x000fc400078e00ff */
[----:B------:R-:W-:Y:S01]  /*7b00*/  FMUL.FTZ R50, R50, R40 ;  /* 0x0000002832327220 */ /* 0x000fe20000410000 */
[----:B------:R-:W-:Y:S01]  /*7b10*/  FMUL.FTZ R53, R51, R123 ;  /* 0x0000007b33357220 */ /* 0x000fe20000410000 */
[----:B------:R-:W-:Y:S01]  /*7b20*/  IMAD.U32 R48, R121, 0x10000, RZ ;  /* 0x0001000079307824 */ /* 0x000fe200078e00ff */
[----:B------:R-:W-:Y:S01]  /*7b30*/  LOP3.LUT R42, R42, 0xffff0000, RZ, 0xc0, !PT ;  /* 0xffff00002a2a7812 */ /* 0x000fe200078ec0ff */
[----:B------:R-:W-:Y:S01]  /*7b40*/  FMUL.FTZ R51, R51, R119 ;  /* 0x0000007733337220 */ /* 0x000fe20000410000 */
[----:B------:R-:W-:Y:S01]  /*7b50*/  IMAD.U32 R40, R115, 0x10000, RZ ;  /* 0x0001000073287824 */ /* 0x000fe200078e00ff */
[----:B------:R-:W-:Y:S01]  /*7b60*/  LOP3.LUT R121, R121, 0xffff0000, RZ, 0xc0, !PT ;  /* 0xffff000079797812 */ /* 0x000fe200078ec0ff */
[C---:B------:R-:W-:Y:S01]  /*7b70*/  IMAD.U32 R15, R14.reuse, 0x10000, RZ ;  /* 0x000100000e0f7824 */ /* 0x040fe200078e00ff */
[----:B------:R-:W-:Y:S01]  /*7b80*/  LOP3.LUT R115, R115, 0xffff0000, RZ, 0xc0, !PT ;  /* 0xffff000073737812 */ /* 0x000fe200078ec0ff */
[----:B------:R-:W-:Y:S01]  /*7b90*/  FFMA.FTZ R50, R13, R49, R50 ;  /* 0x000000310d327223 */ /* 0x000fe20000010032 */
[----:B------:R-:W-:Y:S01]  /*7ba0*/  LOP3.LUT R14, R14, 0xffff0000, RZ, 0xc0, !PT ;  /* 0xffff00000e0e7812 */ /* 0x000fe200078ec0ff */
[C---:B------:R-:W-:Y:S01]  /*7bb0*/  FFMA.FTZ R52, R12.reuse, R119, -R53 ;  /* 0x000000770c347223 */ /* 0x040fe20000010835 */
        /* <DEDUP_REMOVED lines=21> */
.L_x_1639:
[----:B------:R-:W-:Y:S05]  /*7d10*/  BSYNC B1 ;  /* 0x0000000000017941 */ /* 0x000fea0003800000 */
.L_x_1638:
[----:B0-----:R0:W-:Y:S01]  /*7d20*/  ST.E.128 desc[UR60][R46.64], R12 ;  /* 0x0000000c2e007985 */ /* 0x0011e2000c101d3c */
[----:B------:R-:W-:-:S13]  /*7d30*/  ISETP.GE.AND P0, PT, R11, R116, PT ;  /* 0x000000740b00720c */ /* 0x000fda0003f06270 */
[----:B------:R-:W-:Y:S05]  /*7d40*/  @P0 BRA `(.L_x_1602) ;  /* 0x0000000400740947 */ /* 0x000fea0003800000 */
[----:B------:R-:W-:-:S05]  /*7d50*/  IMAD.WIDE R44, R11, 0x2, R44 ;  /* 0x000000020b2c7825 */ /* 0x000fca00078e022c */
[----:B--2---:R2:W-:Y:S01]  /*7d60*/  ST.E.128 desc[UR60][R44.64], R40 ;  /* 0x000000282c007985 */ /* 0x0045e2000c101d3c */
[----:B------:R-:W-:Y:S05]  /*7d70*/  BRA `(.L_x_1602) ;  /* 0x0000000400687947 */ /* 0x000fea0003800000 */
.L_x_1575:
[----:B------:R-:W-:-:S13]  /*7d80*/  ISETP.NE.AND P5, PT, R225, 0x3, PT ;  /* 0x00000003e100780c */ /* 0x000fda0003fa5270 */
[----:B------:R-:W-:Y:S05]  /*7d90*/  @!P5 BRA `(.L_x_1640) ;  /* 0x000000000004d947 */ /* 0x000fea0003800000 */
[----:B------:R-:W-:Y:S01]  /*7da0*/  BPT.TRAP 0x1 ;  /* 0x000000040000795c */ /* 0x000fe20000300000 */
.L_x_1640:
[----:B------:R-:W2:Y:S01]  /*7db0*/  LDL R11, [R1+0x1c] ;  /* 0x00001c00010b7983 */ /* 0x000ea20000100800 */
[----:B------:R-:W-:Y:S01]  /*7dc0*/  IMAD R90, R200, 0x8, R18 ;  /* 0x00000008c85a7824 */ /* 0x000fe200078e0212 */
[----:B------:R-:W-:Y:S01]  /*7dd0*/  BSSY B1, `(.L_x_1641) ;  /* 0x0000005000017945 */ /* 0x000fe20003800000 */
[----:B------:R-:W-:Y:S02]  /*7de0*/  SHF.R.S32.HI R101, RZ, 0x1f, R103 ;  /* 0x0000001fff657819 */ /* 0x000fe40000011467 */
[----:B--2---:R-:W-:-:S04]  /*7df0*/  SHF.L.U32 R105, R11, 0x1f, RZ ;  /* 0x0000001f0b697819 */ /* 0x004fc800000006ff */
[----:B------:R-:W0:Y:S02]  /*7e00*/  SYNCS.PHASECHK.TRANS64.TRYWAIT P0, [R90+URZ+0x30890], R105 ;  /* 0x030890695a0075a7 */ /* 0x000e24000800017f */
[----:B0-----:R-:W-:Y:S05]  /*7e10*/  @!P0 BRA `(.L_x_1642) ;  /* 0x0000023000ec8947 */ /* 0x001fea0003800000 */
.L_x_2023:
[----:B------:R-:W-:Y:S05]  /*7e20*/  BSYNC B1 ;  /* 0x0000000000017941 */ /* 0x000fea0003800000 */
.L_x_1641:
[----:B------:R-:W2:Y:S01]  /*7e30*/  LDL R40, [R1+0x10] ;  /* 0x0000100001287983 */ /* 0x000ea20000100800 */
        /* <DEDUP_REMOVED lines=20> */
[----:B------:R-:W-:-:S03]  /*7f80*/  UMOV UR4, 0xffffffff ;  /* 0xffffffff00047882 */ /* 0x000fc60000000000 */
[----:B------:R-:W-:Y:S01]  /*7f90*/  LEA.HI.X R43, R12, UR5, R11, 0x1, P0 ;  /* 0x000000050c2b7c11 */ /* 0x000fe200080f0c0b */
[----:B--2---:R-:W-:-:S05]  /*7fa0*/  IMAD.IADD R50, R99, 0x1, -R40 ;  /* 0x0000000163327824 */ /* 0x004fca00078e0a28 */
[----:B------:R-:W-:Y:S01]  /*7fb0*/  ISETP.GE.AND P0, PT, R50, 0x1, PT ;  /* 0x000000013200780c */ /* 0x000fe20003f06270 */
[----:B------:R-:W-:-:S12]  /*7fc0*/  BRA.DIV UR4, `(.L_x_1643) ;  /* 0x0000023204947947 */ /* 0x000fd8000b800000 */
[----:B------:R1:W2:Y:S04]  /*7fd0*/  SHFL.IDX PT, R40, R43, RZ, 0x181f ;  /* 0x00181fff2b287589 */ /* 0x0002a800000e0000 */
[----:B------:R1:W3:Y:S02]  /*7fe0*/  SHFL.IDX PT, R42, R41, RZ, 0x181f ;  /* 0x00181fff292a7589 */ /* 0x0002e400000e0000 */
.L_x_2027:
[----:B------:R-:W-:Y:S04]  /*7ff0*/  BSSY B1, `(.L_x_1644) ;  /* 0x0000017000017945 */ /* 0x000fe80003800000 */
[----:B------:R-:W-:Y:S05]  /*8000*/  @!P0 BRA `(.L_x_1645) ;  /* 0x0000000000548947 */ /* 0x000fea0003800000 */
[----:B------:R-:W-:Y:S02]  /*8010*/  ULDC UR4, c[0x0][0x2f4] ;  /* 0x0000bd0000047ab9 */ /* 0x000fe40000000800 */
        /* <DEDUP_REMOVED lines=20> */
.L_x_1645:
[----:B------:R-:W-:Y:S05]  /*8160*/  BSYNC B1 ;  /* 0x0000000000017941 */ /* 0x000fea0003800000 */
.L_x_1644:
[----:B------:R-:W-:-:S03]  /*8170*/  UMOV UR4, 0xffffffff ;  /* 0xffffffff00047882 */ /* 0x000fc60000000000 */
[----:B------:R-:W-:Y:S05]  /*8180*/  BRA.DIV UR4, `(.L_x_1646) ;  /* 0x0000023204707947 */ /* 0x000fea000b800000 */
[----:B--2---:R2:W0:Y:S04]  /*8190*/  SHFL.IDX PT, R40, R43, 0x1, 0x181f ;  /* 0x00381f002b287f89 */ /* 0x00442800000e0000 */
[----:B---3--:R2:W3:Y:S02]  /*81a0*/  SHFL.IDX PT, R42, R41, 0x1, 0x181f ;  /* 0x00381f00292a7f89 */ /* 0x0084e400000e0000 */
.L_x_2031:
[----:B------:R-:W-:-:S13]  /*81b0*/  ISETP.GE.AND P0, PT, R50, 0x21, PT ;  /* 0x000000213200780c */ /* 0x000fda0003f06270 */
[----:B------:R-:W-:Y:S05]  /*81c0*/  @!P0 BRA `(.L_x_1602) ;  /* 0x0000000000548947 */ /* 0x000fea0003800000 */
[----:B------:R-:W-:Y:S02]  /*81d0*/  ULDC UR4, c[0x0][0x2f4] ;  /* 0x0000bd0000047ab9 */ /* 0x000fe40000000800 */
[----:B------:R-:W-:Y:S02]  /*81e0*/  ISETP.GE.AND P6, PT, R16, UR4, PT ;  /* 0x0000000410007c0c */ /* 0x000fe4000bfc6270 */
[----:B------:R-:W-:-:S11]  /*81f0*/  ISETP.GE.AND P4, PT, R219, UR4, PT ;  /* 0x00000004db007c0c */ /* 0x000fd6000bf86270 */
[----:B----4-:R-:W4:Y:S01]  /*8200*/  @!P6 LDS.128 R12, [R94+0x21400] ;  /* 0x021400005e0ce984 */ /* 0x010f220000000c00 */
[----:B---3--:R-:W-:-:S04]  /*8210*/  @!P6 LEA R44, P0, R16, R42, 0x1 ;  /* 0x0000002a102ce211 */ /* 0x008fc800078008ff */
[----:B0-----:R-:W-:Y:S02]  /*8220*/  @!P6 LEA.HI.X R45, R16, R40, R17, 0x1, P0 ;  /* 0x00000028102de211 */ /* 0x001fe400000f0c11 */
[----:B------:R-:W-:-:S03]  /*8230*/  ISETP.GE.AND P0, PT, R19, UR4, PT ;  /* 0x0000000413007c0c */ /* 0x000fc6000bf06270 */
[----:B----4-:R-:W-:Y:S01]  /*8240*/  @!P6 ST.E.128 desc[UR60][R44.64], R12 ;  /* 0x0000000c2c00e985 */ /* 0x010fe2000c101d3c */
        /* <DEDUP_REMOVED lines=11> */
[----:B-12---:R-:W-:-:S05]  /*8300*/  @!P4 LEA.HI.X R43, R23, R40, R228, 0x1, P0 ;  /* 0x00000028172bc211 */ /* 0x006fca00000f0ce4 */
[----:B0-----:R0:W-:Y:S04]  /*8310*/  @!P4 ST.E.128 desc[UR60][R42.64], R12 ;  /* 0x0000000c2a00c985 */ /* 0x0011e8000c101d3c */
.L_x_1602:
[----:B------:R-:W-:Y:S05]  /*8320*/  BSYNC B0 ;  /* 0x0000000000007941 */ /* 0x000fea0003800000 */
.L_x_1574:
[----:B0-2---:R-:W0:Y:S01]  /*8330*/  S2R R11, SR_TID.X ;  /* 0x00000000000b7919 */ /* 0x005e220000002100 */
[----:B------:R-:W-:Y:S01]  /*8340*/  @!PT LDS RZ, [RZ] ;  /* 0x00000000fffff984 */ /* 0x000fe20000000800 */
[----:B------:R-:W-:Y:S01]  /*8350*/  @!PT LDS RZ, [RZ] ;  /* 0x00000000fffff984 */ /* 0x000fe20000000800 */
[----:B------:R-:W-:Y:S01]  /*8360*/  @!PT LDS RZ, [RZ] ;  /* 0x00000000fffff984 */ /* 0x000fe20000000800 */
[----:B------:R-:W-:Y:S01]  /*8370*/  @!PT LDS RZ, [RZ] ;  /* 0x00000000fffff984 */ /* 0x000fe20000000800 */
[----:B------:R2:W-:Y:S06]  /*8380*/  MEMBAR.ALL.CTA ;  /* 0x0000000000007992 */ /* 0x0005ec0000008000 */
[----:B--2---:R-:W2:Y:S01]  /*8390*/  FENCE.VIEW.ASYNC.S ;  /* 0x00000000000073c6 */ /* 0x004ea20000000000 */
[----:B------:R-:W-:Y:S05]  /*83a0*/  WARPSYNC.ALL ;  /* 0x0000000000007948 */ /* 0x000fea0003800000 */
[----:B------:R-:W-:Y:S01]  /*83b0*/  BSSY B0, `(.L_x_1647) ;  /* 0x0000009000007945 */ /* 0x000fe20003800000 */
[----:B0-----:R-:W-:Y:S01]  /*83c0*/  LOP3.LUT R11, R11, 0x7f, RZ, 0xc0, !PT ;  /* 0x0000007f0b0b7812 */ /* 0x001fe200078ec0ff */
[----:B--2---:R0:W-:Y:S03]  /*83d0*/  BAR.SYNC.DEFER_BLOCKING R98, 0x80 ;  /* 0x000200620000751d */ /* 0x0041e60000010000 */
[----:B------:R-:W-:-:S13]  /*83e0*/  ISETP.NE.AND P0, PT, R11, RZ, PT ;  /* 0x000000ff0b00720c */ /* 0x000fda0003f05270 */
[----:B------:R-:W-:-:S05]  /*83f0*/  @!P0 VIADD R11, R90, 0x308a0 ;  /* 0x000308a05a0b8836 */ /* 0x000fca0000000000 */
[----:B------:R-:W-:-:S04]  /*8400*/  @!P0 PRMT R11, RZ, 0x654, R11 ;  /* 0x00000654ff0b8816 */ /* 0x000fc8000000000b */
[----:B------:R0:W-:Y:S01]  /*8410*/  @!P0 SYNCS.ARRIVE.TRANS64.RED.A1T0 RZ, [R11+URZ], RZ ;  /* 0x000000ff0bff89a7 */ /* 0x0001e2000810043f */
[----:B------:R-:W-:Y:S05]  /*8420*/  @!P5 BRA `(.L_x_1648) ;  /* 0x000000000004d947 */ /* 0x000fea0003800000 */
[----:B------:R-:W-:Y:S01]  /*8430*/  BPT.TRAP 0x1 ;  /* 0x000000040000795c */ /* 0x000fe20000300000 */
.L_x_1648:
[----:B------:R-:W-:Y:S05]  /*8440*/  BSYNC B0 ;  /* 0x0000000000007941 */ /* 0x000fea0003800000 */
.L_x_1647:
[----:B------:R-:W2:Y:S01]  /*8450*/  SYNCS.PHASECHK.TRANS64.TRYWAIT P4, [R90+URZ+0x308b0], R105 ;  /* 0x0308b0695a0075a7 */ /* 0x000ea2000808017f */
[----:B------:R-:W-:Y:S04]  /*8460*/  BSSY B0, `(.L_x_1649) ;  /* 0x0000002000007945 */ /* 0x000fe80003800000 */
[----:B--2---:R-:W-:Y:S05]  /*8470*/  @!P4 BRA `(.L_x_1650) ;  /* 0x000002300000c947 */ /* 0x004fea0003800000 */
.L_x_2032:
[----:B------:R-:W-:Y:S05]  /*8480*/  BSYNC B0 ;  /* 0x0000000000007941 */ /* 0x000fea0003800000 */
.L_x_1649:
[----:B----4-:R-:W4:Y:S01]  /*8490*/  LDL R15, [R1+0x10] ;  /* 0x00001000010f7983 */ /* 0x010f220000100800 */
[----:B------:R-:W-:Y:S01]  /*84a0*/  ULDC.64 UR4, c[0x0][0x328] ;  /* 0x0000ca0000047ab9 */ /* 0x000fe20000000a00 */
[----:B------:R-:W-:Y:S01]  /*84b0*/  BSSY B0, `(.L_x_1651) ;  /* 0x000002c000007945 */ /* 0x000fe20003800000 */
[----:B------:R-:W-:Y:S02]  /*84c0*/  IMAD R14, R101, UR4, RZ ;  /* 0x00000004650e7c24 */ /* 0x000fe4000f8e02ff */
[----:B------:R-:W-:-:S04]  /*84d0*/  IMAD.WIDE.U32 R12, R103, UR4, RZ ;  /* 0x00000004670c7c25 */ /* 0x000fc8000f8e00ff */
[----:B------:R-:W-:Y:S01]  /*84e0*/  IMAD R103, R103, UR5, R14 ;  /* 0x0000000567677c24 */ /* 0x000fe2000f8e020e */
[----:B------:R-:W-:Y:S02]  /*84f0*/  ULDC.64 UR4, c[0x0][0x338] ;  /* 0x0000ce0000047ab9 */ /* 0x000fe40000000a00 */
[----:B0-----:R-:W-:Y:S02]  /*8500*/  IMAD R11, R100, UR4, RZ ;  /* 0x00000004640b7c24 */ /* 0x001fe4000f8e02ff */
[----:B------:R-:W-:Y:S02]  /*8510*/  IMAD.IADD R13, R13, 0x1, R103 ;  /* 0x000000010d0d7824 */ /* 0x000fe400078e0267 */
[C---:B------:R-:W-:Y:S02]  /*8520*/  IMAD R11, R104.reuse, UR5, R11 ;  /* 0x00000005680b7c24 */ /* 0x040fe4000f8e020b */
[----:B--2---:R-:W-:Y:S01]  /*8530*/  IMAD.WIDE.U32 R104, R104, UR4, R12 ;  /* 0x0000000468687c25 */ /* 0x004fe2000f8e000c */
        /* <DEDUP_REMOVED lines=10> */
[----:B------:R0:W0:Y:S01]  /*85e0*/  SHFL.IDX PT, R48, R11, RZ, 0x181f ;  /* 0x00181fff0b307589 */ /* 0x00002200000e0000 */
[----:B----4-:R-:W-:-:S05]  /*85f0*/  IMAD.IADD R99, R99, 0x1, -R15 ;  /* 0x0000000163637824 */ /* 0x010fca00078e0a0f */
[----:B------:R-:W-:-:S13]  /*8600*/  ISETP.GE.AND P4, PT, R99, 0x1, PT ;  /* 0x000000016300780c */ /* 0x000fda0003f86270 */
[----:B0-2---:R-:W-:Y:S05]  /*8610*/  @!P4 BRA `(.L_x_1652) ;  /* 0x000000000054c947 */ /* 0x005fea0003800000 */
[----:B------:R-:W-:Y:S02]  /*8620*/  ULDC UR4, c[0x0][0x2f4] ;  /* 0x0000bd0000047ab9 */ /* 0x000fe40000000800 */
[----:B------:R-:W-:Y:S02]  /*8630*/  ISETP.GE.AND P6, PT, R16, UR4, PT ;  /* 0x0000000410007c0c */ /* 0x000fe4000bfc6270 */
[----:B------:R-:W-:-:S11]  /*8640*/  ISETP.GE.AND P5, PT, R219, UR4, PT ;  /* 0x00000004db007c0c */ /* 0x000fd6000bfa6270 */
[----:B------:R-:W0:Y:S01]  /*8650*/  @!P6 LDS.128 R12, [R94+0x400] ;  /* 0x000400005e0ce984 */ /* 0x000e220000000c00 */
[----:B------:R-:W-:-:S04]  /*8660*/  @!P6 LEA R40, P4, R16, R50, 0x1 ;  /* 0x000000321028e211 */ /* 0x000fc800078808ff */
[----:B-1----:R-:W-:Y:S02]  /*8670*/  @!P6 LEA.HI.X R41, R16, R48, R17, 0x1, P4 ;  /* 0x000000301029e211 */ /* 0x002fe400020f0c11 */
[----:B------:R-:W-:-:S03]  /*8680*/  ISETP.GE.AND P4, PT, R19, UR4, PT ;  /* 0x0000000413007c0c */ /* 0x000fc6000bf86270 */
[----:B0-----:R-:W-:Y:S01]  /*8690*/  @!P6 ST.E.128 desc[UR60][R40.64], R12 ;  /* 0x0000000c2800e985 */ /* 0x001fe2000c101d3c */
[----:B---3--:R-:W-:-:S03]  /*86a0*/  @!P5 LEA R42, P6, R201, R50, 0x1 ;  /* 0x00000032c92ad211 */ /* 0x008fc600078c08ff */
        /* <DEDUP_REMOVED lines=12> */
.L_x_1652:
[----:B------:R-:W-:Y:S05]  /*8770*/  BSYNC B0 ;  /* 0x0000000000007941 */ /* 0x000fea0003800000 */
.L_x_1651:
[----:B------:R-:W-:Y:S01]  /*8780*/  ISETP.GE.AND P4, PT, R99, 0x21, PT ;  /* 0x000000216300780c */ /* 0x000fe20003f86270 */
[----:B------:R2:W4:Y:S01]  /*8790*/  SHFL.IDX PT, R48, R11, 0x1, 0x181f ;  /* 0x00381f000b307f89 */ /* 0x00052200000e0000 */
[----:B------:R-:W-:Y:S03]  /*87a0*/  BSSY B0, `(.L_x_1653) ;  /* 0x0000018000007945 */ /* 0x000fe60003800000 */
[----:B------:R-:W0:Y:S08]  /*87b0*/  SHFL.IDX PT, R46, R46, 0x1, 0x181f ;  /* 0x00381f002e2e7f89 */ /* 0x000e3000000e0000 */
[----:B--2---:R-:W-:Y:S05]  /*87c0*/  @!P4 BRA `(.L_x_1654) ;  /* 0x000000000054c947 */ /* 0x004fea0003800000 */
[----:B------:R-:W-:Y:S02]  /*87d0*/  ULDC UR4, c[0x0][0x2f4] ;  /* 0x0000bd0000047ab9 */ /* 0x000fe40000000800 */
[----:B------:R-:W-:Y:S02]  /*87e0*/  ISETP.GE.AND P6, PT, R16, UR4, PT ;  /* 0x0000000410007c0c */ /* 0x000fe4000bfc6270 */
[----:B------:R-:W-:-:S11]  /*87f0*/  ISETP.GE.AND P5, PT, R219, UR4, PT ;  /* 0x00000004db007c0c */ /* 0x000fd6000bfa6270 */
[----:B0-----:R-:W0:Y:S01]  /*8800*/  @!P6 LDS.128 R12, [R94+0x1400] ;  /* 0x001400005e0ce984 */ /* 0x001e220000000c00 */
[----:B------:R-:W-:-:S04]  /*8810*/  @!P6 LEA R40, P4, R16, R46, 0x1 ;  /* 0x0000002e1028e211 */ /* 0x000fc800078808ff */
[----:B-1--4-:R-:W-:Y:S02]  /*8820*/  @!P6 LEA.HI.X R41, R16, R48, R17, 0x1, P4 ;  /* 0x000000301029e211 */ /* 0x012fe400020f0c11 */
        /* <DEDUP_REMOVED lines=15> */
.L_x_1654:
[----:B------:R-:W-:Y:S05]  /*8920*/  BSYNC B0 ;  /* 0x0000000000007941 */ /* 0x000fea0003800000 */
.L_x_1653:
[----:B0-2---:R-:W2:Y:S01]  /*8930*/  LDL.LU R12, [R1+0x1c] ;  /* 0x00001c00010c7983 */ /* 0x005ea20000300800 */
[----:B------:R-:W-:Y:S02]  /*8940*/  VIADD R200, R200, 0x1 ;  /* 0x00000001c8c87836 */ /* 0x000fe40000000000 */
[----:B------:R-:W-:Y:S01]  /*8950*/  @!P0 VIADD R90, R90, 0x308c0 ;  /* 0x000308c05a5a8836 */ /* 0x000fe20000000000 */
[----:B------:R-:W-:Y:S01]  /*8960*/  @!PT LDS RZ, [RZ] ;  /* 0x00000000fffff984 */ /* 0x000fe20000000800 */
[----:B------:R-:W-:Y:S01]  /*8970*/  @!PT LDS RZ, [RZ] ;  /* 0x00000000fffff984 */ /* 0x000fe20000000800 */
[----:B------:R-:W-:Y:S01]  /*8980*/  @!PT LDS RZ, [RZ] ;  /* 0x00000000fffff984 */ /* 0x000fe20000000800 */
[----:B------:R-:W-:Y:S01]  /*8990*/  @!PT LDS RZ, [RZ] ;  /* 0x00000000fffff984 */ /* 0x000fe20000000800 */
[----:B------:R0:W-:Y:S06]  /*89a0*/  MEMBAR.ALL.CTA ;  /* 0x0000000000007992 */ /* 0x0001ec0000008000 */
[----:B0-----:R-:W0:Y:S02]  /*89b0*/  FENCE.VIEW.ASYNC.S ;  /* 0x00000000000073c6 */ /* 0x001e240000000000 */
[----:B0-----:R0:W-:Y:S01]  /*89c0*/  BAR.SYNC.DEFER_BLOCKING R98, 0x80 ;  /* 0x000200620000751d */ /* 0x0011e20000010000 */
[----:B------:R-:W-:-:S02]  /*89d0*/  ISETP.NE.AND P4, PT, R200, 0x2, PT ;  /* 0x00000002c800780c */ /* 0x000fc40003f85270 */
[----:B------:R-:W-:Y:S02]  /*89e0*/  @!P0 PRMT R90, RZ, 0x654, R90 ;  /* 0x00000654ff5a8816 */ /* 0x000fe4000000005a */
[----:B------:R-:W-:Y:S02]  /*89f0*/  SEL R11, RZ, 0x1, P4 ;  /* 0x00000001ff0b7807 */ /* 0x000fe40002000000 */
[----:B------:R-:W-:Y:S01]  /*8a00*/  SEL R200, R200, RZ, P4 ;  /* 0x000000ffc8c87207 */ /* 0x000fe20002000000 */
[----:B------:R0:W-:Y:S01]  /*8a10*/  @!P0 SYNCS.ARRIVE.TRANS64.RED.A1T0 RZ, [R90+URZ], RZ ;  /* 0x000000ff5aff89a7 */ /* 0x0001e2000810043f */
[----:B------:R-:W-:Y:S02]  /*8a20*/  PLOP3.LUT P0, PT, PT, PT, PT, 0x8, 0x0 ;  /* 0x000000000000781c */ /* 0x000fe40003f0e170 */
[----:B--2---:R-:W-:-:S05]  /*8a30*/  LOP3.LUT R12, R12, R11, RZ, 0x3c, !PT ;  /* 0x0000000b0c0c7212 */ /* 0x004fca00078e3cff */
[----:B------:R0:W-:Y:S01]  /*8a40*/  STL [R1+0x1c], R12 ;  /* 0x00001c0c01007387 */ /* 0x0001e20000100800 */
[----:B------:R-:W-:Y:S05]  /*8a50*/  @P3 BRA `(.L_x_1655) ;  /* 0xffffff9c00583947 */ /* 0x000fea000383ffff */
.L_x_1569:
[----:B------:R-:W2:Y:S01]  /*8a60*/  LDL R11, [R1+0x48] ;  /* 0x00004800010b7983 */ /* 0x000ea20000100800 */
[----:B------:R-:W1:Y:S01]  /*8a70*/  LDC R0, c[0x0][0x448] ;  /* 0x00011200ff007b82 */ /* 0x000e620000000800 */
[----:B------:R-:W-:Y:S01]  /*8a80*/  IADD3 R5, R220, 0x1, -R218 ;  /* 0x00000001dc057810 */ /* 0x000fe20007ffe8da */
[----:B------:R-:W-:Y:S06]  /*8a90*/  BSSY B0, `(.L_x_1656) ;  /* 0x000000d000007945 */ /* 0x000fec0003800000 */
[----:B------:R-:W3:Y:S01]  /*8aa0*/  LDC.64 R6, c[0x0][0x9e0] ;  /* 0x00027800ff067b82 */ /* 0x000ee20000000a00 */
[----:B-1----:R-:W-:-:S02]  /*8ab0*/  ISETP.NE.AND P1, PT, R0, 0x1, PT ;  /* 0x000000010000780c */ /* 0x002fc40003f25270 */
[----:B---3--:R-:W-:-:S11]  /*8ac0*/  ISETP.GE.AND P2, PT, R7, 0x1, PT ;  /* 0x000000010700780c */ /* 0x008fd60003f46270 */
[----:B------:R-:W1:Y:S08]  /*8ad0*/  @P1 LDC R3, c[0x0][0x44c] ;  /* 0x00011300ff031b82 */ /* 0x000e700000000800 */
[----:B------:R-:W3:Y:S01]  /*8ae0*/  @P1 LDC R2, c[0x0][0x450] ;  /* 0x00011400ff021b82 */ /* 0x000ee20000000800 */
[----:B--2---:R-:W-:-:S04]  /*8af0*/  VIADD R0, R11, 0x7f ;  /* 0x0000007f0b007836 */ /* 0x004fc80000000000 */
[----:B-1----:R-:W-:-:S05]  /*8b00*/  @P1 IMAD.HI.U32 R3, R0, R3, RZ ;  /* 0x0000000300031227 */ /* 0x002fca00078e00ff */
[----:B---3--:R-:W-:-:S05]  /*8b10*/  @P1 SHF.R.U32.HI R0, RZ, R2, R3 ;  /* 0x00000002ff001219 */ /* 0x008fca0000011603 */
[----:B------:R-:W-:Y:S01]  /*8b20*/  IMAD.IADD R3, R5, 0x1, R0 ;  /* 0x0000000105037824 */ /* 0x000fe200078e0200 */
[----:B------:R-:W-:Y:S06]  /*8b30*/  @P0 BRA `(.L_x_1657) ;  /* 0x0000000000080947 */ /* 0x000fec0003800000 */
[----:B------:R-:W1:Y:S02]  /*8b40*/  FENCE.VIEW.ASYNC.G ;  /* 0x00000000000073c6 */ /* 0x000e640000000100 */
[----:B-1----:R-:W-:Y:S06]  /*8b50*/  BAR.ARV 0xc, 0x180 ;  /* 0x0306000000007b1d */ /* 0x002fec0000002000 */
.L_x_1657:
[----:B------:R-:W-:Y:S05]  /*8b60*/  BSYNC B0 ;  /* 0x0000000000007941 */ /* 0x000fea0003800000 */
.L_x_1656:
[----:B------:R-:W-:Y:S01]  /*8b70*/  IMAD.IADD R0, R3, 0x1, R6 ;  /* 0x0000000103007824 */ /* 0x000fe200078e0206 */
[----:B------:R-:W-:Y:S06]  /*8b80*/  @!P2 BRA `(.L_x_1658) ;  /* 0x000000000048a947 */ /* 0x000fec0003800000 */
[C---:B------:R-:W-:Y:S01]  /*8b90*/  ISETP.GT.AND P0, PT, R3.reuse, RZ, PT ;  /* 0x000000ff0300720c */ /* 0x040fe20003f04270 */
[----:B------:R-:W-:Y:S01]  /*8ba0*/  BSSY B0, `(.L_x_1659) ;  /* 0x000000e000007945 */ /* 0x000fe20003800000 */
[----:B------:R-:W-:-:S11]  /*8bb0*/  VIADD R2, R3, 0xffffffff ;  /* 0xffffffff03027836 */ /* 0x000fd60000000000 */
[----:B------:R-:W-:Y:S05]  /*8bc0*/  @P0 BRA `(.L_x_1660) ;  /* 0x00000000001c0947 */ /* 0x000fea0003800000 */
[----:B------:R-:W-:Y:S01]  /*8bd0*/  ISETP.NE.AND P0, PT, R7, 0x1, PT ;  /* 0x000000010700780c */ /* 0x000fe20003f05270 */
[----:B------:R-:W-:-:S12]  /*8be0*/  IMAD.MOV R3, RZ, RZ, -R3 ;  /* 0x000000ffff037224 */ /* 0x000fd800078e0a03 */
[----:B------:R-:W1:Y:S02]  /*8bf0*/  @P0 LDC.64 R4, c[0x0][0x9e8] ;  /* 0x00027a00ff040b82 */ /* 0x000e640000000a00 */
[----:B-1----:R-:W-:-:S05]  /*8c00*/  @P0 IMAD.HI.U32 R2, R3, R4, RZ ;  /* 0x0000000403020227 */ /* 0x002fca00078e00ff */
[----:B------:R-:W-:-:S04]  /*8c10*/  @P0 SHF.R.U32.HI R3, RZ, R5, R2 ;  /* 0x00000005ff030219 */ /* 0x000fc80000011602 */
[----:B------:R-:W-:Y:S01]  /*8c20*/  LOP3.LUT R2, RZ, R3, RZ, 0x33, !PT ;  /* 0x00000003ff027212 */ /* 0x000fe200078e33ff */
[----:B------:R-:W-:Y:S06]  /*8c30*/  BRA `(.L_x_1661) ;  /* 0x0000000000107947 */ /* 0x000fec0003800000 */
.L_x_1660:
[----:B------:R-:W-:-:S13]  /*8c40*/  ISETP.NE.AND P0, PT, R7, 0x1, PT ;  /* 0x000000010700780c */ /* 0x000fda0003f05270 */
[----:B------:R-:W1:Y:S02]  /*8c50*/  @P0 LDC.64 R4, c[0x0][0x9e8] ;  /* 0x00027a00ff040b82 */ /* 0x000e640000000a00 */
[----:B-1----:R-:W-:-:S05]  /*8c60*/  @P0 IMAD.HI.U32 R4, R2, R4, RZ ;  /* 0x0000000402040227 */ /* 0x002fca00078e00ff */
[----:B------:R-:W-:-:S07]  /*8c70*/  @P0 SHF.R.U32.HI R2, RZ, R5, R4 ;  /* 0x00000005ff020219 */ /* 0x000fce0000011604 */
.L_x_1661:
[----:B------:R-:W-:Y:S05]  /*8c80*/  BSYNC B0 ;  /* 0x0000000000007941 */ /* 0x000fea0003800000 */
.L_x_1659:
[----:B------:R-:W-:-:S05]  /*8c90*/  IMAD R3, R2, R7, R7 ;  /* 0x0000000702037224 */ /* 0x000fca00078e0207 */
[----:B------:R-:W-:-:S07]  /*8ca0*/  VIMNMX R0, R0, R3, PT ;  /* 0x0000000300007248 */ /* 0x000fce0003fe0100 */
.L_x_1658:
[----:B------:R-:W1:Y:S01]  /*8cb0*/  @P1 LDC R2, c[0x0][0x44c] ;  /* 0x00011300ff021b82 */ /* 0x000e620000000800 */
[----:B------:R-:W-:Y:S01]  /*8cc0*/  VIADD R0, R0, 0x3f ;  /* 0x0000003f00007836 */ /* 0x000fe20000000000 */
[----:B------:R-:W-:Y:S01]  /*8cd0*/  ULDC UR4, c[0x0][0x9dc] ;  /* 0x0002770000047ab9 */ /* 0x000fe20000000800 */
[----:B------:R-:W-:-:S03]  /*8ce0*/  IMAD.MOV.U32 R5, RZ, RZ, R11 ;  /* 0x000000ffff057224 */ /* 0x000fc600078e000b */
[----:B------:R-:W-:Y:S02]  /*8cf0*/  SHF.R.S32.HI R3, RZ, 0x1f, R0 ;  /* 0x0000001fff037819 */ /* 0x000fe40000011400 */
[----:B------:R-:W2:Y:S02]  /*8d00*/  @P1 LDC R9, c[0x0][0x450] ;  /* 0x00011400ff091b82 */ /* 0x000ea40000000800 */
[----:B------:R-:W-:-:S04]  /*8d10*/  LEA.HI R3, R3, R0, RZ, 0x6 ;  /* 0x0000000003037211 */ /* 0x000fc800078f30ff */
[----:B------:R-:W-:-:S04]  /*8d20*/  SHF.R.S32.HI R0, RZ, 0x6, R3 ;  /* 0x00000006ff007819 */ /* 0x000fc80000011403 */
[----:B------:R-:W-:Y:S01]  /*8d30*/  VIMNMX R97, R97, R0, PT ;  /* 0x0000000061617248 */ /* 0x000fe20003fe0100 */
[----:B-1----:R-:W-:-:S05]  /*8d40*/  @P1 IMAD.HI.U32 R2, R11, R2, RZ ;  /* 0x000000020b021227 */ /* 0x002fca00078e00ff */
[----:B--2---:R-:W-:-:S05]  /*8d50*/  @P1 SHF.R.U32.HI R5, RZ, R9, R2 ;  /* 0x00000009ff051219 */ /* 0x004fca0000011602 */
        /* <DEDUP_REMOVED lines=13> */
.L_x_1664:
[----:B------:R-:W-:-:S13]  /*8e30*/  ISETP.NE.AND P0, PT, R7, 0x1, PT ;  /* 0x000000010700780c */ /* 0x000fda0003f05270 */
[----:B------:R-:W1:Y:S02]  /*8e40*/  @P0 LDC.64 R4, c[0x0][0x9e8] ;  /* 0x00027a00ff040b82 */ /* 0x000e640000000a00 */
[----:B-1----:R-:W-:-:S05]  /*8e50*/  @P0 IMAD.HI.U32 R0, R2, R4, RZ ;  /* 0x0000000402000227 */ /* 0x002fca00078e00ff */
[----:B------:R-:W-:-:S07]  /*8e60*/  @P0 SHF.R.U32.HI R2, RZ, R5, R0 ;  /* 0x00000005ff020219 */ /* 0x000fce0000011600 */
.L_x_1665:
[----:B------:R-:W-:Y:S05]  /*8e70*/  BSYNC B0 ;  /* 0x0000000000007941 */ /* 0x000fea0003800000 */
.L_x_1663:
[----:B------:R-:W-:-:S05]  /*8e80*/  IMAD R2, R2, R7, RZ ;  /* 0x0000000702027224 */ /* 0x000fca00078e02ff */
[----:B------:R-:W-:-:S07]  /*8e90*/  VIMNMX R3, R3, R2, !PT ;  /* 0x0000000203037248 */ /* 0x000fce0007fe0100 */
.L_x_1662:
[----:B------:R-:W-:Y:S01]  /*8ea0*/  SHF.R.S32.HI R2, RZ, 0x1f, R3 ;  /* 0x0000001fff027819 */ /* 0x000fe20000011403 */
[----:B------:R-:W-:Y:S01]  /*8eb0*/  IMAD.MOV.U32 R0, RZ, RZ, RZ ;  /* 0x000000ffff007224 */ /* 0x000fe200078e00ff */
[----:B------:R-:W-:Y:S02]  /*8ec0*/  PLOP3.LUT P0, PT, PT, PT, PT, 0x80, 0x0 ;  /* 0x000000000000781c */ /* 0x000fe40003f0f070 */
[----:B------:R-:W-:Y:S02]  /*8ed0*/  CS2R R4, SRZ ;  /* 0x0000000000047805 */ /* 0x000fe4000001ff00 */
[----:B------:R-:W-:Y:S02]  /*8ee0*/  LEA.HI R6, R2, R3, RZ, 0x6 ;  /* 0x0000000302067211 */ /* 0x000fe400078f30ff */
[----:B------:R-:W-:Y:S02]  /*8ef0*/  CS2R R150, SRZ ;  /* 0x0000000000967805 */ /* 0x000fe4000001ff00 */
[----:B------:R-:W-:-:S02]  /*8f00*/  CS2R R148, SRZ ;  /* 0x0000000000947805 */ /* 0x000fc4000001ff00 */
[----:B------:R-:W-:Y:S02]  /*8f10*/  CS2R R146, SRZ ;  /* 0x0000000000927805 */ /* 0x000fe4000001ff00 */
[----:B------:R-:W-:Y:S02]  /*8f20*/  SHF.R.S32.HI R6, RZ, 0x6, R6 ;  /* 0x00000006ff067819 */ /* 0x000fe40000011406 */
[----:B------:R-:W-:Y:S02]  /*8f30*/  CS2R R144, SRZ ;  /* 0x0000000000907805 */ /* 0x000fe4000001ff00 */
[----:B------:R-:W-:Y:S02]  /*8f40*/  CS2R R142, SRZ ;  /* 0x00000000008e7805 */ /* 0x000fe4000001ff00 */
[----:B------:R-:W-:Y:S02]  /*8f50*/  CS2R R140, SRZ ;  /* 0x00000000008c7805 */ /* 0x000fe4000001ff00 */
[----:B------:R-:W-:-:S02]  /*8f60*/  VIMNMX R7, RZ, R6, !PT ;  /* 0x00000006ff077248 */ /* 0x000fc40007fe0100 */
[----:B------:R-:W-:Y:S02]  /*8f70*/  CS2R R138, SRZ ;  /* 0x00000000008a7805 */ /* 0x000fe4000001ff00 */
[----:B------:R-:W-:Y:S02]  /*8f80*/  CS2R R136, SRZ ;  /* 0x0000000000887805 */ /* 0x000fe4000001ff00 */
[----:B------:R-:W-:Y:S02]  /*8f90*/  CS2R R134, SRZ ;  /* 0x0000000000867805 */ /* 0x000fe4000001ff00 */
[----:B------:R-:W-:Y:S01]  /*8fa0*/  ISETP.GT.AND P1, PT, R97, R7, PT ;  /* 0x000000076100720c */ /* 0x000fe20003f24270 */
[----:B------:R1:W-:Y:S01]  /*8fb0*/  STL [R1+0x64], R7 ;  /* 0x0000640701007387 */ /* 0x0003e20000100800 */
[----:B------:R-:W-:Y:S02]  /*8fc0*/  CS2R R132, SRZ ;  /* 0x0000000000847805 */ /* 0x000fe4000001ff00 */
[----:B------:R-:W-:-:S02]  /*8fd0*/  CS2R R100, SRZ ;  /* 0x0000000000647805 */ /* 0x000fc4000001ff00 */
[----:B------:R-:W-:Y:S02]  /*8fe0*/  CS2R R92, SRZ ;  /* 0x00000000005c7805 */ /* 0x000fe4000001ff00 */
[----:B------:R-:W-:Y:S01]  /*8ff0*/  CS2R R108, SRZ ;  /* 0x00000000006c7805 */ /* 0x000fe2000001ff00 */
[----:B------:R-:W-:Y:S01]  /*9000*/  IMAD.MOV.U32 R172, RZ, RZ, RZ ;  /* 0x000000ffffac7224 */ /* 0x000fe200078e00ff */
        /* <DEDUP_REMOVED lines=16> */
[----:B----4-:R-:W-:Y:S02]  /*9110*/  CS2R R48, SRZ ;  /* 0x0000000000307805 */ /* 0x010fe4000001ff00 */
[----:B------:R-:W-:Y:S02]  /*9120*/  CS2R R168, SRZ ;  /* 0x0000000000a87805 */ /* 0x000fe4000001ff00 */
[----:B------:R-:W-:Y:S02]  /*9130*/  CS2R R44, SRZ ;  /* 0x00000000002c7805 */ /* 0x000fe4000001ff00 */
[----:B------:R-:W-:Y:S02]  /*9140*/  CS2R R40, SRZ ;  /* 0x0000000000287805 */ /* 0x000fe4000001ff00 */
[----:B0-----:R-:W-:Y:S02]  /*9150*/  CS2R R98, SRZ ;  /* 0x0000000000627805 */ /* 0x001fe4000001ff00 */
        /* <DEDUP_REMOVED lines=29> */
[----:B------:R-:W-:Y:S01]  /*9330*/  CS2R R24, SRZ ;  /* 0x0000000000187805 */ /* 0x000fe2000001ff00 */
[----:B-1----:R-:W-:Y:S06]  /*9340*/  @!P1 BRA `(.L_x_1666) ;  /* 0x0000017000889947 */ /* 0x002fec0003800000 */
[----:B------:R-:W2:Y:S01]  /*9350*/  LDL R7, [R1+0xa8] ;  /* 0x0000a80001077983 */ /* 0x000ea20000100800 */
[----:B------:R-:W-:Y:S03]  /*9360*/  BSSY B6, `(.L_x_1667) ;  /* 0x000001c000067945 */ /* 0x000fe60003800000 */
[----:B--2---:R-:W0:Y:S02]  /*9370*/  SHFL.IDX PT, R0, R7, RZ, 0x1f ;  /* 0x00001fff07007589 */ /* 0x004e2400000e0000 */
[----:B0-----:R-:W-:-:S04]  /*9380*/  LEA.HI R2, R0, R0, RZ, 0x1 ;  /* 0x0000000000027211 */ /* 0x001fc800078f08ff */
[----:B------:R-:W-:Y:S01]  /*9390*/  LOP3.LUT R3, R2, 0x1e, RZ, 0xc0, !PT ;  /* 0x0000001e02037812 */ /* 0x000fe200078ec0ff */
[----:B------:R-:W-:-:S04]  /*93a0*/  VIADD R2, R18, 0x10400 ;  /* 0x0001040012027836 */ /* 0x000fc80000000000 */
[----:B------:R-:W-:Y:S01]  /*93b0*/  IMAD.IADD R3, R0, 0x1, -R3 ;  /* 0x0000000100037824 */ /* 0x000fe200078e0a03 */
[----:B------:R-:W-:-:S03]  /*93c0*/  LOP3.LUT P0, RZ, R2, 0x3ff, RZ, 0xc0, !PT ;  /* 0x000003ff02ff7812 */ /* 0x000fc6000780c0ff */
[----:B------:R-:W-:Y:S01]  /*93d0*/  IMAD R3, R3, 0x2000, R2 ;  /* 0x0000200003037824 */ /* 0x000fe200078e0202 */
[----:B------:R-:W-:-:S04]  /*93e0*/  P2R R24, PR, RZ, 0x1 ;  /* 0x00000001ff187803 */ /* 0x000fc80000000000 */
[----:B------:R-:W-:-:S04]  /*93f0*/  SHF.R.U32.HI R2, RZ, 0x4, R3 ;  /* 0x00000004ff027819 */ /* 0x000fc80000011603 */
[----:B------:R-:W-:Y:S01]  /*9400*/  LOP3.LUT R2, R2, 0x3fff, RZ, 0xc0, !PT ;  /* 0x00003fff02027812 */ /* 0x000fe200078ec0ff */
[----:B------:R-:W-:Y:S06]  /*9410*/  @!P0 BRA `(.L_x_1668) ;  /* 0x0000000000408947 */ /* 0x000fec0003800000 */
        /* <DEDUP_REMOVED lines=16> */
.L_x_1668:
[----:B------:R-:W-:Y:S05]  /*9520*/  BSYNC B6 ;  /* 0x0000000000067941 */ /* 0x000fea0003800000 */
.L_x_1667:
        /* <DEDUP_REMOVED lines=13> */
.L_x_1672:
[----:B-1----:R1:W2:Y:S02]  /*9600*/  SYNCS.PHASECHK.TRANS64.TRYWAIT P0, [R18+URZ+0x30800], R3 ;  /* 0x03080003120075a7 */ /* 0x0022a4000800017f */
[----:B--2---:R-:W-:Y:S05]  /*9610*/  @!P0 NANOSLEEP.SYNCS 0x989680 ;  /* 0x009896800000895d */ /* 0x004fea0003900000 */
[----:B------:R-:W2:Y:S02]  /*9620*/  @!P0 SYNCS.PHASECHK.TRANS64 P0, [R18+URZ+0x30800], R3 ;  /* 0x03080003120085a7 */ /* 0x000ea4000800007f */
[----:B--2---:R-:W-:Y:S05]  /*9630*/  @!P0 BRA `(.L_x_1672) ;  /* 0xfffffffc00f08947 */ /* 0x004fea000383ffff */
.L_x_1671:
[----:B------:R-:W-:Y:S05]  /*9640*/  BSYNC B0 ;  /* 0x0000000000007941 */ /* 0x000fea0003800000 */
.L_x_1670:
[----:B------:R-:W-:Y:S05]  /*9650*/  BRA `(.L_x_1673) ;  /* 0x0000009c00807947 */ /* 0x000fea0003800000 */
.L_x_1669:
[----:B------:R-:W-:Y:S01]  /*9660*/  ISETP.NE.AND P0, PT, R24, RZ, PT ;  /* 0x000000ff1800720c */ /* 0x000fe20003f05270 */
[----:B------:R-:W-:Y:S01]  /*9670*/  ULDC.64 UR4, c[0x0][0x3f8] ;  /* 0x0000fe0000047ab9 */ /* 0x000fe20000000a00 */
[----:B-----5:R-:W-:Y:S01]  /*9680*/  SHF.R.S32.HI R0, RZ, 0x1f, R96 ;  /* 0x0000001fff007819 */ /* 0x020fe20000011460 */
[----:B------:R-:W-:Y:S01]  /*9690*/  ULDC.64 UR6, c[0x0][0x408] ;  /* 0x0001020000067ab9 */ /* 0x000fe20000000a00 */
[----:B------:R-:W-:Y:S01]  /*96a0*/  IMAD.WIDE.U32 R24, R96, UR4, RZ ;  /* 0x0000000460187c25 */ /* 0x000fe2000f8e00ff */
[----:B------:R-:W-:Y:S03]  /*96b0*/  BSSY B6, `(.L_x_1674) ;  /* 0x0000019000067945 */ /* 0x000fe60003800000 */
[C---:B------:R-:W-:Y:S02]  /*96c0*/  IMAD R3, R0.reuse, UR4, RZ ;  /* 0x0000000400037c24 */ /* 0x040fe4000f8e02ff */
[----:B------:R-:W-:-:S02]  /*96d0*/  IMAD R5, R0, UR6, RZ ;  /* 0x0000000600057c24 */ /* 0x000fc4000f8e02ff */
[C---:B------:R-:W-:Y:S02]  /*96e0*/  IMAD R3, R96.reuse, UR5, R3 ;  /* 0x0000000560037c24 */ /* 0x040fe4000f8e0203 */
[C---:B------:R-:W-:Y:S02]  /*96f0*/  IMAD R5, R96.reuse, UR7, R5 ;  /* 0x0000000760057c24 */ /* 0x040fe4000f8e0205 */
[----:B------:R-:W-:-:S04]  /*9700*/  IMAD.WIDE.U32 R26, R96, UR6, RZ ;  /* 0x00000006601a7c25 */ /* 0x000fc8000f8e00ff */
[----:B------:R-:W-:Y:S02]  /*9710*/  IMAD.IADD R29, R3, 0x1, R25 ;  /* 0x00000001031d7824 */ /* 0x000fe400078e0219 */
[----:B------:R-:W-:Y:S01]  /*9720*/  IMAD.IADD R31, R5, 0x1, R27 ;  /* 0x00000001051f7824 */ /* 0x000fe200078e021b */
        /* <DEDUP_REMOVED lines=16> */
[----:B-1----:R-:W-:Y:S05]  /*9830*/  CALL.ABS.NOINC R14 ;  /* 0x000000000e007343 */ /* 0x002fea0003c00000 */
.L_x_1675:
[----:B------:R-:W-:Y:S05]  /*9840*/  BSYNC B6 ;  /* 0x0000000000067941 */ /* 0x000fea0003800000 */
.L_x_1674:
[----:B------:R-:W2:Y:S01]  /*9850*/  LDL R149, [R1+0x48] ;  /* 0x0000480001957983 */ /* 0x000ea20000100800 */
[----:B------:R-:W-:-:S03]  /*9860*/  ULDC.U8 UR4, c[0x0][0x410] ;  /* 0x0001040000047ab9 */ /* 0x000fc60000000000 */
[----:B------:R-:W2:Y:S04]  /*9870*/  LDL R128, [R1+0x10] ;  /* 0x0000100001807983 */ /* 0x000ea80000100800 */
[----:B------:R-:W3:Y:S01]  /*9880*/  LDL R21, [R1+0x68] ;  /* 0x0000680001157983 */ /* 0x000ee20000100800 */
[----:B------:R-:W-:Y:S01]  /*9890*/  ISETP.NE.AND P0, PT, RZ, UR4, PT ;  /* 0x00000004ff007c0c */ /* 0x000fe2000bf05270 */
[----:B------:R-:W-:Y:S01]  /*98a0*/  BSSY B0, `(.L_x_1676) ;  /* 0x00009b3000007945 */ /* 0x000fe20003800000 */
[C---:B--2---:R-:W-:Y:S02]  /*98b0*/  IMAD.IADD R84, R128.reuse, 0x1, R149 ;  /* 0x0000000180547824 */ /* 0x044fe400078e0295 */
[C---:B------:R-:W-:Y:S02]  /*98c0*/  VIADD R20, R128.reuse, 0x40 ;  /* 0x0000004080147836 */ /* 0x040fe40000000000 */
[----:B------:R-:W-:-:S02]  /*98d0*/  VIADD R3, R128, 0x60 ;  /* 0x0000006080037836 */ /* 0x000fc40000000000 */
[----:B---3--:R-:W-:-:S05]  /*98e0*/  IMAD R7, R21, 0x20, R84 ;  /* 0x0000002015077824 */ /* 0x008fca00078e0254 */
[----:B------:R-:W-:Y:S05]  /*98f0*/  @!P0 BRA `(.L_x_1677) ;  /* 0x0000004c00488947 */ /* 0x000fea0003800000 */
[----:B------:R-:W0:Y:S01]  /*9900*/  LDC R111, c[0x0][0x448] ;  /* 0x00011200ff6f7b82 */ /* 0x000e220000000800 */
[----:B------:R-:W-:Y:S01]  /*9910*/  ULDC.64 UR4, c[0x0][0x3f8] ;  /* 0x0000fe0000047ab9 */ /* 0x000fe20000000a00 */
[----:B------:R-:W-:Y:S01]  /*9920*/  ULDC.64 UR6, c[0x0][0x408] ;  /* 0x0001020000067ab9 */ /* 0x000fe20000000a00 */
[----:B------:R-:W-:Y:S02]  /*9930*/  IMAD.MOV.U32 R4, RZ, RZ, R24 ;  /* 0x000000ffff047224 */ /* 0x000fe400078e0018 */
[----:B------:R-:W-:Y:S02]  /*9940*/  IMAD.MOV.U32 R8, RZ, RZ, R26 ;  /* 0x000000ffff087224 */ /* 0x000fe400078e001a */
[----:B------:R-:W-:Y:S02]  /*9950*/  IMAD.MOV.U32 R9, RZ, RZ, R31 ;  /* 0x000000ffff097224 */ /* 0x000fe400078e001f */
[----:B------:R-:W-:-:S04]  /*9960*/  IMAD.SHL.U32 R74, R21, 0x4, RZ ;  /* 0x00000004154a7824 */ /* 0x000fc800078e00ff */
[C---:B------:R-:W-:Y:S02]  /*9970*/  VIADD R73, R74.reuse, 0x40 ;  /* 0x000000404a497836 */ /* 0x040fe40000000000 */
[C---:B------:R-:W-:Y:S02]  /*9980*/  VIADD R72, R74.reuse, 0x60 ;  /* 0x000000604a487836 */ /* 0x040fe40000000000 */
[----:B------:R-:W-:Y:S01]  /*9990*/  VIADD R21, R74, 0x20 ;  /* 0x000000204a157836 */ /* 0x000fe20000000000 */
[----:B------:R-:W-:Y:S02]  /*99a0*/  SHF.R.S32.HI R88, RZ, 0x1f, R73 ;  /* 0x0000001fff587819 */ /* 0x000fe40000011449 */
[----:B------:R-:W-:Y:S02]  /*99b0*/  SHF.R.S32.HI R85, RZ, 0x1f, R72 ;  /* 0x0000001fff557819 */ /* 0x000fe40000011448 */
[----:B------:R-:W-:Y:S02]  /*99c0*/  SHF.R.S32.HI R86, RZ, 0x1f, R21 ;  /* 0x0000001fff567819 */ /* 0x000fe40000011415 */
[----:B0-----:R-:W-:-:S13]  /*99d0*/  ISETP.NE.AND P0, PT, R111, 0x1, PT ;  /* 0x000000016f00780c */ /* 0x001fda0003f05270 */
[----:B------:R-:W0:Y:S08]  /*99e0*/  @P0 LDC R0, c[0x0][0x44c] ;  /* 0x00011300ff000b82 */ /* 0x000e300000000800 */
[----:B------:R-:W1:Y:S01]  /*99f0*/  @P0 LDC R5, c[0x0][0x450] ;  /* 0x00011400ff050b82 */ /* 0x000e620000000800 */
[----:B0-----:R-:W-:-:S05]  /*9a00*/  @P0 IMAD.HI.U32 R0, R7, R0, RZ ;  /* 0x0000000007000227 */ /* 0x001fca00078e00ff */
[----:B-1----:R-:W-:Y:S01]  /*9a10*/  @P0 SHF.R.U32.HI R7, RZ, R5, R0 ;  /* 0x00000005ff070219 */ /* 0x002fe20000011600 */
[----:B------:R-:W-:-:S03]  /*9a20*/  IMAD.MOV.U32 R5, RZ, RZ, R29 ;  /* 0x000000ffff057224 */ /* 0x000fc600078e001d */
[----:B------:R-:W-:Y:S01]  /*9a30*/  SHF.R.S32.HI R0, RZ, 0x1f, R7 ;  /* 0x0000001fff007819 */ /* 0x000fe20000011407 */
[----:B------:R-:W-:-:S04]  /*9a40*/  IMAD.WIDE.U32 R4, R7, UR4, R4 ;  /* 0x0000000407047c25 */ /* 0x000fc8000f8e0004 */
[C---:B------:R-:W-:Y:S02]  /*9a50*/  IMAD R6, R0.reuse, UR4, RZ ;  /* 0x0000000400067c24 */ /* 0x040fe4000f8e02ff */
[----:B------:R-:W-:Y:S02]  /*9a60*/  IMAD R0, R0, UR6, RZ ;  /* 0x0000000600007c24 */ /* 0x000fe4000f8e02ff */
[C---:B------:R-:W-:Y:S01]  /*9a70*/  IMAD R11, R7.reuse, UR5, R6 ;  /* 0x00000005070b7c24 */ /* 0x040fe2000f8e0206 */
[----:B------:R-:W-:Y:S01]  /*9a80*/  ULDC.64 UR4, c[0x0][0x3e8] ;  /* 0x0000fa0000047ab9 */ /* 0x000fe20000000a00 */
[C---:B------:R-:W-:Y:S01]  /*9a90*/  IMAD.WIDE.U32 R8, R7.reuse, UR6, R8 ;  /* 0x0000000607087c25 */ /* 0x040fe2000f8e0008 */
[----:B------:R-:W-:Y:S01]  /*9aa0*/  LEA R6, P0, R4, UR4, 0x1 ;  /* 0x0000000404067c11 */ /* 0x000fe2000f8008ff */
[----:B------:R-:W-:Y:S02]  /*9ab0*/  UMOV UR4, 0xffffffff ;  /* 0xffffffff00047882 */ /* 0x000fe40000000000 */
[----:B------:R-:W-:Y:S01]  /*9ac0*/  IMAD R13, R7, UR7, R0 ;  /* 0x00000007070d7c24 */ /* 0x000fe2000f8e0200 */
[----:B------:R-:W-:Y:S01]  /*9ad0*/  ULDC.64 UR6, c[0x0][0x400] ;  /* 0x0001000000067ab9 */ /* 0x000fe20000000a00 */
[----:B------:R-:W-:Y:S01]  /*9ae0*/  IMAD.IADD R7, R5, 0x1, R11 ;  /* 0x0000000105077824 */ /* 0x000fe200078e020b */
[----:B------:R-:W-:Y:S01]  /*9af0*/  LEA R0, P1, R8, UR6, 0x1 ;  /* 0x0000000608007c11 */ /* 0x000fe2000f8208ff */
[----:B------:R-:W-:-:S03]  /*9b00*/  IMAD.IADD R5, R9, 0x1, R13 ;  /* 0x0000000109057824 */ /* 0x000fc600078e020d */
[----:B------:R-:W-:Y:S02]  /*9b10*/  LEA.HI.X R7, R4, UR5, R7, 0x1, P0 ;  /* 0x0000000504077c11 */ /* 0x000fe400080f0c07 */
[----:B------:R-:W-:Y:S01]  /*9b20*/  LEA.HI.X R8, R8, UR7, R5, 0x1, P1 ;  /* 0x0000000708087c11 */ /* 0x000fe200088f0c05 */
[----:B------:R-:W-:Y:S06]  /*9b30*/  BRA.DIV UR4, `(.L_x_1678) ;  /* 0x0000021a04647947 */ /* 0x000fec000b800000 */
[----:B------:R0:W1:Y:S04]  /*9b40*/  SHFL.IDX PT, R5, R7, RZ, 0x181f ;  /* 0x00181fff07057589 */ /* 0x00006800000e0000 */
[----:B------:R0:W2:Y:S04]  /*9b50*/  SHFL.IDX PT, R4, R6, RZ, 0x181f ;  /* 0x00181fff06047589 */ /* 0x0000a800000e0000 */
[----:B------:R0:W3:Y:S04]  /*9b60*/  SHFL.IDX PT, R9, R8, RZ, 0x181f ;  /* 0x00181fff08097589 */ /* 0x0000e800000e0000 */
[----:B------:R0:W4:Y:S02]  /*9b70*/  SHFL.IDX PT, R14, R0, RZ, 0x181f ;  /* 0x00181fff000e7589 */ /* 0x00012400000e0000 */
.L_x_2038:
[----:B------:R-:W-:Y:S01]  /*9b80*/  IMAD R111, R218, R111, RZ ;  /* 0x0000006fda6f7224 */ /* 0x000fe200078e02ff */
        /* <DEDUP_REMOVED lines=8> */
[----:B------:R-:W-:Y:S02]  /*9c10*/  CS2R R76, SRZ ;  /* 0x00000000004c7805 */ /* 0x000fe4000001ff00 */
[----:B------:R-:W-:-:S03]  /*9c20*/  CS2R R80, SRZ ;  /* 0x0000000000507805 */ /* 0x000fc6000001ff00 */
[----:B------:R-:W-:Y:S05]  /*9c30*/  @P0 BRA `(.L_x_1680) ;  /* 0x0000000000a80947 */ /* 0x000fea0003800000 */
[----:B------:R-:W-:Y:S01]  /*9c40*/  ULDC UR4, c[0x0][0x3f4] ;  /* 0x0000fd0000047ab9 */ /* 0x000fe20000000800 */
[----:B------:R-:W-:Y:S02]  /*9c50*/  CS2R R82, SRZ ;  /* 0x0000000000527805 */ /* 0x000fe4000001ff00 */
[----:B------:R-:W-:Y:S02]  /*9c60*/  ISETP.GE.AND P2, PT, R21, UR4, PT ;  /* 0x0000000415007c0c */ /* 0x000fe4000bf46270 */
[----:B------:R-:W-:Y:S02]  /*9c70*/  CS2R R80, SRZ ;  /* 0x0000000000507805 */ /* 0x000fe4000001ff00 */
[----:B------:R-:W-:Y:S02]  /*9c80*/  ISETP.GE.AND P1, PT, R73, UR4, PT ;  /* 0x0000000449007c0c */ /* 0x000fe4000bf26270 */
[----:B------:R-:W-:Y:S02]  /*9c90*/  ISETP.GE.AND P0, PT, R72, UR4, PT ;  /* 0x0000000448007c0c */ /* 0x000fe4000bf06270 */
[----:B------:R-:W-:-:S05]  /*9ca0*/  ISETP.GE.AND P3, PT, R74, UR4, PT ;  /* 0x000000044a007c0c */ /* 0x000fca000bf66270 */
[C---:B------:R-:W-:Y:S01]  /*9cb0*/  @!P2 IMAD.SHL.U32 R27, R21.reuse, 0x2, RZ ;  /* 0x00000002151ba824 */ /* 0x040fe200078e00ff */
[----:B------:R-:W-:-:S03]  /*9cc0*/  @!P2 SHF.L.U64.HI R32, R21, 0x1, R86 ;  /* 0x000000011520a819 */ /* 0x000fc60000010256 */
[C---:B------:R-:W-:Y:S01]  /*9cd0*/  @!P1 IMAD.SHL.U32 R11, R73.reuse, 0x2, RZ ;  /* 0x00000002490b9824 */ /* 0x040fe200078e00ff */
[----:B------:R-:W-:Y:S01]  /*9ce0*/  @!P1 SHF.L.U64.HI R34, R73, 0x1, R88 ;  /* 0x0000000149229819 */ /* 0x000fe20000010258 */
[----:B------:R-:W-:Y:S01]  /*9cf0*/  @!P0 IMAD.SHL.U32 R31, R72, 0x2, RZ ;  /* 0x00000002481f8824 */ /* 0x000fe200078e00ff */
[-C--:B--2---:R-:W-:Y:S01]  /*9d00*/  @!P2 IADD3 R24, P4, R4, R27.reuse, RZ ;  /* 0x0000001b0418a210 */ /* 0x084fe20007f9e0ff */
[----:B---3--:R-:W-:Y:S01]  /*9d10*/  @!P3 IMAD.MOV.U32 R15, RZ, RZ, R9 ;  /* 0x000000ffff0fb224 */ /* 0x008fe200078e0009 */
[----:B----4-:R-:W-:Y:S02]  /*9d20*/  @!P2 IADD3 R26, P6, R14, R27, RZ ;  /* 0x0000001b0e1aa210 */ /* 0x010fe40007fde0ff */
[-C--:B------:R-:W-:Y:S01]  /*9d30*/  @!P1 IADD3 R28, P5, R4, R11.reuse, RZ ;  /* 0x0000000b041c9210 */ /* 0x080fe20007fbe0ff */
[----:B-1----:R-:W-:Y:S01]  /*9d40*/  @!P2 IMAD.X R25, R5, 0x1, R32, P4 ;  /* 0x000000010519a824 */ /* 0x002fe200020e0620 */
[----:B------:R-:W-:Y:S01]  /*9d50*/  @!P1 IADD3 R30, P4, R14, R11, RZ ;  /* 0x0000000b0e1e9210 */ /* 0x000fe20007f9e0ff */
[----:B------:R-:W-:-:S04]  /*9d60*/  @!P3 IMAD.WIDE R10, R74, 0x2, R4 ;  /* 0x000000024a0ab825 */ /* 0x000fc800078e0204 */
[----:B------:R-:W-:Y:S01]  /*9d70*/  @!P3 IMAD.WIDE R12, R74, 0x2, R14 ;  /* 0x000000024a0cb825 */ /* 0x000fe200078e020e */
[----:B------:R-:W-:Y:S02]  /*9d80*/  CS2R R78, SRZ ;  /* 0x00000000004e7805 */ /* 0x000fe4000001ff00 */
[----:B------:R-:W-:Y:S02]  /*9d90*/  CS2R R76, SRZ ;  /* 0x00000000004c7805 */ /* 0x000fe4000001ff00 */
[----:B------:R-:W-:Y:S01]  /*9da0*/  CS2R R70, SRZ ;  /* 0x0000000000467805 */ /* 0x000fe2000001ff00 */
[----:B------:R-:W-:Y:S01]  /*9db0*/  @!P2 IMAD.X R27, R9, 0x1, R32, P6 ;  /* 0x00000001091ba824 */ /* 0x000fe200030e0620 */
[-C--:B------:R-:W-:Y:S01]  /*9dc0*/  @!P0 IADD3 R4, P6, R4, R31.reuse, RZ ;  /* 0x0000001f04048210 */ /* 0x080fe20007fde0ff */
[----:B------:R-:W-:Y:S01]  /*9dd0*/  @!P1 IMAD.X R29, R5, 0x1, R34, P5 ;  /* 0x00000001051d9824 */ /* 0x000fe200028e0622 */
[----:B------:R-:W-:Y:S02]  /*9de0*/  @!P0 IADD3 R14, P5, R14, R31, RZ ;  /* 0x0000001f0e0e8210 */ /* 0x000fe40007fbe0ff */
[----:B------:R-:W-:-:S02]  /*9df0*/  CS2R R68, SRZ ;  /* 0x0000000000447805 */ /* 0x000fc4000001ff00 */
[----:B------:R-:W-:Y:S02]  /*9e00*/  @!P0 SHF.L.U64.HI R32, R72, 0x1, R85 ;  /* 0x0000000148208819 */ /* 0x000fe40000010255 */
[----:B------:R-:W-:Y:S02]  /*9e10*/  CS2R R60, SRZ ;  /* 0x00000000003c7805 */ /* 0x000fe4000001ff00 */
[----:B------:R-:W-:Y:S01]  /*9e20*/  CS2R R62, SRZ ;  /* 0x00000000003e7805 */ /* 0x000fe2000001ff00 */
[----:B------:R-:W-:Y:S01]  /*9e30*/  @!P1 IMAD.X R31, R9, 0x1, R34, P4 ;  /* 0x00000001091f9824 */ /* 0x000fe200020e0622 */
[----:B------:R1:W5:Y:S01]  /*9e40*/  @!P3 LD.E.64 R82, desc[UR60][R10.64] ;  /* 0x0000003c0a52b980 */ /* 0x000362000c101b00 */
[--C-:B------:R-:W-:Y:S02]  /*9e50*/  @!P0 IMAD.X R5, R5, 0x1, R32.reuse, P6 ;  /* 0x0000000105058824 */ /* 0x100fe400030e0620 */
[----:B------:R-:W-:Y:S01]  /*9e60*/  @!P0 IMAD.X R15, R9, 0x1, R32, P5 ;  /* 0x00000001090f8824 */ /* 0x000fe200028e0620 */
[----:B------:R1:W5:Y:S04]  /*9e70*/  @!P3 LD.E.64 R80, desc[UR60][R12.64] ;  /* 0x0000003c0c50b980 */ /* 0x000368000c101b00 */
[----:B------:R1:W5:Y:S04]  /*9e80*/  @!P2 LD.E.64 R78, desc[UR60][R24.64] ;  /* 0x0000003c184ea980 */ /* 0x000368000c101b00 */
[----:B------:R1:W5:Y:S04]  /*9e90*/  @!P2 LD.E.64 R76, desc[UR60][R26.64] ;  /* 0x0000003c1a4ca980 */ /* 0x000368000c101b00 */
[----:B------:R1:W5:Y:S04]  /*9ea0*/  @!P1 LD.E.64 R70, desc[UR60][R28.64] ;  /* 0x0000003c1c469980 */ /* 0x000368000c101b00 */
[----:B------:R1:W5:Y:S04]  /*9eb0*/  @!P1 LD.E.64 R68, desc[UR60][R30.64] ;  /* 0x0000003c1e449980 */ /* 0x000368000c101b00 */
[----:B------:R1:W5:Y:S04]  /*9ec0*/  @!P0 LD.E.64 R60, desc[UR60][R4.64] ;  /* 0x0000003c043c8980 */ /* 0x000368000c101b00 */
[----:B------:R1:W5:Y:S02]  /*9ed0*/  @!P0 LD.E.64 R62, desc[UR60][R14.64] ;  /* 0x0000003c0e3e8980 */ /* 0x000364000c101b00 */
.L_x_1680:
[----:B------:R-:W-:Y:S05]  /*9ee0*/  BSYNC B1 ;  /* 0x0000000000017941 */ /* 0x000fea0003800000 */
.L_x_1679:
[----:B-12--5:R-:W-:Y:S01]  /*9ef0*/  IMAD.MOV.U32 R4, RZ, RZ, R60 ;  /* 0x000000ffff047224 */ /* 0x026fe200078e003c */
[----:B------:R-:W-:Y:S01]  /*9f00*/  UMOV UR4, 0xffffffff ;  /* 0xffffffff00047882 */ /* 0x000fe20000000000 */
[----:B------:R-:W-:Y:S01]  /*9f10*/  IMAD.MOV.U32 R5, RZ, RZ, R61 ;  /* 0x000000ffff057224 */ /* 0x000fe200078e003d */
[----:B------:R-:W-:Y:S01]  /*9f20*/  CS2R R48, SRZ ;  /* 0x0000000000307805 */ /* 0x000fe2000001ff00 */
[----:B---3--:R-:W-:Y:S01]  /*9f30*/  IMAD.MOV.U32 R9, RZ, RZ, R70 ;  /* 0x000000ffff097224 */ /* 0x008fe200078e0046 */
        /* <DEDUP_REMOVED lines=28> */
[----:B------:R-:W-:Y:S01]  /*a100*/  PRMT R148, R10, 0x7610, R148 ;  /* 0x000076100a947816 */ /* 0x000fe20000000094 */
[----:B------:R-:W-:Y:S06]  /*a110*/  BRA.DIV UR4, `(.L_x_1681) ;  /* 0x00000216045c7947 */ /* 0x000fec000b800000 */
[----:B------:R1:W2:Y:S04]  /*a120*/  SHFL.IDX PT, R5, R7, 0x1, 0x181f ;  /* 0x00381f0007057f89 */ /* 0x0002a800000e0000 */
[----:B------:R1:W3:Y:S04]  /*a130*/  SHFL.IDX PT, R4, R6, 0x1, 0x181f ;  /* 0x00381f0006047f89 */ /* 0x0002e800000e0000 */
[----:B------:R1:W0:Y:S04]  /*a140*/  SHFL.IDX PT, R9, R8, 0x1, 0x181f ;  /* 0x00381f0008097f89 */ /* 0x00022800000e0000 */
[----:B----4-:R1:W4:Y:S02]  /*a150*/  SHFL.IDX PT, R14, R0, 0x1, 0x181f ;  /* 0x00381f00000e7f89 */ /* 0x01032400000e0000 */
.L_x_2044:
[----:B------:R-:W-:Y:S01]  /*a160*/  VIADD R10, R84, 0x20 ;  /* 0x00000020540a7836 */ /* 0x000fe20000000000 */
        /* <DEDUP_REMOVED lines=8> */
[----:B------:R-:W-:-:S05]  /*a1f0*/  CS2R R66, SRZ ;  /* 0x0000000000427805 */ /* 0x000fca000001ff00 */
        /* <DEDUP_REMOVED lines=13> */
[-C--:B---3--:R-:W-:Y:S01]  /*a2d0*/  @!P2 IADD3 R24, P4, R4, R27.reuse, RZ ;  /* 0x0000001b0418a210 */ /* 0x088fe20007f9e0ff */
[----:B0-----:R-:W-:Y:S01]  /*a2e0*/  @!P3 IMAD.MOV.U32 R15, RZ, RZ, R9 ;  /* 0x000000ffff0fb224 */ /* 0x001fe200078e0009 */
[----:B----4-:R-:W-:Y:S01]  /*a2f0*/  @!P2 IADD3 R26, P6, R14, R27, RZ ;  /* 0x0000001b0e1aa210 */ /* 0x010fe20007fde0ff */
[----:B--2---:R-:W-:Y:S01]  /*a300*/  @!P3 IMAD.WIDE R28, R74, 0x2, R4 ;  /* 0x000000024a1cb825 */ /* 0x004fe200078e0204 */
[----:B------:R-:W-:-:S03]  /*a310*/  @!P1 IADD3 R12, P5, R4, R11, RZ ;  /* 0x0000000b040c9210 */ /* 0x000fc60007fbe0ff */
[----:B------:R-:W-:Y:S01]  /*a320*/  @!P2 IMAD.X R25, R5, 0x1, R32, P4 ;  /* 0x000000010519a824 */ /* 0x000fe200020e0620 */
[----:B------:R-:W-:Y:S01]  /*a330*/  @!P1 IADD3 R10, P4, R14, R11, RZ ;  /* 0x0000000b0e0a9210 */ /* 0x000fe20007f9e0ff */
[----:B------:R-:W-:Y:S01]  /*a340*/  @!P3 IMAD.WIDE R30, R74, 0x2, R14 ;  /* 0x000000024a1eb825 */ /* 0x000fe200078e020e */
[----:B------:R-:W-:Y:S02]  /*a350*/  CS2R R56, SRZ ;  /* 0x0000000000387805 */ /* 0x000fe4000001ff00 */
[----:B------:R-:W-:Y:S02]  /*a360*/  CS2R R58, SRZ ;  /* 0x00000000003a7805 */ /* 0x000fe4000001ff00 */
[----:B------:R-:W-:Y:S01]  /*a370*/  CS2R R52, SRZ ;  /* 0x0000000000347805 */ /* 0x000fe2000001ff00 */
[----:B------:R-:W-:Y:S01]  /*a380*/  @!P2 IMAD.X R27, R9, 0x1, R32, P6 ;  /* 0x00000001091ba824 */ /* 0x000fe200030e0620 */
[-C--:B------:R-:W-:Y:S01]  /*a390*/  @!P0 IADD3 R4, P6, R4, R33.reuse, RZ ;  /* 0x0000002104048210 */ /* 0x080fe20007fde0ff */
[----:B------:R-:W-:Y:S01]  /*a3a0*/  @!P1 IMAD.X R13, R5, 0x1, R34, P5 ;  /* 0x00000001050d9824 */ /* 0x000fe200028e0622 */
[----:B------:R-:W-:-:S02]  /*a3b0*/  @!P0 IADD3 R14, P5, R14, R33, RZ ;  /* 0x000000210e0e8210 */ /* 0x000fc40007fbe0ff */
[----:B------:R-:W-:Y:S02]  /*a3c0*/  CS2R R54, SRZ ;  /* 0x0000000000367805 */ /* 0x000fe4000001ff00 */
        /* <DEDUP_REMOVED lines=14> */
.L_x_1683:
[----:B------:R-:W-:Y:S05]  /*a4b0*/  BSYNC B1 ;  /* 0x0000000000017941 */ /* 0x000fea0003800000 */
.L_x_1682:
[----:B0--3-5:R-:W-:Y:S01]  /*a4c0*/  IMAD.MOV.U32 R4, RZ, RZ, R48 ;  /* 0x000000ffff047224 */ /* 0x029fe200078e0030 */
[----:B------:R-:W-:Y:S01]  /*a4d0*/  UMOV UR4, 0xffffffff ;  /* 0xffffffff00047882 */ /* 0x000fe20000000000 */
[----:B--2---:R-:W-:Y:S02]  /*a4e0*/  IMAD.MOV.U32 R5, RZ, RZ, R49 ;  /* 0x000000ffff057224 */ /* 0x004fe400078e0031 */
        /* <DEDUP_REMOVED lines=34> */
[----:B----4-:R4:W0:Y:S02]  /*a710*/  SHFL.IDX PT, R14, R0, 0x2, 0x181f ;  /* 0x00581f00000e7f89 */ /* 0x01082400000e0000 */
.L_x_2050:
        /* <DEDUP_REMOVED lines=23> */
[----:B0-----:R-:W-:Y:S01]  /*a890*/  @!P3 IMAD.MOV.U32 R15, RZ, RZ, R9 ;  /* 0x000000ffff0fb224 */ /* 0x001fe200078e0009 */
[-C--:B---3--:R-:W-:Y:S01]  /*a8a0*/  @!P2 IADD3 R26, P4, R4, R25.reuse, RZ ;  /* 0x00000019041aa210 */ /* 0x088fe20007f9e0ff */
[----:B------:R-:W-:Y:S01]  /*a8b0*/  @!P0 IMAD.SHL.U32 R33, R72, 0x2, RZ ;  /* 0x0000000248218824 */ /* 0x000fe200078e00ff */
[----:B------:R-:W-:Y:S01]  /*a8c0*/  @!P2 IADD3 R24, P6, R14, R25, RZ ;  /* 0x000000190e18a210 */ /* 0x000fe20007fde0ff */
[----:B--2---:R-:W-:Y:S01]  /*a8d0*/  @!P3 IMAD.WIDE R28, R74, 0x2, R4 ;  /* 0x000000024a1cb825 */ /* 0x004fe200078e0204 */
[----:B------:R-:W-:-:S03]  /*a8e0*/  @!P1 IADD3 R12, P5, R4, R11, RZ ;  /* 0x0000000b040c9210 */ /* 0x000fc60007fbe0ff */
[----:B------:R-:W-:Y:S01]  /*a8f0*/  @!P2 IMAD.X R27, R5, 0x1, R32, P4 ;  /* 0x00000001051ba824 */ /* 0x000fe200020e0620 */
[----:B------:R-:W-:Y:S01]  /*a900*/  @!P1 IADD3 R10, P4, R14, R11, RZ ;  /* 0x0000000b0e0a9210 */ /* 0x000fe20007f9e0ff */
[----:B------:R-:W-:Y:S01]  /*a910*/  @!P3 IMAD.WIDE R30, R74, 0x2, R14 ;  /* 0x000000024a1eb825 */ /* 0x000fe200078e020e */
[----:B------:R0:W5:Y:S03]  /*a920*/  @!P3 LD.E.64 R44, desc[UR60][R28.64] ;  /* 0x0000003c1c2cb980 */ /* 0x000166000c101b00 */
[----:B------:R-:W-:Y:S01]  /*a930*/  @!P2 IMAD.X R25, R9, 0x1, R32, P6 ;  /* 0x000000010919a824 */ /* 0x000fe200030e0620 */
[-C--:B------:R-:W-:Y:S01]  /*a940*/  @!P0 IADD3 R4, P6, R4, R33.reuse, RZ ;  /* 0x0000002104048210 */ /* 0x080fe20007fde0ff */
[----:B------:R-:W-:Y:S01]  /*a950*/  @!P1 IMAD.X R13, R5, 0x1, R34, P5 ;  /* 0x00000001050d9824 */ /* 0x000fe200028e0622 */
[----:B------:R-:W-:Y:S01]  /*a960*/  @!P0 IADD3 R14, P5, R14, R33, RZ ;  /* 0x000000210e0e8210 */ /* 0x000fe20007fbe0ff */
[----:B------:R2:W5:Y:S01]  /*a970*/  @!P3 LD.E.64 R46, desc[UR60][R30.64] ;  /* 0x0000003c1e2eb980 */ /* 0x000562000c101b00 */
[----:B------:R-:W-:-:S02]  /*a980*/  @!P0 SHF.L.U64.HI R32, R72, 0x1, R85 ;  /* 0x0000000148208819 */ /* 0x000fc40000010255 */
[----:B------:R-:W-:Y:S02]  /*a990*/  CS2R R40, SRZ ;  /* 0x0000000000287805 */ /* 0x000fe4000001ff00 */
[----:B------:R-:W-:Y:S02]  /*a9a0*/  CS2R R42, SRZ ;  /* 0x00000000002a7805 */ /* 0x000fe4000001ff00 */
[----:B------:R-:W-:Y:S02]  /*a9b0*/  CS2R R36, SRZ ;  /* 0x0000000000247805 */ /* 0x000fe4000001ff00 */
[----:B------:R-:W-:Y:S02]  /*a9c0*/  CS2R R38, SRZ ;  /* 0x0000000000267805 */ /* 0x000fe4000001ff00 */
[----:B0-----:R-:W-:Y:S01]  /*a9d0*/  CS2R R28, SRZ ;  /* 0x00000000001c7805 */ /* 0x001fe2000001ff00 */
[----:B------:R-:W-:Y:S01]  /*a9e0*/  @!P1 IMAD.X R11, R9, 0x1, R34, P4 ;  /* 0x00000001090b9824 */ /* 0x000fe200020e0622 */
[----:B------:R0:W5:Y:S01]  /*a9f0*/  @!P2 LD.E.64 R40, desc[UR60][R26.64] ;  /* 0x0000003c1a28a980 */ /* 0x000162000c101b00 */
[--C-:B------:R-:W-:Y:S01]  /*aa00*/  @!P0 IMAD.X R5, R5, 0x1, R32.reuse, P6 ;  /* 0x0000000105058824 */ /* 0x100fe200030e0620 */
[----:B--2---:R-:W-:Y:S01]  /*aa10*/  CS2R R30, SRZ ;  /* 0x00000000001e7805 */ /* 0x004fe2000001ff00 */
[----:B------:R-:W-:Y:S01]  /*aa20*/  @!P0 IMAD.X R15, R9, 0x1, R32, P5 ;  /* 0x00000001090f8824 */ /* 0x000fe200028e0620 */
[----:B------:R0:W5:Y:S04]  /*aa30*/  @!P2 LD.E.64 R42, desc[UR60][R24.64] ;  /* 0x0000003c182aa980 */ /* 0x000168000c101b00 */
[----:B------:R0:W5:Y:S04]  /*aa40*/  @!P1 LD.E.64 R36, desc[UR60][R12.64] ;  /* 0x0000003c0c249980 */ /* 0x000168000c101b00 */
[----:B------:R0:W5:Y:S04]  /*aa50*/  @!P1 LD.E.64 R38, desc[UR60][R10.64] ;  /* 0x0000003c0a269980 */ /* 0x000168000c101b00 */
[----:B------:R0:W5:Y:S04]  /*aa60*/  @!P0 LD.E.64 R30, desc[UR60][R4.64] ;  /* 0x0000003c041e8980 */ /* 0x000168000c101b00 */
[----:B------:R0:W5:Y:S02]  /*aa70*/  @!P0 LD.E.64 R28, desc[UR60][R14.64] ;  /* 0x0000003c0e1c8980 */ /* 0x000164000c101b00 */
.L_x_1686:
[----:B------:R-:W-:Y:S05]  /*aa80*/  BSYNC B1 ;  /* 0x0000000000017941 */ /* 0x000fea0003800000 */
.L_x_1685:
        /* <DEDUP_REMOVED lines=33> */
[----:B------:R-:W-:Y:S01]  /*aca0*/  PRMT R120, R10, 0x7610, R120 ;  /* 0x000076100a787816 */ /* 0x000fe20000000078 */
[----:B------:R-:W-:Y:S06]  /*acb0*/  BRA.DIV UR4, `(.L_x_1687) ;  /* 0x0000020e04547947 */ /* 0x000fec000b800000 */
[----:B------:R0:W2:Y:S04]  /*acc0*/  SHFL.IDX PT, R9, R7, 0x3, 0x181f ;  /* 0x00781f0007097f89 */ /* 0x0000a800000e0000 */
[----:B------:R0:W3:Y:S04]  /*acd0*/  SHFL.IDX PT, R10, R6, 0x3, 0x181f ;  /* 0x00781f00060a7f89 */ /* 0x0000e800000e0000 */
[----:B------:R0:W0:Y:S04]  /*ace0*/  SHFL.IDX PT, R75, R8, 0x3, 0x181f ;  /* 0x00781f00084b7f89 */ /* 0x00002800000e0000 */
[----:B-1--4-:R-:W1:Y:S02]  /*acf0*/  SHFL.IDX PT, R0, R0, 0x3, 0x181f ;  /* 0x00781f0000007f89 */ /* 0x012e6400000e0000 */
.L_x_2056:
[----:B0-----:R-:W4:Y:S01]  /*ad00*/  LDL R7, [R1+0x78] ;  /* 0x0000780001077983 */ /* 0x001f220000100800 */
        /* <DEDUP_REMOVED lines=9> */
[----:B----4-:R-:W-:-:S04]  /*ada0*/  LEA.HI R6, R7, R7, RZ, 0x1 ;  /* 0x0000000707067211 */ /* 0x010fc800078f08ff */
[----:B------:R-:W-:-:S05]  /*adb0*/  LOP3.LUT R6, R6, 0xfffffffe, RZ, 0xc0, !PT ;  /* 0xfffffffe06067812 */ /* 0x000fca00078ec0ff */
[----:B------:R-:W-:Y:S01]  /*adc0*/  IMAD.IADD R127, R7, 0x1, -R6 ;  /* 0x00000001077f7824 */ /* 0x000fe200078e0a06 */
[----:B------:R-:W-:-:S04]  /*add0*/  CS2R R6, SRZ ;  /* 0x0000000000067805 */ /* 0x000fc8000001ff00 */
[----:B------:R-:W-:Y:S01]  /*ade0*/  SHF.L.U32 R127, R127, 0x1f, RZ ;  /* 0x0000001f7f7f7819 */ /* 0x000fe200000006ff */
[----:B------:R-:W-:Y:S06]  /*adf0*/  @P0 BRA `(.L_x_1689) ;  /* 0x0000000000b00947 */ /* 0x000fec0003800000 */
        /* <DEDUP_REMOVED lines=12> */
[C---:B---3--:R-:W-:Y:S01]  /*aec0*/  @!P2 IADD3 R90, P4, R10.reuse, R89, RZ ;  /* 0x000000590a5aa210 */ /* 0x048fe20007f9e0ff */
[----:B------:R-:W-:Y:S01]  /*aed0*/  @!P3 IMAD.MOV.U32 R8, RZ, RZ, R10 ;  /* 0x000000ffff08b224 */ /* 0x000fe200078e000a */
[----:B------:R-:W-:Y:S01]  /*aee0*/  @!P1 IADD3 R86, P5, R10, R5, RZ ;  /* 0x000000050a569210 */ /* 0x000fe20007fbe0ff */
[----:B-1----:R-:W-:Y:S01]  /*aef0*/  @!P3 IMAD.MOV.U32 R6, RZ, RZ, R0 ;  /* 0x000000ffff06b224 */ /* 0x002fe200078e0000 */
[C---:B------:R-:W-:Y:S01]  /*af00*/  @!P2 IADD3 R88, P6, R0.reuse, R89, RZ ;  /* 0x000000590058a210 */ /* 0x040fe20007fde0ff */
[----:B------:R-:W-:Y:S02]  /*af10*/  @!P3 IMAD.MOV.U32 R7, RZ, RZ, R75 ;  /* 0x000000ffff07b224 */ /* 0x000fe400078e004b */
[----:B--2---:R-:W-:Y:S01]  /*af20*/  @!P2 IMAD.X R91, R9, 0x1, R12, P4 ;  /* 0x00000001095ba824 */ /* 0x004fe200020e060c */
[----:B------:R-:W-:Y:S01]  /*af30*/  @!P1 IADD3 R84, P4, R0, R5, RZ ;  /* 0x0000000500549210 */ /* 0x000fe20007f9e0ff */
[----:B------:R-:W-:-:S04]  /*af40*/  @!P3 IMAD.WIDE R4, R74, 0x2, R8 ;  /* 0x000000024a04b825 */ /* 0x000fc800078e0208 */
[----:B------:R-:W-:Y:S01]  /*af50*/  @!P1 IMAD.X R87, R9, 0x1, R14, P5 ;  /* 0x0000000109579824 */ /* 0x000fe200028e060e */
[-C--:B------:R-:W-:Y:S01]  /*af60*/  @!P0 IADD3 R8, P5, R0, R11.reuse, RZ ;  /* 0x0000000b00088210 */ /* 0x080fe20007fbe0ff */
[----:B------:R-:W-:Y:S01]  /*af70*/  @!P3 IMAD.WIDE R6, R74, 0x2, R6 ;  /* 0x000000024a06b825 */ /* 0x000fe200078e0206 */
[----:B------:R-:W-:Y:S01]  /*af80*/  @!P0 SHF.L.U64.HI R0, R72, 0x1, R85 ;  /* 0x0000000148008819 */ /* 0x000fe20000010255 */
[----:B------:R0:W5:Y:S02]  /*af90*/  @!P3 LD.E.64 R32, desc[UR60][R4.64] ;  /* 0x0000003c0420b980 */ /* 0x000164000c101b00 */
[C---:B------:R-:W-:Y:S01]  /*afa0*/  @!P2 IMAD.X R89, R75.reuse, 0x1, R12, P6 ;  /* 0x000000014b59a824 */ /* 0x040fe200030e060c */
[----:B------:R-:W-:Y:S01]  /*afb0*/  @!P0 IADD3 R10, P6, R10, R11, RZ ;  /* 0x0000000b0a0a8210 */ /* 0x000fe20007fde0ff */
[----:B------:R1:W5:Y:S01]  /*afc0*/  @!P3 LD.E.64 R34, desc[UR60][R6.64] ;  /* 0x0000003c0622b980 */ /* 0x000362000c101b00 */
[----:B------:R-:W-:Y:S01]  /*afd0*/  @!P1 IMAD.X R85, R75, 0x1, R14, P4 ;  /* 0x000000014b559824 */ /* 0x000fe200020e060e */
[----:B------:R-:W-:-:S02]  /*afe0*/  CS2R R24, SRZ ;  /* 0x0000000000187805 */ /* 0x000fc4000001ff00 */
[----:B------:R-:W-:Y:S01]  /*aff0*/  CS2R R26, SRZ ;  /* 0x00000000001a7805 */ /* 0x000fe2000001ff00 */
[--C-:B------:R-:W-:Y:S01]  /*b000*/  @!P0 IMAD.X R11, R9, 0x1, R0.reuse, P6 ;  /* 0x00000001090b8824 */ /* 0x100fe200030e0600 */
[----:B------:R-:W-:Y:S02]  /*b010*/  CS2R R14, SRZ ;  /* 0x00000000000e7805 */ /* 0x000fe4000001ff00 */
[----:B------:R-:W-:Y:S02]  /*b020*/  CS2R R12, SRZ ;  /* 0x00000000000c7805 */ /* 0x000fe4000001ff00 */
[----:B0-----:R-:W-:Y:S01]  /*b030*/  CS2R R4, SRZ ;  /* 0x0000000000047805 */ /* 0x001fe2000001ff00 */
[----:B------:R-:W-:Y:S01]  /*b040*/  @!P0 IMAD.X R9, R75, 0x1, R0, P5 ;  /* 0x000000014b098824 */ /* 0x000fe200028e0600 */
[----:B------:R0:W5:Y:S01]  /*b050*/  @!P2 LD.E.64 R24, desc[UR60][R90.64] ;  /* 0x0000003c5a18a980 */ /* 0x000162000c101b00 */
[----:B-1----:R-:W-:-:S03]  /*b060*/  CS2R R6, SRZ ;  /* 0x0000000000067805 */ /* 0x002fc6000001ff00 */
[----:B------:R0:W5:Y:S04]  /*b070*/  @!P2 LD.E.64 R26, desc[UR60][R88.64] ;  /* 0x0000003c581aa980 */ /* 0x000168000c101b00 */
[----:B------:R0:W5:Y:S04]  /*b080*/  @!P1 LD.E.64 R14, desc[UR60][R86.64] ;  /* 0x0000003c560e9980 */ /* 0x000168000c101b00 */
[----:B------:R0:W5:Y:S04]  /*b090*/  @!P1 LD.E.64 R12, desc[UR60][R84.64] ;  /* 0x0000003c540c9980 */ /* 0x000168000c101b00 */
[----:B------:R0:W5:Y:S04]  /*b0a0*/  @!P0 LD.E.64 R4, desc[UR60][R10.64] ;  /* 0x0000003c0a048980 */ /* 0x000168000c101b00 */
[----:B------:R0:W5:Y:S02]  /*b0b0*/  @!P0 LD.E.64 R6, desc[UR60][R8.64] ;  /* 0x0000003c08068980 */ /* 0x000164000c101b00 */
.L_x_1689:
[----:B------:R-:W-:Y:S05]  /*b0c0*/  BSYNC B1 ;  /* 0x0000000000017941 */ /* 0x000fea0003800000 */
.L_x_1688:
[----:B------:R-:W4:Y:S01]  /*b0d0*/  SYNCS.PHASECHK.TRANS64.TRYWAIT P0, [R18+URZ+0x30800], R127 ;  /* 0x0308007f120075a7 */ /* 0x000f22000800017f */
[----:B0----5:R-:W-:Y:S01]  /*b0e0*/  IMAD.MOV.U32 R8, RZ, RZ, R5 ;  /* 0x000000ffff087224 */ /* 0x021fe200078e0005 */
[----:B------:R-:W-:Y:S01]  /*b0f0*/  BSSY B1, `(.L_x_1690) ;  /* 0x0000021000017945 */ /* 0x000fe20003800000 */
[----:B--2---:R-:W-:Y:S02]  /*b100*/  IMAD.MOV.U32 R9, RZ, RZ, R14 ;  /* 0x000000ffff097224 */ /* 0x004fe400078e000e */
[----:B---3--:R-:W-:Y:S01]  /*b110*/  IMAD.MOV.U32 R10, RZ, RZ, R32 ;  /* 0x000000ffff0a7224 */ /* 0x008fe200078e0020 */
[----:B------:R-:W-:Y:S01]  /*b120*/  PRMT R75, R8, 0x7610, R75 ;  /* 0x00007610084b7816 */ /* 0x000fe2000000004b */
[----:B------:R-:W-:Y:S01]  /*b130*/  IMAD.MOV.U32 R8, RZ, RZ, R24 ;  /* 0x000000ffff087224 */ /* 0x000fe200078e0018 */
[----:B------:R-:W-:Y:S01]  /*b140*/  PRMT R87, R9, 0x7610, R87 ;  /* 0x0000761009577816 */ /* 0x000fe20000000057 */
[----:B------:R-:W-:Y:S01]  /*b150*/  IMAD.MOV.U32 R9, RZ, RZ, R25 ;  /* 0x000000ffff097224 */ /* 0x000fe200078e0019 */
[----:B------:R-:W-:Y:S01]  /*b160*/  PRMT R125, R10, 0x7610, R125 ;  /* 0x000076100a7d7816 */ /* 0x000fe2000000007d */
[----:B-1----:R-:W-:Y:S01]  /*b170*/  IMAD.MOV.U32 R0, RZ, RZ, R4 ;  /* 0x000000ffff007224 */ /* 0x002fe200078e0004 */
        /* <DEDUP_REMOVED lines=14> */
[----:B------:R-:W-:Y:S01]  /*b260*/  VIADDMNMX R0, R111, -R149, 0x80, PT ;  /* 0x000000806f007446 */ /* 0x000fe20003800995 */
[----:B------:R-:W-:Y:S01]  /*b270*/  IMAD.MOV.U32 R11, RZ, RZ, R27 ;  /* 0x000000ffff0b7224 */ /* 0x000fe200078e001b */
[----:B------:R-:W-:Y:S01]  /*b280*/  PRMT R89, R8, 0x7610, R89 ;  /* 0x0000761008597816 */ /* 0x000fe20000000059 */
[----:B------:R-:W-:Y:S01]  /*b290*/  IMAD.MOV.U32 R8, RZ, RZ, R34 ;  /* 0x000000ffff087224 */ /* 0x000fe200078e0022 */
[----:B------:R-:W-:Y:S01]  /*b2a0*/  PRMT R90, R9, 0x7610, R90 ;  /* 0x00007610095a7816 */ /* 0x000fe2000000005a */
[----:B------:R-:W-:Y:S01]  /*b2b0*/  IMAD.MOV.U32 R9, RZ, RZ, R35 ;  /* 0x000000ffff097224 */ /* 0x000fe200078e0023 */
[----:B------:R-:W-:-:S02]  /*b2c0*/  ISETP.GE.AND P1, PT, R128, R0, PT ;  /* 0x000000008000720c */ /* 0x000fc40003f26270 */
[----:B------:R-:W-:Y:S02]  /*b2d0*/  PRMT R111, R10, 0x7610, R111 ;  /* 0x000076100a6f7816 */ /* 0x000fe4000000006f */
[----:B------:R-:W-:Y:S01]  /*b2e0*/  PRMT R112, R11, 0x7610, R112 ;  /* 0x000076100b707816 */ /* 0x000fe20000000070 */
[----:B----4-:R-:W-:Y:S08]  /*b2f0*/  @!P0 BRA `(.L_x_1691) ;  /* 0x0000020800388947 */ /* 0x010ff00003800000 */
.L_x_2057:
[----:B------:R-:W-:Y:S05]  /*b300*/  BSYNC B1 ;  /* 0x0000000000017941 */ /* 0x000fea0003800000 */
.L_x_1690:
[----:B------:R-:W-:Y:S01]  /*b310*/  BSSY B1, `(.L_x_1692) ;  /* 0x00000cc000017945 */ /* 0x000fe20003800000 */
[----:B0-----:R-:W-:Y:S02]  /*b320*/  PRMT R127, R8, 0x7610, R127 ;  /* 0x00007610087f7816 */ /* 0x001fe4000000007f */
[----:B------:R-:W-:Y:S01]  /*b330*/  PRMT R128, R9, 0x7610, R128 ;  /* 0x0000761009807816 */ /* 0x000fe20000000080 */
[----:B------:R-:W-:Y:S06]  /*b340*/  @P1 BRA `(.L_x_1693) ;  /* 0x0000000c00201947 */ /* 0x000fec0003800000 */
[----:B------:R0:W5:Y:S01]  /*b350*/  LDL R154, [R1+0x5c] ;  /* 0x00005c00019a7983 */ /* 0x0001620000100800 */
[----:B------:R-:W1:Y:S01]  /*b360*/  LDC R8, c[0x0][0x3f4] ;  /* 0x0000fd00ff087b82 */ /* 0x000e620000000800 */
[----:B------:R-:W-:Y:S01]  /*b370*/  BSSY B2, `(.L_x_1694) ;  /* 0x0000034000027945 */ /* 0x000fe20003800000 */
[-C--:B-1----:R-:W-:Y:S02]  /*b380*/  ISETP.GE.AND P0, PT, R74, R8.reuse, PT ;  /* 0x000000084a00720c */ /* 0x082fe40003f06270 */
[-C--:B------:R-:W-:Y:S02]  /*b390*/  ISETP.GE.AND P1, PT, R21, R8.reuse, PT ;  /* 0x000000081500720c */ /* 0x080fe40003f26270 */
[-C--:B------:R-:W-:Y:S02]  /*b3a0*/  ISETP.GE.AND P2, PT, R73, R8.reuse, PT ;  /* 0x000000084900720c */ /* 0x080fe40003f46270 */
[----:B------:R-:W-:-:S07]  /*b3b0*/  ISETP.GE.AND P3, PT, R72, R8, PT ;  /* 0x000000084800720c */ /* 0x000fce0003f66270 */
[----:B0-----:R-:W-:Y:S06]  /*b3c0*/  @P0 BRA `(.L_x_1695) ;  /* 0x0000000000b80947 */ /* 0x001fec0003800000 */
[----:B-----5:R-:W0:Y:S01]  /*b3d0*/  LDS.128 R8, [R154] ;  /* 0x000000009a087984 */ /* 0x020e220000000c00 */
[--C-:B------:R-:W-:Y:S02]  /*b3e0*/  SHF.R.U64 R80, R80, 0x10, R81.reuse ;  /* 0x0000001050507819 */ /* 0x100fe40000001251 */
[----:B------:R-:W-:Y:S02]  /*b3f0*/  SHF.R.U32.HI R81, RZ, 0x10, R81 ;  /* 0x00000010ff517819 */ /* 0x000fe40000011651 */
[--C-:B------:R-:W-:Y:S02]  /*b400*/  SHF.R.U64 R82, R82, 0x10, R83.reuse ;  /* 0x0000001052527819 */ /* 0x100fe40000001253 */
[----:B------:R-:W-:Y:S02]  /*b410*/  SHF.R.U32.HI R83, RZ, 0x10, R83 ;  /* 0x00000010ff537819 */ /* 0x000fe40000011653 */
[----:B------:R-:W-:Y:S02]  /*b420*/  PRMT R148, R148, 0x5410, R81 ;  /* 0x0000541094947816 */ /* 0x000fe40000000051 */
[----:B------:R-:W-:-:S02]  /*b430*/  PRMT R146, R146, 0x5410, R83 ;  /* 0x0000541092927816 */ /* 0x000fc40000000053 */
[----:B------:R-:W-:Y:S01]  /*b440*/  PRMT R149, R147, 0x5410, R80 ;  /* 0x0000541093957816 */ /* 0x000fe20000000050 */
[C---:B------:R-:W-:Y:S01]  /*b450*/  IMAD.U32 R150, R148.reuse, 0x10000, RZ ;  /* 0x0001000094967824 */ /* 0x040fe200078e00ff */
[----:B------:R-:W-:Y:S01]  /*b460*/  LOP3.LUT R148, R148, 0xffff0000, RZ, 0xc0, !PT ;  /* 0xffff000094947812 */ /* 0x000fe200078ec0ff */
[C---:B------:R-:W-:Y:S01]  /*b470*/  IMAD.U32 R147, R146.reuse, 0x10000, RZ ;  /* 0x0001000092937824 */ /* 0x040fe200078e00ff */
[----:B------:R-:W-:Y:S02]  /*b480*/  PRMT R145, R145, 0x5410, R82 ;  /* 0x0000541091917816 */ /* 0x000fe40000000052 */
[----:B------:R-:W-:Y:S02]  /*b490*/  LOP3.LUT R146, R146, 0xffff0000, RZ, 0xc0, !PT ;  /* 0xffff000092927812 */ /* 0x000fe400078ec0ff */
[C---:B0-----:R-:W-:Y:S01]  /*b4a0*/  LOP3.LUT R81, R10.reuse, 0xffff0000, RZ, 0xc0, !PT ;  /* 0xffff00000a517812 */ /* 0x041fe200078ec0ff */
[----:B------:R-:W-:Y:S01]  /*b4b0*/  IMAD.U32 R80, R10, 0x10000, RZ ;  /* 0x000100000a507824 */ /* 0x000fe200078e00ff */
[C---:B------:R-:W-:Y:S01]  /*b4c0*/  LOP3.LUT R83, R11.reuse, 0xffff0000, RZ, 0xc0, !PT ;  /* 0xffff00000b537812 */ /* 0x040fe200078ec0ff */
[----:B------:R-:W-:-:S02]  /*b4d0*/  IMAD.U32 R82, R11, 0x10000, RZ ;  /* 0x000100000b527824 */ /* 0x000fc400078e00ff */
[C---:B------:R-:W-:Y:S01]  /*b4e0*/  FMUL.FTZ R151, R81.reuse, R150 ;  /* 0x0000009651977220 */ /* 0x040fe20000410000 */
[-C--:B------:R-:W-:Y:S01]  /*b4f0*/  FMUL.FTZ R81, R81, R147.reuse ;  /* 0x0000009351517220 */ /* 0x080fe20000410000 */
[----:B------:R-:W-:Y:S01]  /*b500*/  FMUL.FTZ R153, R83, R148 ;  /* 0x0000009453997220 */ /* 0x000fe20000410000 */
[----:B------:R-:W-:Y:S02]  /*b510*/  IMAD.U32 R10, R8, 0x10000, RZ ;  /* 0x00010000080a7824 */ /* 0x000fe400078e00ff */
[C---:B------:R-:W-:Y:S01]  /*b520*/  FFMA.FTZ R151, R80.reuse, R147, -R151 ;  /* 0x0000009350977223 */ /* 0x040fe20000010897 */
[----:B------:R-:W-:Y:S02]  /*b530*/  IMAD.U32 R11, R9, 0x10000, RZ ;  /* 0x00010000090b7824 */ /* 0x000fe400078e00ff */
[----:B------:R-:W-:Y:S01]  /*b540*/  FFMA.FTZ R150, R80, R150, R81 ;  /* 0x0000009650967223 */ /* 0x000fe20000010051 */
[-C--:B------:R-:W-:Y:S01]  /*b550*/  FMUL.FTZ R147, R83, R146.reuse ;  /* 0x0000009253937220 */ /* 0x080fe20000410000 */
[----:B------:R-:W-:Y:S01]  /*b560*/  FFMA.FTZ R153, R82, R146, -R153 ;  /* 0x0000009252997223 */ /* 0x000fe20000010899 */
[----:B------:R-:W-:Y:S01]  /*b570*/  LOP3.LUT R8, R8, 0xffff0000, RZ, 0xc0, !PT ;  /* 0xffff000008087812 */ /* 0x000fe200078ec0ff */
[----:B------:R-:W-:Y:S01]  /*b580*/  IMAD.U32 R83, R149, 0x10000, RZ ;  /* 0x0001000095537824 */ /* 0x000fe200078e00ff */
[----:B------:R-:W-:Y:S01]  /*b590*/  LOP3.LUT R9, R9, 0xffff0000, RZ, 0xc0, !PT ;  /* 0xffff000009097812 */ /* 0x000fe200078ec0ff */
[----:B------:R-:W-:Y:S01]  /*b5a0*/  IMAD.U32 R81, R145, 0x10000, RZ ;  /* 0x0001000091517824 */ /* 0x000fe200078e00ff */
[----:B------:R-:W-:Y:S01]  /*b5b0*/  LOP3.LUT R146, R149, 0xffff0000, RZ, 0xc0, !PT ;  /* 0xffff000095927812 */ /* 0x000fe200078ec0ff */
[----:B------:R-:W-:Y:S01]  /*b5c0*/  FFMA.FTZ R152, R82, R148, R147 ;  /* 0x0000009452987223 */ /* 0x000fe20000010093 */
[----:B------:R-:W-:Y:S01]  /*b5d0*/  LOP3.LUT R80, R145, 0xffff0000, RZ, 0xc0, !PT ;  /* 0xffff000091507812 */ /* 0x000fe200078ec0ff */
[C---:B------:R-:W-:Y:S01]  /*b5e0*/  FMUL.FTZ R145, R8.reuse, R83 ;  /* 0x0000005308917220 */ /* 0x040fe20000410000 */
[----:B------:R-:W-:Y:S01]  /*b5f0*/  FMUL.FTZ R82, R8, R81 ;  /* 0x0000005108527220 */ /* 0x000fe20000410000 */
[----:B------:R-:W-:-:S02]  /*b600*/  FMUL.FTZ R148, R9, R146 ;  /* 0x0000009209947220 */ /* 0x000fc40000410000 */
[-C--:B------:R-:W-:Y:S01]  /*b610*/  FMUL.FTZ R147, R9, R80.reuse ;  /* 0x0000005009937220 */ /* 0x080fe20000410000 */
[C---:B------:R-:W-:Y:S01]  /*b620*/  FFMA.FTZ R8, R10.reuse, R81, -R145 ;  /* 0x000000510a087223 */ /* 0x040fe20000010891 */
[----:B------:R-:W-:Y:S01]  /*b630*/  FFMA.FTZ R83, R10, R83, R82 ;  /* 0x000000530a537223 */ /* 0x000fe20000010052 */
[C---:B------:R-:W-:Y:S01]  /*b640*/  FFMA.FTZ R9, R11.reuse, R80, -R148 ;  /* 0x000000500b097223 */ /* 0x040fe20000010894 */
[----:B------:R-:W-:Y:S01]  /*b650*/  FFMA.FTZ R146, R11, R146, R147 ;  /* 0x000000920b927223 */ /* 0x000fe20000010093 */
[----:B------:R-:W-:Y:S02]  /*b660*/  F2FP.BF16.F32.PACK_AB R10, R150, R151 ;  /* 0x00000097960a723e */ /* 0x000fe400000010ff */
[----:B------:R-:W-:Y:S02]  /*b670*/  F2FP.BF16.F32.PACK_AB R11, R152, R153 ;  /* 0x00000099980b723e */ /* 0x000fe400000010ff */
[----:B------:R-:W-:Y:S02]  /*b680*/  F2FP.BF16.F32.PACK_AB R8, R83, R8 ;  /* 0x000000085308723e */ /* 0x000fe400000010ff */
[----:B------:R-:W-:-:S05]  /*b690*/  F2FP.BF16.F32.PACK_AB R9, R146, R9 ;  /* 0x000000099209723e */ /* 0x000fca00000010ff */
[----:B------:R0:W-:Y:S02]  /*b6a0*/  STS.128 [R154], R8 ;  /* 0x000000089a007388 */ /* 0x0001e40000000c00 */
.L_x_1695:
[----:B------:R-:W-:Y:S05]  /*b6b0*/  BSYNC B2 ;  /* 0x0000000000027941 */ /* 0x000fea0003800000 */
.L_x_1694:
[----:B------:R-:W-:Y:S04]  /*b6c0*/  BSSY B2, `(.L_x_1696) ;  /* 0x0000030000027945 */ /* 0x000fe80003800000 */
[----:B------:R-:W-:Y:S05]  /*b6d0*/  @P1 BRA `(.L_x_1697) ;  /* 0x0000000000b81947 */ /* 0x000fea0003800000 */
[----:B0----5:R-:W0:Y:S01]  /*b6e0*/  LDS.128 R8, [R154+0x4000] ;  /* 0x004000009a087984 */ /* 0x021e220000000c00 */
[----:B------:R-:W-:Y:S02]  /*b6f0*/  SHF.R.U64 R78, R78, 0x10, R79 ;  /* 0x000000104e4e7819 */ /* 0x000fe4000000124f */
[----:B------:R-:W-:Y:S02]  /*b700*/  SHF.R.U64 R76, R76, 0x10, R77 ;  /* 0x000000104c4c7819 */ /* 0x000fe4000000124d */
[----:B------:R-:W-:Y:S02]  /*b710*/  SHF.R.U32.HI R79, RZ, 0x10, R79 ;  /* 0x00000010ff4f7819 */ /* 0x000fe4000001164f */
[----:B------:R-:W-:Y:S02]  /*b720*/  SHF.R.U32.HI R77, RZ, 0x10, R77 ;  /* 0x00000010ff4d7819 */ /* 0x000fe4000001164d */
[----:B------:R-:W-:Y:S02]  /*b730*/  PRMT R142, R142, 0x5410, R79 ;  /* 0x000054108e8e7816 */ /* 0x000fe4000000004f */
[----:B------:R-:W-:-:S02]  /*b740*/  PRMT R144, R144, 0x5410, R77 ;  /* 0x0000541090907816 */ /* 0x000fc4000000004d */
[----:B------:R-:W-:Y:S01]  /*b750*/  PRMT R143, R143, 0x5410, R76 ;  /* 0x000054108f8f7816 */ /* 0x000fe2000000004c */
[C---:B------:R-:W-:Y:S01]  /*b760*/  IMAD.U32 R80, R142.reuse, 0x10000, RZ ;  /* 0x000100008e507824 */ /* 0x040fe200078e00ff */
[----:B------:R-:W-:Y:S01]  /*b770*/  LOP3.LUT R142, R142, 0xffff0000, RZ, 0xc0, !PT ;  /* 0xffff00008e8e7812 */ /* 0x000fe200078ec0ff */
[C---:B------:R-:W-:Y:S01]  /*b780*/  IMAD.U32 R81, R144.reuse, 0x10000, RZ ;  /* 0x0001000090517824 */ /* 0x040fe200078e00ff */
[----:B------:R-:W-:Y:S02]  /*b790*/  LOP3.LUT R144, R144, 0xffff0000, RZ, 0xc0, !PT ;  /* 0xffff000090907812 */ /* 0x000fe400078ec0ff */
[----:B------:R-:W-:Y:S02]  /*b7a0*/  PRMT R141, R141, 0x5410, R78 ;  /* 0x000054108d8d7816 */ /* 0x000fe4000000004e */
        /* <DEDUP_REMOVED lines=8> */
[C---:B------:R-:W-:Y:S01]  /*b830*/  FFMA.FTZ R146, R76.reuse, R81, R82 ;  /* 0x000000514c927223 */ /* 0x040fe20000010052 */
[----:B------:R-:W-:Y:S02]  /*b840*/  IMAD.U32 R11, R9, 0x10000, RZ ;  /* 0x00010000090b7824 */ /* 0x000fe400078e00ff */
[----:B------:R-:W-:Y:S01]  /*b850*/  FFMA.FTZ R145, R76, R80, -R83 ;  /* 0x000000504c917223 */ /* 0x000fe20000010853 */
[-C--:B------:R-:W-:Y:S01]  /*b860*/  FMUL.FTZ R81, R79, R142.reuse ;  /* 0x0000008e4f517220 */ /* 0x080fe20000410000 */
[----:B------:R-:W-:Y:S01]  /*b870*/  LOP3.LUT R8, R8, 0xffff0000, RZ, 0xc0, !PT ;  /* 0xffff000008087812 */ /* 0x000fe200078ec0ff */
[C---:B------:R-:W-:Y:S01]  /*b880*/  FFMA.FTZ R142, R78.reuse, R142, -R77 ;  /* 0x0000008e4e8e7223 */ /* 0x040fe2000001084d */
[----:B------:R-:W-:Y:S01]  /*b890*/  LOP3.LUT R9, R9, 0xffff0000, RZ, 0xc0, !PT ;  /* 0xffff000009097812 */ /* 0x000fe200078ec0ff */
[C---:B------:R-:W-:Y:S01]  /*b8a0*/  IMAD.U32 R79, R143.reuse, 0x10000, RZ ;  /* 0x000100008f4f7824 */ /* 0x040fe200078e00ff */
[----:B------:R-:W-:Y:S01]  /*b8b0*/  LOP3.LUT R80, R143, 0xffff0000, RZ, 0xc0, !PT ;  /* 0xffff00008f507812 */ /* 0x000fe200078ec0ff */
[C---:B------:R-:W-:Y:S01]  /*b8c0*/  IMAD.U32 R77, R141.reuse, 0x10000, RZ ;  /* 0x000100008d4d7824 */ /* 0x040fe200078e00ff */
        /* <DEDUP_REMOVED lines=15> */
.L_x_1697:
[----:B------:R-:W-:Y:S05]  /*b9c0*/  BSYNC B2 ;  /* 0x0000000000027941 */ /* 0x000fea0003800000 */
.L_x_1696:
[----:B------:R-:W-:Y:S04]  /*b9d0*/  BSSY B2, `(.L_x_1698) ;  /* 0x0000030000027945 */ /* 0x000fe80003800000 */
[----:B------:R-:W-:Y:S05]  /*b9e0*/  @P2 BRA `(.L_x_1699) ;  /* 0x0000000000b82947 */ /* 0x000fea0003800000 */
[----:B01---5:R-:W0:Y:S01]  /*b9f0*/  LDS.128 R8, [R154+0x8000] ;  /* 0x008000009a087984 */ /* 0x023e220000000c00 */
[--C-:B------:R-:W-:Y:S02]  /*ba00*/  SHF.R.U64 R77, R70, 0x10, R71.reuse ;  /* 0x00000010464d7819 */ /* 0x100fe40000001247 */
[----:B------:R-:W-:Y:S02]  /*ba10*/  SHF.R.U32.HI R70, RZ, 0x10, R71 ;  /* 0x00000010ff467819 */ /* 0x000fe40000011647 */
[--C-:B------:R-:W-:Y:S02]  /*ba20*/  SHF.R.U64 R71, R68, 0x10, R69.reuse ;  /* 0x0000001044477819 */ /* 0x100fe40000001245 */
[----:B------:R-:W-:Y:S02]  /*ba30*/  SHF.R.U32.HI R68, RZ, 0x10, R69 ;  /* 0x00000010ff447819 */ /* 0x000fe40000011645 */
[----:B------:R-:W-:Y:S02]  /*ba40*/  PRMT R139, R139, 0x5410, R70 ;  /* 0x000054108b8b7816 */ /* 0x000fe40000000046 */
[----:B------:R-:W-:-:S02]  /*ba50*/  PRMT R137, R137, 0x5410, R68 ;  /* 0x0000541089897816 */ /* 0x000fc40000000044 */
[----:B------:R-:W-:Y:S01]  /*ba60*/  PRMT R140, R140, 0x5410, R77 ;  /* 0x000054108c8c7816 */ /* 0x000fe2000000004d */
[----:B------:R-:W-:Y:S01]  /*ba70*/  IMAD.U32 R76, R139, 0x10000, RZ ;  /* 0x000100008b4c7824 */ /* 0x000fe200078e00ff */
[----:B------:R-:W-:Y:S01]  /*ba80*/  PRMT R138, R138, 0x5410, R71 ;  /* 0x000054108a8a7816 */ /* 0x000fe20000000047 */
[C---:B------:R-:W-:Y:S01]  /*ba90*/  IMAD.U32 R77, R137.reuse, 0x10000, RZ ;  /* 0x00010000894d7824 */ /* 0x040fe200078e00ff */
[----:B------:R-:W-:Y:S02]  /*baa0*/  LOP3.LUT R137, R137, 0xffff0000, RZ, 0xc0, !PT ;  /* 0xffff000089897812 */ /* 0x000fe400078ec0ff */
[----:B------:R-:W-:Y:S02]  /*bab0*/  LOP3.LUT R139, R139, 0xffff0000, RZ, 0xc0, !PT ;  /* 0xffff00008b8b7812 */ /* 0x000fe400078ec0ff */
[C---:B0-----:R-:W-:Y:S01]  /*bac0*/  LOP3.LUT R69, R10.reuse, 0xffff0000, RZ, 0xc0, !PT ;  /* 0xffff00000a457812 */ /* 0x041fe200078ec0ff */
[----:B------:R-:W-:Y:S01]  /*bad0*/  IMAD.U32 R68, R10, 0x10000, RZ ;  /* 0x000100000a447824 */ /* 0x000fe200078e00ff */
[C---:B------:R-:W-:Y:S01]  /*bae0*/  LOP3.LUT R71, R11.reuse, 0xffff0000, RZ, 0xc0, !PT ;  /* 0xffff00000b477812 */ /* 0x040fe200078ec0ff */
[----:B------:R-:W-:-:S02]  /*baf0*/  IMAD.U32 R70, R11, 0x10000, RZ ;  /* 0x000100000b467824 */ /* 0x000fc400078e00ff */
[CC--:B------:R-:W-:Y:S01]  /*bb00*/  FMUL.FTZ R78, R69.reuse, R76.reuse ;  /* 0x0000004c454e7220 */ /* 0x0c0fe20000410000 */
[----:B------:R-:W-:Y:S01]  /*bb10*/  FMUL.FTZ R79, R69, R77 ;  /* 0x0000004d454f7220 */ /* 0x000fe20000410000 */
[C---:B------:R-:W-:Y:S01]  /*bb20*/  FMUL.FTZ R69, R71.reuse, R137 ;  /* 0x0000008947457220 */ /* 0x040fe20000410000 */
[----:B------:R-:W-:Y:S02]  /*bb30*/  IMAD.U32 R10, R8, 0x10000, RZ ;  /* 0x00010000080a7824 */ /* 0x000fe400078e00ff */
[----:B------:R-:W-:Y:S01]  /*bb40*/  FFMA.FTZ R81, R68, R77, R78 ;  /* 0x0000004d44517223 */ /* 0x000fe2000001004e */
[-C--:B------:R-:W-:Y:S01]  /*bb50*/  FMUL.FTZ R77, R71, R139.reuse ;  /* 0x0000008b474d7220 */ /* 0x080fe20000410000 */
[----:B------:R-:W-:Y:S01]  /*bb60*/  FFMA.FTZ R139, R70, R139, -R69 ;  /* 0x0000008b468b7223 */ /* 0x000fe20000010845 */
[C---:B------:R-:W-:Y:S01]  /*bb70*/  IMAD.U32 R11, R9.reuse, 0x10000, RZ ;  /* 0x00010000090b7824 */ /* 0x040fe200078e00ff */
[----:B------:R-:W-:Y:S01]  /*bb80*/  LOP3.LUT R8, R8, 0xffff0000, RZ, 0xc0, !PT ;  /* 0xffff000008087812 */ /* 0x000fe200078ec0ff */
[----:B------:R-:W-:Y:S01]  /*bb90*/  IMAD.U32 R71, R138, 0x10000, RZ ;  /* 0x000100008a477824 */ /* 0x000fe200078e00ff */
[----:B------:R-:W-:Y:S01]  /*bba0*/  LOP3.LUT R9, R9, 0xffff0000, RZ, 0xc0, !PT ;  /* 0xffff000009097812 */ /* 0x000fe200078ec0ff */
[----:B------:R-:W-:Y:S01]  /*bbb0*/  IMAD.U32 R69, R140, 0x10000, RZ ;  /* 0x000100008c457824 */ /* 0x000fe200078e00ff */
[----:B------:R-:W-:Y:S01]  /*bbc0*/  LOP3.LUT R138, R138, 0xffff0000, RZ, 0xc0, !PT ;  /* 0xffff00008a8a7812 */ /* 0x000fe200078ec0ff */
[----:B------:R-:W-:Y:S01]  /*bbd0*/  FFMA.FTZ R76, R68, R76, -R79 ;  /* 0x0000004c444c7223 */ /* 0x000fe2000001084f */
        /* <DEDUP_REMOVED lines=15> */
.L_x_1699:
[----:B------:R-:W-:Y:S05]  /*bcd0*/  BSYNC B2 ;  /* 0x0000000000027941 */ /* 0x000fea0003800000 */
.L_x_1698:
[----:B------:R-:W-:Y:S05]  /*bce0*/  @P3 BRA `(.L_x_1693) ;  /* 0x0000000000b83947 */ /* 0x000fea0003800000 */
[----:B012--5:R-:W0:Y:S01]  /*bcf0*/  LDS.128 R8, [R154+0xc000] ;  /* 0x00c000009a087984 */ /* 0x027e220000000c00 */
[----:B------:R-:W-:Y:S02]  /*bd00*/  SHF.R.U64 R69, R60, 0x10, R61 ;  /* 0x000000103c457819 */ /* 0x000fe4000000123d */
[----:B------:R-:W-:Y:S02]  /*bd10*/  SHF.R.U64 R60, R62, 0x10, R63 ;  /* 0x000000103e3c7819 */ /* 0x000fe4000000123f */
[----:B------:R-:W-:Y:S02]  /*bd20*/  SHF.R.U32.HI R68, RZ, 0x10, R61 ;  /* 0x00000010ff447819 */ /* 0x000fe4000001163d */
        /* <DEDUP_REMOVED lines=13> */
[C---:B------:R-:W-:Y:S01]  /*be00*/  FMUL.FTZ R76, R61.reuse, R68 ;  /* 0x000000443d4c7220 */ /* 0x040fe20000410000 */
[-C--:B------:R-:W-:Y:S01]  /*be10*/  FMUL.FTZ R71, R61, R69.reuse ;  /* 0x000000453d477220 */ /* 0x080fe20000410000 */
[C---:B------:R-:W-:Y:S01]  /*be20*/  FMUL.FTZ R61, R63.reuse, R136 ;  /* 0x000000883f3d7220 */ /* 0x040fe20000410000 */
[----:B------:R-:W-:Y:S02]  /*be30*/  IMAD.U32 R10, R8, 0x10000, RZ ;  /* 0x00010000080a7824 */ /* 0x000fe400078e00ff */
[----:B------:R-:W-:Y:S01]  /*be40*/  FFMA.FTZ R77, R60, R69, R76 ;  /* 0x000000453c4d7223 */ /* 0x000fe2000001004c */
[-C--:B------:R-:W-:Y:S01]  /*be50*/  FMUL.FTZ R69, R63, R133.reuse ;  /* 0x000000853f457220 */ /* 0x080fe20000410000 */
[----:B------:R-:W-:Y:S01]  /*be60*/  FFMA.FTZ R133, R62, R133, -R61 ;  /* 0x000000853e857223 */ /* 0x000fe2000001083d */
[----:B------:R-:W-:Y:S02]  /*be70*/  IMAD.U32 R11, R9, 0x10000, RZ ;  /* 0x00010000090b7824 */ /* 0x000fe400078e00ff */
        /* <DEDUP_REMOVED lines=8> */
[----:B------:R-:W-:Y:S01]  /*bf00*/  LOP3.LUT R134, R134, 0xffff0000, RZ, 0xc0, !PT ;  /* 0xffff000086867812 */ /* 0x000fe200078ec0ff */
[----:B------:R-:W-:-:S02]  /*bf10*/  FMUL.FTZ R62, R8, R61 ;  /* 0x0000003d083e7220 */ /* 0x000fc40000410000 */
[C---:B------:R-:W-:Y:S01]  /*bf20*/  FMUL.FTZ R68, R9.reuse, R60 ;  /* 0x0000003c09447220 */ /* 0x040fe20000410000 */
[C---:B------:R-:W-:Y:S01]  /*bf30*/  FFMA.FTZ R8, R10.reuse, R61, -R69 ;  /* 0x0000003d0a087223 */ /* 0x040fe20000010845 */
[-C--:B------:R-:W-:Y:S01]  /*bf40*/  FMUL.FTZ R71, R9, R134.reuse ;  /* 0x0000008609477220 */ /* 0x080fe20000410000 */
[----:B------:R-:W-:Y:S01]  /*bf50*/  FFMA.FTZ R63, R10, R63, R62 ;  /* 0x0000003f0a3f7223 */ /* 0x000fe2000001003e */
[----:B------:R-:W-:Y:S01]  /*bf60*/  FFMA.FTZ R9, R11, R134, -R68 ;  /* 0x000000860b097223 */ /* 0x000fe20000010844 */
[----:B------:R-:W-:Y:S01]  /*bf70*/  F2FP.BF16.F32.PACK_AB R10, R77, R70 ;  /* 0x000000464d0a723e */ /* 0x000fe200000010ff */
[----:B------:R-:W-:Y:S01]  /*bf80*/  FFMA.FTZ R60, R11, R60, R71 ;  /* 0x0000003c0b3c7223 */ /* 0x000fe20000010047 */
[----:B------:R-:W-:Y:S02]  /*bf90*/  F2FP.BF16.F32.PACK_AB R11, R136, R133 ;  /* 0x00000085880b723e */ /* 0x000fe400000010ff */
[----:B------:R-:W-:Y:S02]  /*bfa0*/  F2FP.BF16.F32.PACK_AB R8, R63, R8 ;  /* 0x000000083f08723e */ /* 0x000fe400000010ff */
[----:B------:R-:W-:-:S05]  /*bfb0*/  F2FP.BF16.F32.PACK_AB R9, R60, R9 ;  /* 0x000000093c09723e */ /* 0x000fca00000010ff */
[----:B------:R3:W-:Y:S02]  /*bfc0*/  STS.128 [R154+0xc000], R8 ;  /* 0x00c000089a007388 */ /* 0x0007e40000000c00 */
.L_x_1693:
[----:B------:R-:W-:Y:S05]  /*bfd0*/  BSYNC B1 ;  /* 0x0000000000017941 */ /* 0x000fea0003800000 */
.L_x_1692:
[----:B0123--:R-:W2:Y:S01]  /*bfe0*/  LDL R8, [R1+0x9c] ;  /* 0x00009c0001087983 */ /* 0x00fea20000100800 */
[----:B------:R-:W-:Y:S01]  /*bff0*/  BSSY B1, `(.L_x_1700) ;  /* 0x00000cb000017945 */ /* 0x000fe20003800000 */
[----:B--2---:R-:W-:-:S13]  /*c000*/  ISETP.GE.AND P0, PT, R8, R0, PT ;  /* 0x000000000800720c */ /* 0x004fda0003f06270 */
[----:B------:R-:W-:Y:S05]  /*c010*/  @P0 BRA `(.L_x_1701) ;  /* 0x0000000c00200947 */ /* 0x000fea0003800000 */
        /* <DEDUP_REMOVED lines=8> */
[----:B-----5:R-:W0:Y:S01]  /*c0a0*/  LDS.128 R8, [R70+0x1000] ;  /* 0x0010000046087984 */ /* 0x020e220000000c00 */
        /* <DEDUP_REMOVED lines=45> */
.L_x_1703:
[----:B------:R-:W-:Y:S05]  /*c380*/  BSYNC B2 ;  /* 0x0000000000027941 */ /* 0x000fea0003800000 */
.L_x_1702:
        /* <DEDUP_REMOVED lines=48> */
.L_x_1705:
[----:B------:R-:W-:Y:S05]  /*c690*/  BSYNC B2 ;  /* 0x0000000000027941 */ /* 0x000fea0003800000 */
.L_x_1704:
[----:B------:R-:W-:Y:S04]  /*c6a0*/  BSSY B2, `(.L_x_1706) ;  /* 0x0000030000027945 */ /* 0x000fe80003800000 */
[----:B------:R-:W-:Y:S05]  /*c6b0*/  @P2 BRA `(.L_x_1707) ;  /* 0x0000000000b82947 */ /* 0x000fea0003800000 */
[----:B01---5:R-:W0:Y:S01]  /*c6c0*/  LDS.128 R8, [R70+0x9000] ;  /* 0x0090000046087984 */ /* 0x023e220000000c00 */
        /* <DEDUP_REMOVED lines=45> */
.L_x_1707:
[----:B------:R-:W-:Y:S05]  /*c9a0*/  BSYNC B2 ;  /* 0x0000000000027941 */ /* 0x000fea0003800000 */
.L_x_1706:
[----:B------:R-:W-:Y:S05]  /*c9b0*/  @P3 BRA `(.L_x_1701) ;  /* 0x0000000000b83947 */ /* 0x000fea0003800000 */
[----:B012--5:R-:W0:Y:S01]  /*c9c0*/  LDS.128 R8, [R70+0xd000] ;  /* 0x00d0000046087984 */ /* 0x027e220000000c00 */
        /* <DEDUP_REMOVED lines=45> */
.L_x_1701:
[----:B------:R-:W-:Y:S05]  /*cca0*/  BSYNC B1 ;  /* 0x0000000000017941 */ /* 0x000fea0003800000 */
.L_x_1700:
[----:B------:R-:W-:Y:S01]  /*ccb0*/  ISETP.GE.AND P0, PT, R20, R0, PT ;  /* 0x000000001400720c */ /* 0x000fe20003f06270 */
[----:B------:R-:W-:-:S12]  /*ccc0*/  BSSY B1, `(.L_x_1708) ;  /* 0x00000ca000017945 */ /* 0x000fd80003800000 */
[----:B------:R-:W-:Y:S05]  /*ccd0*/  @P0 BRA `(.L_x_1709) ;  /* 0x0000000c00200947 */ /* 0x000fea0003800000 */
[----:B------:R4:W5:Y:S01]  /*cce0*/  LDL R52, [R1+0x5c] ;  /* 0x00005c0001347983 */ /* 0x0009620000100800 */
[----:B0123--:R-:W0:Y:S01]  /*ccf0*/  LDC R8, c[0x0][0x3f4] ;  /* 0x0000fd00ff087b82 */ /* 0x00fe220000000800 */
[----:B------:R-:W-:Y:S01]  /*cd00*/  BSSY B2, `(.L_x_1710) ;  /* 0x0000034000027945 */ /* 0x000fe20003800000 */
[-C--:B0-----:R-:W-:Y:S02]  /*cd10*/  ISETP.GE.AND P0, PT, R74, R8.reuse, PT ;  /* 0x000000084a00720c */ /* 0x081fe40003f06270 */
[-C--:B------:R-:W-:Y:S02]  /*cd20*/  ISETP.GE.AND P1, PT, R21, R8.reuse, PT ;  /* 0x000000081500720c */ /* 0x080fe40003f26270 */
[-C--:B------:R-:W-:Y:S02]  /*cd30*/  ISETP.GE.AND P2, PT, R73, R8.reuse, PT ;  /* 0x000000084900720c */ /* 0x080fe40003f46270 */
[----:B------:R-:W-:-:S07]  /*cd40*/  ISETP.GE.AND P3, PT, R72, R8, PT ;  /* 0x000000084800720c */ /* 0x000fce0003f66270 */
[----:B----4-:R-:W-:Y:S06]  /*cd50*/  @P0 BRA `(.L_x_1711) ;  /* 0x0000000000b80947 */ /* 0x010fec0003800000 */
        /* <DEDUP_REMOVED lines=10> */
[----:B------:R-:W-:Y:S01]  /*ce00*/  IMAD.U32 R47, R118, 0x10000, RZ ;  /* 0x00010000762f7824 */ /* 0x000fe200078e00ff */
        /* <DEDUP_REMOVED lines=8> */
[----:B------:R-:W-:Y:S02]  /*ce90*/  IMAD.U32 R10, R8, 0x10000, RZ ;  /* 0x00010000080a7824 */ /* 0x000fe400078e00ff */
[----:B------:R-:W-:Y:S01]  /*cea0*/  FMUL.FTZ R48, R46, R120 ;  /* 0x000000782e307220 */ /* 0x000fe20000410000 */
[C---:B------:R-:W-:Y:S02]  /*ceb0*/  IMAD.U32 R11, R9.reuse, 0x10000, RZ ;  /* 0x00010000090b7824 */ /* 0x040fe400078e00ff */
[C---:B------:R-:W-:Y:S01]  /*cec0*/  FFMA.FTZ R50, R20.reuse, R47, -R51 ;  /* 0x0000002f14327223 */ /* 0x040fe20000010833 */
[----:B------:R-:W-:Y:S01]  /*ced0*/  FFMA.FTZ R53, R20, R49, R44 ;  /* 0x0000003114357223 */ /* 0x000fe2000001002c */
[----:B------:R-:W-:Y:S01]  /*cee0*/  LOP3.LUT R8, R8, 0xffff0000, RZ, 0xc0, !PT ;  /* 0xffff000008087812 */ /* 0x000fe200078ec0ff */
[-C--:B------:R-:W-:Y:S01]  /*cef0*/  FMUL.FTZ R46, R46, R118.reuse ;  /* 0x000000762e2e7220 */ /* 0x080fe20000410000 */
[----:B------:R-:W-:Y:S01]  /*cf00*/  LOP3.LUT R9, R9, 0xffff0000, RZ, 0xc0, !PT ;  /* 0xffff000009097812 */ /* 0x000fe200078ec0ff */
[C---:B------:R-:W-:Y:S01]  /*cf10*/  IMAD.U32 R49, R119.reuse, 0x10000, RZ ;  /* 0x0001000077317824 */ /* 0x040fe200078e00ff */
[----:B------:R-:W-:Y:S01]  /*cf20*/  LOP3.LUT R44, R119, 0xffff0000, RZ, 0xc0, !PT ;  /* 0xffff0000772c7812 */ /* 0x000fe200078ec0ff */
[C---:B------:R-:W-:Y:S01]  /*cf30*/  IMAD.U32 R47, R117.reuse, 0x10000, RZ ;  /* 0x00010000752f7824 */ /* 0x040fe200078e00ff */
[----:B------:R-:W-:Y:S01]  /*cf40*/  LOP3.LUT R20, R117, 0xffff0000, RZ, 0xc0, !PT ;  /* 0xffff000075147812 */ /* 0x000fe200078ec0ff */
        /* <DEDUP_REMOVED lines=15> */
.L_x_1711:
[----:B------:R-:W-:Y:S05]  /*d040*/  BSYNC B2 ;  /* 0x0000000000027941 */ /* 0x000fea0003800000 */
.L_x_1710:
[----:B------:R-:W-:Y:S04]  /*d050*/  BSSY B2, `(.L_x_1712) ;  /* 0x0000030000027945 */ /* 0x000fe80003800000 */
[----:B------:R-:W-:Y:S05]  /*d060*/  @P1 BRA `(.L_x_1713) ;  /* 0x0000000000b81947 */ /* 0x000fea0003800000 */
[----:B0----5:R-:W0:Y:S01]  /*d070*/  LDS.128 R8, [R52+0x6000] ;  /* 0x0060000034087984 */ /* 0x021e220000000c00 */
        /* <DEDUP_REMOVED lines=17> */
[----:B------:R-:W-:Y:S01]  /*d190*/  FMUL.FTZ R40, R40, R43 ;  /* 0x0000002b28287220 */ /* 0x000fe20000410000 */
[----:B------:R-:W-:Y:S02]  /*d1a0*/  IMAD.U32 R10, R8, 0x10000, RZ ;  /* 0x00010000080a7824 */ /* 0x000fe400078e00ff */
[----:B------:R-:W-:Y:S01]  /*d1b0*/  FMUL.FTZ R46, R42, R105 ;  /* 0x000000692a2e7220 */ /* 0x000fe20000410000 */
[C---:B------:R-:W-:Y:S02]  /*d1c0*/  IMAD.U32 R11, R9.reuse, 0x10000, RZ ;  /* 0x00010000090b7824 */ /* 0x040fe400078e00ff */
[C---:B------:R-:W-:Y:S01]  /*d1d0*/  FFMA.FTZ R49, R20.reuse, R45, R40 ;  /* 0x0000002d14317223 */ /* 0x040fe20000010028 */
[----:B------:R-:W-:Y:S01]  /*d1e0*/  FFMA.FTZ R44, R20, R43, -R47 ;  /* 0x0000002b142c7223 */ /* 0x000fe2000001082f */
[----:B------:R-:W-:Y:S01]  /*d1f0*/  IMAD.U32 R45, R104, 0x10000, RZ ;  /* 0x00010000682d7824 */ /* 0x000fe200078e00ff */
[----:B------:R-:W-:Y:S01]  /*d200*/  LOP3.LUT R8, R8, 0xffff0000, RZ, 0xc0, !PT ;  /* 0xffff000008087812 */ /* 0x000fe200078ec0ff */
[-C--:B------:R-:W-:Y:S01]  /*d210*/  FMUL.FTZ R42, R42, R103.reuse ;  /* 0x000000672a2a7220 */ /* 0x080fe20000410000 */
        /* <DEDUP_REMOVED lines=19> */
.L_x_1713:
[----:B------:R-:W-:Y:S05]  /*d350*/  BSYNC B2 ;  /* 0x0000000000027941 */ /* 0x000fea0003800000 */
.L_x_1712:
        /* <DEDUP_REMOVED lines=23> */
[C---:B------:R-:W-:Y:S01]  /*d4d0*/  FFMA.FTZ R40, R20.reuse, R39, -R43 ;  /* 0x0000002714287223 */ /* 0x040fe2000001082b */
[C---:B------:R-:W-:Y:S02]  /*d4e0*/  IMAD.U32 R11, R9.reuse, 0x10000, RZ ;  /* 0x00010000090b7824 */ /* 0x040fe400078e00ff */
[----:B------:R-:W-:Y:S01]  /*d4f0*/  FFMA.FTZ R45, R20, R41, R36 ;  /* 0x00000029142d7223 */ /* 0x000fe20000010024 */
[----:B------:R-:W-:Y:S01]  /*d500*/  IMAD.U32 R39, R96, 0x10000, RZ ;  /* 0x0001000060277824 */ /* 0x000fe200078e00ff */
[----:B------:R-:W-:Y:S01]  /*d510*/  LOP3.LUT R8, R8, 0xffff0000, RZ, 0xc0, !PT ;  /* 0xffff000008087812 */ /* 0x000fe200078ec0ff */
[-C--:B------:R-:W-:Y:S01]  /*d520*/  FMUL.FTZ R38, R38, R98.reuse ;  /* 0x0000006226267220 */ /* 0x080fe20000410000 */
[----:B------:R-:W-:Y:S01]  /*d530*/  LOP3.LUT R9, R9, 0xffff0000, RZ, 0xc0, !PT ;  /* 0xffff000009097812 */ /* 0x000fe200078ec0ff */
[C---:B------:R-:W-:Y:S01]  /*d540*/  IMAD.U32 R41, R99.reuse, 0x10000, RZ ;  /* 0x0001000063297824 */ /* 0x040fe200078e00ff */
        /* <DEDUP_REMOVED lines=17> */
.L_x_1715:
[----:B------:R-:W-:Y:S05]  /*d660*/  BSYNC B2 ;  /* 0x0000000000027941 */ /* 0x000fea0003800000 */
.L_x_1714:
        /* <DEDUP_REMOVED lines=8> */
[----:B------:R-:W-:Y:S02]  /*d6f0*/  PRMT R92, R92, 0x5410, R37 ;  /* 0x000054105c5c7816 */ /* 0x000fe40000000025 */
[----:B------:R-:W-:Y:S01]  /*d700*/  PRMT R94, R94, 0x5410, R31 ;  /* 0x000054105e5e7816 */ /* 0x000fe2000000001f */
[C---:B------:R-:W-:Y:S01]  /*d710*/  IMAD.U32 R37, R95.reuse, 0x10000, RZ ;  /* 0x000100005f257824 */ /* 0x040fe200078e00ff */
[----:B------:R-:W-:Y:S01]  /*d720*/  LOP3.LUT R95, R95, 0xffff0000, RZ, 0xc0, !PT ;  /* 0xffff00005f5f7812 */ /* 0x000fe200078ec0ff */
[C---:B------:R-:W-:Y:S01]  /*d730*/  IMAD.U32 R31, R93.reuse, 0x10000, RZ ;  /* 0x000100005d1f7824 */ /* 0x040fe200078e00ff */
        /* <DEDUP_REMOVED lines=9> */
[C---:B------:R-:W-:Y:S01]  /*d7d0*/  FFMA.FTZ R36, R20.reuse, R31, -R39 ;  /* 0x0000001f14247223 */ /* 0x040fe20000010827 */
[----:B------:R-:W-:Y:S01]  /*d7e0*/  FFMA.FTZ R41, R20, R37, R28 ;  /* 0x0000002514297223 */ /* 0x000fe2000001001c */
[C---:B------:R-:W-:Y:S01]  /*d7f0*/  IMAD.U32 R11, R9.reuse, 0x10000, RZ ;  /* 0x00010000090b7824 */ /* 0x040fe200078e00ff */
[----:B------:R-:W-:Y:S01]  /*d800*/  LOP3.LUT R8, R8, 0xffff0000, RZ, 0xc0, !PT ;  /* 0xffff000008087812 */ /* 0x000fe200078ec0ff */
[----:B------:R-:W-:Y:S01]  /*d810*/  IMAD.U32 R37, R94, 0x10000, RZ ;  /* 0x000100005e257824 */ /* 0x000fe200078e00ff */
[----:B------:R-:W-:Y:S01]  /*d820*/  LOP3.LUT R9, R9, 0xffff0000, RZ, 0xc0, !PT ;  /* 0xffff000009097812 */ /* 0x000fe200078ec0ff */
[----:B------:R-:W-:-:S02]  /*d830*/  IMAD.U32 R31, R92, 0x10000, RZ ;  /* 0x000100005c1f7824 */ /* 0x000fc400078e00ff */
[-C--:B------:R-:W-:Y:S01]  /*d840*/  FMUL.FTZ R30, R30, R93.reuse ;  /* 0x0000005d1e1e7220 */ /* 0x080fe20000410000 */
        /* <DEDUP_REMOVED lines=17> */
.L_x_1709:
[----:B------:R-:W-:Y:S05]  /*d960*/  BSYNC B1 ;  /* 0x0000000000017941 */ /* 0x000fea0003800000 */
.L_x_1708:
[----:B------:R-:W-:-:S13]  /*d970*/  ISETP.GE.AND P0, PT, R3, R0, PT ;  /* 0x000000000300720c */ /* 0x000fda0003f06270 */
        /* <DEDUP_REMOVED lines=9> */
[----:B--2345:R-:W0:Y:S01]  /*da10*/  LDS.128 R8, [R36+0x3000] ;  /* 0x0030000024087984 */ /* 0x03ce220000000c00 */
        /* <DEDUP_REMOVED lines=11> */
[----:B------:R-:W-:Y:S01]  /*dad0*/  PRMT R127, R127, 0x5410, R0 ;  /* 0x000054107f7f7816 */ /* 0x000fe20000000000 */
        /* <DEDUP_REMOVED lines=8> */
[----:B------:R-:W-:Y:S01]  /*db60*/  FMUL.FTZ R28, R11, R128 ;  /* 0x000000800b1c7220 */ /* 0x000fe20000410000 */
[----:B------:R-:W-:-:S02]  /*db70*/  IMAD.U32 R8, R9, 0x10000, RZ ;  /* 0x0001000009087824 */ /* 0x000fc400078e00ff */
[C---:B------:R-:W-:Y:S01]  /*db80*/  FFMA.FTZ R33, R20.reuse, R29, -R33 ;  /* 0x0000001d14217223 */ /* 0x040fe20000010821 */
[----:B------:R-:W-:Y:S01]  /*db90*/  FFMA.FTZ R30, R20, R31, R10 ;  /* 0x0000001f141e7223 */ /* 0x000fe2000001000a */
[-C--:B------:R-:W-:Y:S01]  /*dba0*/  FMUL.FTZ R20, R11, R126.reuse ;  /* 0x0000007e0b147220 */ /* 0x080fe20000410000 */
        /* <DEDUP_REMOVED lines=20> */
.L_x_1718:
[----:B------:R-:W-:Y:S05]  /*dcf0*/  BSYNC B1 ;  /* 0x0000000000017941 */ /* 0x000fea0003800000 */
.L_x_1717:
[----:B------:R-:W-:Y:S04]  /*dd00*/  BSSY B1, `(.L_x_1719) ;  /* 0x0000030000017945 */ /* 0x000fe80003800000 */
[----:B------:R-:W-:Y:S05]  /*dd10*/  @P1 BRA `(.L_x_1720) ;  /* 0x0000000000b81947 */ /* 0x000fea0003800000 */
[----:B0-2345:R-:W0:Y:S01]  /*dd20*/  LDS.128 R8, [R36+0x7000] ;  /* 0x0070000024087984 */ /* 0x03de220000000c00 */
        /* <DEDUP_REMOVED lines=27> */
[C---:B------:R-:W-:Y:S01]  /*dee0*/  IMAD.U32 R10, R110.reuse, 0x10000, RZ ;  /* 0x000100006e0a7824 */ /* 0x040fe200078e00ff */
[----:B------:R-:W-:Y:S01]  /*def0*/  LOP3.LUT R111, R111, 0xffff0000, RZ, 0xc0, !PT ;  /* 0xffff00006f6f7812 */ /* 0x000fe200078ec0ff */
[C---:B------:R-:W-:Y:S01]  /*df00*/  FFMA.FTZ R28, R21.reuse, R24, -R28 ;  /* 0x00000018151c7223 */ /* 0x040fe2000001081c */
[----:B------:R-:W-:Y:S01]  /*df10*/  LOP3.LUT R110, R110, 0xffff0000, RZ, 0xc0, !PT ;  /* 0xffff00006e6e7812 */ /* 0x000fe200078ec0ff */
        /* <DEDUP_REMOVED lines=14> */
.L_x_1720:
[----:B------:R-:W-:Y:S05]  /*e000*/  BSYNC B1 ;  /* 0x0000000000017941 */ /* 0x000fea0003800000 */
.L_x_1719:
[----:B------:R-:W-:Y:S04]  /*e010*/  BSSY B1, `(.L_x_1721) ;  /* 0x0000030000017945 */ /* 0x000fe80003800000 */
[----:B------:R-:W-:Y:S05]  /*e020*/  @P2 BRA `(.L_x_1722) ;  /* 0x0000000000b82947 */ /* 0x000fea0003800000 */
[----:B012345:R-:W0:Y:S01]  /*e030*/  LDS.128 R8, [R36+0xb000] ;  /* 0x00b0000024087984 */ /* 0x03fe220000000c00 */
        /* <DEDUP_REMOVED lines=45> */
.L_x_1722:
[----:B------:R-:W-:Y:S05]  /*e310*/  BSYNC B1 ;  /* 0x0000000000017941 */ /* 0x000fea0003800000 */
.L_x_1721:
        /* <DEDUP_REMOVED lines=18> */
[----:B------:R-:W-:Y:S01]  /*e440*/  FMUL.FTZ R14, R6, R12 ;  /* 0x0000000c060e7220 */ /* 0x000fe20000410000 */
[----:B------:R-:W-:-:S02]  /*e450*/  IMAD.U32 R0, R8, 0x10000, RZ ;  /* 0x0001000008007824 */ /* 0x000fc400078e00ff */
[----:B------:R-:W-:Y:S01]  /*e460*/  FMUL.FTZ R13, R6, R11 ;  /* 0x0000000b060d7220 */ /* 0x000fe20000410000 */
[C---:B------:R-:W-:Y:S01]  /*e470*/  FMUL.FTZ R6, R10.reuse, R86 ;  /* 0x000000560a067220 */ /* 0x040fe20000410000 */
[-C--:B------:R-:W-:Y:S01]  /*e480*/  FMUL.FTZ R10, R10, R75.reuse ;  /* 0x0000004b0a0a7220 */ /* 0x080fe20000410000 */
[----:B------:R-:W-:Y:S01]  /*e490*/  LOP3.LUT R3, R8, 0xffff0000, RZ, 0xc0, !PT ;  /* 0xffff000008037812 */ /* 0x000fe200078ec0ff */
[----:B------:R-:W-:Y:S02]  /*e4a0*/  IMAD.U32 R4, R9, 0x10000, RZ ;  /* 0x0001000009047824 */ /* 0x000fe400078e00ff */
[----:B------:R-:W-:Y:S01]  /*e4b0*/  FFMA.FTZ R75, R7, R75, -R6 ;  /* 0x0000004b074b7223 */ /* 0x000fe20000010806 */
[----:B------:R-:W-:Y:S01]  /*e4c0*/  IMAD.U32 R6, R85, 0x10000, RZ ;  /* 0x0001000055067824 */ /* 0x000fe200078e00ff */
[----:B------:R-:W-:Y:S01]  /*e4d0*/  LOP3.LUT R8, R9, 0xffff0000, RZ, 0xc0, !PT ;  /* 0xffff000009087812 */ /* 0x000fe200078ec0ff */
[C---:B------:R-:W-:Y:S01]  /*e4e0*/  FFMA.FTZ R14, R5.reuse, R11, -R14 ;  /* 0x0000000b050e7223 */ /* 0x040fe2000001080e */
[----:B------:R-:W-:Y:S01]  /*e4f0*/  FFMA.FTZ R13, R5, R12, R13 ;  /* 0x0000000c050d7223 */ /* 0x000fe2000001000d */
[----:B------:R-:W-:Y:S01]  /*e500*/  LOP3.LUT R85, R85, 0xffff0000, RZ, 0xc0, !PT ;  /* 0xffff000055557812 */ /* 0x000fe200078ec0ff */
[C---:B------:R-:W-:Y:S01]  /*e510*/  IMAD.U32 R5, R84.reuse, 0x10000, RZ ;  /* 0x0001000054057824 */ /* 0x040fe200078e00ff */
[----:B------:R-:W-:Y:S01]  /*e520*/  LOP3.LUT R9, R84, 0xffff0000, RZ, 0xc0, !PT ;  /* 0xffff000054097812 */ /* 0x000fe200078ec0ff */
[----:B------:R-:W-:Y:S01]  /*e530*/  FFMA.FTZ R10, R7, R86, R10 ;  /* 0x00000056070a7223 */ /* 0x000fe2000001000a */
[CC--:B------:R-:W-:Y:S01]  /*e540*/  FMUL.FTZ R7, R3.reuse, R6.reuse ;  /* 0x0000000603077220 */ /* 0x0c0fe20000410000 */
        /* <DEDUP_REMOVED lines=11> */
[----:B------:R0:W-:Y:S01]  /*e600*/  STS.128 [R36+0xf000], R4 ;  /* 0x00f0000424007388 */ /* 0x0001e20000000c00 */
[----:B------:R-:W-:Y:S05]  /*e610*/  BRA `(.L_x_1716) ;  /* 0x0000004c006c7947 */ /* 0x000fea0003800000 */
.L_x_1677:
[----:B------:R-:W0:Y:S01]  /*e620*/  LDC R89, c[0x0][0x448] ;  /* 0x00011200ff597b82 */ /* 0x000e220000000800 */
[----:B------:R-:W-:Y:S01]  /*e630*/  ULDC.64 UR4, c[0x0][0x3f8] ;  /* 0x0000fe0000047ab9 */ /* 0x000fe20000000a00 */
[----:B------:R-:W-:Y:S01]  /*e640*/  ULDC.64 UR6, c[0x0][0x408] ;  /* 0x0001020000067ab9 */ /* 0x000fe20000000a00 */
[----:B------:R-:W-:Y:S02]  /*e650*/  IMAD.MOV.U32 R25, RZ, RZ, R29 ;  /* 0x000000ffff197224 */ /* 0x000fe400078e001d */
[----:B------:R-:W-:Y:S01]  /*e660*/  IMAD.MOV.U32 R27, RZ, RZ, R31 ;  /* 0x000000ffff1b7224 */ /* 0x000fe200078e001f */
[----:B0-----:R-:W-:-:S13]  /*e670*/  ISETP.NE.AND P0, PT, R89, 0x1, PT ;  /* 0x000000015900780c */ /* 0x001fda0003f05270 */
[----:B------:R-:W0:Y:S08]  /*e680*/  @P0 LDC R0, c[0x0][0x44c] ;  /* 0x00011300ff000b82 */ /* 0x000e300000000800 */
[----:B------:R-:W1:Y:S01]  /*e690*/  @P0 LDC R5, c[0x0][0x450] ;  /* 0x00011400ff050b82 */ /* 0x000e620000000800 */
[----:B0-----:R-:W-:-:S05]  /*e6a0*/  @P0 IMAD.HI.U32 R0, R7, R0, RZ ;  /* 0x0000000007000227 */ /* 0x001fca00078e00ff */
[----:B-1----:R-:W-:-:S04]  /*e6b0*/  @P0 SHF.R.U32.HI R7, RZ, R5, R0 ;  /* 0x00000005ff070219 */ /* 0x002fc80000011600 */
        /* <DEDUP_REMOVED lines=21> */
.L_x_2063:
        /* <DEDUP_REMOVED lines=16> */
[----:B------:R-:W-:-:S09]  /*e910*/  ISETP.GE.AND P5, PT, R219, UR4, PT ;  /* 0x00000004db007c0c */ /* 0x000fd2000bfa6270 */
[C---:B------:R-:W-:Y:S01]  /*e920*/  @!P4 IMAD.SHL.U32 R12, R16.reuse, 0x2, RZ ;  /* 0x00000002100cc824 */ /* 0x040fe200078e00ff */
[----:B------:R-:W-:-:S03]  /*e930*/  @!P4 SHF.L.U64.HI R13, R16, 0x1, R17 ;  /* 0x00000001100dc819 */ /* 0x000fc60000010211 */
[----:B------:R-:W-:Y:S01]  /*e940*/  @!P5 IMAD.SHL.U32 R15, R201, 0x2, RZ ;  /* 0x00000002c90fd824 */ /* 0x000fe200078e00ff */
[CC--:B--2---:R-:W-:Y:S02]  /*e950*/  @!P4 IADD3 R10, P0, R5.reuse, R12.reuse, RZ ;  /* 0x0000000c050ac210 */ /* 0x0c4fe40007f1e0ff */
[----:B----4-:R-:W-:Y:S02]  /*e960*/  @!P4 IADD3 R12, P1, R14, R12, RZ ;  /* 0x0000000c0e0cc210 */ /* 0x010fe40007f3e0ff */
[-C--:B------:R-:W-:Y:S01]  /*e970*/  @!P5 IADD3 R24, P2, R5, R15.reuse, RZ ;  /* 0x0000000f0518d210 */ /* 0x080fe20007f5e0ff */
[----:B-1----:R-:W-:Y:S01]  /*e980*/  @!P4 IMAD.X R11, R4, 0x1, R13, P0 ;  /* 0x00000001040bc824 */ /* 0x002fe200000e060d */
[----:B------:R-:W-:Y:S02]  /*e990*/  @!P5 IADD3 R14, P3, R14, R15, RZ ;  /* 0x0000000f0e0ed210 */ /* 0x000fe40007f7e0ff */
[----:B------:R-:W-:Y:S02]  /*e9a0*/  CS2R R68, SRZ ;  /* 0x0000000000447805 */ /* 0x000fe4000001ff00 */
[----:B------:R-:W-:-:S02]  /*e9b0*/  @!P5 SHF.L.U64.HI R5, R201, 0x1, R224 ;  /* 0x00000001c905d819 */ /* 0x000fc400000102e0 */
[----:B------:R-:W-:Y:S02]  /*e9c0*/  CS2R R70, SRZ ;  /* 0x0000000000467805 */ /* 0x000fe4000001ff00 */
[----:B------:R-:W-:Y:S02]  /*e9d0*/  CS2R R56, SRZ ;  /* 0x0000000000387805 */ /* 0x000fe4000001ff00 */
[----:B------:R-:W-:Y:S02]  /*e9e0*/  CS2R R58, SRZ ;  /* 0x00000000003a7805 */ /* 0x000fe4000001ff00 */
[----:B------:R-:W-:Y:S02]  /*e9f0*/  CS2R R64, SRZ ;  /* 0x0000000000407805 */ /* 0x000fe4000001ff00 */
[----:B------:R-:W-:Y:S01]  /*ea00*/  CS2R R66, SRZ ;  /* 0x0000000000427805 */ /* 0x000fe2000001ff00 */
[----:B---3--:R-:W-:Y:S01]  /*ea10*/  @!P4 IMAD.X R13, R9, 0x1, R13, P1 ;  /* 0x00000001090dc824 */ /* 0x008fe200008e060d */
[----:B------:R1:W5:Y:S01]  /*ea20*/  @!P4 LD.E.128 R60, desc[UR60][R10.64] ;  /* 0x0000003c0a3cc980 */ /* 0x000362000c101d00 */
[----:B------:R-:W-:-:S02]  /*ea30*/  @!P5 IMAD.X R25, R4, 0x1, R5, P2 ;  /* 0x000000010419d824 */ /* 0x000fc400010e0605 */
[----:B------:R-:W-:Y:S01]  /*ea40*/  @!P5 IMAD.X R15, R9, 0x1, R5, P3 ;  /* 0x00000001090fd824 */ /* 0x000fe200018e0605 */
[----:B------:R1:W5:Y:S04]  /*ea50*/  @!P4 LD.E.128 R68, desc[UR60][R12.64] ;  /* 0x0000003c0c44c980 */ /* 0x000368000c101d00 */
[----:B------:R1:W5:Y:S04]  /*ea60*/  @!P5 LD.E.128 R56, desc[UR60][R24.64] ;  /* 0x0000003c1838d980 */ /* 0x000368000c101d00 */
[----:B------:R1:W5:Y:S02]  /*ea70*/  @!P5 LD.E.128 R64, desc[UR60][R14.64] ;  /* 0x0000003c0e40d980 */ /* 0x000364000c101d00 */
.L_x_1725:
[----:B------:R-:W-:Y:S05]  /*ea80*/  BSYNC B1 ;  /* 0x0000000000017941 */ /* 0x000fea0003800000 */
.L_x_1724:
[----:B-1---5:R-:W-:Y:S01]  /*ea90*/  IMAD.MOV.U32 R4, RZ, RZ, R68 ;  /* 0x000000ffff047224 */ /* 0x022fe200078e0044 */
[----:B------:R-:W-:Y:S01]  /*eaa0*/  UMOV UR4, 0xffffffff ;  /* 0xffffffff00047882 */ /* 0x000fe20000000000 */
[----:B--2---:R-:W-:Y:S01]  /*eab0*/  IMAD.MOV.U32 R5, RZ, RZ, R69 ;  /* 0x000000ffff057224 */ /* 0x004fe200078e0045 */
        /* <DEDUP_REMOVED lines=36> */
.L_x_2069:
        /* <DEDUP_REMOVED lines=19> */
[CC--:B---3--:R-:W-:Y:S02]  /*ee30*/  @!P4 IADD3 R10, P0, R5.reuse, R12.reuse, RZ ;  /* 0x0000000c050ac210 */ /* 0x0c8fe40007f1e0ff */
[----:B----4-:R-:W-:Y:S02]  /*ee40*/  @!P4 IADD3 R12, P1, R14, R12, RZ ;  /* 0x0000000c0e0cc210 */ /* 0x010fe40007f3e0ff */
[-C--:B------:R-:W-:Y:S01]  /*ee50*/  @!P5 IADD3 R24, P2, R5, R15.reuse, RZ ;  /* 0x0000000f0518d210 */ /* 0x080fe20007f5e0ff */
[----:B--2---:R-:W-:Y:S01]  /*ee60*/  @!P4 IMAD.X R11, R4, 0x1, R13, P0 ;  /* 0x00000001040bc824 */ /* 0x004fe200000e060d */
        /* <DEDUP_REMOVED lines=8> */
[----:B0-----:R-:W-:Y:S01]  /*eef0*/  @!P4 IMAD.X R13, R9, 0x1, R13, P1 ;  /* 0x00000001090dc824 */ /* 0x001fe200008e060d */
[----:B------:R0:W5:Y:S01]  /*ef00*/  @!P4 LD.E.128 R44, desc[UR60][R10.64] ;  /* 0x0000003c0a2cc980 */ /* 0x000162000c101d00 */
[----:B------:R-:W-:-:S02]  /*ef10*/  @!P5 IMAD.X R25, R4, 0x1, R5, P2 ;  /* 0x000000010419d824 */ /* 0x000fc400010e0605 */
[----:B------:R-:W-:Y:S01]  /*ef20*/  @!P5 IMAD.X R15, R9, 0x1, R5, P3 ;  /* 0x00000001090fd824 */ /* 0x000fe200018e0605 */
[----:B------:R0:W5:Y:S04]  /*ef30*/  @!P4 LD.E.128 R52, desc[UR60][R12.64] ;  /* 0x0000003c0c34c980 */ /* 0x000168000c101d00 */
[----:B------:R0:W5:Y:S04]  /*ef40*/  @!P5 LD.E.128 R40, desc[UR60][R24.64] ;  /* 0x0000003c1828d980 */ /* 0x000168000c101d00 */
[----:B------:R0:W5:Y:S02]  /*ef50*/  @!P5 LD.E.128 R48, desc[UR60][R14.64] ;  /* 0x0000003c0e30d980 */ /* 0x000164000c101d00 */
.L_x_1728:
[----:B------:R-:W-:Y:S05]  /*ef60*/  BSYNC B1 ;  /* 0x0000000000017941 */ /* 0x000fea0003800000 */
.L_x_1727:
[----:B--2--5:R-:W-:Y:S01]  /*ef70*/  IMAD.MOV.U32 R4, RZ, RZ, R52 ;  /* 0x000000ffff047224 */ /* 0x024fe200078e0034 */
[----:B------:R-:W-:Y:S01]  /*ef80*/  UMOV UR4, 0xffffffff ;  /* 0xffffffff00047882 */ /* 0x000fe20000000000 */
[----:B---3--:R-:W-:Y:S02]  /*ef90*/  IMAD.MOV.U32 R5, RZ, RZ, R53 ;  /* 0x000000ffff057224 */ /* 0x008fe400078e0035 */
        /* <DEDUP_REMOVED lines=35> */
.L_x_2075:
        /* <DEDUP_REMOVED lines=21> */
[----:B0-----:R-:W-:Y:S02]  /*f320*/  @!P4 IADD3 R10, P1, R14, R10, RZ ;  /* 0x0000000a0e0ac210 */ /* 0x001fe40007f3e0ff */
        /* <DEDUP_REMOVED lines=10> */
[----:B------:R-:W-:Y:S01]  /*f3d0*/  @!P4 IMAD.X R11, R9, 0x1, R11, P1 ;  /* 0x00000001090bc824 */ /* 0x000fe200008e060b */
[----:B------:R0:W5:Y:S01]  /*f3e0*/  @!P4 LD.E.128 R28, desc[UR60][R72.64] ;  /* 0x0000003c481cc980 */ /* 0x000162000c101d00 */
[----:B------:R-:W-:-:S02]  /*f3f0*/  @!P5 IMAD.X R13, R4, 0x1, R5, P2 ;  /* 0x00000001040dd824 */ /* 0x000fc400010e0605 */
[----:B------:R-:W-:Y:S01]  /*f400*/  @!P5 IMAD.X R15, R9, 0x1, R5, P3 ;  /* 0x00000001090fd824 */ /* 0x000fe200018e0605 */
[----:B------:R0:W5:Y:S04]  /*f410*/  @!P4 LD.E.128 R36, desc[UR60][R10.64] ;  /* 0x0000003c0a24c980 */ /* 0x000168000c101d00 */
[----:B------:R0:W5:Y:S04]  /*f420*/  @!P5 LD.E.128 R24, desc[UR60][R12.64] ;  /* 0x0000003c0c18d980 */ /* 0x000168000c101d00 */
[----:B------:R0:W5:Y:S02]  /*f430*/  @!P5 LD.E.128 R32, desc[UR60][R14.64] ;  /* 0x0000003c0e20d980 */ /* 0x000164000c101d00 */
.L_x_1731:
[----:B------:R-:W-:Y:S05]  /*f440*/  BSYNC B1 ;  /* 0x0000000000017941 */ /* 0x000fea0003800000 */
.L_x_1730:
        /* <DEDUP_REMOVED lines=39> */
.L_x_2081:
[----:B------:R-:W4:Y:S01]  /*f6c0*/  LDL R13, [R1+0x78] ;  /* 0x00007800010d7983 */ /* 0x000f220000100800 */
[----:B------:R-:W-:Y:S01]  /*f6d0*/  VIADD R84, R84, 0x60 ;  /* 0x0000006054547836 */ /* 0x000fe20000000000 */
[----:B------:R-:W-:Y:S01]  /*f6e0*/  BSSY B1, `(.L_x_1733) ;  /* 0x0000029000017945 */ /* 0x000fe20003800000 */
[----:B0-----:R-:W-:Y:S02]  /*f6f0*/  CS2R R6, SRZ ;  /* 0x0000000000067805 */ /* 0x001fe4000001ff00 */
[----:B------:R-:W-:Y:S02]  /*f700*/  CS2R R10, SRZ ;  /* 0x00000000000a7805 */ /* 0x000fe4000001ff00 */
[----:B------:R-:W-:Y:S02]  /*f710*/  CS2R R14, SRZ ;  /* 0x00000000000e7805 */ /* 0x000fe4000001ff00 */
[----:B------:R-:W-:Y:S02]  /*f720*/  ISETP.GE.AND P0, PT, R84, R89, PT ;  /* 0x000000595400720c */ /* 0x000fe40003f06270 */
[----:B------:R-:W-:-:S02]  /*f730*/  CS2R R72, SRZ ;  /* 0x0000000000487805 */ /* 0x000fc4000001ff00 */
[----:B------:R-:W-:Y:S02]  /*f740*/  CS2R R74, SRZ ;  /* 0x00000000004a7805 */ /* 0x000fe4000001ff00 */
[----:B----4-:R-:W-:-:S04]  /*f750*/  LEA.HI R8, R13, R13, RZ, 0x1 ;  /* 0x0000000d0d087211 */ /* 0x010fc800078f08ff */
[----:B------:R-:W-:Y:S02]  /*f760*/  LOP3.LUT R12, R8, 0xfffffffe, RZ, 0xc0, !PT ;  /* 0xfffffffe080c7812 */ /* 0x000fe400078ec0ff */
[----:B------:R-:W-:-:S03]  /*f770*/  CS2R R8, SRZ ;  /* 0x0000000000087805 */ /* 0x000fc6000001ff00 */
        /* <DEDUP_REMOVED lines=12> */
[-C--:B---3--:R-:W-:Y:S02]  /*f840*/  @!P4 IADD3 R82, P0, R76, R79.reuse, RZ ;  /* 0x0000004f4c52c210 */ /* 0x088fe40007f1e0ff */
[----:B-1----:R-:W-:Y:S02]  /*f850*/  @!P4 IADD3 R78, P1, R0, R79, RZ ;  /* 0x0000004f004ec210 */ /* 0x002fe40007f3e0ff */
[-C--:B------:R-:W-:Y:S01]  /*f860*/  @!P5 IADD3 R80, P2, R76, R5.reuse, RZ ;  /* 0x000000054c50d210 */ /* 0x080fe20007f5e0ff */
[--C-:B--2---:R-:W-:Y:S01]  /*f870*/  @!P4 IMAD.X R83, R21, 0x1, R4.reuse, P0 ;  /* 0x000000011553c824 */ /* 0x104fe200000e0604 */
[----:B------:R-:W-:Y:S01]  /*f880*/  @!P5 IADD3 R76, P3, R0, R5, RZ ;  /* 0x00000005004cd210 */ /* 0x000fe20007f7e0ff */
[----:B------:R-:W-:Y:S01]  /*f890*/  @!P4 IMAD.X R79, R77, 0x1, R4, P1 ;  /* 0x000000014d4fc824 */ /* 0x000fe200008e0604 */
[----:B------:R-:W-:Y:S02]  /*f8a0*/  @!P5 SHF.L.U64.HI R0, R201, 0x1, R224 ;  /* 0x00000001c900d819 */ /* 0x000fe400000102e0 */
[----:B------:R-:W-:-:S02]  /*f8b0*/  CS2R R4, SRZ ;  /* 0x0000000000047805 */ /* 0x000fc4000001ff00 */
[----:B------:R-:W-:Y:S02]  /*f8c0*/  CS2R R6, SRZ ;  /* 0x0000000000067805 */ /* 0x000fe4000001ff00 */
[----:B------:R-:W-:Y:S02]  /*f8d0*/  CS2R R72, SRZ ;  /* 0x0000000000487805 */ /* 0x000fe4000001ff00 */
[----:B------:R-:W-:Y:S02]  /*f8e0*/  CS2R R74, SRZ ;  /* 0x00000000004a7805 */ /* 0x000fe4000001ff00 */
[----:B------:R-:W-:Y:S02]  /*f8f0*/  CS2R R8, SRZ ;  /* 0x0000000000087805 */ /* 0x000fe4000001ff00 */
[----:B------:R-:W-:Y:S01]  /*f900*/  CS2R R10, SRZ ;  /* 0x00000000000a7805 */ /* 0x000fe2000001ff00 */
[--C-:B------:R-:W-:Y:S01]  /*f910*/  @!P5 IMAD.X R81, R21, 0x1, R0.reuse, P2 ;  /* 0x000000011551d824 */ /* 0x100fe200010e0600 */
[----:B------:R0:W5:Y:S01]  /*f920*/  @!P4 LD.E.128 R12, desc[UR60][R82.64] ;  /* 0x0000003c520cc980 */ /* 0x000162000c101d00 */
[----:B------:R-:W-:-:S03]  /*f930*/  @!P5 IMAD.X R77, R77, 0x1, R0, P3 ;  /* 0x000000014d4dd824 */ /* 0x000fc600018e0600 */
[----:B------:R0:W5:Y:S04]  /*f940*/  @!P4 LD.E.128 R4, desc[UR60][R78.64] ;  /* 0x0000003c4e04c980 */ /* 0x000168000c101d00 */
[----:B------:R0:W5:Y:S04]  /*f950*/  @!P5 LD.E.128 R72, desc[UR60][R80.64] ;  /* 0x0000003c5048d980 */ /* 0x000168000c101d00 */
[----:B------:R0:W5:Y:S02]  /*f960*/  @!P5 LD.E.128 R8, desc[UR60][R76.64] ;  /* 0x0000003c4c08d980 */ /* 0x000164000c101d00 */
.L_x_1734:
[----:B------:R-:W-:Y:S05]  /*f970*/  BSYNC B1 ;  /* 0x0000000000017941 */ /* 0x000fea0003800000 */
.L_x_1733:
[----:B0-----:R-:W4:Y:S01]  /*f980*/  LDL R79, [R1+0x48] ;  /* 0x00004800014f7983 */ /* 0x001f220000100800 */
[----:B------:R-:W0:Y:S03]  /*f990*/  SYNCS.PHASECHK.TRANS64.TRYWAIT P0, [R18+URZ+0x30800], R91 ;  /* 0x0308005b120075a7 */ /* 0x000e26000800017f */
[----:B------:R-:W4:Y:S01]  /*f9a0*/  LDL R78, [R1+0x10] ;  /* 0x00001000014e7983 */ /* 0x000f220000100800 */
[----:B-1---5:R-:W-:Y:S01]  /*f9b0*/  IMAD.MOV.U32 R0, RZ, RZ, R4 ;  /* 0x000000ffff007224 */ /* 0x022fe200078e0004 */
[----:B------:R-:W-:Y:S01]  /*f9c0*/  BSSY B1, `(.L_x_1735) ;  /* 0x0000024000017945 */ /* 0x000fe20003800000 */
[----:B---3--:R-:W-:Y:S02]  /*f9d0*/  IMAD.MOV.U32 R76, RZ, RZ, R7 ;  /* 0x000000ffff4c7224 */ /* 0x008fe400078e0007 */
[----:B------:R-:W-:Y:S01]  /*f9e0*/  IMAD.MOV.U32 R77, RZ, RZ, R8 ;  /* 0x000000ffff4d7224 */ /* 0x000fe200078e0008 */
[----:B------:R-:W-:Y:S01]  /*f9f0*/  PRMT R101, R0, 0x7610, R101 ;  /* 0x0000761000657816 */ /* 0x000fe20000000065 */
[----:B--2---:R-:W-:Y:S01]  /*fa00*/  IMAD.MOV.U32 R21, RZ, RZ, R5 ;  /* 0x000000ffff157224 */ /* 0x004fe200078e0005 */
        /* <DEDUP_REMOVED lines=21> */
[----:B------:R-:W-:Y:S02]  /*fb60*/  SHF.R.S32.HI R0, RZ, 0x1f, R219 ;  /* 0x0000001fff007819 */ /* 0x000fe400000114db */
[----:B------:R-:W-:Y:S01]  /*fb70*/  PRMT R88, R76, 0x7610, R88 ;  /* 0x000076104c587816 */ /* 0x000fe20000000058 */
[----:B------:R-:W-:Y:S01]  /*fb80*/  IMAD.MOV.U32 R76, RZ, RZ, R75 ;  /* 0x000000ffff4c7224 */ /* 0x000fe200078e004b */
[----:B------:R-:W-:Y:S02]  /*fb90*/  LEA.HI R0, R0, R219, RZ, 0x3 ;  /* 0x000000db00007211 */ /* 0x000fe400078f18ff */
[----:B----4-:R-:W-:Y:S02]  /*fba0*/  VIADDMNMX R21, R89, -R79, 0x80, PT ;  /* 0x0000008059157446 */ /* 0x010fe4000380094f */
[----:B------:R-:W-:Y:S02]  /*fbb0*/  PRMT R89, R77, 0x7610, R89 ;  /* 0x000076104d597816 */ /* 0x000fe40000000059 */
[----:B------:R-:W-:Y:S01]  /*fbc0*/  ISETP.GE.AND P1, PT, R78, R21, PT ;  /* 0x000000154e00720c */ /* 0x000fe20003f26270 */
[----:B------:R-:W-:-:S05]  /*fbd0*/  IMAD.MOV.U32 R78, RZ, RZ, R74 ;  /* 0x000000ffff4e7224 */ /* 0x000fca00078e004a */
[----:B------:R-:W-:Y:S01]  /*fbe0*/  PRMT R90, R78, 0x7610, R90 ;  /* 0x000076104e5a7816 */ /* 0x000fe2000000005a */
[----:B0-----:R-:W-:Y:S06]  /*fbf0*/  @!P0 BRA `(.L_x_1736) ;  /* 0x000001c400d08947 */ /* 0x001fec0003800000 */
.L_x_2082:
[----:B------:R-:W-:Y:S05]  /*fc00*/  BSYNC B1 ;  /* 0x0000000000017941 */ /* 0x000fea0003800000 */
.L_x_1735:
[----:B------:R-:W-:Y:S01]  /*fc10*/  BSSY B1, `(.L_x_1737) ;  /* 0x00000dd000017945 */ /* 0x000fe20003800000 */
[----:B0-----:R-:W-:Y:S02]  /*fc20*/  PRMT R91, R76, 0x7610, R91 ;  /* 0x000076104c5b7816 */ /* 0x001fe4000000005b */
[----:B------:R-:W-:Y:S01]  /*fc30*/  SHF.R.S32.HI R0, RZ, 0x3, R0 ;  /* 0x00000003ff007819 */ /* 0x000fe20000011400 */
[----:B------:R-:W-:Y:S06]  /*fc40*/  @P1 BRA `(.L_x_1738) ;  /* 0x0000000c00641947 */ /* 0x000fec0003800000 */
[----:B------:R0:W5:Y:S01]  /*fc50*/  LDL R163, [R1+0x50] ;  /* 0x0000500001a37983 */ /* 0x0001620000100800 */
[----:B------:R-:W1:Y:S03]  /*fc60*/  LDC R143, c[0x0][0x3f4] ;  /* 0x0000fd00ff8f7b82 */ /* 0x000e660000000800 */
[----:B------:R0:W5:Y:S04]  /*fc70*/  LDL R162, [R1+0xa4] ;  /* 0x0000a40001a27983 */ /* 0x0001680000100800 */
[----:B------:R0:W5:Y:S01]  /*fc80*/  LDL R161, [R1+0x58] ;  /* 0x0000580001a17983 */ /* 0x0001620000100800 */
[----:B------:R-:W-:Y:S01]  /*fc90*/  BSSY B2, `(.L_x_1739) ;  /* 0x000006c000027945 */ /* 0x000fe20003800000 */
[----:B-1----:R-:W-:-:S02]  /*fca0*/  ISETP.GE.AND P0, PT, R16, R143, PT ;  /* 0x0000008f1000720c */ /* 0x002fc40003f06270 */
[----:B------:R-:W-:-:S11]  /*fcb0*/  ISETP.GE.AND P1, PT, R219, R143, PT ;  /* 0x0000008fdb00720c */ /* 0x000fd60003f26270 */
[----:B0-----:R-:W-:Y:S05]  /*fcc0*/  @P0 BRA `(.L_x_1740) ;  /* 0x0000000400a00947 */ /* 0x001fea0003800000 */
[----:B------:R-:W2:Y:S04]  /*fcd0*/  LDL R77, [R1+0x68] ;  /* 0x00006800014d7983 */ /* 0x000ea80000100800 */
[----:B------:R-:W3:Y:S01]  /*fce0*/  LDL R164, [R1+0x5c] ;  /* 0x00005c0001a47983 */ /* 0x000ee20000100800 */
[--C-:B------:R-:W-:Y:S02]  /*fcf0*/  SHF.R.U64 R148, R68, 0x10, R69.reuse ;  /* 0x0000001044947819 */ /* 0x100fe40000001245 */
[----:B------:R-:W-:Y:S02]  /*fd00*/  SHF.R.U32.HI R68, RZ, 0x10, R69 ;  /* 0x00000010ff447819 */ /* 0x000fe40000011645 */
[--C-:B------:R-:W-:Y:S02]  /*fd10*/  SHF.R.U64 R151, R60, 0x10, R61.reuse ;  /* 0x000000103c977819 */ /* 0x100fe4000000123d */
[----:B------:R-:W-:-:S02]  /*fd20*/  SHF.R.U32.HI R149, RZ, 0x10, R61 ;  /* 0x00000010ff957819 */ /* 0x000fc4000001163d */
[----:B------:R-:W-:Y:S02]  /*fd30*/  PRMT R153, R147, 0x5410, R148 ;  /* 0x0000541093997816 */ /* 0x000fe40000000094 */
[----:B------:R-:W-:Y:S02]  /*fd40*/  SHF.R.U64 R61, R62, 0x10, R63 ;  /* 0x000000103e3d7819 */ /* 0x000fe4000000123f */
[--C-:B------:R-:W-:Y:S01]  /*fd50*/  SHF.R.U64 R69, R70, 0x10, R71.reuse ;  /* 0x0000001046457819 */ /* 0x100fe20000001247 */
[----:B------:R-:W-:Y:S01]  /*fd60*/  IMAD.U32 R154, R153, 0x10000, RZ ;  /* 0x00010000999a7824 */ /* 0x000fe200078e00ff */
[----:B------:R-:W-:Y:S02]  /*fd70*/  SHF.R.U32.HI R62, RZ, 0x10, R71 ;  /* 0x00000010ff3e7819 */ /* 0x000fe40000011647 */
[----:B------:R-:W-:Y:S02]  /*fd80*/  PRMT R155, R145, 0x5410, R68 ;  /* 0x00005410919b7816 */ /* 0x000fe40000000044 */
[----:B------:R-:W-:-:S02]  /*fd90*/  PRMT R146, R146, 0x5410, R151 ;  /* 0x0000541092927816 */ /* 0x000fc40000000097 */
[----:B------:R-:W-:Y:S01]  /*fda0*/  PRMT R144, R144, 0x5410, R149 ;  /* 0x0000541090907816 */ /* 0x000fe20000000095 */
[----:B------:R-:W-:Y:S01]  /*fdb0*/  IMAD.U32 R156, R155, 0x10000, RZ ;  /* 0x000100009b9c7824 */ /* 0x000fe200078e00ff */
[----:B------:R-:W-:Y:S02]  /*fdc0*/  SHF.R.U32.HI R60, RZ, 0x10, R63 ;  /* 0x00000010ff3c7819 */ /* 0x000fe4000001163f */
[----:B------:R-:W-:Y:S02]  /*fdd0*/  PRMT R62, R85, 0x5432, R62 ;  /* 0x00005432553e7816 */ /* 0x000fe4000000003e */
[----:B------:R-:W-:Y:S02]  /*fde0*/  PRMT R60, R87, 0x5432, R60 ;  /* 0x00005432573c7816 */ /* 0x000fe4000000003c */
[----:B------:R-:W-:Y:S01]  /*fdf0*/  PRMT R69, R86, 0x5432, R69 ;  /* 0x0000543256457816 */ /* 0x000fe20000000045 */
[----:B------:R-:W-:Y:S01]  /*fe00*/  IMAD.U32 R157, R62, 0x10000, RZ ;  /* 0x000100003e9d7824 */ /* 0x000fe200078e00ff */
[----:B------:R-:W-:-:S02]  /*fe10*/  PRMT R61, R88, 0x5432, R61 ;  /* 0x00005432583d7816 */ /* 0x000fc4000000003d */
[----:B------:R-:W-:Y:S02]  /*fe20*/  LOP3.LUT R155, R155, 0xffff0000, RZ, 0xc0, !PT ;  /* 0xffff00009b9b7812 */ /* 0x000fe400078ec0ff */
[----:B--2---:R-:W-:-:S04]  /*fe30*/  LEA.HI R76, R143, R77, RZ, 0x1d ;  /* 0x0000004d8f4c7211 */ /* 0x004fc800078fe8ff */
[----:B------:R-:W-:Y:S01]  /*fe40*/  SHF.R.S32.HI R79, RZ, 0x1f, R76 ;  /* 0x0000001fff4f7819 */ /* 0x000fe2000001144c */
[----:B------:R-:W-:-:S03]  /*fe50*/  IMAD.SHL.U32 R77, R76, 0x8, RZ ;  /* 0x000000084c4d7824 */ /* 0x000fc600078e00ff */
[----:B------:R-:W-:Y:S02]  /*fe60*/  LEA.HI R79, R79, R76, RZ, 0x3 ;  /* 0x0000004c4f4f7211 */ /* 0x000fe400078f18ff */
[----:B-----5:R-:W-:-:S03]  /*fe70*/  LOP3.LUT R77, R163, 0x38, R77, 0xf8, !PT ;  /* 0x00000038a34d7812 */ /* 0x020fc600078ef84d */
[----:B------:R-:W-:Y:S01]  /*fe80*/  IMAD.SHL.U32 R79, R79, 0x400, RZ ;  /* 0x000004004f4f7824 */ /* 0x000fe200078e00ff */
[----:B------:R-:W-:-:S04]  /*fe90*/  LOP3.LUT R76, R77, R162, RZ, 0x3c, !PT ;  /* 0x000000a24d4c7212 */ /* 0x000fc800078e3cff */
[----:B------:R-:W-:-:S04]  /*fea0*/  LOP3.LUT R79, R79, 0x7fffe000, RZ, 0xc0, !PT ;  /* 0x7fffe0004f4f7812 */ /* 0x000fc800078ec0ff */
[----:B------:R-:W-:Y:S02]  /*feb0*/  IADD3 R81, R76, R79, R161 ;  /* 0x0000004f4c517210 */ /* 0x000fe40007ffe0a1 */
[----:B---3--:R-:W0:Y:S03]  /*fec0*/  LDS.128 R76, [R164] ;  /* 0x00000000a44c7984 */ /* 0x008e260000000c00 */
        /* <DEDUP_REMOVED lines=12> */
[----:B------:R-:W-:Y:S01]  /*ff90*/  IMAD.U32 R80, R146, 0x10000, RZ ;  /* 0x0001000092507824 */ /* 0x000fe200078e00ff */
[----:B------:R-:W-:Y:S01]  /*ffa0*/  LOP3.LUT R151, R81, 0xffff0000, RZ, 0xc0, !PT ;  /* 0xffff000051977812 */ /* 0x000fe200078ec0ff */
[----:B------:R-:W-:Y:S01]  /*ffb0*/  FMUL.FTZ R158, R77, R154 ;  /* 0x0000009a4d9e7220 */ /* 0x000fe20000410000 */
[----:B------:R-:W-:-:S02]  /*ffc0*/  IMAD.U32 R150, R81, 0x10000, RZ ;  /* 0x0001000051967824 */ /* 0x000fc400078e00ff */
[-C--:B------:R-:W-:Y:S01]  /*ffd0*/  FMUL.FTZ R160, R77, R80.reuse ;  /* 0x000000504da07220 */ /* 0x080fe20000410000 */
[C---:B------:R-:W-:Y:S02]  /*ffe0*/  IMAD.U32 R81, R82.reuse, 0x10000, RZ ;  /* 0x0001000052517824 */ /* 0x040fe400078e00ff */
[----:B------:R-:W-:Y:S01]  /*fff0*/  FFMA.FTZ R77, R145, R80, -R158 ;  /* 0x00000050914d7223 */ /* 0x000fe2000001089e */
[----:B------:R-:W-:Y:S01]  /*10000*/  LOP3.LUT R70, R82, 0xffff0000, RZ, 0xc0, !PT ;  /* 0xffff000052467812 */ /* 0x000fe200078ec0ff */
[----:B------:R-:W-:Y:S01]  /*10010*/  IMAD.U32 R80, R144, 0x10000, RZ ;  /* 0x0001000090507824 */ /* 0x000fe200078e00ff */
[C---:B------:R-:W-:Y:S01]  /*10020*/  LOP3.LUT R82, R83.reuse, 0xffff0000, RZ, 0xc0, !PT ;  /* 0xffff000053527812 */ /* 0x040fe200078ec0ff */
[----:B------:R-:W-:Y:S02]  /*10030*/  IMAD.U32 R152, R83, 0x10000, RZ ;  /* 0x0001000053987824 */ /* 0x000fe400078e00ff */
[----:B------:R-:W-:Y:S01]  /*10040*/  FMUL.FTZ R158, R150, R156 ;  /* 0x0000009c969e7220 */ /* 0x000fe20000410000 */
[----:B------:R-:W-:-:S02]  /*10050*/  IMAD.U32 R83, R60, 0x10000, RZ ;  /* 0x000100003c537824 */ /* 0x000fc400078e00ff */
[----:B------:R-:W-:Y:S01]  /*10060*/  FMUL.FTZ R150, R150, R80 ;  /* 0x0000005096967220 */ /* 0x000fe20000410000 */
[----:B------:R-:W-:Y:S01]  /*10070*/  FFMA.FTZ R79, R145, R154, R160 ;  /* 0x0000009a914f7223 */ /* 0x000fe200000100a0 */
[C---:B------:R-:W-:Y:S01]  /*10080*/  FMUL.FTZ R159, R152.reuse, R157 ;  /* 0x0000009d989f7220 */ /* 0x040fe20000410000 */
[----:B------:R-:W-:Y:S01]  /*10090*/  LOP3.LUT R154, R153, 0xffff0000, RZ, 0xc0, !PT ;  /* 0xffff0000999a7812 */ /* 0x000fe200078ec0ff */
[-C--:B------:R-:W-:Y:S01]  /*100a0*/  FMUL.FTZ R152, R152, R83.reuse ;  /* 0x0000005398987220 */ /* 0x080fe20000410000 */
[----:B------:R-:W-:Y:S01]  /*100b0*/  FFMA.FTZ R145, R147, R156, R150 ;  /* 0x0000009c93917223 */ /* 0x000fe20000010096 */
[----:B------:R-:W-:Y:S01]  /*100c0*/  LOP3.LUT R150, R146, 0xffff0000, RZ, 0xc0, !PT ;  /* 0xffff000092967812 */ /* 0x000fe200078ec0ff */
[C---:B------:R-:W-:Y:S01]  /*100d0*/  FFMA.FTZ R83, R148.reuse, R83, -R159 ;  /* 0x0000005394537223 */ /* 0x040fe2000001089f */
[----:B------:R-:W-:Y:S01]  /*100e0*/  FFMA.FTZ R146, R148, R157, R152 ;  /* 0x0000009d94927223 */ /* 0x000fe20000010098 */
[C---:B------:R-:W-:Y:S01]  /*100f0*/  FMUL.FTZ R148, R149.reuse, R154 ;  /* 0x0000009a95947220 */ /* 0x040fe20000410000 */
[----:B------:R-:W-:Y:S01]  /*10100*/  LOP3.LUT R144, R144, 0xffff0000, RZ, 0xc0, !PT ;  /* 0xffff000090907812 */ /* 0x000fe200078ec0ff */
[----:B------:R-:W-:Y:S01]  /*10110*/  FMUL.FTZ R152, R149, R150 ;  /* 0x0000009695987220 */ /* 0x000fe20000410000 */
[----:B------:R-:W-:Y:S01]  /*10120*/  FFMA.FTZ R80, R147, R80, -R158 ;  /* 0x0000005093507223 */ /* 0x000fe2000001089e */
[----:B------:R-:W-:Y:S01]  /*10130*/  FFMA.FTZ R150, R71, R150, -R148 ;  /* 0x0000009647967223 */ /* 0x000fe20000010894 */
[----:B------:R-:W-:-:S02]  /*10140*/  IMAD.U32 R148, R69, 0x10000, RZ ;  /* 0x0001000045947824 */ /* 0x000fc400078e00ff */
[----:B------:R-:W-:Y:S01]  /*10150*/  FFMA.FTZ R152, R71, R154, R152 ;  /* 0x0000009a47987223 */ /* 0x000fe20000010098 */
[----:B------:R-:W-:Y:S02]  /*10160*/  IMAD.U32 R147, R61, 0x10000, RZ ;  /* 0x000100003d937824 */ /* 0x000fe400078e00ff */
[----:B------:R-:W-:Y:S01]  /*10170*/  FMUL.FTZ R149, R151, R155 ;  /* 0x0000009b97957220 */ /* 0x000fe20000410000 */
[----:B------:R-:W-:Y:S01]  /*10180*/  FMUL.FTZ R71, R81, R148 ;  /* 0x0000009451477220 */ /* 0x000fe20000410000 */
[-C--:B------:R-:W-:Y:S01]  /*10190*/  FMUL.FTZ R156, R151, R144.reuse ;  /* 0x00000090979c7220 */ /* 0x080fe20000410000 */
[-C--:B------:R-:W-:Y:S01]  /*101a0*/  FMUL.FTZ R151, R81, R147.reuse ;  /* 0x0000009351977220 */ /* 0x080fe20000410000 */
[----:B------:R-:W-:Y:S01]  /*101b0*/  LOP3.LUT R61, R61, 0xffff0000, RZ, 0xc0, !PT ;  /* 0xffff00003d3d7812 */ /* 0x000fe200078ec0ff */
[----:B------:R-:W-:Y:S01]  /*101c0*/  FFMA.FTZ R147, R68, R147, -R71 ;  /* 0x0000009344937223 */ /* 0x000fe20000010847 */
[----:B------:R-:W-:Y:S01]  /*101d0*/  LOP3.LUT R71, R69, 0xffff0000, RZ, 0xc0, !PT ;  /* 0xffff000045477812 */ /* 0x000fe200078ec0ff */
[----:B------:R-:W-:Y:S01]  /*101e0*/  FFMA.FTZ R149, R76, R144, -R149 ;  /* 0x000000904c957223 */ /* 0x000fe20000010895 */
[----:B------:R-:W-:Y:S01]  /*101f0*/  LOP3.LUT R81, R62, 0xffff0000, RZ, 0xc0, !PT ;  /* 0xffff00003e517812 */ /* 0x000fe200078ec0ff */
[----:B------:R-:W-:Y:S01]  /*10200*/  FFMA.FTZ R156, R76, R155, R156 ;  /* 0x0000009b4c9c7223 */ /* 0x000fe2000001009c */
[----:B------:R-:W-:Y:S01]  /*10210*/  LOP3.LUT R69, R60, 0xffff0000, RZ, 0xc0, !PT ;  /* 0xffff00003c457812 */ /* 0x000fe200078ec0ff */
[C---:B------:R-:W-:Y:S01]  /*10220*/  FMUL.FTZ R60, R70.reuse, R71 ;  /* 0x00000047463c7220 */ /* 0x040fe20000410000 */
[----:B------:R-:W-:Y:S01]  /*10230*/  FMUL.FTZ R70, R70, R61 ;  /* 0x0000003d46467220 */ /* 0x000fe20000410000 */
[----:B------:R-:W-:Y:S01]  /*10240*/  FMUL.FTZ R153, R82, R81 ;  /* 0x0000005152997220 */ /* 0x000fe20000410000 */
[----:B------:R-:W-:Y:S01]  /*10250*/  FFMA.FTZ R151, R68, R148, R151 ;  /* 0x0000009444977223 */ /* 0x000fe20000010097 */
        /* <DEDUP_REMOVED lines=15> */
.L_x_1740:
[----:B------:R-:W-:Y:S05]  /*10350*/  BSYNC B2 ;  /* 0x0000000000027941 */ /* 0x000fea0003800000 */
.L_x_1739:
[----:B------:R-:W-:Y:S05]  /*10360*/  @P1 BRA `(.L_x_1738) ;  /* 0x00000004009c1947 */ /* 0x000fea0003800000 */
[----:B0-----:R-:W2:Y:S01]  /*10370*/  LDL R142, [R1+0x98] ;  /* 0x00009800018e7983 */ /* 0x001ea20000100800 */
[----:B------:R-:W-:Y:S02]  /*10380*/  LEA.HI R143, R143, R0, RZ, 0x1d ;  /* 0x000000008f8f7211 */ /* 0x000fe400078fe8ff */
[----:B------:R-:W-:Y:S02]  /*10390*/  SHF.R.U64 R78, R56, 0x10, R57 ;  /* 0x00000010384e7819 */ /* 0x000fe40000001239 */
[----:B------:R-:W-:Y:S01]  /*103a0*/  SHF.R.S32.HI R62, RZ, 0x1f, R143 ;  /* 0x0000001fff3e7819 */ /* 0x000fe2000001148f */
[----:B------:R-:W-:Y:S01]  /*103b0*/  IMAD.SHL.U32 R60, R143, 0x8, RZ ;  /* 0x000000088f3c7824 */ /* 0x000fe200078e00ff */
[----:B------:R-:W-:Y:S02]  /*103c0*/  SHF.R.U32.HI R79, RZ, 0x10, R57 ;  /* 0x00000010ff4f7819 */ /* 0x000fe40000011639 */
[----:B------:R-:W-:Y:S02]  /*103d0*/  LEA.HI R62, R62, R143, RZ, 0x3 ;  /* 0x0000008f3e3e7211 */ /* 0x000fe400078f18ff */
[----:B-----5:R-:W-:-:S02]  /*103e0*/  LOP3.LUT R60, R163, 0x38, R60, 0xf8, !PT ;  /* 0x00000038a33c7812 */ /* 0x020fc400078ef83c */
[--C-:B------:R-:W-:Y:S01]  /*103f0*/  SHF.R.U64 R56, R58, 0x10, R59.reuse ;  /* 0x000000103a387819 */ /* 0x100fe2000000123b */
[----:B------:R-:W-:Y:S01]  /*10400*/  IMAD.SHL.U32 R62, R62, 0x400, RZ ;  /* 0x000004003e3e7824 */ /* 0x000fe200078e00ff */
[----:B------:R-:W-:Y:S02]  /*10410*/  LOP3.LUT R61, R60, R162, RZ, 0x3c, !PT ;  /* 0x000000a23c3d7212 */ /* 0x000fe400078e3cff */
[----:B------:R-:W-:Y:S02]  /*10420*/  SHF.R.U32.HI R77, RZ, 0x10, R59 ;  /* 0x00000010ff4d7819 */ /* 0x000fe4000001163b */
[----:B------:R-:W-:Y:S02]  /*10430*/  LOP3.LUT R62, R62, 0x7fffe000, RZ, 0xc0, !PT ;  /* 0x7fffe0003e3e7812 */ /* 0x000fe400078ec0ff */
[----:B------:R-:W-:Y:S02]  /*10440*/  SHF.R.U64 R59, R64, 0x10, R65 ;  /* 0x00000010403b7819 */ /* 0x000fe40000001241 */
[----:B------:R-:W-:-:S02]  /*10450*/  IADD3 R69, R61, R62, R161 ;  /* 0x0000003e3d457210 */ /* 0x000fc40007ffe0a1 */
[----:B------:R-:W-:Y:S02]  /*10460*/  SHF.R.U64 R57, R66, 0x10, R67 ;  /* 0x0000001042397819 */ /* 0x000fe40000001243 */
[----:B------:R-:W-:Y:S01]  /*10470*/  SHF.R.U32.HI R64, RZ, 0x10, R65 ;  /* 0x00000010ff407819 */ /* 0x000fe20000011641 */
[----:B------:R-:W-:Y:S01]  /*10480*/  IMAD R76, R69, 0x2, R18 ;  /* 0x00000002454c7824 */ /* 0x000fe200078e0212 */
[----:B------:R-:W-:Y:S02]  /*10490*/  PRMT R141, R141, 0x5410, R56 ;  /* 0x000054108d8d7816 */ /* 0x000fe40000000038 */
[----:B------:R-:W-:Y:S02]  /*104a0*/  PRMT R134, R134, 0x5410, R59 ;  /* 0x0000541086867816 */ /* 0x000fe4000000003b */
[----:B------:R-:W0:Y:S01]  /*104b0*/  LDS.128 R68, [R76+0x10400] ;  /* 0x010400004c447984 */ /* 0x000e220000000c00 */
[----:B------:R-:W-:Y:S02]  /*104c0*/  PRMT R136, R136, 0x5410, R57 ;  /* 0x0000541088887816 */ /* 0x000fe40000000039 */
[----:B------:R-:W-:-:S02]  /*104d0*/  SHF.R.U32.HI R66, RZ, 0x10, R67 ;  /* 0x00000010ff427819 */ /* 0x000fc40000011643 */
[----:B------:R-:W-:Y:S02]  /*104e0*/  PRMT R139, R139, 0x5410, R78 ;  /* 0x000054108b8b7816 */ /* 0x000fe4000000004e */
[----:B------:R-:W-:Y:S02]  /*104f0*/  PRMT R135, R135, 0x5410, R64 ;  /* 0x0000541087877816 */ /* 0x000fe40000000040 */
[----:B------:R-:W-:Y:S01]  /*10500*/  PRMT R140, R140, 0x5410, R79 ;  /* 0x000054108c8c7816 */ /* 0x000fe2000000004f */
[----:B------:R-:W-:Y:S01]  /*10510*/  IMAD.U32 R79, R134, 0x10000, RZ ;  /* 0x00010000864f7824 */ /* 0x000fe200078e00ff */
[----:B------:R-:W-:Y:S01]  /*10520*/  PRMT R137, R137, 0x5410, R66 ;  /* 0x0000541089897816 */ /* 0x000fe20000000042 */
[----:B------:R-:W-:Y:S01]  /*10530*/  IMAD.U32 R78, R139, 0x10000, RZ ;  /* 0x000100008b4e7824 */ /* 0x000fe200078e00ff */
[----:B------:R-:W-:Y:S02]  /*10540*/  PRMT R138, R138, 0x5410, R77 ;  /* 0x000054108a8a7816 */ /* 0x000fe4000000004d */
[----:B------:R-:W-:-:S02]  /*10550*/  LOP3.LUT R134, R134, 0xffff0000, RZ, 0xc0, !PT ;  /* 0xffff000086867812 */ /* 0x000fc400078ec0ff */
[----:B0-----:R-:W-:Y:S01]  /*10560*/  LOP3.LUT R65, R68, 0xffff0000, RZ, 0xc0, !PT ;  /* 0xffff000044417812 */ /* 0x001fe200078ec0ff */
[----:B------:R-:W-:Y:S02]  /*10570*/  IMAD.U32 R66, R69, 0x10000, RZ ;  /* 0x0001000045427824 */ /* 0x000fe400078e00ff */
[----:B------:R-:W-:Y:S02]  /*10580*/  IMAD.U32 R67, R70, 0x10000, RZ ;  /* 0x0001000046437824 */ /* 0x000fe400078e00ff */
[----:B------:R-:W-:Y:S01]  /*10590*/  IMAD.U32 R77, R71, 0x10000, RZ ;  /* 0x00010000474d7824 */ /* 0x000fe200078e00ff */
[----:B--2---:R-:W0:Y:S02]  /*105a0*/  LDS.128 R60, [R142] ;  /* 0x000000008e3c7984 */ /* 0x004e240000000c00 */
        /* <DEDUP_REMOVED lines=8> */
[----:B------:R-:W-:Y:S01]  /*10630*/  IMAD.U32 R63, R68, 0x10000, RZ ;  /* 0x00010000443f7824 */ /* 0x000fe200078e00ff */
[----:B------:R-:W-:-:S02]  /*10640*/  LOP3.LUT R68, R69, 0xffff0000, RZ, 0xc0, !PT ;  /* 0xffff000045447812 */ /* 0x000fc400078ec0ff */
[----:B------:R-:W-:Y:S01]  /*10650*/  LOP3.LUT R69, R70, 0xffff0000, RZ, 0xc0, !PT ;  /* 0xffff000046457812 */ /* 0x000fe200078ec0ff */
[----:B------:R-:W-:Y:S01]  /*10660*/  FMUL.FTZ R81, R63, R79 ;  /* 0x0000004f3f517220 */ /* 0x000fe20000410000 */
[----:B------:R-:W-:Y:S01]  /*10670*/  LOP3.LUT R70, R71, 0xffff0000, RZ, 0xc0, !PT ;  /* 0xffff000047467812 */ /* 0x000fe200078ec0ff */
[----:B------:R-:W-:Y:S02]  /*10680*/  IMAD.U32 R71, R135, 0x10000, RZ ;  /* 0x0001000087477824 */ /* 0x000fe400078e00ff */
[-C--:B------:R-:W-:Y:S01]  /*10690*/  FMUL.FTZ R83, R63, R78.reuse ;  /* 0x0000004e3f537220 */ /* 0x080fe20000410000 */
[----:B------:R-:W-:Y:S01]  /*106a0*/  FFMA.FTZ R81, R56, R78, -R81 ;  /* 0x0000004e38517223 */ /* 0x000fe20000010851 */
[----:B------:R-:W-:Y:S02]  /*106b0*/  IMAD.U32 R63, R140, 0x10000, RZ ;  /* 0x000100008c3f7824 */ /* 0x000fe400078e00ff */
[----:B------:R-:W-:Y:S01]  /*106c0*/  FMUL.FTZ R143, R66, R71 ;  /* 0x00000047428f7220 */ /* 0x000fe20000410000 */
[----:B------:R-:W-:-:S02]  /*106d0*/  IMAD.U32 R78, R137, 0x10000, RZ ;  /* 0x00010000894e7824 */ /* 0x000fc400078e00ff */
[----:B------:R-:W-:Y:S01]  /*106e0*/  FFMA.FTZ R83, R56, R79, R83 ;  /* 0x0000004f38537223 */ /* 0x000fe20000010053 */
[-C--:B------:R-:W-:Y:S01]  /*106f0*/  FMUL.FTZ R79, R66, R63.reuse ;  /* 0x0000003f424f7220 */ /* 0x080fe20000410000 */
[----:B------:R-:W-:Y:S01]  /*10700*/  FFMA.FTZ R143, R58, R63, -R143 ;  /* 0x0000003f3a8f7223 */ /* 0x000fe2000001088f */
[----:B------:R-:W-:Y:S02]  /*10710*/  IMAD.U32 R56, R138, 0x10000, RZ ;  /* 0x000100008a387824 */ /* 0x000fe400078e00ff */
[----:B------:R-:W-:Y:S01]  /*10720*/  FMUL.FTZ R63, R77, R78 ;  /* 0x0000004e4d3f7220 */ /* 0x000fe20000410000 */
[----:B------:R-:W-:Y:S01]  /*10730*/  FFMA.FTZ R79, R58, R71, R79 ;  /* 0x000000473a4f7223 */ /* 0x000fe2000001004f */
[----:B------:R-:W-:Y:S01]  /*10740*/  FMUL.FTZ R58, R65, R134 ;  /* 0x00000086413a7220 */ /* 0x000fe20000410000 */
[-C--:B------:R-:W-:Y:S01]  /*10750*/  FMUL.FTZ R77, R77, R56.reuse ;  /* 0x000000384d4d7220 */ /* 0x080fe20000410000 */
[----:B------:R-:W-:Y:S01]  /*10760*/  FFMA.FTZ R71, R64, R56, -R63 ;  /* 0x0000003840477223 */ /* 0x000fe2000001083f */
[----:B------:R-:W-:-:S02]  /*10770*/  LOP3.LUT R56, R139, 0xffff0000, RZ, 0xc0, !PT ;  /* 0xffff00008b387812 */ /* 0x000fc400078ec0ff */
[----:B------:R-:W-:Y:S01]  /*10780*/  FFMA.FTZ R77, R64, R78, R77 ;  /* 0x0000004e404d7223 */ /* 0x000fe2000001004d */
[----:B------:R-:W-:Y:S02]  /*10790*/  LOP3.LUT R63, R140, 0xffff0000, RZ, 0xc0, !PT ;  /* 0xffff00008c3f7812 */ /* 0x000fe400078ec0ff */
[----:B------:R-:W-:Y:S01]  /*107a0*/  LOP3.LUT R135, R135, 0xffff0000, RZ, 0xc0, !PT ;  /* 0xffff000087877812 */ /* 0x000fe200078ec0ff */
[-C--:B------:R-:W-:Y:S01]  /*107b0*/  FFMA.FTZ R64, R57, R56.reuse, -R58 ;  /* 0x0000003839407223 */ /* 0x080fe2000001083a */
[----:B------:R-:W-:Y:S02]  /*107c0*/  IMAD.U32 R58, R136, 0x10000, RZ ;  /* 0x00010000883a7824 */ /* 0x000fe400078e00ff */
[----:B------:R-:W-:Y:S01]  /*107d0*/  FMUL.FTZ R66, R65, R56 ;  /* 0x0000003841427220 */ /* 0x000fe20000410000 */
[C---:B------:R-:W-:Y:S01]  /*107e0*/  FMUL.FTZ R78, R68.reuse, R63 ;  /* 0x0000003f444e7220 */ /* 0x040fe20000410000 */
[----:B------:R-:W-:Y:S01]  /*107f0*/  FMUL.FTZ R65, R68, R135 ;  /* 0x0000008744417220 */ /* 0x000fe20000410000 */
[----:B------:R-:W-:-:S02]  /*10800*/  IMAD.U32 R56, R141, 0x10000, RZ ;  /* 0x000100008d387824 */ /* 0x000fc400078e00ff */
[C---:B------:R-:W-:Y:S01]  /*10810*/  FMUL.FTZ R80, R67.reuse, R58 ;  /* 0x0000003a43507220 */ /* 0x040fe20000410000 */
[C---:B------:R-:W-:Y:S01]  /*10820*/  FFMA.FTZ R78, R60.reuse, R135, R78 ;  /* 0x000000873c4e7223 */ /* 0x040fe2000001004e */
[----:B------:R-:W-:Y:S01]  /*10830*/  FFMA.FTZ R68, R60, R63, -R65 ;  /* 0x0000003f3c447223 */ /* 0x000fe20000010841 */
[-C--:B------:R-:W-:Y:S01]  /*10840*/  FMUL.FTZ R60, R67, R56.reuse ;  /* 0x00000038433c7220 */ /* 0x080fe20000410000 */
[----:B------:R-:W-:Y:S01]  /*10850*/  FFMA.FTZ R80, R59, R56, -R80 ;  /* 0x000000383b507223 */ /* 0x000fe20000010850 */
[----:B------:R-:W-:Y:S01]  /*10860*/  LOP3.LUT R136, R136, 0xffff0000, RZ, 0xc0, !PT ;  /* 0xffff000088887812 */ /* 0x000fe200078ec0ff */
[----:B------:R-:W-:Y:S01]  /*10870*/  FFMA.FTZ R66, R57, R134, R66 ;  /* 0x0000008639427223 */ /* 0x000fe20000010042 */
[----:B------:R-:W-:Y:S01]  /*10880*/  LOP3.LUT R56, R141, 0xffff0000, RZ, 0xc0, !PT ;  /* 0xffff00008d387812 */ /* 0x000fe200078ec0ff */
[----:B------:R-:W-:Y:S01]  /*10890*/  FFMA.FTZ R59, R59, R58, R60 ;  /* 0x0000003a3b3b7223 */ /* 0x000fe2000001003c */
[----:B------:R-:W-:Y:S01]  /*108a0*/  LOP3.LUT R137, R137, 0xffff0000, RZ, 0xc0, !PT ;  /* 0xffff000089897812 */ /* 0x000fe200078ec0ff */
[C---:B------:R-:W-:Y:S01]  /*108b0*/  FMUL.FTZ R58, R69.reuse, R136 ;  /* 0x00000088453a7220 */ /* 0x040fe20000410000 */
        /* <DEDUP_REMOVED lines=11> */
[----:B------:R-:W-:-:S02]  /*10970*/  F2FP.BF16.F32.PACK_AB R58, R63, R80 ;  /* 0x000000503f3a723e */ /* 0x000fc400000010ff */
[----:B------:R-:W-:Y:S02]  /*10980*/  F2FP.BF16.F32.PACK_AB R59, R70, R71 ;  /* 0x00000047463b723e */ /* 0x000fe400000010ff */
[----:B------:R-:W-:Y:S02]  /*10990*/  F2FP.BF16.F32.PACK_AB R60, R66, R83 ;  /* 0x00000053423c723e */ /* 0x000fe400000010ff */
[----:B------:R-:W-:Y:S01]  /*109a0*/  F2FP.BF16.F32.PACK_AB R61, R78, R79 ;  /* 0x0000004f4e3d723e */ /* 0x000fe200000010ff */
[----:B------:R1:W-:Y:S01]  /*109b0*/  STS.128 [R142], R56 ;  /* 0x000000388e007388 */ /* 0x0003e20000000c00 */
[----:B------:R-:W-:-:S05]  /*109c0*/  F2FP.BF16.F32.PACK_AB R63, R82, R77 ;  /* 0x0000004d523f723e */ /* 0x000fca00000010ff */
[----:B------:R1:W-:Y:S02]  /*109d0*/  STS.128 [R76+0x10400], R60 ;  /* 0x0104003c4c007388 */ /* 0x0003e40000000c00 */
.L_x_1738:
[----:B------:R-:W-:Y:S05]  /*109e0*/  BSYNC B1 ;  /* 0x0000000000017941 */ /* 0x000fea0003800000 */
.L_x_1737:
[----:B-1----:R-:W2:Y:S01]  /*109f0*/  LDL R56, [R1+0x9c] ;  /* 0x00009c0001387983 */ /* 0x002ea20000100800 */
[----:B------:R-:W-:Y:S01]  /*10a00*/  BSSY B1, `(.L_x_1741) ;  /* 0x00000dc000017945 */ /* 0x000fe20003800000 */
[----:B--2---:R-:W-:-:S13]  /*10a10*/  ISETP.GE.AND P0, PT, R56, R21, PT ;  /* 0x000000153800720c */ /* 0x004fda0003f06270 */
[----:B------:R-:W-:Y:S05]  /*10a20*/  @P0 BRA `(.L_x_1742) ;  /* 0x0000000c00640947 */ /* 0x000fea0003800000 */
[----:B------:R1:W5:Y:S01]  /*10a30*/  LDL R78, [R1+0x4c] ;  /* 0x00004c00014e7983 */ /* 0x0003620000100800 */
[----:B------:R-:W2:Y:S03]  /*10a40*/  LDC R65, c[0x0][0x3f4] ;  /* 0x0000fd00ff417b82 */ /* 0x000ea60000000800 */
[----:B------:R1:W5:Y:S04]  /*10a50*/  LDL R76, [R1+0xa0] ;  /* 0x0000a000014c7983 */ /* 0x0003680000100800 */
[----:B0-----:R1:W5:Y:S01]  /*10a60*/  LDL R70, [R1+0x54] ;  /* 0x0000540001467983 */ /* 0x0013620000100800 */
[----:B------:R-:W-:Y:S01]  /*10a70*/  BSSY B2, `(.L_x_1743) ;  /* 0x000006c000027945 */ /* 0x000fe20003800000 */
[----:B--2---:R-:W-:-:S02]  /*10a80*/  ISETP.GE.AND P0, PT, R16, R65, PT ;  /* 0x000000411000720c */ /* 0x004fc40003f06270 */
[----:B------:R-:W-:-:S11]  /*10a90*/  ISETP.GE.AND P1, PT, R219, R65, PT ;  /* 0x00000041db00720c */ /* 0x000fd60003f26270 */
[----:B-1----:R-:W-:Y:S05]  /*10aa0*/  @P0 BRA `(.L_x_1744) ;  /* 0x0000000400a00947 */ /* 0x002fea0003800000 */
[----:B------:R-:W2:Y:S04]  /*10ab0*/  LDL R56, [R1+0x68] ;  /* 0x0000680001387983 */ /* 0x000ea80000100800 */
[----:B------:R-:W3:Y:S01]  /*10ac0*/  LDL R80, [R1+0x94] ;  /* 0x0000940001507983 */ /* 0x000ee20000100800 */
[--C-:B------:R-:W-:Y:S02]  /*10ad0*/  SHF.R.U64 R67, R46, 0x10, R47.reuse ;  /* 0x000000102e437819 */ /* 0x100fe4000000122f */
[----:B------:R-:W-:Y:S02]  /*10ae0*/  SHF.R.U32.HI R46, RZ, 0x10, R47 ;  /* 0x00000010ff2e7819 */ /* 0x000fe4000001162f */
[----:B------:R-:W-:Y:S02]  /*10af0*/  SHF.R.U64 R47, R52, 0x10, R53 ;  /* 0x00000010342f7819 */ /* 0x000fe40000001235 */
[----:B------:R-:W-:-:S02]  /*10b00*/  SHF.R.U64 R69, R44, 0x10, R45 ;  /* 0x000000102c457819 */ /* 0x000fc4000000122d */
[----:B------:R-:W-:Y:S02]  /*10b10*/  SHF.R.U32.HI R44, RZ, 0x10, R45 ;  /* 0x00000010ff2c7819 */ /* 0x000fe4000001162d */
[----:B------:R-:W-:Y:S02]  /*10b20*/  SHF.R.U64 R45, R54, 0x10, R55 ;  /* 0x00000010362d7819 */ /* 0x000fe40000001237 */
[----:B------:R-:W-:Y:S02]  /*10b30*/  SHF.R.U32.HI R52, RZ, 0x10, R53 ;  /* 0x00000010ff347819 */ /* 0x000fe40000011635 */
[----:B------:R-:W-:Y:S02]  /*10b40*/  SHF.R.U32.HI R54, RZ, 0x10, R55 ;  /* 0x00000010ff367819 */ /* 0x000fe40000011637 */
[----:B------:R-:W-:Y:S02]  /*10b50*/  PRMT R126, R126, 0x5410, R47 ;  /* 0x000054107e7e7816 */ /* 0x000fe4000000002f */
[----:B------:R-:W-:-:S02]  /*10b60*/  PRMT R130, R130, 0x5410, R69 ;  /* 0x0000541082827816 */ /* 0x000fc40000000045 */
[----:B------:R-:W-:Y:S01]  /*10b70*/  PRMT R131, R131, 0x5410, R44 ;  /* 0x0000541083837816 */ /* 0x000fe2000000002c */
[----:B------:R-:W-:Y:S01]  /*10b80*/  IMAD.U32 R69, R126, 0x10000, RZ ;  /* 0x000100007e457824 */ /* 0x000fe200078e00ff */
[----:B------:R-:W-:Y:S02]  /*10b90*/  PRMT R128, R128, 0x5410, R45 ;  /* 0x0000541080807816 */ /* 0x000fe4000000002d */
[----:B------:R-:W-:Y:S02]  /*10ba0*/  PRMT R133, R133, 0x5410, R46 ;  /* 0x0000541085857816 */ /* 0x000fe4000000002e */
[----:B------:R-:W-:Y:S02]  /*10bb0*/  PRMT R127, R127, 0x5410, R52 ;  /* 0x000054107f7f7816 */ /* 0x000fe40000000034 */
[----:B------:R-:W-:Y:S02]  /*10bc0*/  PRMT R129, R129, 0x5410, R54 ;  /* 0x0000541081817816 */ /* 0x000fe40000000036 */
[----:B------:R-:W-:Y:S01]  /*10bd0*/  PRMT R132, R132, 0x5410, R67 ;  /* 0x0000541084847816 */ /* 0x000fe20000000043 */
[----:B------:R-:W-:Y:S01]  /*10be0*/  IMAD.U32 R67, R130, 0x10000, RZ ;  /* 0x0001000082437824 */ /* 0x000fe200078e00ff */
[----:B------:R-:W-:-:S02]  /*10bf0*/  LOP3.LUT R126, R126, 0xffff0000, RZ, 0xc0, !PT ;  /* 0xffff00007e7e7812 */ /* 0x000fc400078ec0ff */
        /* <DEDUP_REMOVED lines=25> */
[C---:B------:R-:W-:Y:S01]  /*10d90*/  IMAD.U32 R59, R62.reuse, 0x10000, RZ ;  /* 0x000100003e3b7824 */ /* 0x040fe200078e00ff */
[----:B------:R-:W-:Y:S01]  /*10da0*/  LOP3.LUT R61, R62, 0xffff0000, RZ, 0xc0, !PT ;  /* 0xffff00003e3d7812 */ /* 0x000fe200078ec0ff */
[C---:B------:R-:W-:Y:S01]  /*10db0*/  IMAD.U32 R66, R63.reuse, 0x10000, RZ ;  /* 0x000100003f427824 */ /* 0x040fe200078e00ff */
[----:B------:R-:W-:Y:S01]  /*10dc0*/  LOP3.LUT R62, R63, 0xffff0000, RZ, 0xc0, !PT ;  /* 0xffff00003f3e7812 */ /* 0x000fe200078ec0ff */
[----:B------:R-:W-:Y:S01]  /*10dd0*/  FMUL.FTZ R71, R54, R69 ;  /* 0x0000004536477220 */ /* 0x000fe20000410000 */
[----:B------:R-:W-:-:S02]  /*10de0*/  IMAD.U32 R63, R127, 0x10000, RZ ;  /* 0x000100007f3f7824 */ /* 0x000fc400078e00ff */
[-C--:B------:R-:W-:Y:S01]  /*10df0*/  FMUL.FTZ R77, R54, R67.reuse ;  /* 0x00000043364d7220 */ /* 0x080fe20000410000 */
[----:B------:R-:W-:Y:S02]  /*10e00*/  IMAD.U32 R54, R131, 0x10000, RZ ;  /* 0x0001000083367824 */ /* 0x000fe400078e00ff */
[C---:B------:R-:W-:Y:S01]  /*10e10*/  FFMA.FTZ R71, R44.reuse, R67, -R71 ;  /* 0x000000432c477223 */ /* 0x040fe20000010847 */
[----:B------:R-:W-:Y:S01]  /*10e20*/  FMUL.FTZ R79, R57, R63 ;  /* 0x0000003f394f7220 */ /* 0x000fe20000410000 */
[----:B------:R-:W-:Y:S02]  /*10e30*/  IMAD.U32 R67, R129, 0x10000, RZ ;  /* 0x0001000081437824 */ /* 0x000fe400078e00ff */
[----:B------:R-:W-:Y:S01]  /*10e40*/  FFMA.FTZ R77, R44, R69, R77 ;  /* 0x000000452c4d7223 */ /* 0x000fe2000001004d */
[-C--:B------:R-:W-:Y:S01]  /*10e50*/  FMUL.FTZ R57, R57, R54.reuse ;  /* 0x0000003639397220 */ /* 0x080fe20000410000 */
[----:B------:R-:W-:Y:S01]  /*10e60*/  FFMA.FTZ R79, R46, R54, -R79 ;  /* 0x000000362e4f7223 */ /* 0x000fe2000001084f */
[----:B------:R-:W-:-:S02]  /*10e70*/  IMAD.U32 R44, R133, 0x10000, RZ ;  /* 0x00010000852c7824 */ /* 0x000fc400078e00ff */
[----:B------:R-:W-:Y:S01]  /*10e80*/  FMUL.FTZ R54, R66, R67 ;  /* 0x0000004342367220 */ /* 0x000fe20000410000 */
[----:B------:R-:W-:Y:S01]  /*10e90*/  FFMA.FTZ R57, R46, R63, R57 ;  /* 0x0000003f2e397223 */ /* 0x000fe20000010039 */
[----:B------:R-:W-:Y:S01]  /*10ea0*/  LOP3.LUT R131, R131, 0xffff0000, RZ, 0xc0, !PT ;  /* 0xffff000083837812 */ /* 0x000fe200078ec0ff */
[-C--:B------:R-:W-:Y:S01]  /*10eb0*/  FMUL.FTZ R66, R66, R44.reuse ;  /* 0x0000002c42427220 */ /* 0x080fe20000410000 */
[----:B------:R-:W-:Y:S01]  /*10ec0*/  FFMA.FTZ R63, R53, R44, -R54 ;  /* 0x0000002c353f7223 */ /* 0x000fe20000010836 */
[----:B------:R-:W-:Y:S01]  /*10ed0*/  LOP3.LUT R127, R127, 0xffff0000, RZ, 0xc0, !PT ;  /* 0xffff00007f7f7812 */ /* 0x000fe200078ec0ff */
[----:B------:R-:W-:Y:S01]  /*10ee0*/  FMUL.FTZ R44, R55, R126 ;  /* 0x0000007e372c7220 */ /* 0x000fe20000410000 */
[----:B------:R-:W-:Y:S01]  /*10ef0*/  FFMA.FTZ R67, R53, R67, R66 ;  /* 0x0000004335437223 */ /* 0x000fe20000010042 */
[-C--:B------:R-:W-:Y:S01]  /*10f00*/  FMUL.FTZ R54, R55, R130.reuse ;  /* 0x0000008237367220 */ /* 0x080fe20000410000 */
[----:B------:R-:W-:Y:S02]  /*10f10*/  IMAD.U32 R46, R128, 0x10000, RZ ;  /* 0x00010000802e7824 */ /* 0x000fe400078e00ff */
[----:B------:R-:W-:Y:S01]  /*10f20*/  FFMA.FTZ R130, R45, R130, -R44 ;  /* 0x000000822d827223 */ /* 0x000fe2000001082c */
[C---:B------:R-:W-:Y:S01]  /*10f30*/  FMUL.FTZ R53, R60.reuse, R127 ;  /* 0x0000007f3c357220 */ /* 0x040fe20000410000 */
[-C--:B------:R-:W-:Y:S01]  /*10f40*/  FMUL.FTZ R66, R60, R131.reuse ;  /* 0x000000833c427220 */ /* 0x080fe20000410000 */
[----:B------:R-:W-:Y:S01]  /*10f50*/  IMAD.U32 R44, R132, 0x10000, RZ ;  /* 0x00010000842c7824 */ /* 0x000fe200078e00ff */
[----:B------:R-:W-:Y:S01]  /*10f60*/  LOP3.LUT R128, R128, 0xffff0000, RZ, 0xc0, !PT ;  /* 0xffff000080807812 */ /* 0x000fe200078ec0ff */
[----:B------:R-:W-:Y:S01]  /*10f70*/  FMUL.FTZ R68, R59, R46 ;  /* 0x0000002e3b447220 */ /* 0x000fe20000410000 */
[----:B------:R-:W-:Y:S01]  /*10f80*/  LOP3.LUT R129, R129, 0xffff0000, RZ, 0xc0, !PT ;  /* 0xffff000081817812 */ /* 0x000fe200078ec0ff */
[----:B------:R-:W-:Y:S01]  /*10f90*/  FFMA.FTZ R60, R56, R131, -R53 ;  /* 0x00000083383c7223 */ /* 0x000fe20000010835 */
[----:B------:R-:W-:Y:S01]  /*10fa0*/  LOP3.LUT R132, R132, 0xffff0000, RZ, 0xc0, !PT ;  /* 0xffff000084847812 */ /* 0x000fe200078ec0ff */
[----:B------:R-:W-:Y:S01]  /*10fb0*/  FFMA.FTZ R66, R56, R127, R66 ;  /* 0x0000007f38427223 */ /* 0x000fe20000010042 */
[----:B------:R-:W-:Y:S01]  /*10fc0*/  LOP3.LUT R133, R133, 0xffff0000, RZ, 0xc0, !PT ;  /* 0xffff000085857812 */ /* 0x000fe200078ec0ff */
[----:B------:R-:W-:Y:S01]  /*10fd0*/  FFMA.FTZ R54, R45, R126, R54 ;  /* 0x0000007e2d367223 */ /* 0x000fe20000010036 */
[----:B------:R-:W-:Y:S01]  /*10fe0*/  FMUL.FTZ R56, R59, R44 ;  /* 0x0000002c3b387220 */ /* 0x000fe20000410000 */
[----:B------:R-:W-:Y:S01]  /*10ff0*/  FMUL.FTZ R45, R61, R128 ;  /* 0x000000803d2d7220 */ /* 0x000fe20000410000 */
[----:B------:R-:W-:Y:S01]  /*11000*/  FFMA.FTZ R68, R47, R44, -R68 ;  /* 0x0000002c2f447223 */ /* 0x000fe20000010844 */
[C---:B------:R-:W-:Y:S01]  /*11010*/  FMUL.FTZ R53, R62.reuse, R129 ;  /* 0x000000813e357220 */ /* 0x040fe20000410000 */
[----:B------:R-:W-:Y:S01]  /*11020*/  FMUL.FTZ R61, R61, R132 ;  /* 0x000000843d3d7220 */ /* 0x000fe20000410000 */
[-C--:B------:R-:W-:Y:S01]  /*11030*/  FMUL.FTZ R44, R62, R133.reuse ;  /* 0x000000853e2c7220 */ /* 0x080fe20000410000 */
[----:B------:R-:W-:Y:S01]  /*11040*/  FFMA.FTZ R56, R47, R46, R56 ;  /* 0x0000002e2f387223 */ /* 0x000fe20000010038 */
[----:B------:R-:W-:Y:S01]  /*11050*/  FFMA.FTZ R47, R52, R132, -R45 ;  /* 0x00000084342f7223 */ /* 0x000fe2000001082d */
[----:B------:R-:W-:Y:S01]  /*11060*/  FFMA.FTZ R62, R58, R133, -R53 ;  /* 0x000000853a3e7223 */ /* 0x000fe20000010835 */
[----:B------:R-:W-:Y:S01]  /*11070*/  FFMA.FTZ R61, R52, R128, R61 ;  /* 0x00000080343d7223 */ /* 0x000fe2000001003d */
        /* <DEDUP_REMOVED lines=11> */
.L_x_1744:
[----:B------:R-:W-:Y:S05]  /*11130*/  BSYNC B2 ;  /* 0x0000000000027941 */ /* 0x000fea0003800000 */
.L_x_1743:
[----:B------:R-:W-:Y:S05]  /*11140*/  @P1 BRA `(.L_x_1742) ;  /* 0x00000004009c1947 */ /* 0x000fea0003800000 */
[----:B------:R-:W2:Y:S01]  /*11150*/  LDL R62, [R1+0x90] ;  /* 0x00009000013e7983 */ /* 0x000ea20000100800 */
[----:B------:R-:W-:Y:S02]  /*11160*/  LEA.HI R65, R65, R0, RZ, 0x1d ;  /* 0x0000000041417211 */ /* 0x000fe400078fe8ff */
[----:B------:R-:W-:Y:S02]  /*11170*/  SHF.R.U64 R59, R40, 0x10, R41 ;  /* 0x00000010283b7819 */ /* 0x000fe40000001229 */
[----:B0-----:R-:W-:Y:S01]  /*11180*/  SHF.R.S32.HI R46, RZ, 0x1f, R65 ;  /* 0x0000001fff2e7819 */ /* 0x001fe20000011441 */
[----:B------:R-:W-:Y:S01]  /*11190*/  IMAD.SHL.U32 R44, R65, 0x8, RZ ;  /* 0x00000008412c7824 */ /* 0x000fe200078e00ff */
[----:B------:R-:W-:Y:S02]  /*111a0*/  SHF.R.U64 R57, R42, 0x10, R43 ;  /* 0x000000102a397819 */ /* 0x000fe4000000122b */
[----:B------:R-:W-:Y:S02]  /*111b0*/  LEA.HI R46, R46, R65, RZ, 0x3 ;  /* 0x000000412e2e7211 */ /* 0x000fe400078f18ff */
[----:B-----5:R-:W-:-:S02]  /*111c0*/  LOP3.LUT R44, R78, 0x38, R44, 0xf8, !PT ;  /* 0x000000384e2c7812 */ /* 0x020fc400078ef82c */
[----:B------:R-:W-:Y:S01]  /*111d0*/  SHF.R.U32.HI R40, RZ, 0x10, R41 ;  /* 0x00000010ff287819 */ /* 0x000fe20000011629 */
        /* <DEDUP_REMOVED lines=15> */
[----:B------:R-:W-:Y:S01]  /*112d0*/  PRMT R122, R122, 0x5410, R59 ;  /* 0x000054107a7a7816 */ /* 0x000fe2000000003b */
[----:B------:R-:W-:Y:S01]  /*112e0*/  IMAD.U32 R59, R118, 0x10000, RZ ;  /* 0x00010000763b7824 */ /* 0x000fe200078e00ff */
[----:B------:R-:W-:Y:S02]  /*112f0*/  PRMT R119, R119, 0x5410, R48 ;  /* 0x0000541077777816 */ /* 0x000fe40000000030 */
[----:B------:R-:W-:Y:S01]  /*11300*/  PRMT R121, R121, 0x5410, R50 ;  /* 0x0000541079797816 */ /* 0x000fe20000000032 */
[----:B------:R-:W-:Y:S01]  /*11310*/  IMAD.U32 R58, R122, 0x10000, RZ ;  /* 0x000100007a3a7824 */ /* 0x000fe200078e00ff */
[----:B------:R-:W-:Y:S02]  /*11320*/  PRMT R124, R124, 0x5410, R57 ;  /* 0x000054107c7c7816 */ /* 0x000fe40000000039 */
[----:B------:R-:W-:-:S02]  /*11330*/  LOP3.LUT R118, R118, 0xffff0000, RZ, 0xc0, !PT ;  /* 0xffff000076767812 */ /* 0x000fc400078ec0ff */
[----:B------:R-:W-:Y:S02]  /*11340*/  LOP3.LUT R122, R122, 0xffff0000, RZ, 0xc0, !PT ;  /* 0xffff00007a7a7812 */ /* 0x000fe400078ec0ff */
        /* <DEDUP_REMOVED lines=25> */
[----:B------:R-:W-:Y:S02]  /*114e0*/  IMAD.U32 R40, R125, 0x10000, RZ ;  /* 0x000100007d287824 */ /* 0x000fe400078e00ff */
[-C--:B------:R-:W-:Y:S01]  /*114f0*/  FMUL.FTZ R59, R50, R47.reuse ;  /* 0x0000002f323b7220 */ /* 0x080fe20000410000 */
[C---:B------:R-:W-:Y:S01]  /*11500*/  FFMA.FTZ R65, R42.reuse, R47, -R65 ;  /* 0x0000002f2a417223 */ /* 0x040fe20000010841 */
[C---:B------:R-:W-:Y:S01]  /*11510*/  FMUL.FTZ R47, R57.reuse, R58 ;  /* 0x0000003a392f7220 */ /* 0x040fe20000410000 */
[-C--:B------:R-:W-:Y:S01]  /*11520*/  FMUL.FTZ R57, R57, R40.reuse ;  /* 0x0000002839397220 */ /* 0x080fe20000410000 */
[----:B------:R-:W-:Y:S01]  /*11530*/  FFMA.FTZ R59, R42, R55, R59 ;  /* 0x000000372a3b7223 */ /* 0x000fe2000001003b */
[----:B------:R-:W-:Y:S01]  /*11540*/  LOP3.LUT R119, R119, 0xffff0000, RZ, 0xc0, !PT ;  /* 0xffff000077777812 */ /* 0x000fe200078ec0ff */
[C---:B------:R-:W-:Y:S01]  /*11550*/  FFMA.FTZ R55, R48.reuse, R40, -R47 ;  /* 0x0000002830377223 */ /* 0x040fe2000001082f */
[----:B------:R-:W-:Y:S01]  /*11560*/  LOP3.LUT R123, R123, 0xffff0000, RZ, 0xc0, !PT ;  /* 0xffff00007b7b7812 */ /* 0x000fe200078ec0ff */
[----:B------:R-:W-:Y:S01]  /*11570*/  FMUL.FTZ R40, R49, R118 ;  /* 0x0000007631287220 */ /* 0x000fe20000410000 */
[----:B------:R-:W-:Y:S01]  /*11580*/  FFMA.FTZ R57, R48, R58, R57 ;  /* 0x0000003a30397223 */ /* 0x000fe20000010039 */
[----:B------:R-:W-:-:S02]  /*11590*/  IMAD.U32 R42, R120, 0x10000, RZ ;  /* 0x00010000782a7824 */ /* 0x000fc400078e00ff */
[-C--:B------:R-:W-:Y:S01]  /*115a0*/  FMUL.FTZ R48, R49, R122.reuse ;  /* 0x0000007a31307220 */ /* 0x080fe20000410000 */
[C---:B------:R-:W-:Y:S01]  /*115b0*/  FMUL.FTZ R47, R52.reuse, R119 ;  /* 0x00000077342f7220 */ /* 0x040fe20000410000 */
[----:B------:R-:W-:Y:S01]  /*115c0*/  FFMA.FTZ R122, R41, R122, -R40 ;  /* 0x0000007a297a7223 */ /* 0x000fe20000010828 */
[-C--:B------:R-:W-:Y:S01]  /*115d0*/  FMUL.FTZ R52, R52, R123.reuse ;  /* 0x0000007b34347220 */ /* 0x080fe20000410000 */
[----:B------:R-:W-:Y:S02]  /*115e0*/  IMAD.U32 R40, R124, 0x10000, RZ ;  /* 0x000100007c287824 */ /* 0x000fe400078e00ff */
[----:B------:R-:W-:Y:S01]  /*115f0*/  FMUL.FTZ R58, R51, R42 ;  /* 0x0000002a333a7220 */ /* 0x000fe20000410000 */
[----:B------:R-:W-:Y:S01]  /*11600*/  LOP3.LUT R120, R120, 0xffff0000, RZ, 0xc0, !PT ;  /* 0xffff000078787812 */ /* 0x000fe200078ec0ff */
[----:B------:R-:W-:Y:S01]  /*11610*/  FFMA.FTZ R50, R44, R123, -R47 ;  /* 0x0000007b2c327223 */ /* 0x000fe2000001082f */
[----:B------:R-:W-:Y:S01]  /*11620*/  LOP3.LUT R124, R124, 0xffff0000, RZ, 0xc0, !PT ;  /* 0xffff00007c7c7812 */ /* 0x000fe200078ec0ff */
[----:B------:R-:W-:Y:S01]  /*11630*/  FFMA.FTZ R52, R44, R119, R52 ;  /* 0x000000772c347223 */ /* 0x000fe20000010034 */
[----:B------:R-:W-:Y:S01]  /*11640*/  LOP3.LUT R121, R121, 0xffff0000, RZ, 0xc0, !PT ;  /* 0xffff000079797812 */ /* 0x000fe200078ec0ff */
[-C--:B------:R-:W-:Y:S01]  /*11650*/  FMUL.FTZ R44, R51, R40.reuse ;  /* 0x00000028332c7220 */ /* 0x080fe20000410000 */
[----:B------:R-:W-:Y:S01]  /*11660*/  LOP3.LUT R125, R125, 0xffff0000, RZ, 0xc0, !PT ;  /* 0xffff00007d7d7812 */ /* 0x000fe200078ec0ff */
[----:B------:R-:W-:Y:S01]  /*11670*/  FFMA.FTZ R58, R43, R40, -R58 ;  /* 0x000000282b3a7223 */ /* 0x000fe2000001083a */
[----:B------:R-:W-:Y:S01]  /*11680*/  FMUL.FTZ R40, R53, R120 ;  /* 0x0000007835287220 */ /* 0x000fe20000410000 */
[----:B------:R-:W-:Y:S01]  /*11690*/  FFMA.FTZ R48, R41, R118, R48 ;  /* 0x0000007629307223 */ /* 0x000fe20000010030 */
[----:B------:R-:W-:Y:S01]  /*116a0*/  FMUL.FTZ R53, R53, R124 ;  /* 0x0000007c35357220 */ /* 0x000fe20000410000 */
[----:B------:R-:W-:Y:S01]  /*116b0*/  FFMA.FTZ R43, R43, R42, R44 ;  /* 0x0000002a2b2b7223 */ /* 0x000fe2000001002c */
[C---:B------:R-:W-:Y:S01]  /*116c0*/  FMUL.FTZ R41, R54.reuse, R121 ;  /* 0x0000007936297220 */ /* 0x040fe20000410000 */
[-C--:B------:R-:W-:Y:S01]  /*116d0*/  FMUL.FTZ R42, R54, R125.reuse ;  /* 0x0000007d362a7220 */ /* 0x080fe20000410000 */
[C---:B------:R-:W-:Y:S01]  /*116e0*/  FFMA.FTZ R120, R45.reuse, R120, R53 ;  /* 0x000000782d787223 */ /* 0x040fe20000010035 */
[----:B------:R-:W-:Y:S01]  /*116f0*/  FFMA.FTZ R47, R45, R124, -R40 ;  /* 0x0000007c2d2f7223 */ /* 0x000fe20000010828 */
[C---:B------:R-:W-:Y:S01]  /*11700*/  FFMA.FTZ R54, R46.reuse, R125, -R41 ;  /* 0x0000007d2e367223 */ /* 0x040fe20000010829 */
        /* <DEDUP_REMOVED lines=11> */
.L_x_1742:
[----:B------:R-:W-:Y:S05]  /*117c0*/  BSYNC B1 ;  /* 0x0000000000017941 */ /* 0x000fea0003800000 */
.L_x_1741:
[----:B------:R-:W-:Y:S01]  /*117d0*/  ISETP.GE.AND P0, PT, R20, R21, PT ;  /* 0x000000151400720c */ /* 0x000fe20003f06270 */
[----:B------:R-:W-:-:S12]  /*117e0*/  BSSY B1, `(.L_x_1745) ;  /* 0x00000df000017945 */ /* 0x000fd80003800000 */
[----:B------:R-:W-:Y:S05]  /*117f0*/  @P0 BRA `(.L_x_1746) ;  /* 0x0000000c00740947 */ /* 0x000fea0003800000 */
[----:B------:R-:W2:Y:S01]  /*11800*/  LDC R49, c[0x0][0x3f4] ;  /* 0x0000fd00ff317b82 */ /* 0x000ea20000000800 */
[----:B-1----:R-:W-:Y:S01]  /*11810*/  SHF.R.S32.HI R41, RZ, 0x1f, R20 ;  /* 0x0000001fff297819 */ /* 0x002fe20000011414 */
[----:B------:R-:W-:Y:S01]  /*11820*/  IMAD.SHL.U32 R50, R20, 0x40, RZ ;  /* 0x0000004014327824 */ /* 0x000fe200078e00ff */
[----:B------:R-:W-:Y:S02]  /*11830*/  BSSY B2, `(.L_x_1747) ;  /* 0x0000071000027945 */ /* 0x000fe40003800000 */
[----:B------:R-:W-:Y:S02]  /*11840*/  LEA.HI R41, R41, R20, RZ, 0x3 ;  /* 0x0000001429297211 */ /* 0x000fe400078f18ff */
[----:B------:R-:W-:-:S03]  /*11850*/  LOP3.LUT R50, R50, 0x1c0, RZ, 0xc0, !PT ;  /* 0x000001c032327812 */ /* 0x000fc600078ec0ff */
[----:B------:R-:W-:Y:S01]  /*11860*/  IMAD.SHL.U32 R20, R41, 0x40, RZ ;  /* 0x0000004029147824 */ /* 0x000fe200078e00ff */
[----:B------:R-:W-:-:S04]  /*11870*/  SHF.R.U32.HI R48, RZ, 0x3, R50 ;  /* 0x00000003ff307819 */ /* 0x000fc80000011632 */
[----:B------:R-:W-:Y:S02]  /*11880*/  LOP3.LUT R20, R20, 0xfffffe00, RZ, 0xc0, !PT ;  /* 0xfffffe0014147812 */ /* 0x000fe400078ec0ff */
[-C--:B--2---:R-:W-:Y:S02]  /*11890*/  ISETP.GE.AND P0, PT, R16, R49.reuse, PT ;  /* 0x000000311000720c */ /* 0x084fe40003f06270 */
[----:B------:R-:W-:-:S11]  /*118a0*/  ISETP.GE.AND P1, PT, R219, R49, PT ;  /* 0x00000031db00720c */ /* 0x000fd60003f26270 */
[----:B------:R-:W-:Y:S05]  /*118b0*/  @P0 BRA `(.L_x_1748) ;  /* 0x0000000400a00947 */ /* 0x000fea0003800000 */
[----:B------:R-:W2:Y:S04]  /*118c0*/  LDL R40, [R1+0x68] ;  /* 0x0000680001287983 */ /* 0x000ea80000100800 */
[----:B------:R-:W3:Y:S01]  /*118d0*/  LDL R56, [R1+0x8c] ;  /* 0x00008c0001387983 */ /* 0x000ee20000100800 */
[--C-:B0-----:R-:W-:Y:S02]  /*118e0*/  SHF.R.U64 R53, R30, 0x10, R31.reuse ;  /* 0x000000101e357819 */ /* 0x101fe4000000121f */
        /* <DEDUP_REMOVED lines=101> */
.L_x_1748:
[----:B------:R-:W-:Y:S05]  /*11f40*/  BSYNC B2 ;  /* 0x0000000000027941 */ /* 0x000fea0003800000 */
.L_x_1747:
[----:B------:R-:W-:Y:S05]  /*11f50*/  @P1 BRA `(.L_x_1746) ;  /* 0x00000004009c1947 */ /* 0x000fea0003800000 */
[----:B0-----:R-:W2:Y:S01]  /*11f60*/  LDL R44, [R1+0x88] ;  /* 0x00008800012c7983 */ /* 0x001ea20000100800 */
[----:B------:R-:W-:Y:S02]  /*11f70*/  LEA.HI R49, R49, R0, RZ, 0x1d ;  /* 0x0000000031317211 */ /* 0x000fe400078fe8ff */
[----:B------:R-:W-:Y:S02]  /*11f80*/  SHF.R.U64 R45, R24, 0x10, R25 ;  /* 0x00000010182d7819 */ /* 0x000fe40000001219 */
[----:B-1----:R-:W-:Y:S01]  /*11f90*/  SHF.R.S32.HI R28, RZ, 0x1f, R49 ;  /* 0x0000001fff1c7819 */ /* 0x002fe20000011431 */
[----:B------:R-:W-:Y:S01]  /*11fa0*/  IMAD.SHL.U32 R29, R49, 0x8, RZ ;  /* 0x00000008311d7824 */ /* 0x000fe200078e00ff */
[----:B------:R-:W-:Y:S02]  /*11fb0*/  SHF.R.U32.HI R43, RZ, 0x10, R25 ;  /* 0x00000010ff2b7819 */ /* 0x000fe40000011619 */
[----:B------:R-:W-:Y:S02]  /*11fc0*/  LEA.HI R28, R28, R49, RZ, 0x3 ;  /* 0x000000311c1c7211 */ /* 0x000fe400078f18ff */
[----:B------:R-:W-:-:S02]  /*11fd0*/  LOP3.LUT R29, R50, 0x38, R29, 0xf8, !PT ;  /* 0x00000038321d7812 */ /* 0x000fc400078ef81d */
        /* <DEDUP_REMOVED lines=14> */
[----:B------:R-:W-:Y:S01]  /*120c0*/  PRMT R96, R96, 0x5410, R45 ;  /* 0x0000541060607816 */ /* 0x000fe2000000002d */
[----:B------:R-:W-:Y:S01]  /*120d0*/  IMAD.U32 R42, R92, 0x10000, RZ ;  /* 0x000100005c2a7824 */ /* 0x000fe200078e00ff */
[----:B------:R-:W-:-:S02]  /*120e0*/  SHF.R.U32.HI R34, RZ, 0x10, R35 ;  /* 0x00000010ff227819 */ /* 0x000fc40000011623 */
[----:B------:R-:W-:Y:S02]  /*120f0*/  PRMT R93, R93, 0x5410, R32 ;  /* 0x000054105d5d7816 */ /* 0x000fe40000000020 */
[----:B------:R-:W-:Y:S01]  /*12100*/  PRMT R100, R100, 0x5410, R41 ;  /* 0x0000541064647816 */ /* 0x000fe20000000029 */
[----:B------:R-:W-:Y:S01]  /*12110*/  IMAD.U32 R41, R96, 0x10000, RZ ;  /* 0x0001000060297824 */ /* 0x000fe200078e00ff */
[----:B------:R-:W-:Y:S02]  /*12120*/  PRMT R95, R95, 0x5410, R34 ;  /* 0x000054105f5f7816 */ /* 0x000fe40000000022 */
[----:B------:R-:W-:Y:S01]  /*12130*/  PRMT R98, R98, 0x5410, R43 ;  /* 0x0000541062627816 */ /* 0x000fe2000000002b */
[----:B------:R-:W-:Y:S01]  /*12140*/  IMAD.U32 R43, R93, 0x10000, RZ ;  /* 0x000100005d2b7824 */ /* 0x000fe200078e00ff */
[----:B------:R-:W-:Y:S02]  /*12150*/  LOP3.LUT R92, R92, 0xffff0000, RZ, 0xc0, !PT ;  /* 0xffff00005c5c7812 */ /* 0x000fe400078ec0ff */
[----:B------:R-:W-:-:S02]  /*12160*/  LOP3.LUT R96, R96, 0xffff0000, RZ, 0xc0, !PT ;  /* 0xffff000060607812 */ /* 0x000fc400078ec0ff */
[----:B------:R-:W-:Y:S02]  /*12170*/  LOP3.LUT R93, R93, 0xffff0000, RZ, 0xc0, !PT ;  /* 0xffff00005d5d7812 */ /* 0x000fe400078ec0ff */
[----:B0-----:R-:W-:Y:S01]  /*12180*/  LOP3.LUT R33, R36, 0xffff0000, RZ, 0xc0, !PT ;  /* 0xffff000024217812 */ /* 0x001fe200078ec0ff */
[----:B------:R-:W-:Y:S02]  /*12190*/  IMAD.U32 R34, R37, 0x10000, RZ ;  /* 0x0001000025227824 */ /* 0x000fe400078e00ff */
[----:B------:R-:W-:Y:S02]  /*121a0*/  IMAD.U32 R35, R38, 0x10000, RZ ;  /* 0x0001000026237824 */ /* 0x000fe400078e00ff */
[----:B------:R-:W-:Y:S02]  /*121b0*/  IMAD.U32 R40, R39, 0x10000, RZ ;  /* 0x0001000027287824 */ /* 0x000fe400078e00ff */
[----:B------:R-:W-:Y:S01]  /*121c0*/  FMUL.FTZ R47, R34, R43 ;  /* 0x0000002b222f7220 */ /* 0x000fe20000410000 */
        /* <DEDUP_REMOVED lines=12> */
[-C--:B------:R-:W-:Y:S01]  /*12290*/  FMUL.FTZ R45, R31, R42.reuse ;  /* 0x0000002a1f2d7220 */ /* 0x080fe20000410000 */
[----:B------:R-:W-:Y:S01]  /*122a0*/  LOP3.LUT R38, R39, 0xffff0000, RZ, 0xc0, !PT ;  /* 0xffff000027267812 */ /* 0x000fe200078ec0ff */
[-C--:B------:R-:W-:Y:S01]  /*122b0*/  FMUL.FTZ R39, R31, R41.reuse ;  /* 0x000000291f277220 */ /* 0x080fe20000410000 */
[----:B------:R-:W-:Y:S02]  /*122c0*/  IMAD.U32 R31, R98, 0x10000, RZ ;  /* 0x00010000621f7824 */ /* 0x000fe400078e00ff */
[C---:B------:R-:W-:Y:S01]  /*122d0*/  FFMA.FTZ R45, R24.reuse, R41, -R45 ;  /* 0x00000029182d7223 */ /* 0x040fe2000001082d */
[----:B------:R-:W-:Y:S02]  /*122e0*/  IMAD.U32 R41, R95, 0x10000, RZ ;  /* 0x000100005f297824 */ /* 0x000fe400078e00ff */
[----:B------:R-:W-:Y:S01]  /*122f0*/  FFMA.FTZ R42, R24, R42, R39 ;  /* 0x0000002a182a7223 */ /* 0x000fe20000010027 */
[----:B------:R-:W-:-:S02]  /*12300*/  IMAD.U32 R39, R100, 0x10000, RZ ;  /* 0x0001000064277824 */ /* 0x000fc400078e00ff */
[-C--:B------:R-:W-:Y:S01]  /*12310*/  FMUL.FTZ R49, R34, R31.reuse ;  /* 0x0000001f22317220 */ /* 0x080fe20000410000 */
[----:B------:R-:W-:Y:S01]  /*12320*/  FFMA.FTZ R47, R26, R31, -R47 ;  /* 0x0000001f1a2f7223 */ /* 0x000fe2000001082f */
[C---:B------:R-:W-:Y:S01]  /*12330*/  FMUL.FTZ R31, R40.reuse, R41 ;  /* 0x00000029281f7220 */ /* 0x040fe20000410000 */
[----:B------:R-:W-:Y:S01]  /*12340*/  FMUL.FTZ R24, R40, R39 ;  /* 0x0000002728187220 */ /* 0x000fe20000410000 */
[----:B------:R-:W-:Y:S01]  /*12350*/  FFMA.FTZ R49, R26, R43, R49 ;  /* 0x0000002b1a317223 */ /* 0x000fe20000010031 */
[----:B------:R-:W-:Y:S02]  /*12360*/  IMAD.U32 R26, R94, 0x10000, RZ ;  /* 0x000100005e1a7824 */ /* 0x000fe400078e00ff */
[C---:B------:R-:W-:Y:S01]  /*12370*/  FFMA.FTZ R40, R32.reuse, R39, -R31 ;  /* 0x0000002720287223 */ /* 0x040fe2000001081f */
[----:B------:R-:W-:Y:S01]  /*12380*/  FFMA.FTZ R41, R32, R41, R24 ;  /* 0x0000002920297223 */ /* 0x000fe20000010018 */
[----:B------:R-:W-:Y:S01]  /*12390*/  LOP3.LUT R31, R98, 0xffff0000, RZ, 0xc0, !PT ;  /* 0xffff0000621f7812 */ /* 0x000fe200078ec0ff */
[C---:B------:R-:W-:Y:S01]  /*123a0*/  FMUL.FTZ R24, R33.reuse, R92 ;  /* 0x0000005c21187220 */ /* 0x040fe20000410000 */
[----:B------:R-:W-:Y:S01]  /*123b0*/  FMUL.FTZ R32, R33, R96 ;  /* 0x0000006021207220 */ /* 0x000fe20000410000 */
[C---:B------:R-:W-:Y:S01]  /*123c0*/  FMUL.FTZ R39, R36.reuse, R93 ;  /* 0x0000005d24277220 */ /* 0x040fe20000410000 */
[----:B------:R-:W-:Y:S01]  /*123d0*/  FMUL.FTZ R34, R35, R26 ;  /* 0x0000001a23227220 */ /* 0x000fe20000410000 */
[----:B------:R-:W-:Y:S01]  /*123e0*/  FFMA.FTZ R96, R25, R96, -R24 ;  /* 0x0000006019607223 */ /* 0x000fe20000010818 */
[----:B------:R-:W-:Y:S01]  /*123f0*/  FMUL.FTZ R36, R36, R31 ;  /* 0x0000001f24247220 */ /* 0x000fe20000410000 */
[----:B------:R-:W-:-:S02]  /*12400*/  IMAD.U32 R24, R99, 0x10000, RZ ;  /* 0x0001000063187824 */ /* 0x000fc400078e00ff */
[----:B------:R-:W-:Y:S01]  /*12410*/  FFMA.FTZ R33, R25, R92, R32 ;  /* 0x0000005c19217223 */ /* 0x000fe20000010020 */
[C---:B------:R-:W-:Y:S01]  /*12420*/  FFMA.FTZ R32, R28.reuse, R31, -R39 ;  /* 0x0000001f1c207223 */ /* 0x040fe20000010827 */
[----:B------:R-:W-:Y:S01]  /*12430*/  FFMA.FTZ R36, R28, R93, R36 ;  /* 0x0000005d1c247223 */ /* 0x000fe20000010024 */
[-C--:B------:R-:W-:Y:S01]  /*12440*/  FMUL.FTZ R28, R35, R24.reuse ;  /* 0x00000018231c7220 */ /* 0x080fe20000410000 */
[----:B------:R-:W-:Y:S01]  /*12450*/  FFMA.FTZ R34, R27, R24, -R34 ;  /* 0x000000181b227223 */ /* 0x000fe20000010822 */
[----:B------:R-:W-:Y:S02]  /*12460*/  LOP3.LUT R94, R94, 0xffff0000, RZ, 0xc0, !PT ;  /* 0xffff00005e5e7812 */ /* 0x000fe400078ec0ff */
[----:B------:R-:W-:Y:S01]  /*12470*/  LOP3.LUT R24, R99, 0xffff0000, RZ, 0xc0, !PT ;  /* 0xffff000063187812 */ /* 0x000fe200078ec0ff */
[----:B------:R-:W-:Y:S01]  /*12480*/  FFMA.FTZ R27, R27, R26, R28 ;  /* 0x0000001a1b1b7223 */ /* 0x000fe2000001001c */
[----:B------:R-:W-:Y:S01]  /*12490*/  LOP3.LUT R95, R95, 0xffff0000, RZ, 0xc0, !PT ;  /* 0xffff00005f5f7812 */ /* 0x000fe200078ec0ff */
[C---:B------:R-:W-:Y:S01]  /*124a0*/  FMUL.FTZ R26, R37.reuse, R94 ;  /* 0x0000005e251a7220 */ /* 0x040fe20000410000 */
[----:B------:R-:W-:Y:S01]  /*124b0*/  LOP3.LUT R25, R100, 0xffff0000, RZ, 0xc0, !PT ;  /* 0xffff000064197812 */ /* 0x000fe200078ec0ff */
[----:B------:R-:W-:Y:S01]  /*124c0*/  FMUL.FTZ R37, R37, R24 ;  /* 0x0000001825257220 */ /* 0x000fe20000410000 */
[----:B------:R-:W-:Y:S01]  /*124d0*/  F2FP.BF16.F32.PACK_AB R28, R33, R42 ;  /* 0x0000002a211c723e */ /* 0x000fe200000010ff */
[C---:B------:R-:W-:Y:S01]  /*124e0*/  FMUL.FTZ R35, R38.reuse, R95 ;  /* 0x0000005f26237220 */ /* 0x040fe20000410000 */
[C---:B------:R-:W-:Y:S01]  /*124f0*/  FFMA.FTZ R31, R29.reuse, R24, -R26 ;  /* 0x000000181d1f7223 */ /* 0x040fe2000001081a */
[-C--:B------:R-:W-:Y:S01]  /*12500*/  FMUL.FTZ R38, R38, R25.reuse ;  /* 0x0000001926267220 */ /* 0x080fe20000410000 */
[----:B------:R-:W-:Y:S01]  /*12510*/  FFMA.FTZ R94, R29, R94, R37 ;  /* 0x0000005e1d5e7223 */ /* 0x000fe20000010025 */
[----:B------:R-:W-:Y:S01]  /*12520*/  FFMA.FTZ R35, R30, R25, -R35 ;  /* 0x000000191e237223 */ /* 0x000fe20000010823 */
[----:B------:R-:W-:Y:S01]  /*12530*/  F2FP.BF16.F32.PACK_AB R24, R96, R45 ;  /* 0x0000002d6018723e */ /* 0x000fe200000010ff */
[----:B------:R-:W-:Y:S01]  /*12540*/  FFMA.FTZ R38, R30, R95, R38 ;  /* 0x0000005f1e267223 */ /* 0x000fe20000010026 */
[----:B------:R-:W-:-:S02]  /*12550*/  F2FP.BF16.F32.PACK_AB R25, R32, R47 ;  /* 0x0000002f2019723e */ /* 0x000fc400000010ff */
[----:B------:R-:W-:Y:S02]  /*12560*/  F2FP.BF16.F32.PACK_AB R30, R94, R27 ;  /* 0x0000001b5e1e723e */ /* 0x000fe400000010ff */
[----:B------:R-:W-:Y:S02]  /*12570*/  F2FP.BF16.F32.PACK_AB R26, R31, R34 ;  /* 0x000000221f1a723e */ /* 0x000fe400000010ff */
[----:B------:R-:W-:Y:S02]  /*12580*/  F2FP.BF16.F32.PACK_AB R27, R35, R40 ;  /* 0x00000028231b723e */ /* 0x000fe400000010ff */
[----:B------:R-:W-:Y:S02]  /*12590*/  F2FP.BF16.F32.PACK_AB R29, R36, R49 ;  /* 0x00000031241d723e */ /* 0x000fe400000010ff */
[----:B------:R-:W-:Y:S01]  /*125a0*/  F2FP.BF16.F32.PACK_AB R31, R38, R41 ;  /* 0x00000029261f723e */ /* 0x000fe200000010ff */
[----:B------:R2:W-:Y:S04]  /*125b0*/  STS.128 [R44], R24 ;  /* 0x000000182c007388 */ /* 0x0005e80000000c00 */
[----:B------:R2:W-:Y:S02]  /*125c0*/  STS.128 [R20+0x10400], R28 ;  /* 0x0104001c14007388 */ /* 0x0005e40000000c00 */
.L_x_1746:
[----:B------:R-:W-:Y:S05]  /*125d0*/  BSYNC B1 ;  /* 0x0000000000017941 */ /* 0x000fea0003800000 */
.L_x_1745:
[----:B------:R-:W-:-:S13]  /*125e0*/  ISETP.GE.AND P0, PT, R3, R21, PT ;  /* 0x000000150300720c */ /* 0x000fda0003f06270 */
[----:B------:R-:W-:Y:S05]  /*125f0*/  @P0 BRA `(.L_x_1716) ;  /* 0x0000000c00740947 */ /* 0x000fea0003800000 */
[----:B-1----:R-:W1:Y:S01]  /*12600*/  LDC R41, c[0x0][0x3f4] ;  /* 0x0000fd00ff297b82 */ /* 0x002e620000000800 */
[----:B--2---:R-:W-:Y:S01]  /*12610*/  SHF.R.S32.HI R24, RZ, 0x1f, R3 ;  /* 0x0000001fff187819 */ /* 0x004fe20000011403 */
[----:B------:R-:W-:Y:S01]  /*12620*/  IMAD.SHL.U32 R20, R3, 0x40, RZ ;  /* 0x0000004003147824 */ /* 0x000fe200078e00ff */
[----:B------:R-:W-:Y:S02]  /*12630*/  BSSY B1, `(.L_x_1749) ;  /* 0x0000071000017945 */ /* 0x000fe40003800000 */
[----:B------:R-:W-:Y:S02]  /*12640*/  LEA.HI R24, R24, R3, RZ, 0x3 ;  /* 0x0000000318187211 */ /* 0x000fe400078f18ff */
[----:B------:R-:W-:-:S03]  /*12650*/  LOP3.LUT R34, R20, 0x1c0, RZ, 0xc0, !PT ;  /* 0x000001c014227812 */ /* 0x000fc600078ec0ff */
[----:B------:R-:W-:Y:S01]  /*12660*/  IMAD.SHL.U32 R24, R24, 0x40, RZ ;  /* 0x0000004018187824 */ /* 0x000fe200078e00ff */
[----:B------:R-:W-:-:S04]  /*12670*/  SHF.R.U32.HI R36, RZ, 0x3, R34 ;  /* 0x00000003ff247819 */ /* 0x000fc80000011622 */
[----:B------:R-:W-:Y:S02]  /*12680*/  LOP3.LUT R38, R24, 0xfffffe00, RZ, 0xc0, !PT ;  /* 0xfffffe0018267812 */ /* 0x000fe400078ec0ff */
[-C--:B-1----:R-:W-:Y:S02]  /*12690*/  ISETP.GE.AND P0, PT, R16, R41.reuse, PT ;  /* 0x000000291000720c */ /* 0x082fe40003f06270 */
[----:B------:R-:W-:-:S11]  /*126a0*/  ISETP.GE.AND P1, PT, R219, R41, PT ;  /* 0x00000029db00720c */ /* 0x000fd60003f26270 */
[----:B------:R-:W-:Y:S05]  /*126b0*/  @P0 BRA `(.L_x_1750) ;  /* 0x0000000400a00947 */ /* 0x000fea0003800000 */
[----:B------:R-:W2:Y:S04]  /*126c0*/  LDL R25, [R1+0x68] ;  /* 0x0000680001197983 */ /* 0x000ea80000100800 */
[----:B------:R-:W3:Y:S01]  /*126d0*/  LDL R40, [R1+0x84] ;  /* 0x0000840001287983 */ /* 0x000ee20000100800 */
[----:B------:R-:W-:Y:S02]  /*126e0*/  SHF.R.U64 R21, R12, 0x10, R13 ;  /* 0x000000100c157819 */ /* 0x000fe4000000120d */
[--C-:B------:R-:W-:Y:S02]  /*126f0*/  SHF.R.U64 R12, R4, 0x10, R5.reuse ;  /* 0x00000010040c7819 */ /* 0x100fe40000001205 */
[----:B------:R-:W-:Y:S02]  /*12700*/  SHF.R.U32.HI R4, RZ, 0x10, R5 ;  /* 0x00000010ff047819 */ /* 0x000fe40000011605 */
[----:B------:R-:W-:-:S02]  /*12710*/  PRMT R101, R101, 0x5410, R12 ;  /* 0x0000541065657816 */ /* 0x000fc4000000000c */
[----:B------:R-:W-:Y:S02]  /*12720*/  SHF.R.U64 R5, R6, 0x10, R7 ;  /* 0x0000001006057819 */ /* 0x000fe40000001207 */
[----:B------:R-:W-:Y:S01]  /*12730*/  PRMT R106, R106, 0x5410, R21 ;  /* 0x000054106a6a7816 */ /* 0x000fe20000000015 */
[----:B------:R-:W-:Y:S01]  /*12740*/  IMAD.U32 R33, R101, 0x10000, RZ ;  /* 0x0001000065217824 */ /* 0x000fe200078e00ff */
[----:B------:R-:W-:Y:S02]  /*12750*/  SHF.R.U32.HI R6, RZ, 0x10, R7 ;  /* 0x00000010ff067819 */ /* 0x000fe40000011607 */
[----:B------:R-:W-:Y:S02]  /*12760*/  PRMT R103, R103, 0x5410, R4 ;  /* 0x0000541067677816 */ /* 0x000fe40000000004 */
[----:B------:R-:W-:Y:S02]  /*12770*/  PRMT R104, R104, 0x5410, R5 ;  /* 0x0000541068687816 */ /* 0x000fe40000000005 */
[----:B------:R-:W-:-:S05]  /*12780*/  PRMT R105, R105, 0x5410, R6 ;  /* 0x0000541069697816 */ /* 0x000fca0000000006 */
[C---:B------:R-:W-:Y:S01]  /*12790*/  IMAD.U32 R32, R105.reuse, 0x10000, RZ ;  /* 0x0001000069207824 */ /* 0x040fe200078e00ff */
[----:B------:R-:W-:Y:S02]  /*127a0*/  LOP3.LUT R105, R105, 0xffff0000, RZ, 0xc0, !PT ;  /* 0xffff000069697812 */ /* 0x000fe400078ec0ff */
[----:B--2---:R-:W-:-:S04]  /*127b0*/  LEA.HI R3, R41, R25, RZ, 0x1d ;  /* 0x0000001929037211 */ /* 0x004fc800078fe8ff */
[----:B------:R-:W-:Y:S01]  /*127c0*/  SHF.R.S32.HI R24, RZ, 0x1f, R3 ;  /* 0x0000001fff187819 */ /* 0x000fe20000011403 */
[----:B------:R-:W-:-:S03]  /*127d0*/  IMAD.SHL.U32 R20, R3, 0x8, RZ ;  /* 0x0000000803147824 */ /* 0x000fc600078e00ff */
[----:B------:R-:W-:Y:S02]  /*127e0*/  LEA.HI R24, R24, R3, RZ, 0x3 ;  /* 0x0000000318187211 */ /* 0x000fe400078f18ff */
[----:B------:R-:W-:Y:S02]  /*127f0*/  LOP3.LUT R3, R34, 0x38, R20, 0xf8, !PT ;  /* 0x0000003822037812 */ /* 0x000fe400078ef814 */
[----:B------:R-:W-:Y:S01]  /*12800*/  SHF.R.U32.HI R20, RZ, 0x10, R13 ;  /* 0x00000010ff147819 */ /* 0x000fe2000001160d */
[----:B------:R-:W-:Y:S01]  /*12810*/  IMAD.SHL.U32 R24, R24, 0x400, RZ ;  /* 0x0000040018187824 */ /* 0x000fe200078e00ff */
[----:B------:R-:W-:Y:S02]  /*12820*/  LOP3.LUT R3, R3, R36, RZ, 0x3c, !PT ;  /* 0x0000002403037212 */ /* 0x000fe400078e3cff */
[----:B------:R-:W-:Y:S02]  /*12830*/  SHF.R.U64 R13, R14, 0x10, R15 ;  /* 0x000000100e0d7819 */ /* 0x000fe4000000120f */
[----:B------:R-:W-:-:S02]  /*12840*/  LOP3.LUT R24, R24, 0x7fffe000, RZ, 0xc0, !PT ;  /* 0x7fffe00018187812 */ /* 0x000fc400078ec0ff */
[----:B------:R-:W-:Y:S02]  /*12850*/  SHF.R.U32.HI R14, RZ, 0x10, R15 ;  /* 0x00000010ff0e7819 */ /* 0x000fe4000001160f */
[----:B------:R-:W-:Y:S02]  /*12860*/  IADD3 R3, R3, R24, R38 ;  /* 0x0000001803037210 */ /* 0x000fe40007ffe026 */
[----:B---3--:R-:W1:Y:S01]  /*12870*/  LDS.128 R24, [R40] ;  /* 0x0000000028187984 */ /* 0x008e620000000c00 */
[----:B------:R-:W-:Y:S02]  /*12880*/  PRMT R109, R109, 0x5410, R14 ;  /* 0x000054106d6d7816 */ /* 0x000fe4000000000e */
[----:B------:R-:W-:Y:S01]  /*12890*/  IMAD R3, R3, 0x2, R18 ;  /* 0x0000000203037824 */ /* 0x000fe200078e0212 */
[----:B------:R-:W-:Y:S02]  /*128a0*/  PRMT R107, R107, 0x5410, R20 ;  /* 0x000054106b6b7816 */ /* 0x000fe40000000014 */
[----:B------:R-:W-:-:S02]  /*128b0*/  PRMT R108, R108, 0x5410, R13 ;  /* 0x000054106c6c7816 */ /* 0x000fc4000000000d */
[----:B------:R-:W2:Y:S01]  /*128c0*/  LDS.128 R28, [R3+0x10400] ;  /* 0x01040000031c7984 */ /* 0x000ea20000000c00 */
        /* <DEDUP_REMOVED lines=8> */
[C---:B--2---:R-:W-:Y:S01]  /*12950*/  IMAD.U32 R14, R28.reuse, 0x10000, RZ ;  /* 0x000100001c0e7824 */ /* 0x044fe200078e00ff */
[----:B------:R-:W-:Y:S01]  /*12960*/  LOP3.LUT R15, R28, 0xffff0000, RZ, 0xc0, !PT ;  /* 0xffff00001c0f7812 */ /* 0x000fe200078ec0ff */
[C---:B------:R-:W-:Y:S01]  /*12970*/  IMAD.U32 R20, R29.reuse, 0x10000, RZ ;  /* 0x000100001d147824 */ /* 0x040fe200078e00ff */
[----:B------:R-:W-:Y:S01]  /*12980*/  LOP3.LUT R28, R29, 0xffff0000, RZ, 0xc0, !PT ;  /* 0xffff00001d1c7812 */ /* 0x000fe200078ec0ff */
[----:B------:R-:W-:-:S02]  /*12990*/  IMAD.U32 R29, R106, 0x10000, RZ ;  /* 0x000100006a1d7824 */ /* 0x000fc400078e00ff */
[----:B------:R-:W-:Y:S01]  /*129a0*/  FMUL.FTZ R35, R14, R33 ;  /* 0x000000210e237220 */ /* 0x000fe20000410000 */
[C---:B------:R-:W-:Y:S01]  /*129b0*/  IMAD.U32 R21, R30.reuse, 0x10000, RZ ;  /* 0x000100001e157824 */ /* 0x040fe200078e00ff */
[----:B------:R-:W-:Y:S01]  /*129c0*/  LOP3.LUT R25, R30, 0xffff0000, RZ, 0xc0, !PT ;  /* 0xffff00001e197812 */ /* 0x000fe200078ec0ff */
[C---:B------:R-:W-:Y:S01]  /*129d0*/  IMAD.U32 R27, R31.reuse, 0x10000, RZ ;  /* 0x000100001f1b7824 */ /* 0x040fe200078e00ff */
[----:B------:R-:W-:Y:S01]  /*129e0*/  LOP3.LUT R30, R31, 0xffff0000, RZ, 0xc0, !PT ;  /* 0xffff00001f1e7812 */ /* 0x000fe200078ec0ff */
[----:B------:R-:W-:Y:S02]  /*129f0*/  IMAD.U32 R31, R103, 0x10000, RZ ;  /* 0x00010000671f7824 */ /* 0x000fe400078e00ff */
[-C--:B------:R-:W-:Y:S01]  /*12a00*/  FMUL.FTZ R37, R14, R29.reuse ;  /* 0x0000001d0e257220 */ /* 0x080fe20000410000 */
[----:B------:R-:W-:Y:S01]  /*12a10*/  FFMA.FTZ R35, R4, R29, -R35 ;  /* 0x0000001d04237223 */ /* 0x000fe20000010823 */
[----:B------:R-:W-:Y:S02]  /*12a20*/  IMAD.U32 R29, R107, 0x10000, RZ ;  /* 0x000100006b1d7824 */ /* 0x000fe400078e00ff */
[----:B------:R-:W-:Y:S01]  /*12a30*/  FMUL.FTZ R39, R20, R31 ;  /* 0x0000001f14277220 */ /* 0x000fe20000410000 */
[----:B------:R-:W-:Y:S01]  /*12a40*/  FFMA.FTZ R37, R4, R33, R37 ;  /* 0x0000002104257223 */ /* 0x000fe20000010025 */
[----:B------:R-:W-:-:S02]  /*12a50*/  IMAD.U32 R4, R109, 0x10000, RZ ;  /* 0x000100006d047824 */ /* 0x000fc400078e00ff */
[-C--:B------:R-:W-:Y:S01]  /*12a60*/  FMUL.FTZ R33, R20, R29.reuse ;  /* 0x0000001d14217220 */ /* 0x080fe20000410000 */
[----:B------:R-:W-:Y:S01]  /*12a70*/  FMUL.FTZ R20, R27, R32 ;  /* 0x000000201b147220 */ /* 0x000fe20000410000 */
[----:B------:R-:W-:Y:S01]  /*12a80*/  LOP3.LUT R14, R101, 0xffff0000, RZ, 0xc0, !PT ;  /* 0xffff0000650e7812 */ /* 0x000fe200078ec0ff */
[----:B------:R-:W-:Y:S01]  /*12a90*/  FFMA.FTZ R39, R6, R29, -R39 ;  /* 0x0000001d06277223 */ /* 0x000fe20000010827 */
[-C--:B------:R-:W-:Y:S01]  /*12aa0*/  FMUL.FTZ R29, R27, R4.reuse ;  /* 0x000000041b1d7220 */ /* 0x080fe20000410000 */
[----:B------:R-:W-:Y:S01]  /*12ab0*/  LOP3.LUT R106, R106, 0xffff0000, RZ, 0xc0, !PT ;  /* 0xffff00006a6a7812 */ /* 0x000fe200078ec0ff */
[----:B------:R-:W-:Y:S01]  /*12ac0*/  FFMA.FTZ R27, R13, R4, -R20 ;  /* 0x000000040d1b7223 */ /* 0x000fe20000010814 */
[----:B------:R-:W-:Y:S01]  /*12ad0*/  LOP3.LUT R103, R103, 0xffff0000, RZ, 0xc0, !PT ;  /* 0xffff000067677812 */ /* 0x000fe200078ec0ff */
[----:B------:R-:W-:Y:S01]  /*12ae0*/  FMUL.FTZ R4, R15, R14 ;  /* 0x0000000e0f047220 */ /* 0x000fe20000410000 */
[----:B------:R-:W-:Y:S01]  /*12af0*/  LOP3.LUT R107, R107, 0xffff0000, RZ, 0xc0, !PT ;  /* 0xffff00006b6b7812 */ /* 0x000fe200078ec0ff */
[----:B------:R-:W-:Y:S01]  /*12b00*/  FFMA.FTZ R33, R6, R31, R33 ;  /* 0x0000001f06217223 */ /* 0x000fe20000010021 */
[----:B------:R-:W-:Y:S01]  /*12b10*/  FFMA.FTZ R29, R13, R32, R29 ;  /* 0x000000200d1d7223 */ /* 0x000fe2000001001d */
[----:B------:R-:W-:Y:S01]  /*12b20*/  FMUL.FTZ R20, R15, R106 ;  /* 0x0000006a0f147220 */ /* 0x000fe20000410000 */
[----:B------:R-:W-:-:S02]  /*12b30*/  IMAD.U32 R6, R104, 0x10000, RZ ;  /* 0x0001000068067824 */ /* 0x000fc400078e00ff */
[C---:B------:R-:W-:Y:S01]  /*12b40*/  FMUL.FTZ R13, R28.reuse, R103 ;  /* 0x000000671c0d7220 */ /* 0x040fe20000410000 */
[C---:B------:R-:W-:Y:S01]  /*12b50*/  FFMA.FTZ R106, R5.reuse, R106, -R4 ;  /* 0x0000006a056a7223 */ /* 0x040fe20000010804 */
[-C--:B------:R-:W-:Y:S01]  /*12b60*/  FMUL.FTZ R28, R28, R107.reuse ;  /* 0x0000006b1c1c7220 */ /* 0x080fe20000410000 */
[----:B------:R-:W-:Y:S01]  /*12b70*/  IMAD.U32 R4, R108, 0x10000, RZ ;  /* 0x000100006c047824 */ /* 0x000fe200078e00ff */
[----:B------:R-:W-:Y:S01]  /*12b80*/  LOP3.LUT R104, R104, 0xffff0000, RZ, 0xc0, !PT ;  /* 0xffff000068687812 */ /* 0x000fe200078ec0ff */
[----:B------:R-:W-:Y:S01]  /*12b90*/  FFMA.FTZ R20, R5, R14, R20 ;  /* 0x0000000e05147223 */ /* 0x000fe20000010014 */
[----:B------:R-:W-:Y:S01]  /*12ba0*/  FMUL.FTZ R32, R21, R6 ;  /* 0x0000000615207220 */ /* 0x000fe20000410000 */
[----:B------:R-:W-:Y:S01]  /*12bb0*/  LOP3.LUT R108, R108, 0xffff0000, RZ, 0xc0, !PT ;  /* 0xffff00006c6c7812 */ /* 0x000fe200078ec0ff */
[C---:B------:R-:W-:Y:S01]  /*12bc0*/  FFMA.FTZ R14, R24.reuse, R107, -R13 ;  /* 0x0000006b180e7223 */ /* 0x040fe2000001080d */
        /* <DEDUP_REMOVED lines=23> */
.L_x_1750:
[----:B------:R-:W-:Y:S05]  /*12d40*/  BSYNC B1 ;  /* 0x0000000000017941 */ /* 0x000fea0003800000 */
.L_x_1749:
[----:B------:R-:W-:Y:S05]  /*12d50*/  @P1 BRA `(.L_x_1716) ;  /* 0x00000004009c1947 */ /* 0x000fea0003800000 */
[----:B------:R-:W2:Y:S01]  /*12d60*/  LDL R32, [R1+0x80] ;  /* 0x0000800001207983 */ /* 0x000ea20000100800 */
[----:B------:R-:W-:Y:S02]  /*12d70*/  LEA.HI R0, R41, R0, RZ, 0x1d ;  /* 0x0000000029007211 */ /* 0x000fe400078fe8ff */
[----:B------:R-:W-:Y:S02]  /*12d80*/  SHF.R.U64 R21, R8, 0x10, R9 ;  /* 0x0000001008157819 */ /* 0x000fe40000001209 */
[----:B-1----:R-:W-:Y:S01]  /*12d90*/  SHF.R.S32.HI R5, RZ, 0x1f, R0 ;  /* 0x0000001fff057819 */ /* 0x002fe20000011400 */
[----:B------:R-:W-:Y:S01]  /*12da0*/  IMAD.SHL.U32 R3, R0, 0x8, RZ ;  /* 0x0000000800037824 */ /* 0x000fe200078e00ff */
[----:B------:R-:W-:Y:S02]  /*12db0*/  SHF.R.U64 R27, R72, 0x10, R73 ;  /* 0x00000010481b7819 */ /* 0x000fe40000001249 */
[----:B------:R-:W-:Y:S02]  /*12dc0*/  LEA.HI R5, R5, R0, RZ, 0x3 ;  /* 0x0000000005057211 */ /* 0x000fe400078f18ff */
[----:B------:R-:W-:-:S02]  /*12dd0*/  LOP3.LUT R0, R34, 0x38, R3, 0xf8, !PT ;  /* 0x0000003822007812 */ /* 0x000fc400078ef803 */
[----:B------:R-:W-:Y:S01]  /*12de0*/  PRMT R84, R84, 0x5410, R21 ;  /* 0x0000541054547816 */ /* 0x000fe20000000015 */
[----:B------:R-:W-:Y:S01]  /*12df0*/  IMAD.SHL.U32 R5, R5, 0x400, RZ ;  /* 0x0000040005057824 */ /* 0x000fe200078e00ff */
[----:B------:R-:W-:Y:S02]  /*12e00*/  LOP3.LUT R0, R0, R36, RZ, 0x3c, !PT ;  /* 0x0000002400007212 */ /* 0x000fe400078e3cff */
[----:B------:R-:W-:Y:S01]  /*12e10*/  SHF.R.U32.HI R8, RZ, 0x10, R9 ;  /* 0x00000010ff087819 */ /* 0x000fe20000011609 */
[----:B------:R-:W-:Y:S01]  /*12e20*/  IMAD.U32 R26, R84, 0x10000, RZ ;  /* 0x00010000541a7824 */ /* 0x000fe200078e00ff */
[----:B------:R-:W-:Y:S02]  /*12e30*/  LOP3.LUT R3, R5, 0x7fffe000, RZ, 0xc0, !PT ;  /* 0x7fffe00005037812 */ /* 0x000fe400078ec0ff */
[----:B------:R-:W-:Y:S02]  /*12e40*/  SHF.R.U64 R9, R10, 0x10, R11 ;  /* 0x000000100a097819 */ /* 0x000fe4000000120b */
[----:B------:R-:W-:-:S02]  /*12e50*/  IADD3 R3, R0, R3, R38 ;  /* 0x0000000300037210 */ /* 0x000fc40007ffe026 */
[----:B------:R-:W-:Y:S02]  /*12e60*/  SHF.R.U64 R25, R74, 0x10, R75 ;  /* 0x000000104a197819 */ /* 0x000fe4000000124b */
[----:B------:R-:W-:Y:S01]  /*12e70*/  SHF.R.U32.HI R10, RZ, 0x10, R11 ;  /* 0x00000010ff0a7819 */ /* 0x000fe2000001160b */
[----:B------:R-:W-:Y:S01]  /*12e80*/  IMAD R3, R3, 0x2, R18 ;  /* 0x0000000203037824 */ /* 0x000fe200078e0212 */
[----:B------:R-:W-:Y:S02]  /*12e90*/  PRMT R88, R88, 0x5410, R27 ;  /* 0x0000541058587816 */ /* 0x000fe4000000001b */
[----:B------:R-:W-:Y:S02]  /*12ea0*/  SHF.R.U32.HI R72, RZ, 0x10, R73 ;  /* 0x00000010ff487819 */ /* 0x000fe40000011649 */
[----:B------:R-:W1:Y:S01]  /*12eb0*/  LDS.128 R12, [R3+0x10400] ;  /* 0x01040000030c7984 */ /* 0x000e620000000c00 */
[----:B------:R-:W-:Y:S02]  /*12ec0*/  PRMT R85, R85, 0x5410, R8 ;  /* 0x0000541055557816 */ /* 0x000fe40000000008 */
[----:B------:R-:W-:Y:S01]  /*12ed0*/  PRMT R90, R90, 0x5410, R25 ;  /* 0x000054105a5a7816 */ /* 0x000fe20000000019 */
[----:B------:R-:W-:Y:S01]  /*12ee0*/  IMAD.U32 R25, R88, 0x10000, RZ ;  /* 0x0001000058197824 */ /* 0x000fe200078e00ff */
[----:B------:R-:W-:Y:S01]  /*12ef0*/  SHF.R.U32.HI R74, RZ, 0x10, R75 ;  /* 0x00000010ff4a7819 */ /* 0x000fe2000001164b */
[----:B------:R-:W-:Y:S01]  /*12f00*/  IMAD.U32 R29, R85, 0x10000, RZ ;  /* 0x00010000551d7824 */ /* 0x000fe200078e00ff */
[----:B------:R-:W-:-:S02]  /*12f10*/  PRMT R89, R89, 0x5410, R72 ;  /* 0x0000541059597816 */ /* 0x000fc40000000048 */
[----:B------:R-:W-:Y:S02]  /*12f20*/  PRMT R87, R87, 0x5410, R10 ;  /* 0x0000541057577816 */ /* 0x000fe4000000000a */
[----:B------:R-:W-:Y:S02]  /*12f30*/  PRMT R91, R91, 0x5410, R74 ;  /* 0x000054105b5b7816 */ /* 0x000fe4000000004a */
[----:B------:R-:W-:Y:S01]  /*12f40*/  PRMT R86, R86, 0x5410, R9 ;  /* 0x0000541056567816 */ /* 0x000fe20000000009 */
[----:B------:R-:W-:Y:S02]  /*12f50*/  IMAD.U32 R31, R87, 0x10000, RZ ;  /* 0x00010000571f7824 */ /* 0x000fe400078e00ff */
[C---:B-1----:R-:W-:Y:S01]  /*12f60*/  IMAD.U32 R11, R12.reuse, 0x10000, RZ ;  /* 0x000100000c0b7824 */ /* 0x042fe200078e00ff */
[----:B------:R-:W-:Y:S01]  /*12f70*/  LOP3.LUT R12, R12, 0xffff0000, RZ, 0xc0, !PT ;  /* 0xffff00000c0c7812 */ /* 0x000fe200078ec0ff */
[C---:B------:R-:W-:Y:S01]  /*12f80*/  IMAD.U32 R20, R13.reuse, 0x10000, RZ ;  /* 0x000100000d147824 */ /* 0x040fe200078e00ff */
[----:B------:R-:W-:Y:S01]  /*12f90*/  LOP3.LUT R13, R13, 0xffff0000, RZ, 0xc0, !PT ;  /* 0xffff00000d0d7812 */ /* 0x000fe200078ec0ff */
[C---:B------:R-:W-:Y:S01]  /*12fa0*/  FMUL.FTZ R27, R11.reuse, R26 ;  /* 0x0000001a0b1b7220 */ /* 0x040fe20000410000 */
[----:B------:R-:W-:Y:S01]  /*12fb0*/  FMUL.FTZ R33, R11, R25 ;  /* 0x000000190b217220 */ /* 0x000fe20000410000 */
[----:B------:R-:W-:-:S02]  /*12fc0*/  IMAD.U32 R11, R89, 0x10000, RZ ;  /* 0x00010000590b7824 */ /* 0x000fc400078e00ff */
[C---:B------:R-:W-:Y:S01]  /*12fd0*/  IMAD.U32 R24, R15.reuse, 0x10000, RZ ;  /* 0x000100000f187824 */ /* 0x040fe200078e00ff */
[----:B------:R-:W-:Y:S01]  /*12fe0*/  LOP3.LUT R15, R15, 0xffff0000, RZ, 0xc0, !PT ;  /* 0xffff00000f0f7812 */ /* 0x000fe200078ec0ff */
[----:B------:R-:W-:Y:S01]  /*12ff0*/  FMUL.FTZ R35, R20, R11 ;  /* 0x0000000b14237220 */ /* 0x000fe20000410000 */
[C---:B------:R-:W-:Y:S01]  /*13000*/  IMAD.U32 R21, R14.reuse, 0x10000, RZ ;  /* 0x000100000e157824 */ /* 0x040fe200078e00ff */
[----:B------:R-:W-:Y:S01]  /*13010*/  LOP3.LUT R14, R14, 0xffff0000, RZ, 0xc0, !PT ;  /* 0xffff00000e0e7812 */ /* 0x000fe200078ec0ff */
[----:B--2---:R-:W1:Y:S02]  /*13020*/  LDS.128 R4, [R32] ;  /* 0x0000000020047984 */ /* 0x004e640000000c00 */
[C---:B-1----:R-:W-:Y:S01]  /*13030*/  IMAD.U32 R0, R4.reuse, 0x10000, RZ ;  /* 0x0001000004007824 */ /* 0x042fe200078e00ff */
[----:B------:R-:W-:Y:S01]  /*13040*/  LOP3.LUT R4, R4, 0xffff0000, RZ, 0xc0, !PT ;  /* 0xffff000004047812 */ /* 0x000fe200078ec0ff */
[C---:B------:R-:W-:Y:S01]  /*13050*/  IMAD.U32 R8, R5.reuse, 0x10000, RZ ;  /* 0x0001000005087824 */ /* 0x040fe200078e00ff */
[----:B------:R-:W-:Y:S01]  /*13060*/  LOP3.LUT R5, R5, 0xffff0000, RZ, 0xc0, !PT ;  /* 0xffff000005057812 */ /* 0x000fe200078ec0ff */
[----:B------:R-:W-:Y:S01]  /*13070*/  FFMA.FTZ R28, R0, R25, -R27 ;  /* 0x00000019001c7223 */ /* 0x000fe2000001081b */
[----:B------:R-:W-:Y:S01]  /*13080*/  FMUL.FTZ R27, R20, R29 ;  /* 0x0000001d141b7220 */ /* 0x000fe20000410000 */
[----:B------:R-:W-:Y:S01]  /*13090*/  FFMA.FTZ R33, R0, R26, R33 ;  /* 0x0000001a00217223 */ /* 0x000fe20000010021 */
[----:B------:R-:W-:-:S02]  /*130a0*/  IMAD.U32 R25, R91, 0x10000, RZ ;  /* 0x000100005b197824 */ /* 0x000fc400078e00ff */
[C---:B------:R-:W-:Y:S01]  /*130b0*/  FFMA.FTZ R35, R8.reuse, R29, R35 ;  /* 0x0000001d08237223 */ /* 0x040fe20000010023 */
[----:B------:R-:W-:Y:S01]  /*130c0*/  FFMA.FTZ R26, R8, R11, -R27 ;  /* 0x0000000b081a7223 */ /* 0x000fe2000001081b */
[----:B------:R-:W-:Y:S02]  /*130d0*/  IMAD.U32 R10, R7, 0x10000, RZ ;  /* 0x00010000070a7824 */ /* 0x000fe400078e00ff */
[C---:B------:R-:W-:Y:S01]  /*130e0*/  FMUL.FTZ R11, R24.reuse, R31 ;  /* 0x0000001f180b7220 */ /* 0x040fe20000410000 */
[-C--:B------:R-:W-:Y:S01]  /*130f0*/  FMUL.FTZ R24, R24, R25.reuse ;  /* 0x0000001918187220 */ /* 0x080fe20000410000 */
[----:B------:R-:W-:Y:S01]  /*13100*/  LOP3.LUT R27, R84, 0xffff0000, RZ, 0xc0, !PT ;  /* 0xffff0000541b7812 */ /* 0x000fe200078ec0ff */
[----:B------:R-:W-:Y:S02]  /*13110*/  IMAD.U32 R8, R90, 0x10000, RZ ;  /* 0x000100005a087824 */ /* 0x000fe400078e00ff */
[----:B------:R-:W-:Y:S01]  /*13120*/  FFMA.FTZ R30, R10, R25, -R11 ;  /* 0x000000190a1e7223 */ /* 0x000fe2000001080b */
[----:B------:R-:W-:Y:S01]  /*13130*/  LOP3.LUT R11, R88, 0xffff0000, RZ, 0xc0, !PT ;  /* 0xffff0000580b7812 */ /* 0x000fe200078ec0ff */
[----:B------:R-:W-:Y:S01]  /*13140*/  FFMA.FTZ R31, R10, R31, R24 ;  /* 0x0000001f0a1f7223 */ /* 0x000fe20000010018 */
[----:B------:R-:W-:Y:S01]  /*13150*/  LOP3.LUT R10, R85, 0xffff0000, RZ, 0xc0, !PT ;  /* 0xffff0000550a7812 */ /* 0x000fe200078ec0ff */
[C---:B------:R-:W-:Y:S01]  /*13160*/  FMUL.FTZ R25, R12.reuse, R27 ;  /* 0x0000001b0c197220 */ /* 0x040fe20000410000 */
[----:B------:R-:W-:Y:S01]  /*13170*/  LOP3.LUT R0, R89, 0xffff0000, RZ, 0xc0, !PT ;  /* 0xffff000059007812 */ /* 0x000fe200078ec0ff */
[----:B------:R-:W-:Y:S01]  /*13180*/  FMUL.FTZ R29, R12, R11 ;  /* 0x0000000b0c1d7220 */ /* 0x000fe20000410000 */
[----:B------:R-:W-:-:S02]  /*13190*/  IMAD.U32 R12, R86, 0x10000, RZ ;  /* 0x00010000560c7824 */ /* 0x000fc400078e00ff */
[C---:B------:R-:W-:Y:S01]  /*131a0*/  FFMA.FTZ R25, R4.reuse, R11, -R25 ;  /* 0x0000000b04197223 */ /* 0x040fe20000010819 */
[C---:B------:R-:W-:Y:S01]  /*131b0*/  FMUL.FTZ R24, R13.reuse, R10 ;  /* 0x0000000a0d187220 */ /* 0x040fe20000410000 */
[----:B------:R-:W-:Y:S01]  /*131c0*/  FMUL.FTZ R11, R13, R0 ;  /* 0x000000000d0b7220 */ /* 0x000fe20000410000 */
[----:B------:R-:W-:Y:S01]  /*131d0*/  FFMA.FTZ R20, R4, R27, R29 ;  /* 0x0000001b04147223 */ /* 0x000fe2000001001d */
[----:B------:R-:W-:Y:S02]  /*131e0*/  IMAD.U32 R9, R6, 0x10000, RZ ;  /* 0x0001000006097824 */ /* 0x000fe400078e00ff */
[----:B------:R-:W-:Y:S01]  /*131f0*/  FMUL.FTZ R4, R21, R12 ;  /* 0x0000000c15047220 */ /* 0x000fe20000410000 */
[C---:B------:R-:W-:Y:S01]  /*13200*/  FFMA.FTZ R13, R5.reuse, R0, -R24 ;  /* 0x00000000050d7223 */ /* 0x040fe20000010818 */
[----:B------:R-:W-:Y:S01]  /*13210*/  FFMA.FTZ R10, R5, R10, R11 ;  /* 0x0000000a050a7223 */ /* 0x000fe2000001000b */
[-C--:B------:R-:W-:Y:S01]  /*13220*/  FMUL.FTZ R24, R21, R8.reuse ;  /* 0x0000000815187220 */ /* 0x080fe20000410000 */
[----:B------:R-:W-:Y:S01]  /*13230*/  FFMA.FTZ R21, R9, R8, -R4 ;  /* 0x0000000809157223 */ /* 0x000fe20000010804 */
[----:B------:R-:W-:-:S02]  /*13240*/  LOP3.LUT R11, R86, 0xffff0000, RZ, 0xc0, !PT ;  /* 0xffff0000560b7812 */ /* 0x000fc400078ec0ff */
[----:B------:R-:W-:Y:S01]  /*13250*/  LOP3.LUT R5, R90, 0xffff0000, RZ, 0xc0, !PT ;  /* 0xffff00005a057812 */ /* 0x000fe200078ec0ff */
[----:B------:R-:W-:Y:S01]  /*13260*/  FFMA.FTZ R24, R9, R12, R24 ;  /* 0x0000000c09187223 */ /* 0x000fe20000010018 */
[----:B------:R-:W-:Y:S01]  /*13270*/  LOP3.LUT R4, R87, 0xffff0000, RZ, 0xc0, !PT ;  /* 0xffff000057047812 */ /* 0x000fe200078ec0ff */
[C---:B------:R-:W-:Y:S01]  /*13280*/  FMUL.FTZ R9, R14.reuse, R11 ;  /* 0x0000000b0e097220 */ /* 0x040fe20000410000 */
[----:B------:R-:W-:Y:S01]  /*13290*/  LOP3.LUT R0, R91, 0xffff0000, RZ, 0xc0, !PT ;  /* 0xffff00005b007812 */ /* 0x000fe200078ec0ff */
[-C--:B------:R-:W-:Y:S01]  /*132a0*/  FMUL.FTZ R14, R14, R5.reuse ;  /* 0x000000050e0e7220 */ /* 0x080fe20000410000 */
[----:B------:R-:W-:Y:S01]  /*132b0*/  LOP3.LUT R6, R6, 0xffff0000, RZ, 0xc0, !PT ;  /* 0xffff000006067812 */ /* 0x000fe200078ec0ff */
[----:B------:R-:W-:Y:S01]  /*132c0*/  FMUL.FTZ R8, R15, R4 ;  /* 0x000000040f087220 */ /* 0x000fe20000410000 */
[----:B------:R-:W-:Y:S01]  /*132d0*/  LOP3.LUT R7, R7, 0xffff0000, RZ, 0xc0, !PT ;  /* 0xffff000007077812 */ /* 0x000fe200078ec0ff */
[-C--:B------:R-:W-:Y:S02]  /*132e0*/  FMUL.FTZ R27, R15, R0.reuse ;  /* 0x000000000f1b7220 */ /* 0x080fe40000410000 */
        /* <DEDUP_REMOVED lines=10> */
[----:B------:R-:W-:-:S02]  /*13390*/  F2FP.BF16.F32.PACK_AB R8, R20, R33 ;  /* 0x000000211408723e */ /* 0x000fc400000010ff */
[----:B------:R-:W-:Y:S01]  /*133a0*/  F2FP.BF16.F32.PACK_AB R11, R0, R31 ;  /* 0x0000001f000b723e */ /* 0x000fe200000010ff */
[----:B------:R3:W-:Y:S04]  /*133b0*/  STS.128 [R32], R4 ;  /* 0x0000000420007388 */ /* 0x0007e80000000c00 */
[----:B------:R3:W-:Y:S02]  /*133c0*/  STS.128 [R3+0x10400], R8 ;  /* 0x0104000803007388 */ /* 0x0007e40000000c00 */
.L_x_1716:
[----:B------:R-:W-:Y:S05]  /*133d0*/  BSYNC B0 ;  /* 0x0000000000007941 */ /* 0x000fea0003800000 */
.L_x_1676:
        /* <DEDUP_REMOVED lines=8> */
.L_x_1673:
[----:B------:R-:W-:-:S13]  /*13460*/  ISETP.NE.AND P0, PT, R225, 0x3, PT ;  /* 0x00000003e100780c */ /* 0x000fda0003f05270 */
[----:B------:R-:W-:Y:S05]  /*13470*/  @!P0 BRA `(.L_x_1751) ;  /* 0x0000000000048947 */ /* 0x000fea0003800000 */
[----:B------:R-:W-:Y:S01]  /*13480*/  BPT.TRAP 0x1 ;  /* 0x000000040000795c */ /* 0x000fe20000300000 */
.L_x_1751:
[----:B------:R-:W-:Y:S01]  /*13490*/  IMAD R58, R202, 0x8, R18 ;  /* 0x00000008ca3a7824 */ /* 0x000fe200078e0212 */
[----:B01-3--:R-:W-:-:S04]  /*134a0*/  SHF.L.U32 R3, R203, 0x1f, RZ ;  /* 0x0000001fcb037819 */ /* 0x00bfc800000006ff */
[----:B------:R0:W1:Y:S01]  /*134b0*/  SYNCS.PHASECHK.TRANS64.TRYWAIT P1, [R58+URZ+0x30830], R3 ;  /* 0x030830033a0075a7 */ /* 0x000062000802017f */
[----:B------:R-:W-:Y:S05]  /*134c0*/  @!P0 BRA `(.L_x_1752) ;  /* 0x0000000000048947 */ /* 0x000fea0003800000 */
[----:B------:R-:W-:Y:S01]  /*134d0*/  BPT.TRAP 0x1 ;  /* 0x000000040000795c */ /* 0x000fe20000300000 */
.L_x_1752:
[----:B------:R-:W-:Y:S01]  /*134e0*/  VIADD R0, R18, 0x20400 ;  /* 0x0002040012007836 */ /* 0x000fe20000000000 */
[----:B------:R-:W-:Y:S01]  /*134f0*/  LOP3.LUT R6, R2, 0x10000, RZ, 0xfc, !PT ;  /* 0x0001000002067812 */ /* 0x000fe200078efcff */
[----:B------:R-:W-:-:S03]  /*13500*/  IMAD.MOV.U32 R7, RZ, RZ, 0x40000040 ;  /* 0x40000040ff077424 */ /* 0x000fc600078e00ff */
[----:B------:R-:W-:-:S04]  /*13510*/  SHF.R.U32.HI R0, RZ, 0x4, R0 ;  /* 0x00000004ff007819 */ /* 0x000fc80000011600 */
[----:B------:R-:W-:-:S04]  /*13520*/  LOP3.LUT R0, R0, 0x3fff, RZ, 0xc0, !PT ;  /* 0x00003fff00007812 */ /* 0x000fc800078ec0ff */
[----:B------:R-:W-:-:S05]  /*13530*/  LOP3.LUT R0, R0, 0x10000, RZ, 0xfc, !PT ;  /* 0x0001000000007812 */ /* 0x000fca00078efcff */
[----:B------:R3:W-:Y:S01]  /*13540*/  STL [R1+0x40], R0 ;  /* 0x0000400001007387 */ /* 0x0007e20000100800 */
[----:B-1----:R-:W-:Y:S05]  /*13550*/  @P1 BRA `(.L_x_1753) ;  /* 0x0000000000081947 */ /* 0x002fea0003800000 */
[----:B------:R-:W1:Y:S02]  /*13560*/  SYNCS.PHASECHK.TRANS64.TRYWAIT P1, [R58+URZ+0x30830], R3 ;  /* 0x030830033a0075a7 */ /* 0x000e64000802017f */
[----:B-1----:R-:W-:Y:S05]  /*13570*/  @!P1 BRA `(.L_x_1754) ;  /* 0x0000018c00849947 */ /* 0x002fea0003800000 */
.L_x_1753:
[----:B---3--:R-:W3:Y:S01]  /*13580*/  LDL R0, [R1+0x40] ;  /* 0x0000400001007983 */ /* 0x008ee20000100800 */
[----:B01----:R-:W-:Y:S01]  /*13590*/  IMAD.MOV.U32 R3, RZ, RZ, 0x40000040 ;  /* 0x40000040ff037424 */ /* 0x003fe200078e00ff */
[----:B------:R-:W-:Y:S05]  /*135a0*/  WARPSYNC.ALL ;  /* 0x0000000000007948 */ /* 0x000fea0003800000 */
[C---:B------:R-:W-:Y:S01]  /*135b0*/  R2UR UR4, R6.reuse ;  /* 0x00000000060472ca */ /* 0x040fe200000e0000 */
[----:B--2-45:R-:W-:Y:S01]  /*135c0*/  WARPGROUP.ARRIVE ;  /* 0x00000000000079c5 */ /* 0x034fe20000000000 */
[----:B------:R-:W-:Y:S01]  /*135d0*/  R2UR UR5, R7 ;  /* 0x00000000070572ca */ /* 0x000fe200000e0000 */
[----:B------:R-:W-:Y:S01]  /*135e0*/  VIADD R62, R6, 0x2 ;  /* 0x00000002063e7836 */ /* 0x000fe20000000000 */
[----:B------:R-:W-:Y:S01]  /*135f0*/  R2UR UR7, R3 ;  /* 0x00000000030772ca */ /* 0x000fe200000e0000 */
[----:B------:R-:W-:-:S02]  /*13600*/  IMAD.MOV.U32 R63, RZ, RZ, 0x40000040 ;  /* 0x40000040ff3f7424 */ /* 0x000fc400078e00ff */
[----:B------:R-:W-:Y:S02]  /*13610*/  IMAD.MOV.U32 R5, RZ, RZ, 0x40000040 ;  /* 0x40000040ff057424 */ /* 0x000fe400078e00ff */
[C---:B------:R-:W-:Y:S01]  /*13620*/  VIADD R60, R6.reuse, 0x4 ;  /* 0x00000004063c7836 */ /* 0x040fe20000000000 */
[----:B------:R0:W-:Y:S01]  /*13630*/  STL.64 [R1+0x38], R62 ;  /* 0x0000383e01007387 */ /* 0x0001e20000100a00 */
[----:B------:R-:W-:Y:S02]  /*13640*/  IMAD.MOV.U32 R61, RZ, RZ, 0x40000040 ;  /* 0x40000040ff3d7424 */ /* 0x000fe400078e00ff */
[C---:B------:R-:W-:Y:S02]  /*13650*/  VIADD R56, R6.reuse, 0x6 ;  /* 0x0000000606387836 */ /* 0x040fe40000000000 */
[----:B------:R-:W-:Y:S01]  /*13660*/  IMAD.MOV.U32 R57, RZ, RZ, 0x40000040 ;  /* 0x40000040ff397424 */ /* 0x000fe200078e00ff */
[----:B------:R0:W-:Y:S01]  /*13670*/  STL.64 [R1+0x30], R60 ;  /* 0x0000303c01007387 */ /* 0x0001e20000100a00 */
[----:B------:R-:W-:-:S02]  /*13680*/  VIADD R12, R6, 0x400 ;  /* 0x00000400060c7836 */ /* 0x000fc40000000000 */
[----:B------:R-:W-:Y:S01]  /*13690*/  IMAD.MOV.U32 R13, RZ, RZ, 0x40000040 ;  /* 0x40000040ff0d7424 */ /* 0x000fe200078e00ff */
[----:B------:R0:W-:Y:S01]  /*136a0*/  STL.64 [R1+0x28], R56 ;  /* 0x0000283801007387 */ /* 0x0001e20000100a00 */
[C---:B------:R-:W-:Y:S02]  /*136b0*/  VIADD R216, R6.reuse, 0x402 ;  /* 0x0000040206d87836 */ /* 0x040fe40000000000 */
[----:B------:R-:W-:Y:S01]  /*136c0*/  IMAD.MOV.U32 R217, RZ, RZ, 0x40000040 ;  /* 0x40000040ffd97424 */ /* 0x000fe200078e00ff */
[----:B------:R0:W-:Y:S01]  /*136d0*/  STL.64 [R1+0x20], R12 ;  /* 0x0000200c01007387 */ /* 0x0001e20000100a00 */
[C---:B------:R-:W-:Y:S02]  /*136e0*/  VIADD R214, R6.reuse, 0x404 ;  /* 0x0000040406d67836 */ /* 0x040fe40000000000 */
[----:B------:R-:W-:Y:S02]  /*136f0*/  IMAD.MOV.U32 R215, RZ, RZ, 0x40000040 ;  /* 0x40000040ffd77424 */ /* 0x000fe400078e00ff */
[----:B------:R-:W-:-:S02]  /*13700*/  VIADD R212, R6, 0x406 ;  /* 0x0000040606d47836 */ /* 0x000fc40000000000 */
[----:B------:R-:W-:Y:S02]  /*13710*/  IMAD.MOV.U32 R213, RZ, RZ, 0x40000040 ;  /* 0x40000040ffd57424 */ /* 0x000fe400078e00ff */
[C---:B------:R-:W-:Y:S02]  /*13720*/  VIADD R210, R6.reuse, 0x800 ;  /* 0x0000080006d27836 */ /* 0x040fe40000000000 */
[----:B------:R-:W-:Y:S02]  /*13730*/  IMAD.MOV.U32 R211, RZ, RZ, 0x40000040 ;  /* 0x40000040ffd37424 */ /* 0x000fe400078e00ff */
        /* <DEDUP_REMOVED lines=12> */
[----:B------:R-:W-:Y:S02]  /*13800*/  VIADD R8, R6, 0xc06 ;  /* 0x00000c0606087836 */ /* 0x000fe40000000000 */
[----:B------:R-:W-:Y:S02]  /*13810*/  IMAD.MOV.U32 R9, RZ, RZ, 0x40000040 ;  /* 0x40000040ff097424 */ /* 0x000fe400078e00ff */
[----:B------:R-:W-:-:S02]  /*13820*/  IMAD.MOV.U32 R3, RZ, RZ, 0x40000040 ;  /* 0x40000040ff037424 */ /* 0x000fc400078e00ff */
[----:B---3--:R-:W-:-:S04]  /*13830*/  IMAD R2, R202, 0x800, R0 ;  /* 0x00000800ca027824 */ /* 0x008fc800078e0200 */
[C---:B------:R-:W-:Y:S01]  /*13840*/  VIADD R4, R2.reuse, 0x2 ;  /* 0x0000000202047836 */ /* 0x040fe20000000000 */
[----:B------:R-:W-:-:S13]  /*13850*/  R2UR UR6, R2 ;  /* 0x00000000020672ca */ /* 0x000fda00000e0000 */
[----:B------:R-:W-:Y:S01]  /*13860*/  HGMMA.64x64x16.F32.BF16 R24, gdesc[UR4], RZ, !UPT, gsb0 ;  /* 0x00e00000041879f0 */ /* 0x000fe2000c0018ff */
[----:B------:R-:W-:Y:S02]  /*13870*/  R2UR UR4, R62 ;  /* 0x000000003e0472ca */ /* 0x000fe400000e0000 */
[----:B------:R-:W-:Y:S02]  /*13880*/  R2UR UR5, R63 ;  /* 0x000000003f0572ca */ /* 0x000fe400000e0000 */
[----:B------:R-:W-:Y:S01]  /*13890*/  R2UR UR6, R4 ;  /* 0x00000000040672ca */ /* 0x000fe200000e0000 */
[----:B------:R-:W-:Y:S01]  /*138a0*/  VIADD R4, R2, 0x4 ;  /* 0x0000000402047836 */ /* 0x000fe20000000000 */
[----:B------:R-:W-:Y:S01]  /*138b0*/  R2UR UR7, R5 ;  /* 0x00000000050772ca */ /* 0x000fe200000e0000 */
[----:B------:R-:W-:Y:S01]  /*138c0*/  IMAD.MOV.U32 R5, RZ, RZ, 0x40000040 ;  /* 0x40000040ff057424 */ /* 0x000fe200078e00ff */
[----:B------:R-:W-:Y:S02]  /*138d0*/  WARPGROUP.DEPBAR.LE gsb0, 0x0 ;  /* 0x00008000000079c5 */ /* 0x000fe40000010000 */
[----:B------:R-:W-:-:S09]  /*138e0*/  WARPGROUP.ARRIVE ;  /* 0x00000000000079c5 */ /* 0x000fd20000000000 */
[----:B------:R-:W-:Y:S01]  /*138f0*/  HGMMA.64x64x16.F32.BF16 R24, gdesc[UR4], R24, gsb0 ;  /* 0x00e00000041879f0 */ /* 0x000fe20008001818 */
        /* <DEDUP_REMOVED lines=102> */
[C---:B------:R-:W-:Y:S01]  /*13f60*/  VIADD R4, R2.reuse, 0x604 ;  /* 0x0000060402047836 */ /* 0x040fe20000000000 */
[----:B------:R-:W-:Y:S01]  /*13f70*/  R2UR UR7, R5 ;  /* 0x00000000050772ca */ /* 0x000fe200000e0000 */
[----:B------:R-:W-:Y:S02]  /*13f80*/  IMAD.MOV.U32 R5, RZ, RZ, 0x40000040 ;  /* 0x40000040ff057424 */ /* 0x000fe400078e00ff */
[----:B------:R-:W-:Y:S01]  /*13f90*/  VIADD R2, R2, 0x606 ;  /* 0x0000060602027836 */ /* 0x000fe20000000000 */
[----:B------:R-:W-:-:S02]  /*13fa0*/  WARPGROUP.DEPBAR.LE gsb0, 0x0 ;  /* 0x00008000000079c5 */ /* 0x000fc40000010000 */
[----:B------:R-:W-:-:S07]  /*13fb0*/  WARPGROUP.ARRIVE ;  /* 0x00000000000079c5 */ /* 0x000fce0000000000 */
[----:B------:R-:W-:Y:S01]  /*13fc0*/  HGMMA.64x64x16.F32.BF16 R24, gdesc[UR4], R24, gsb0 ;  /* 0x00e00000041879f0 */ /* 0x000fe20008001818 */
[----:B------:R-:W-:Y:S02]  /*13fd0*/  R2UR UR4, R10 ;  /* 0x000000000a0472ca */ /* 0x000fe400000e0000 */
[----:B------:R-:W-:Y:S02]  /*13fe0*/  R2UR UR5, R11 ;  /* 0x000000000b0572ca */ /* 0x000fe400000e0000 */
[----:B------:R-:W-:Y:S02]  /*13ff0*/  R2UR UR6, R4 ;  /* 0x00000000040672ca */ /* 0x000fe400000e0000 */
[----:B------:R-:W-:Y:S01]  /*14000*/  R2UR UR7, R5 ;  /* 0x00000000050772ca */ /* 0x000fe200000e0000 */
[----:B------:R-:W-:Y:S02]  /*14010*/  WARPGROUP.DEPBAR.LE gsb0, 0x0 ;  /* 0x00008000000079c5 */ /* 0x000fe40000010000 */
[----:B------:R-:W-:-:S10]  /*14020*/  WARPGROUP.ARRIVE ;  /* 0x00000000000079c5 */ /* 0x000fd40000000000 */
[----:B------:R-:W-:Y:S01]  /*14030*/  HGMMA.64x64x16.F32.BF16 R24, gdesc[UR4], R24, gsb0 ;  /* 0x00e00000041879f0 */ /* 0x000fe20008001818 */
[----:B------:R-:W-:Y:S02]  /*14040*/  R2UR UR4, R8 ;  /* 0x00000000080472ca */ /* 0x000fe400000e0000 */
[----:B------:R-:W-:Y:S02]  /*14050*/  R2UR UR5, R9 ;  /* 0x00000000090572ca */ /* 0x000fe400000e0000 */
[----:B------:R-:W-:Y:S02]  /*14060*/  R2UR UR6, R2 ;  /* 0x00000000020672ca */ /* 0x000fe400000e0000 */
[----:B------:R-:W-:Y:S01]  /*14070*/  R2UR UR7, R3 ;  /* 0x00000000030772ca */ /* 0x000fe200000e0000 */
[----:B------:R-:W-:Y:S02]  /*14080*/  WARPGROUP.DEPBAR.LE gsb0, 0x0 ;  /* 0x00008000000079c5 */ /* 0x000fe40000010000 */
[----:B------:R-:W-:-:S10]  /*14090*/  WARPGROUP.ARRIVE ;  /* 0x00000000000079c5 */ /* 0x000fd40000000000 */
[----:B------:R-:W-:Y:S03]  /*140a0*/  HGMMA.64x64x16.F32.BF16 R24, gdesc[UR4], R24, gsb0 ;  /* 0x00e00000041879f0 */ /* 0x000fe60008001818 */
[----:B------:R-:W-:Y:S02]  /*140b0*/  WARPGROUP.DEPBAR.LE gsb0, 0x0 ;  /* 0x00008000000079c5 */ /* 0x000fe40000010000 */
[----:B0-----:R-:W-:Y:S05]  /*140c0*/  @!P0 BRA `(.L_x_1755) ;  /* 0x0000000000048947 */ /* 0x001fea0003800000 */
[----:B------:R-:W-:Y:S01]  /*140d0*/  BPT.TRAP 0x1 ;  /* 0x000000040000795c */ /* 0x000fe20000300000 */
.L_x_1755:
[----:B------:R-:W2:Y:S01]  /*140e0*/  LDL R12, [R1+0x60] ;  /* 0x00006000010c7983 */ /* 0x000ea20000100800 */
[----:B------:R-:W0:Y:S01]  /*140f0*/  LDC R74, c[0x0][0x448] ;  /* 0x00011200ff4a7b82 */ /* 0x000e220000000800 */
[----:B------:R-:W-:Y:S02]  /*14100*/  ULDC UR4, c[0x0][0x9d8] ;  /* 0x0002760000047ab9 */ /* 0x000fe40000000800 */
[----:B------:R-:W2:Y:S04]  /*14110*/  LDL R72, [R1+0x48] ;  /* 0x0000480001487983 */ /* 0x000ea80000100800 */
[----:B------:R-:W3:Y:S04]  /*14120*/  LDL R76, [R1+0xc] ;  /* 0x00000c00014c7983 */ /* 0x000ee80000100800 */
[----:B------:R-:W4:Y:S01]  /*14130*/  LDL R64, [R1+0x8] ;  /* 0x0000080001407983 */ /* 0x000f220000100800 */
[----:B0-----:R-:W-:Y:S01]  /*14140*/  ISETP.NE.AND P1, PT, R74, 0x1, PT ;  /* 0x000000014a00780c */ /* 0x001fe20003f25270 */
[----:B------:R-:W-:-:S12]  /*14150*/  FMUL.FTZ R0, R26, UR4 ;  /* 0x000000041a007c20 */ /* 0x000fd80008410000 */
[----:B------:R-:W0:Y:S08]  /*14160*/  @P1 LDC R13, c[0x0][0x44c] ;  /* 0x00011300ff0d1b82 */ /* 0x000e300000000800 */
[----:B------:R-:W1:Y:S01]  /*14170*/  @P1 LDC R26, c[0x0][0x450] ;  /* 0x00011400ff1a1b82 */ /* 0x000e620000000800 */
[----:B------:R-:W-:-:S04]  /*14180*/  FMUL.FTZ R25, R25, UR4 ;  /* 0x0000000419197c20 */ /* 0x000fc80008410000 */
[----:B------:R5:W0:Y:S02]  /*14190*/  MUFU.TANH R57, R25 ;  /* 0x0000001900397308 */ /* 0x000a240000002400 */
[----:B-----5:R-:W-:Y:S01]  /*141a0*/  FMUL.FTZ R25, R34, UR4 ;  /* 0x0000000422197c20 */ /* 0x020fe20008410000 */
[----:B------:R-:W-:Y:S01]  /*141b0*/  FMUL.FTZ R28, R28, UR4 ;  /* 0x000000041c1c7c20 */ /* 0x000fe20008410000 */
[----:B------:R-:W-:Y:S01]  /*141c0*/  FMUL.FTZ R43, R43, UR4 ;  /* 0x000000042b2b7c20 */ /* 0x000fe20008410000 */
[----:B------:R-:W-:-:S03]  /*141d0*/  FMUL.FTZ R47, R47, UR4 ;  /* 0x000000042f2f7c20 */ /* 0x000fc60008410000 */
[----:B------:R5:W0:Y:S01]  /*141e0*/  MUFU.TANH R59, R28 ;  /* 0x0000001c003b7308 */ /* 0x000a220000002400 */
[----:B------:R-:W-:Y:S01]  /*141f0*/  FMUL.FTZ R29, R29, UR4 ;  /* 0x000000041d1d7c20 */ /* 0x000fe20008410000 */
[----:B------:R-:W-:Y:S01]  /*14200*/  FMUL.FTZ R32, R32, UR4 ;  /* 0x0000000420207c20 */ /* 0x000fe20008410000 */
[----:B------:R-:W-:Y:S01]  /*14210*/  FMUL.FTZ R56, R24, UR4 ;  /* 0x0000000418387c20 */ /* 0x000fe20008410000 */
[----:B-----5:R-:W-:-:S04]  /*14220*/  IMAD.MOV.U32 R28, RZ, RZ, -0x40 ;  /* 0xffffffc0ff1c7424 */ /* 0x020fc800078e00ff */
[----:B------:R-:W0:Y:S01]  /*14230*/  MUFU.TANH R62, R43 ;  /* 0x0000002b003e7308 */ /* 0x000e220000002400 */
[----:B------:R-:W-:Y:S01]  /*14240*/  FMUL.FTZ R24, R31, UR4 ;  /* 0x000000041f187c20 */ /* 0x000fe20008410000 */
[----:B------:R-:W-:Y:S01]  /*14250*/  LOP3.LUT R22, R22, 0xffffffbf, RZ, 0xc0, !PT ;  /* 0xffffffbf16167812 */ /* 0x000fe200078ec0ff */
[----:B------:R-:W-:-:S05]  /*14260*/  FMUL.FTZ R4, R30, UR4 ;  /* 0x000000041e047c20 */ /* 0x000fca0008410000 */
[----:B------:R5:W0:Y:S01]  /*14270*/  MUFU.TANH R63, R47 ;  /* 0x0000002f003f7308 */ /* 0x000a220000002400 */
[----:B------:R-:W-:Y:S01]  /*14280*/  FMUL.FTZ R2, R27, UR4 ;  /* 0x000000041b027c20 */ /* 0x000fe20008410000 */
[----:B------:R-:W-:Y:S01]  /*14290*/  FMUL.FTZ R33, R33, UR4 ;  /* 0x0000000421217c20 */ /* 0x000fe20008410000 */
[----:B------:R-:W-:Y:S01]  /*142a0*/  FMUL.FTZ R30, R35, UR4 ;  /* 0x00000004231e7c20 */ /* 0x000fe20008410000 */
[----:B------:R-:W-:Y:S01]  /*142b0*/  FMUL.FTZ R37, R37, UR4 ;  /* 0x0000000425257c20 */ /* 0x000fe20008410000 */
[----:B-----5:R-:W-:-:S03]  /*142c0*/  IMAD R47, R97, R28, 0x40 ;  /* 0x00000040612f7424 */ /* 0x020fc600078e021c */
[----:B------:R5:W0:Y:S01]  /*142d0*/  MUFU.TANH R60, R29 ;  /* 0x0000001d003c7308 */ /* 0x000a220000002400 */
[----:B------:R-:W-:Y:S01]  /*142e0*/  FMUL.FTZ R40, R40, UR4 ;  /* 0x0000000428287c20 */ /* 0x000fe20008410000 */
[----:B------:R-:W-:Y:S01]  /*142f0*/  FMUL.FTZ R41, R41, UR4 ;  /* 0x0000000429297c20 */ /* 0x000fe20008410000 */
[----:B------:R-:W-:Y:S01]  /*14300*/  FMUL.FTZ R42, R42, UR4 ;  /* 0x000000042a2a7c20 */ /* 0x000fe20008410000 */
[----:B------:R-:W-:Y:S01]  /*14310*/  FMUL.FTZ R45, R45, UR4 ;  /* 0x000000042d2d7c20 */ /* 0x000fe20008410000 */
[----:B------:R-:W-:Y:S01]  /*14320*/  FMUL.FTZ R46, R46, UR4 ;  /* 0x000000042e2e7c20 */ /* 0x000fe20008410000 */
[----:B------:R-:W-:Y:S01]  /*14330*/  FMUL.FTZ R48, R48, UR4 ;  /* 0x0000000430307c20 */ /* 0x000fe20008410000 */
[----:B------:R-:W-:Y:S01]  /*14340*/  FMUL.FTZ R49, R49, UR4 ;  /* 0x0000000431317c20 */ /* 0x000fe20008410000 */
[----:B------:R1:W0:Y:S01]  /*14350*/  MUFU.TANH R31, R32 ;  /* 0x00000020001f7308 */ /* 0x0002220000002400 */
[----:B-----5:R-:W-:Y:S02]  /*14360*/  VIADD R29, R47, 0x1 ;  /* 0x000000012f1d7836 */ /* 0x020fe40000000000 */
[----:B------:R-:W-:Y:S01]  /*14370*/  FMUL.FTZ R5, R50, UR4 ;  /* 0x0000000432057c20 */ /* 0x000fe20008410000 */
[----:B------:R-:W-:Y:S01]  /*14380*/  FMUL.FTZ R3, R51, UR4 ;  /* 0x0000000433037c20 */ /* 0x000fe20008410000 */
[----:B------:R-:W-:Y:S01]  /*14390*/  FMUL.FTZ R52, R52, UR4 ;  /* 0x0000000434347c20 */ /* 0x000fe20008410000 */
[----:B------:R-:W-:Y:S01]  /*143a0*/  FMUL.FTZ R53, R53, UR4 ;  /* 0x0000000435357c20 */ /* 0x000fe20008410000 */
[----:B------:R-:W-:Y:S01]  /*143b0*/  FMUL.FTZ R28, R55, UR4 ;  /* 0x00000004371c7c20 */ /* 0x000fe20008410000 */
[----:B------:R-:W-:Y:S01]  /*143c0*/  @P1 LOP3.LUT R22, R22, 0x40, RZ, 0xfc, !PT ;  /* 0x0000004016161812 */ /* 0x000fe200078efcff */
[----:B-1----:R-:W-:Y:S01]  /*143d0*/  FMUL.FTZ R32, R38, UR4 ;  /* 0x0000000426207c20 */ /* 0x002fe20008410000 */
[----:B------:R-:W-:Y:S01]  /*143e0*/  FMUL.FTZ R36, R36, UR4 ;  /* 0x0000000424247c20 */ /* 0x000fe20008410000 */
[----:B------:R-:W-:Y:S01]  /*143f0*/  FMUL.FTZ R39, R39, UR4 ;  /* 0x0000000427277c20 */ /* 0x000fe20008410000 */
[----:B------:R-:W-:Y:S01]  /*14400*/  FMUL.FTZ R44, R44, UR4 ;  /* 0x000000042c2c7c20 */ /* 0x000fe20008410000 */
[----:B------:R-:W-:Y:S01]  /*14410*/  FMUL.FTZ R54, R54, UR4 ;  /* 0x0000000436367c20 */ /* 0x000fe20008410000 */
[----:B------:R-:W-:Y:S01]  /*14420*/  ULDC UR4, c[0x0][0x9dc] ;  /* 0x0002770000047ab9 */ /* 0x000fe20000000800 */
[----:B------:R-:W1:Y:S01]  /*14430*/  MUFU.TANH R56, R56 ;  /* 0x0000003800387308 */ /* 0x000e620000002400 */
[----:B------:R-:W-:-:S07]  /*14440*/  ULOP3.LUT UR5, URZ, UR4, URZ, 0x33, !UPT ;  /* 0x000000043f057292 */ /* 0x000fce000f8e333f */
        /* <DEDUP_REMOVED lines=18> */
[----:B--2---:R-:W-:-:S04]  /*14570*/  IMAD.IADD R12, R12, 0x1, R72 ;  /* 0x000000010c0c7824 */ /* 0x004fc800078e0248 */
[----:B0-----:R-:W-:-:S04]  /*14580*/  @P1 IMAD.HI.U32 R13, R12, R13, RZ ;  /* 0x0000000d0c0d1227 */ /* 0x001fc800078e00ff */
[----:B------:R-:W-:Y:S01]  /*14590*/  IMAD.MOV.U32 R34, RZ, RZ, R12 ;  /* 0x000000ffff227224 */ /* 0x000fe200078e000c */
[----:B------:R-:W-:Y:S02]  /*145a0*/  @P1 SHF.R.U32.HI R34, RZ, R26, R13 ;  /* 0x0000001aff221219 */ /* 0x000fe4000001160d */
[----:B------:R-:W0:Y:S03]  /*145b0*/  LDC.64 R12, c[0x0][0x9e0] ;  /* 0x00027800ff0c7b82 */ /* 0x000e260000000a00 */
[----:B------:R-:W2:Y:S01]  /*145c0*/  SHFL.IDX PT, R43, R34, RZ, 0x1c1f ;  /* 0x001c1fff222b7589 */ /* 0x000ea200000e0000 */
[----:B------:R-:W-:Y:S02]  /*145d0*/  VIADD R26, R58, 0x30840 ;  /* 0x000308403a1a7836 */ /* 0x000fe40000000000 */
[----:B---3--:R-:W-:Y:S01]  /*145e0*/  IMAD R29, R76, -0x2, R29 ;  /* 0xfffffffe4c1d7824 */ /* 0x008fe200078e021d */
[----:B------:R-:W3:Y:S02]  /*145f0*/  MUFU.TANH R52, R52 ;  /* 0x0000003400347308 */ /* 0x000ee40000002400 */
[----:B----4-:R-:W-:-:S02]  /*14600*/  PRMT R27, R64, 0x654, R26 ;  /* 0x00000654401b7816 */ /* 0x010fc4000000001a */
[----:B------:R-:W-:Y:S02]  /*14610*/  IADD3 R29, -R218, R29, R220 ;  /* 0x0000001dda1d7210 */ /* 0x000fe40007ffe1dc */
[----:B------:R4:W-:Y:S02]  /*14620*/  SYNCS.ARRIVE.TRANS64.RED.A1T0 RZ, [R27+URZ], RZ ;  /* 0x000000ff1bff79a7 */ /* 0x0009e4000810043f */
[----:B------:R-:W0:Y:S02]  /*14630*/  MUFU.TANH R53, R53 ;  /* 0x0000003500357308 */ /* 0x000e240000002400 */
[----:B0-----:R-:W-:-:S06]  /*14640*/  ISETP.GE.AND P1, PT, R13, 0x1, PT ;  /* 0x000000010d00780c */ /* 0x001fcc0003f26270 */
[----:B------:R-:W0:Y:S01]  /*14650*/  MUFU.TANH R28, R28 ;  /* 0x0000001c001c7308 */ /* 0x000e220000002400 */
[----:B----4-:R-:W-:Y:S01]  /*14660*/  IMAD.IADD R27, R220, 0x1, R47 ;  /* 0x00000001dc1b7824 */ /* 0x010fe200078e022f */
[----:B------:R-:W-:Y:S01]  /*14670*/  LOP3.LUT R22, R22, 0xffffffdf, RZ, 0xc0, !PT ;  /* 0xffffffdf16167812 */ /* 0x000fe200078ec0ff */
[----:B------:R-:W-:Y:S02]  /*14680*/  IMAD.IADD R51, R29, 0x1, R12 ;  /* 0x000000011d337824 */ /* 0x000fe400078e020c */
[----:B------:R-:W-:-:S03]  /*14690*/  IMAD R50, R76, -0x2, R27 ;  /* 0xfffffffe4c327824 */ /* 0x000fc600078e021b */
[----:B------:R4:W0:Y:S08]  /*146a0*/  MUFU.TANH R35, R36 ;  /* 0x0000002400237308 */ /* 0x0008300000002400 */
[----:B------:R5:W0:Y:S01]  /*146b0*/  MUFU.TANH R26, R54 ;  /* 0x00000036001a7308 */ /* 0x000a220000002400 */
[----:B----4-:R-:W-:Y:S01]  /*146c0*/  IMAD.U32 R36, RZ, RZ, UR5 ;  /* 0x00000005ff247e24 */ /* 0x010fe2000f8e00ff */
[----:B------:R-:W-:-:S04]  /*146d0*/  @P1 LOP3.LUT R22, R22, 0x20, RZ, 0xfc, !PT ;  /* 0x0000002016161812 */ /* 0x000fc800078efcff */
[----:B------:R4:W-:Y:S01]  /*146e0*/  STL [R1], R36 ;  /* 0x0000002401007387 */ /* 0x0009e20000100800 */
[----:B-----5:R-:W-:Y:S01]  /*146f0*/  VIADD R54, R29, UR5 ;  /* 0x000000051d367c36 */ /* 0x020fe20008000000 */
[----:B------:R-:W0:Y:S03]  /*14700*/  MUFU.TANH R61, R39 ;  /* 0x00000027003d7308 */ /* 0x000e260000002400 */
[----:B--2---:R-:W-:Y:S01]  /*14710*/  IMAD.IADD R29, R54, 0x1, R43 ;  /* 0x00000001361d7824 */ /* 0x004fe200078e022b */
[----:B----4-:R-:W-:-:S04]  /*14720*/  VIADDMNMX R36, R43, R51, R50, PT ;  /* 0x000000332b247246 */ /* 0x010fc80003800132 */
[----:B------:R2:W4:Y:S02]  /*14730*/  MUFU.TANH R39, R44 ;  /* 0x0000002c00277308 */ /* 0x0005240000002400 */
[----:B--2---:R-:W-:Y:S01]  /*14740*/  LEA R44, R97, 0xffffffc0, 0x6 ;  /* 0xffffffc0612c7811 */ /* 0x004fe200078e30ff */
[----:B01-3--:R-:W-:Y:S06]  /*14750*/  @!P1 BRA `(.L_x_1756) ;  /* 0x0000000000509947 */ /* 0x00bfec0003800000 */
[----:B------:R-:W-:Y:S01]  /*14760*/  IADD3 R27, -R218, R220, R43 ;  /* 0x000000dcda1b7210 */ /* 0x000fe20007ffe12b */
[----:B------:R-:W-:Y:S03]  /*14770*/  BSSY B0, `(.L_x_1757) ;  /* 0x000000e000007945 */ /* 0x000fe60003800000 */
[----:B------:R-:W-:-:S13]  /*14780*/  ISETP.GT.AND P1, PT, R27, -0x1, PT ;  /* 0xffffffff1b00780c */ /* 0x000fda0003f24270 */
        /* <DEDUP_REMOVED lines=8> */
.L_x_1758:
[----:B------:R-:W-:-:S13]  /*14810*/  ISETP.NE.AND P1, PT, R13, 0x1, PT ;  /* 0x000000010d00780c */ /* 0x000fda0003f25270 */
[----:B------:R-:W0:Y:S02]  /*14820*/  @P1 LDC.64 R64, c[0x0][0x9e8] ;  /* 0x00027a00ff401b82 */ /* 0x000e240000000a00 */
[----:B0-----:R-:W-:-:S05]  /*14830*/  @P1 IMAD.HI.U32 R38, R27, R64, RZ ;  /* 0x000000401b261227 */ /* 0x001fca00078e00ff */
[----:B------:R-:W-:-:S07]  /*14840*/  @P1 SHF.R.U32.HI R27, RZ, R65, R38 ;  /* 0x00000041ff1b1219 */ /* 0x000fce0000011626 */
.L_x_1759:
[----:B------:R-:W-:Y:S05]  /*14850*/  BSYNC B0 ;  /* 0x0000000000007941 */ /* 0x000fea0003800000 */
.L_x_1757:
[----:B------:R-:W-:-:S04]  /*14860*/  IMAD R27, R27, R13, -R44 ;  /* 0x0000000d1b1b7224 */ /* 0x000fc800078e0a2c */
[----:B------:R-:W-:-:S05]  /*14870*/  IMAD R38, R76, -0x2, R27 ;  /* 0xfffffffe4c267824 */ /* 0x000fca00078e021b */
[----:B------:R-:W-:Y:S02]  /*14880*/  VIMNMX R29, R29, R38, !PT ;  /* 0x000000261d1d7248 */ /* 0x000fe40007fe0100 */
[----:B------:R-:W-:-:S07]  /*14890*/  VIADDMNMX R36, R38, R13, R36, PT ;  /* 0x0000000d26247246 */ /* 0x000fce0003800124 */
.L_x_1756:
[C---:B------:R-:W-:Y:S02]  /*148a0*/  ISETP.GE.AND P2, PT, R47.reuse, 0x9, PT ;  /* 0x000000092f00780c */ /* 0x040fe40003f46270 */
[----:B------:R-:W-:Y:S02]  /*148b0*/  ISETP.GE.AND P1, PT, R47, 0x2, PT ;  /* 0x000000022f00780c */ /* 0x000fe40003f26270 */
[C---:B------:R-:W-:Y:S02]  /*148c0*/  ISETP.GT.AND P3, PT, R29.reuse, 0x8, !P2 ;  /* 0x000000081d00780c */ /* 0x040fe40005764270 */
[----:B------:R-:W-:Y:S02]  /*148d0*/  ISETP.GT.AND P4, PT, R29, 0x1, !P1 ;  /* 0x000000011d00780c */ /* 0x000fe40004f84270 */
[----:B------:R-:W-:Y:S02]  /*148e0*/  ISETP.LT.OR P3, PT, R36, 0x9, P3 ;  /* 0x000000092400780c */ /* 0x000fe40001f61670 */
[----:B------:R-:W-:-:S02]  /*148f0*/  ISETP.GE.AND P5, PT, R47, 0xa, PT ;  /* 0x0000000a2f00780c */ /* 0x000fc40003fa6270 */
[----:B------:R-:W-:Y:S02]  /*14900*/  FSEL R71, R59, -INF , !P3 ;  /* 0xff8000003b477808 */ /* 0x000fe40005800000 */
[C---:B------:R-:W-:Y:S02]  /*14910*/  ISETP.LT.OR P4, PT, R36.reuse, 0x2, P4 ;  /* 0x000000022400780c */ /* 0x040fe40002781670 */
[----:B------:R-:W-:Y:S02]  /*14920*/  ISETP.GT.AND P3, PT, R29, 0x9, !P5 ;  /* 0x000000091d00780c */ /* 0x000fe40006f64270 */
[----:B------:R-:W-:Y:S02]  /*14930*/  FSEL R67, R57, -INF , !P4 ;  /* 0xff80000039437808 */ /* 0x000fe40006000000 */
        /* <DEDUP_REMOVED lines=16> */
[----:B------:R-:W-:Y:S02]  /*14a40*/  ISETP.GE.AND P4, PT, R47, 0x1a, PT ;  /* 0x0000001a2f00780c */ /* 0x000fe40003f86270 */
[----:B------:R-:W-:Y:S02]  /*14a50*/  FSEL R79, R35, -INF , !P3 ;  /* 0xff800000234f7808 */ /* 0x000fe40005800000 */
[----:B------:R-:W-:Y:S02]  /*14a60*/  ISETP.GT.AND P3, PT, R29, 0x19, !P4 ;  /* 0x000000191d00780c */ /* 0x000fe40006764270 */
[----:B------:R-:W-:-:S02]  /*14a70*/  P2R R60, PR, RZ, 0x10 ;  /* 0x00000010ff3c7803 */ /* 0x000fc40000000000 */
[C---:B------:R-:W-:Y:S02]  /*14a80*/  ISETP.LT.OR P3, PT, R36.reuse, 0x1a, P3 ;  /* 0x0000001a2400780c */ /* 0x040fe40001f61670 */
[----:B------:R-:W-:Y:S02]  /*14a90*/  ISETP.GE.AND P4, PT, R47, 0x21, PT ;  /* 0x000000212f00780c */ /* 0x000fe40003f86270 */
[----:B------:R-:W-:Y:S02]  /*14aa0*/  FSEL R81, R37, -INF , !P3 ;  /* 0xff80000025517808 */ /* 0x000fe40005800000 */
[----:B------:R-:W-:Y:S01]  /*14ab0*/  ISETP.GT.AND P3, PT, R29, 0x20, !P4 ;  /* 0x000000201d00780c */ /* 0x000fe20006764270 */
[----:B------:R-:W0:Y:S01]  /*14ac0*/  SHFL.IDX PT, R37, R34, 0x1, 0x1c1f ;  /* 0x003c1f0022257f89 */ /* 0x000e2200000e0000 */
        /* <DEDUP_REMOVED lines=11> */
[----:B------:R-:W-:Y:S01]  /*14b80*/  ISETP.LT.OR P3, PT, R36, 0x29, P3 ;  /* 0x000000292400780c */ /* 0x000fe20001f61670 */
[----:B0-----:R-:W-:Y:S01]  /*14b90*/  IMAD.IADD R40, R54, 0x1, R37 ;  /* 0x0000000136287824 */ /* 0x001fe200078e0225 */
[----:B------:R-:W-:Y:S02]  /*14ba0*/  ISETP.GE.AND P4, PT, R47, 0x2a, PT ;  /* 0x0000002a2f00780c */ /* 0x000fe40003f86270 */
[----:B----4-:R-:W-:-:S02]  /*14bb0*/  FSEL R39, R39, -INF , !P3 ;  /* 0xff80000027277808 */ /* 0x010fc40005800000 */
        /* <DEDUP_REMOVED lines=15> */
[----:B------:R-:W-:Y:S02]  /*14cb0*/  ISETP.GE.AND P3, PT, R47, 0x39, PT ;  /* 0x000000392f00780c */ /* 0x000fe40003f66270 */
[----:B------:R-:W-:Y:S02]  /*14cc0*/  P2R R55, PR, RZ, 0x20 ;  /* 0x00000020ff377803 */ /* 0x000fe40000000000 */
[----:B------:R-:W-:-:S02]  /*14cd0*/  ISETP.GT.AND P4, PT, R29, 0x38, !P3 ;  /* 0x000000381d00780c */ /* 0x000fc40005f84270 */
[----:B------:R-:W-:Y:S02]  /*14ce0*/  ISETP.GE.AND P5, PT, R47, 0x3a, PT ;  /* 0x0000003a2f00780c */ /* 0x000fe40003fa6270 */
[----:B------:R-:W-:Y:S02]  /*14cf0*/  ISETP.LT.OR P4, PT, R36, 0x39, P4 ;  /* 0x000000392400780c */ /* 0x000fe40002781670 */
[----:B------:R-:W-:Y:S02]  /*14d00*/  VIADDMNMX R38, R37, R51, R50, PT ;  /* 0x0000003325267246 */ /* 0x000fe40003800132 */
[----:B------:R-:W-:Y:S02]  /*14d10*/  FSEL R27, R52, -INF , !P4 ;  /* 0xff800000341b7808 */ /* 0x000fe40006000000 */
[----:B------:R-:W-:-:S04]  /*14d20*/  ISETP.GT.AND P4, PT, R29, RZ, !P6 ;  /* 0x000000ff1d00720c */ /* 0x000fc80007784270 */
[----:B------:R-:W-:-:S04]  /*14d30*/  ISETP.LT.OR P4, PT, R36, 0x1, P4 ;  /* 0x000000012400780c */ /* 0x000fc80002781670 */
[----:B------:R-:W-:Y:S02]  /*14d40*/  FSEL R65, R56, -INF , !P4 ;  /* 0xff80000038417808 */ /* 0x000fe40006000000 */
[----:B------:R-:W-:-:S04]  /*14d50*/  ISETP.GT.AND P4, PT, R29, 0x39, !P5 ;  /* 0x000000391d00780c */ /* 0x000fc80006f84270 */
[----:B------:R-:W-:-:S04]  /*14d60*/  ISETP.LT.OR P4, PT, R36, 0x3a, P4 ;  /* 0x0000003a2400780c */ /* 0x000fc80002781670 */
[----:B------:R-:W-:Y:S02]  /*14d70*/  FSEL R29, R53, -INF , !P4 ;  /* 0xff800000351d7808 */ /* 0x000fe40006000000 */
[----:B------:R-:W-:-:S13]  /*14d80*/  ISETP.GE.AND P4, PT, R13, 0x1, PT ;  /* 0x000000010d00780c */ /* 0x000fda0003f86270 */
[----:B------:R-:W-:Y:S05]  /*14d90*/  @!P4 BRA `(.L_x_1760) ;  /* 0x000000000050c947 */ /* 0x000fea0003800000 */
        /* <DEDUP_REMOVED lines=11> */
.L_x_1762:
[----:B------:R-:W-:-:S13]  /*14e50*/  ISETP.NE.AND P4, PT, R13, 0x1, PT ;  /* 0x000000010d00780c */ /* 0x000fda0003f85270 */
[----:B------:R-:W0:Y:S02]  /*14e60*/  @P4 LDC.64 R36, c[0x0][0x9e8] ;  /* 0x00027a00ff244b82 */ /* 0x000e240000000a00 */
[----:B0-----:R-:W-:-:S05]  /*14e70*/  @P4 IMAD.HI.U32 R36, R34, R36, RZ ;  /* 0x0000002422244227 */ /* 0x001fca00078e00ff */
[----:B------:R-:W-:-:S07]  /*14e80*/  @P4 SHF.R.U32.HI R34, RZ, R37, R36 ;  /* 0x00000025ff224219 */ /* 0x000fce0000011624 */
.L_x_1763:
[----:B------:R-:W-:Y:S05]  /*14e90*/  BSYNC B0 ;  /* 0x0000000000007941 */ /* 0x000fea0003800000 */
.L_x_1761:
[----:B------:R-:W-:-:S04]  /*14ea0*/  IMAD R34, R34, R13, -R44 ;  /* 0x0000000d22227224 */ /* 0x000fc800078e0a2c */
[----:B------:R-:W-:-:S05]  /*14eb0*/  IMAD R37, R76, -0x2, R34 ;  /* 0xfffffffe4c257824 */ /* 0x000fca00078e0222 */
[----:B------:R-:W-:Y:S02]  /*14ec0*/  VIMNMX R40, R40, R37, !PT ;  /* 0x0000002528287248 */ /* 0x000fe40007fe0100 */
[----:B------:R-:W-:-:S07]  /*14ed0*/  VIADDMNMX R38, R37, R13, R38, PT ;  /* 0x0000000d25267246 */ /* 0x000fce0003800126 */
.L_x_1760:
[C---:B------:R-:W-:Y:S01]  /*14ee0*/  ISETP.GT.AND P1, PT, R40.reuse, 0x1, !P1 ;  /* 0x000000012800780c */ /* 0x040fe20004f24270 */
[----:B------:R-:W-:Y:S01]  /*14ef0*/  ULDC UR4, c[0x0][0x988] ;  /* 0x0002620000047ab9 */ /* 0x000fe20000000800 */
[----:B------:R-:W-:Y:S02]  /*14f00*/  ISETP.GT.AND P6, PT, R40, RZ, !P6 ;  /* 0x000000ff2800720c */ /* 0x000fe400077c4270 */
[C---:B------:R-:W-:Y:S02]  /*14f10*/  ISETP.LT.OR P1, PT, R38.reuse, 0x2, P1 ;  /* 0x000000022600780c */ /* 0x040fe40000f21670 */
[----:B------:R-:W-:Y:S02]  /*14f20*/  ISETP.LT.OR P6, PT, R38, 0x1, P6 ;  /* 0x000000012600780c */ /* 0x000fe400037c1670 */
[----:B------:R-:W-:Y:S01]  /*14f30*/  FSEL R34, R2, -INF , !P1 ;  /* 0xff80000002227808 */ /* 0x000fe20004800000 */
[----:B------:R-:W-:Y:S01]  /*14f40*/  IMAD.U32 R2, RZ, RZ, UR4 ;  /* 0x00000004ff027e24 */ /* 0x000fe2000f8e00ff */
[----:B------:R-:W-:-:S02]  /*14f50*/  ISETP.NE.AND P1, PT, R55, RZ, PT ;  /* 0x000000ff3700720c */ /* 0x000fc40003f25270 */
[----:B------:R-:W-:Y:S02]  /*14f60*/  FSEL R37, R0, -INF , !P6 ;  /* 0xff80000000257808 */ /* 0x000fe40007000000 */
        /* <DEDUP_REMOVED lines=35> */
[----:B------:R-:W-:Y:S02]  /*151a0*/  ISETP.GT.AND P1, PT, R40, 0x20, !P1 ;  /* 0x000000202800780c */ /* 0x000fe40004f24270 */
[----:B------:R-:W-:Y:S02]  /*151b0*/  FMNMX.FTZ R0, R33, R0, !PT ;  /* 0x0000000021007209 */ /* 0x000fe40007810000 */
[----:B------:R-:W-:Y:S02]  /*151c0*/  ISETP.LT.OR P1, PT, R38, 0x21, P1 ;  /* 0x000000212600780c */ /* 0x000fe40000f21670 */
[----:B------:R-:W-:Y:S02]  /*151d0*/  ISETP.NE.AND P4, PT, R69, RZ, PT ;  /* 0x000000ff4500720c */ /* 0x000fe40003f85270 */
        /* <DEDUP_REMOVED lines=8> */
[----:B------:R-:W-:Y:S02]  /*15260*/  ISETP.GT.AND P1, PT, R40, 0x28, !P2 ;  /* 0x000000282800780c */ /* 0x000fe40005724270 */
[----:B------:R-:W-:Y:S02]  /*15270*/  ISETP.NE.AND P2, PT, R70, RZ, PT ;  /* 0x000000ff4600720c */ /* 0x000fe40003f45270 */
[----:B------:R-:W-:Y:S02]  /*15280*/  ISETP.LT.OR P1, PT, R38, 0x29, P1 ;  /* 0x000000292600780c */ /* 0x000fe40000f21670 */
[----:B------:R-:W-:Y:S02]  /*15290*/  ISETP.GT.AND P3, PT, R40, 0x38, !P3 ;  /* 0x000000382800780c */ /* 0x000fe40005f64270 */
[----:B------:R-:W-:Y:S02]  /*152a0*/  FSEL R61, R46, -INF , !P1 ;  /* 0xff8000002e3d7808 */ /* 0x000fe40004800000 */
[----:B------:R-:W-:-:S02]  /*152b0*/  ISETP.GT.AND P1, PT, R40, 0x29, !P4 ;  /* 0x000000292800780c */ /* 0x000fc40006724270 */
[----:B------:R-:W-:Y:S02]  /*152c0*/  ISETP.NE.AND P4, PT, R48, RZ, PT ;  /* 0x000000ff3000720c */ /* 0x000fe40003f85270 */
[----:B------:R-:W-:Y:S02]  /*152d0*/  ISETP.LT.OR P1, PT, R38, 0x2a, P1 ;  /* 0x0000002a2600780c */ /* 0x000fe40000f21670 */
[----:B------:R-:W-:Y:S02]  /*152e0*/  ISETP.GT.AND P5, PT, R40, 0x39, !P5 ;  /* 0x000000392800780c */ /* 0x000fe40006fa4270 */
[----:B------:R-:W-:Y:S02]  /*152f0*/  FSEL R25, R63, -INF , !P1 ;  /* 0xff8000003f197808 */ /* 0x000fe40004800000 */
[----:B------:R-:W0:Y:S01]  /*15300*/  SHFL.BFLY PT, R63, R24, 0x2, 0x1f ;  /* 0x0c401f00183f7f89 */ /* 0x000e2200000e0000 */
[C---:B------:R-:W-:Y:S02]  /*15310*/  ISETP.LT.OR P3, PT, R38.reuse, 0x39, P3 ;  /* 0x000000392600780c */ /* 0x040fe40001f61670 */
[----:B------:R-:W-:-:S02]  /*15320*/  ISETP.LT.OR P5, PT, R38, 0x3a, P5 ;  /* 0x0000003a2600780c */ /* 0x000fc40002fa1670 */
[----:B0-----:R-:W-:-:S05]  /*15330*/  FMNMX.FTZ R63, R24, R63, !PT ;  /* 0x0000003f183f7209 */ /* 0x001fca0007810000 */
[----:B------:R-:W0:Y:S02]  /*15340*/  SHFL.BFLY PT, R4, R63, 0x1, 0x1f ;  /* 0x0c201f003f047f89 */ /* 0x000e2400000e0000 */
[----:B0-----:R-:W-:-:S04]  /*15350*/  FMNMX.FTZ R4, R63, R4, !PT ;  /* 0x000000043f047209 */ /* 0x001fc80007810000 */
[C---:B------:R-:W-:Y:S01]  /*15360*/  FSETP.NEU.FTZ.AND P1, PT, R4.reuse, -INF , PT ;  /* 0xff8000000400780b */ /* 0x040fe20003f3d000 */
[----:B------:R-:W-:-:S05]  /*15370*/  FMUL.FTZ R0, R4, R2 ;  /* 0x0000000204007220 */ /* 0x000fca0000410000 */
[----:B------:R-:W-:Y:S02]  /*15380*/  FSEL R30, R0, RZ, P1 ;  /* 0x000000ff001e7208 */ /* 0x000fe40000800000 */
[----:B------:R-:W-:Y:S02]  /*15390*/  FMNMX.FTZ R0, R37, R34, !PT ;  /* 0x0000002225007209 */ /* 0x000fe40007810000 */
[C---:B------:R-:W-:Y:S01]  /*153a0*/  ISETP.GT.AND P1, PT, R40.reuse, 0x30, !P2 ;  /* 0x000000302800780c */ /* 0x040fe20005724270 */
[--C-:B------:R-:W-:Y:S01]  /*153b0*/  FFMA.FTZ R24, R65, R2, -R30.reuse ;  /* 0x0000000241187223 */ /* 0x100fe2000001081e */
[----:B------:R-:W-:Y:S01]  /*153c0*/  FMNMX.FTZ R0, R45, R0, !PT ;  /* 0x000000002d007209 */ /* 0x000fe20007810000 */
[--C-:B------:R-:W-:Y:S01]  /*153d0*/  FFMA.FTZ R32, R67, R2, -R30.reuse ;  /* 0x0000000243207223 */ /* 0x100fe2000001081e */
[----:B------:R-:W-:Y:S01]  /*153e0*/  ISETP.GT.AND P2, PT, R40, 0x31, !P4 ;  /* 0x000000312800780c */ /* 0x000fe20006744270 */
[----:B------:R0:W-:Y:S01]  /*153f0*/  MUFU.EX2 R196, R24 ;  /* 0x0000001800c47308 */ /* 0x0001e20000000800 */
[----:B------:R-:W-:Y:S01]  /*15400*/  FMNMX.FTZ R0, R47, R0, !PT ;  /* 0x000000002f007209 */ /* 0x000fe20007810000 */
[-CC-:B------:R-:W-:Y:S01]  /*15410*/  FFMA.FTZ R29, R29, R2.reuse, -R30.reuse ;  /* 0x000000021d1d7223 */ /* 0x180fe2000001081e */
[C---:B------:R-:W-:Y:S01]  /*15420*/  ISETP.LT.OR P1, PT, R38.reuse, 0x31, P1 ;  /* 0x000000312600780c */ /* 0x040fe20000f21670 */
[--C-:B------:R-:W-:Y:S01]  /*15430*/  FFMA.FTZ R36, R79, R2, -R30.reuse ;  /* 0x000000024f247223 */ /* 0x100fe2000001081e */
[----:B------:R-:W-:Y:S01]  /*15440*/  FMNMX.FTZ R0, R49, R0, !PT ;  /* 0x0000000031007209 */ /* 0x000fe20007810000 */
[--C-:B------:R-:W-:Y:S01]  /*15450*/  FFMA.FTZ R31, R31, R2, -R30.reuse ;  /* 0x000000021f1f7223 */ /* 0x100fe2000001081e */
[----:B------:R-:W-:Y:S01]  /*15460*/  ISETP.LT.OR P2, PT, R38, 0x32, P2 ;  /* 0x000000322600780c */ /* 0x000fe20001741670 */
[----:B------:R1:W2:Y:S01]  /*15470*/  MUFU.EX2 R69, R32 ;  /* 0x0000002000457308 */ /* 0x0002a20000000800 */
[----:B------:R-:W-:Y:S01]  /*15480*/  FMNMX.FTZ R0, R51, R0, !PT ;  /* 0x0000000033007209 */ /* 0x000fe20007810000 */
[-CC-:B0-----:R-:W-:Y:S01]  /*15490*/  FFMA.FTZ R24, R71, R2.reuse, -R30.reuse ;  /* 0x0000000247187223 */ /* 0x181fe2000001081e */
[----:B------:R-:W-:Y:S01]  /*154a0*/  FSEL R5, R5, -INF , !P1 ;  /* 0xff80000005057808 */ /* 0x000fe20004800000 */
[--C-:B------:R-:W-:Y:S01]  /*154b0*/  FFMA.FTZ R38, R81, R2, -R30.reuse ;  /* 0x0000000251267223 */ /* 0x100fe2000001081e */
[----:B------:R-:W-:Y:S01]  /*154c0*/  FMNMX.FTZ R0, R53, R0, !PT ;  /* 0x0000000035007209 */ /* 0x000fe20007810000 */
[--C-:B------:R-:W-:Y:S01]  /*154d0*/  FFMA.FTZ R43, R43, R2, -R30.reuse ;  /* 0x000000022b2b7223 */ /* 0x100fe2000001081e */
[----:B------:R-:W-:Y:S01]  /*154e0*/  FSEL R63, R3, -INF , !P2 ;  /* 0xff800000033f7808 */ /* 0x000fe20005000000 */
[----:B------:R-:W-:Y:S01]  /*154f0*/  MUFU.EX2 R198, R24 ;  /* 0x0000001800c67308 */ /* 0x000fe20000000800 */
[----:B------:R-:W-:Y:S01]  /*15500*/  FMNMX.FTZ R0, R55, R0, !PT ;  /* 0x0000000037007209 */ /* 0x000fe20007810000 */
[-CC-:B-1----:R-:W-:Y:S01]  /*15510*/  FFMA.FTZ R32, R77, R2.reuse, -R30.reuse ;  /* 0x000000024d207223 */ /* 0x182fe2000001081e */
[----:B------:R-:W-:Y:S01]  /*15520*/  FSEL R65, R26, -INF , !P3 ;  /* 0xff8000001a417808 */ /* 0x000fe20005800000 */
[--C-:B------:R-:W-:Y:S01]  /*15530*/  FFMA.FTZ R26, R73, R2, -R30.reuse ;  /* 0x00000002491a7223 */ /* 0x100fe2000001081e */
[----:B------:R-:W-:Y:S01]  /*15540*/  FMNMX.FTZ R0, R57, R0, !PT ;  /* 0x0000000039007209 */ /* 0x000fe20007810000 */
[-CC-:B------:R-:W-:Y:S01]  /*15550*/  FFMA.FTZ R41, R41, R2.reuse, -R30.reuse ;  /* 0x0000000229297223 */ /* 0x180fe2000001081e */
[----:B------:R-:W-:Y:S01]  /*15560*/  FSEL R67, R28, -INF , !P5 ;  /* 0xff8000001c437808 */ /* 0x000fe20006800000 */
[--C-:B------:R-:W-:Y:S01]  /*15570*/  FFMA.FTZ R28, R75, R2, -R30.reuse ;  /* 0x000000024b1c7223 */ /* 0x100fe2000001081e */
[----:B------:R-:W-:Y:S01]  /*15580*/  FMNMX.FTZ R0, R59, R0, !PT ;  /* 0x000000003b007209 */ /* 0x000fe20007810000 */
[----:B------:R-:W-:Y:S01]  /*15590*/  MUFU.EX2 R71, R26 ;  /* 0x0000001a00477308 */ /* 0x000fe20000000800 */
[----:B------:R-:W-:Y:S01]  /*155a0*/  ISETP.NE.AND P4, PT, R74, 0x1, PT ;  /* 0x000000014a00780c */ /* 0x000fe20003f85270 */
[--C-:B------:R-:W-:Y:S01]  /*155b0*/  FFMA.FTZ R39, R39, R2, -R30.reuse ;  /* 0x0000000227277223 */ /* 0x100fe2000001081e */
[----:B------:R-:W-:Y:S01]  /*155c0*/  FMNMX.FTZ R0, R61, R0, !PT ;  /* 0x000000003d007209 */ /* 0x000fe20007810000 */
[-CC-:B------:R-:W-:Y:S01]  /*155d0*/  FFMA.FTZ R35, R35, R2.reuse, -R30.reuse ;  /* 0x0000000223237223 */ /* 0x180fe2000001081e */
[-CC-:B------:R-:W-:Y:S01]  /*155e0*/  FFMA.FTZ R33, R33, R2.reuse, -R30.reuse ;  /* 0x0000000221217223 */ /* 0x180fe2000001081e */
[----:B------:R-:W-:Y:S01]  /*155f0*/  FFMA.FTZ R27, R27, R2, -R30 ;  /* 0x000000021b1b7223 */ /* 0x000fe2000001081e */
[----:B------:R-:W-:Y:S01]  /*15600*/  FMNMX.FTZ R0, R25, R0, !PT ;  /* 0x0000000019007209 */ /* 0x000fe20007810000 */
[----:B------:R-:W-:Y:S03]  /*15610*/  MUFU.EX2 R28, R28 ;  /* 0x0000001c001c7308 */ /* 0x000fe60000000800 */
[----:B------:R-:W-:-:S03]  /*15620*/  FMNMX.FTZ R0, R5, R0, !PT ;  /* 0x0000000005007209 */ /* 0x000fc60007810000 */
[----:B------:R-:W0:Y:S01]  /*15630*/  @P4 LDC R44, c[0x0][0x450] ;  /* 0x00011400ff2c4b82 */ /* 0x000e220000000800 */
[----:B------:R-:W-:Y:S01]  /*15640*/  FMNMX.FTZ R0, R63, R0, !PT ;  /* 0x000000003f007209 */ /* 0x000fe20007810000 */
[----:B------:R-:W1:Y:S03]  /*15650*/  MUFU.EX2 R73, R32 ;  /* 0x0000002000497308 */ /* 0x000e660000000800 */
[----:B------:R-:W-:-:S04]  /*15660*/  FMNMX.FTZ R0, R65, R0, !PT ;  /* 0x0000000041007209 */ /* 0x000fc80007810000 */
[----:B------:R-:W-:Y:S01]  /*15670*/  FMNMX.FTZ R0, R67, R0, !PT ;  /* 0x0000000043007209 */ /* 0x000fe20007810000 */
[----:B------:R2:W-:Y:S04]  /*15680*/  MUFU.EX2 R186, R29 ;  /* 0x0000001d00ba7308 */ /* 0x0005e80000000800 */
[----:B------:R-:W3:Y:S04]  /*15690*/  SHFL.BFLY PT, R3, R0, 0x2, 0x1f ;  /* 0x0c401f0000037f89 */ /* 0x000ee800000e0000 */
[----:B------:R4:W-:Y:S01]  /*156a0*/  MUFU.EX2 R75, R38 ;  /* 0x00000026004b7308 */ /* 0x0009e20000000800 */
[----:B--2---:R-:W-:Y:S01]  /*156b0*/  FADD.FTZ R29, R196, R69 ;  /* 0x00000045c41d7221 */ /* 0x004fe20000010000 */
[----:B-1----:R-:W-:-:S02]  /*156c0*/  F2FP.BF16.F32.PACK_AB R192, R73, R28 ;  /* 0x0000001c49c0723e */ /* 0x002fc400000010ff */
[----:B------:R-:W-:-:S04]  /*156d0*/  F2FP.BF16.F32.PACK_AB R196, R69, R196 ;  /* 0x000000c445c4723e */ /* 0x000fc800000010ff */
[----:B------:R-:W1:Y:S01]  /*156e0*/  MUFU.EX2 R36, R36 ;  /* 0x0000002400247308 */ /* 0x000e620000000800 */
[----:B----4-:R-:W-:Y:S01]  /*156f0*/  FADD.FTZ R38, R198, R29 ;  /* 0x0000001dc6267221 */ /* 0x010fe20000010000 */
[----:B------:R-:W-:-:S03]  /*15700*/  F2FP.BF16.F32.PACK_AB R198, R71, R198 ;  /* 0x000000c647c6723e */ /* 0x000fc600000010ff */
[----:B------:R-:W-:-:S03]  /*15710*/  FADD.FTZ R29, R71, R38 ;  /* 0x00000026471d7221 */ /* 0x000fc60000010000 */
[----:B------:R2:W-:Y:S01]  /*15720*/  MUFU.EX2 R184, R31 ;  /* 0x0000001f00b87308 */ /* 0x0005e20000000800 */
[----:B------:R-:W-:Y:S01]  /*15730*/  FADD.FTZ R40, R28, R29 ;  /* 0x0000001d1c287221 */ /* 0x000fe20000010000 */
[----:B---3--:R-:W-:-:S06]  /*15740*/  FMNMX.FTZ R24, R0, R3, !PT ;  /* 0x0000000300187209 */ /* 0x008fcc0007810000 */
[----:B------:R-:W-:Y:S01]  /*15750*/  MUFU.EX2 R43, R43 ;  /* 0x0000002b002b7308 */ /* 0x000fe20000000800 */
[----:B------:R-:W3:Y:S01]  /*15760*/  SHFL.BFLY PT, R3, R24, 0x1, 0x1f ;  /* 0x0c201f0018037f89 */ /* 0x000ee200000e0000 */
[----:B--2---:R-:W-:Y:S01]  /*15770*/  FADD.FTZ R31, R73, R40 ;  /* 0x00000028491f7221 */ /* 0x004fe20000010000 */
[----:B-1----:R-:W-:-:S03]  /*15780*/  F2FP.BF16.F32.PACK_AB R194, R75, R36 ;  /* 0x000000244bc2723e */ /* 0x002fc600000010ff */
[----:B------:R-:W-:Y:S02]  /*15790*/  FADD.FTZ R42, R36, R31 ;  /* 0x0000001f242a7221 */ /* 0x000fe40000010000 */
[----:B------:R1:W-:Y:S02]  /*157a0*/  MUFU.EX2 R188, R41 ;  /* 0x0000002900bc7308 */ /* 0x0003e40000000800 */
[----:B------:R-:W-:-:S06]  /*157b0*/  FADD.FTZ R42, R75, R42 ;  /* 0x0000002a4b2a7221 */ /* 0x000fcc0000010000 */
[----:B------:R-:W-:Y:S01]  /*157c0*/  MUFU.EX2 R39, R39 ;  /* 0x0000002700277308 */ /* 0x000fe20000000800 */
[----:B-1----:R-:W1:Y:S07]  /*157d0*/  @P4 LDC R41, c[0x0][0x44c] ;  /* 0x00011300ff294b82 */ /* 0x002e6e0000000800 */
[----:B------:R2:W-:Y:S01]  /*157e0*/  MUFU.EX2 R190, R35 ;  /* 0x0000002300be7308 */ /* 0x0005e20000000800 */
[----:B---3--:R-:W-:-:S04]  /*157f0*/  FMNMX.FTZ R3, R24, R3, !PT ;  /* 0x0000000318037209 */ /* 0x008fc80007810000 */
[C---:B------:R-:W-:Y:S01]  /*15800*/  FSETP.NEU.FTZ.AND P1, PT, R3.reuse, -INF , PT ;  /* 0xff8000000300780b */ /* 0x040fe20003f3d000 */
[----:B------:R-:W-:Y:S02]  /*15810*/  FMUL.FTZ R0, R3, R2 ;  /* 0x0000000203007220 */ /* 0x000fe40000410000 */
[----:B------:R-:W-:Y:S01]  /*15820*/  MUFU.EX2 R33, R33 ;  /* 0x0000002100217308 */ /* 0x000fe20000000800 */
[----:B--2---:R-:W-:Y:S02]  /*15830*/  IMAD.MOV.U32 R35, RZ, RZ, R72 ;  /* 0x000000ffff237224 */ /* 0x004fe400078e0048 */
[----:B------:R-:W-:-:S05]  /*15840*/  FSEL R0, R0, RZ, P1 ;  /* 0x000000ff00007208 */ /* 0x000fca0000800000 */
[-CC-:B------:R-:W-:Y:S01]  /*15850*/  FFMA.FTZ R37, R37, R2.reuse, -R0.reuse ;  /* 0x0000000225257223 */ /* 0x180fe20000010800 */
[-CC-:B------:R-:W-:Y:S01]  /*15860*/  FFMA.FTZ R34, R34, R2.reuse, -R0.reuse ;  /* 0x0000000222227223 */ /* 0x180fe20000010800 */
[-CC-:B------:R-:W-:Y:S01]  /*15870*/  FFMA.FTZ R45, R45, R2.reuse, -R0.reuse ;  /* 0x000000022d2d7223 */ /* 0x180fe20000010800 */
[-CC-:B------:R-:W-:Y:S01]  /*15880*/  FFMA.FTZ R47, R47, R2.reuse, -R0.reuse ;  /* 0x000000022f2f7223 */ /* 0x180fe20000010800 */
[-CC-:B------:R-:W-:Y:S01]  /*15890*/  FFMA.FTZ R49, R49, R2.reuse, -R0.reuse ;  /* 0x0000000231317223 */ /* 0x180fe20000010800 */
[-CC-:B------:R-:W-:Y:S01]  /*158a0*/  FFMA.FTZ R51, R51, R2.reuse, -R0.reuse ;  /* 0x0000000233337223 */ /* 0x180fe20000010800 */
[----:B------:R-:W-:Y:S01]  /*158b0*/  MUFU.EX2 R37, R37 ;  /* 0x0000002500257308 */ /* 0x000fe20000000800 */
[-CC-:B------:R-:W-:Y:S01]  /*158c0*/  FFMA.FTZ R53, R53, R2.reuse, -R0.reuse ;  /* 0x0000000235357223 */ /* 0x180fe20000010800 */
[-CC-:B------:R-:W-:Y:S01]  /*158d0*/  FFMA.FTZ R55, R55, R2.reuse, -R0.reuse ;  /* 0x0000000237377223 */ /* 0x180fe20000010800 */
[-CC-:B------:R-:W-:Y:S01]  /*158e0*/  FFMA.FTZ R57, R57, R2.reuse, -R0.reuse ;  /* 0x0000000239397223 */ /* 0x180fe20000010800 */
[-CC-:B------:R-:W-:Y:S01]  /*158f0*/  FFMA.FTZ R59, R59, R2.reuse, -R0.reuse ;  /* 0x000000023b3b7223 */ /* 0x180fe20000010800 */
[-CC-:B------:R-:W-:Y:S01]  /*15900*/  FFMA.FTZ R61, R61, R2.reuse, -R0.reuse ;  /* 0x000000023d3d7223 */ /* 0x180fe20000010800 */
[-CC-:B------:R-:W-:Y:S01]  /*15910*/  FFMA.FTZ R25, R25, R2.reuse, -R0.reuse ;  /* 0x0000000219197223 */ /* 0x180fe20000010800 */
[-CC-:B------:R-:W-:Y:S01]  /*15920*/  FFMA.FTZ R5, R5, R2.reuse, -R0.reuse ;  /* 0x0000000205057223 */ /* 0x180fe20000010800 */
[----:B------:R-:W2:Y:S01]  /*15930*/  MUFU.EX2 R34, R34 ;  /* 0x0000002200227308 */ /* 0x000ea20000000800 */
[-CC-:B------:R-:W-:Y:S01]  /*15940*/  FFMA.FTZ R63, R63, R2.reuse, -R0.reuse ;  /* 0x000000023f3f7223 */ /* 0x180fe20000010800 */
[-CC-:B------:R-:W-:Y:S01]  /*15950*/  FFMA.FTZ R65, R65, R2.reuse, -R0.reuse ;  /* 0x0000000241417223 */ /* 0x180fe20000010800 */
[----:B------:R-:W-:Y:S01]  /*15960*/  FFMA.FTZ R67, R67, R2, -R0 ;  /* 0x0000000243437223 */ /* 0x000fe20000010800 */
[----:B-1----:R-:W-:-:S04]  /*15970*/  @P4 IMAD.HI.U32 R41, R72, R41, RZ ;  /* 0x0000002948294227 */ /* 0x002fc800078e00ff */
[----:B------:R-:W1:Y:S01]  /*15980*/  MUFU.EX2 R45, R45 ;  /* 0x0000002d002d7308 */ /* 0x000e620000000800 */
[----:B0-----:R-:W-:Y:S02]  /*15990*/  @P4 SHF.R.U32.HI R35, RZ, R44, R41 ;  /* 0x0000002cff234219 */ /* 0x001fe40000011629 */
[----:B------:R-:W-:-:S03]  /*159a0*/  ISETP.GE.AND P4, PT, R13, 0x1, PT ;  /* 0x000000010d00780c */ /* 0x000fc60003f86270 */
[----:B------:R-:W-:Y:S02]  /*159b0*/  IMAD.IADD R31, R102, 0x1, R35 ;  /* 0x00000001661f7824 */ /* 0x000fe400078e0223 */
[----:B------:R-:W0:Y:S01]  /*159c0*/  MUFU.EX2 R24, R47 ;  /* 0x0000002f00187308 */ /* 0x000e220000000800 */
[----:B--2---:R-:W-:Y:S01]  /*159d0*/  FADD.FTZ R38, R37, R34 ;  /* 0x0000002225267221 */ /* 0x004fe20000010000 */
[----:B------:R-:W-:Y:S01]  /*159e0*/  F2FP.BF16.F32.PACK_AB R197, R34, R37 ;  /* 0x0000002522c5723e */ /* 0x000fe200000010ff */
[----:B------:R-:W-:-:S05]  /*159f0*/  IMAD.IADD R12, R31, 0x1, R12 ;  /* 0x000000011f0c7824 */ /* 0x000fca00078e020c */
[----:B------:R-:W2:Y:S01]  /*15a00*/  MUFU.EX2 R49, R49 ;  /* 0x0000003100317308 */ /* 0x000ea20000000800 */
[----:B-1----:R-:W-:-:S07]  /*15a10*/  FADD.FTZ R29, R45, R38 ;  /* 0x000000262d1d7221 */ /* 0x002fce0000010000 */
[----:B------:R-:W1:Y:S01]  /*15a20*/  MUFU.EX2 R26, R51 ;  /* 0x00000033001a7308 */ /* 0x000e620000000800 */
[C---:B0-----:R-:W-:Y:S01]  /*15a30*/  FADD.FTZ R40, R24.reuse, R29 ;  /* 0x0000001d18287221 */ /* 0x041fe20000010000 */
[----:B------:R-:W-:-:S06]  /*15a40*/  F2FP.BF16.F32.PACK_AB R199, R24, R45 ;  /* 0x0000002d18c7723e */ /* 0x000fcc00000010ff */
[----:B------:R-:W-:Y:S01]  /*15a50*/  MUFU.EX2 R53, R53 ;  /* 0x0000003500357308 */ /* 0x000fe20000000800 */
[----:B--2---:R-:W-:-:S07]  /*15a60*/  FADD.FTZ R29, R49, R40 ;  /* 0x00000028311d7221 */ /* 0x004fce0000010000 */
[----:B------:R-:W0:Y:S01]  /*15a70*/  MUFU.EX2 R30, R55 ;  /* 0x00000037001e7308 */ /* 0x000e220000000800 */
[C---:B-1----:R-:W-:Y:S01]  /*15a80*/  FADD.FTZ R40, R26.reuse, R29 ;  /* 0x0000001d1a287221 */ /* 0x042fe20000010000 */
[----:B------:R-:W-:Y:S01]  /*15a90*/  FADD.FTZ R29, R43, R42 ;  /* 0x0000002a2b1d7221 */ /* 0x000fe20000010000 */
[----:B------:R-:W-:-:S03]  /*15aa0*/  F2FP.BF16.F32.PACK_AB R193, R26, R49 ;  /* 0x000000311ac1723e */ /* 0x000fc600000010ff */
[C---:B------:R-:W-:Y:S01]  /*15ab0*/  FADD.FTZ R42, R188.reuse, R29 ;  /* 0x0000001dbc2a7221 */ /* 0x040fe20000010000 */
[----:B------:R-:W-:Y:S01]  /*15ac0*/  F2FP.BF16.F32.PACK_AB R188, R188, R43 ;  /* 0x0000002bbcbc723e */ /* 0x000fe200000010ff */
[----:B------:R-:W-:Y:S02]  /*15ad0*/  MUFU.EX2 R57, R57 ;  /* 0x0000003900397308 */ /* 0x000fe40000000800 */
[----:B------:R-:W-:-:S04]  /*15ae0*/  FADD.FTZ R29, R39, R42 ;  /* 0x0000002a271d7221 */ /* 0x000fc80000010000 */
[C---:B------:R-:W-:Y:S01]  /*15af0*/  FADD.FTZ R42, R190.reuse, R29 ;  /* 0x0000001dbe2a7221 */ /* 0x040fe20000010000 */
[----:B------:R-:W-:Y:S01]  /*15b00*/  F2FP.BF16.F32.PACK_AB R190, R190, R39 ;  /* 0x00000027bebe723e */ /* 0x000fe200000010ff */
[----:B------:R-:W1:Y:S01]  /*15b10*/  MUFU.EX2 R32, R59 ;  /* 0x0000003b00207308 */ /* 0x000e620000000800 */
[----:B0-----:R-:W-:Y:S01]  /*15b20*/  F2FP.BF16.F32.PACK_AB R195, R30, R53 ;  /* 0x000000351ec3723e */ /* 0x001fe200000010ff */
[----:B------:R-:W-:-:S06]  /*15b30*/  FADD.FTZ R29, R33, R42 ;  /* 0x0000002a211d7221 */ /* 0x000fcc0000010000 */
[----:B------:R-:W-:Y:S08]  /*15b40*/  MUFU.EX2 R61, R61 ;  /* 0x0000003d003d7308 */ /* 0x000ff00000000800 */
[----:B------:R0:W2:Y:S01]  /*15b50*/  MUFU.EX2 R38, R25 ;  /* 0x0000001900267308 */ /* 0x0000a20000000800 */
[----:B-1----:R-:W-:-:S07]  /*15b60*/  F2FP.BF16.F32.PACK_AB R189, R32, R57 ;  /* 0x0000003920bd723e */ /* 0x002fce00000010ff */
[----:B------:R-:W1:Y:S01]  /*15b70*/  MUFU.EX2 R5, R5 ;  /* 0x0000000500057308 */ /* 0x000e620000000800 */
[----:B0-----:R-:W-:-:S04]  /*15b80*/  FADD.FTZ R25, R53, R40 ;  /* 0x0000002835197221 */ /* 0x001fc80000010000 */
[----:B------:R-:W-:-:S03]  /*15b90*/  FADD.FTZ R40, R30, R25 ;  /* 0x000000191e287221 */ /* 0x000fc60000010000 */
[----:B------:R-:W0:Y:S01]  /*15ba0*/  MUFU.EX2 R0, R63 ;  /* 0x0000003f00007308 */ /* 0x000e220000000800 */
[----:B------:R-:W-:Y:S01]  /*15bb0*/  FADD.FTZ R25, R57, R40 ;  /* 0x0000002839197221 */ /* 0x000fe20000010000 */
[----:B--2---:R-:W-:-:S03]  /*15bc0*/  F2FP.BF16.F32.PACK_AB R191, R38, R61 ;  /* 0x0000003d26bf723e */ /* 0x004fc600000010ff */
[----:B------:R-:W-:-:S03]  /*15bd0*/  FADD.FTZ R40, R32, R25 ;  /* 0x0000001920287221 */ /* 0x000fc60000010000 */
[----:B------:R-:W2:Y:S01]  /*15be0*/  MUFU.EX2 R27, R27 ;  /* 0x0000001b001b7308 */ /* 0x000ea20000000800 */
[----:B------:R-:W-:Y:S01]  /*15bf0*/  FADD.FTZ R25, R61, R40 ;  /* 0x000000283d197221 */ /* 0x000fe20000010000 */
[C---:B------:R-:W-:Y:S01]  /*15c00*/  FADD.FTZ R40, R184.reuse, R29 ;  /* 0x0000001db8287221 */ /* 0x040fe20000010000 */
[----:B------:R-:W-:Y:S02]  /*15c10*/  F2FP.BF16.F32.PACK_AB R184, R184, R33 ;  /* 0x00000021b8b8723e */ /* 0x000fe400000010ff */
[----:B------:R-:W-:-:S03]  /*15c20*/  FADD.FTZ R36, R38, R25 ;  /* 0x0000001926247221 */ /* 0x000fc60000010000 */
[----:B------:R-:W3:Y:S01]  /*15c30*/  MUFU.EX2 R65, R65 ;  /* 0x0000004100417308 */ /* 0x000ee20000000800 */
[----:B-1----:R-:W-:Y:S01]  /*15c40*/  FADD.FTZ R25, R5, R36 ;  /* 0x0000002405197221 */ /* 0x002fe20000010000 */
[C---:B0-----:R-:W-:Y:S01]  /*15c50*/  F2FP.BF16.F32.PACK_AB R185, R0.reuse, R5 ;  /* 0x0000000500b9723e */ /* 0x041fe200000010ff */
[----:B------:R-:W-:Y:S02]  /*15c60*/  VIADD R5, R97, 0xfffffffe ;  /* 0xfffffffe61057836 */ /* 0x000fe40000000000 */
[----:B------:R-:W-:-:S03]  /*15c70*/  FADD.FTZ R34, R0, R25 ;  /* 0x0000001900227221 */ /* 0x000fc60000010000 */
[----:B------:R-:W0:Y:S01]  /*15c80*/  MUFU.EX2 R28, R67 ;  /* 0x00000043001c7308 */ /* 0x000e220000000800 */
[----:B--2---:R-:W-:-:S04]  /*15c90*/  FADD.FTZ R223, R27, R40 ;  /* 0x000000281bdf7221 */ /* 0x004fc80000010000 */
[C---:B------:R-:W-:Y:S01]  /*15ca0*/  FADD.FTZ R223, R186.reuse, R223 ;  /* 0x000000dfbadf7221 */ /* 0x040fe20000010000 */
[----:B------:R-:W-:Y:S01]  /*15cb0*/  F2FP.BF16.F32.PACK_AB R186, R186, R27 ;  /* 0x0000001bbaba723e */ /* 0x000fe200000010ff */
[----:B---3--:R-:W-:-:S04]  /*15cc0*/  FADD.FTZ R221, R65, R34 ;  /* 0x0000002241dd7221 */ /* 0x008fc80000010000 */
[C---:B0-----:R-:W-:Y:S01]  /*15cd0*/  FADD.FTZ R221, R28.reuse, R221 ;  /* 0x000000dd1cdd7221 */ /* 0x041fe20000010000 */
[----:B------:R-:W-:Y:S01]  /*15ce0*/  F2FP.BF16.F32.PACK_AB R187, R28, R65 ;  /* 0x000000411cbb723e */ /* 0x000fe200000010ff */
[----:B------:R-:W-:Y:S06]  /*15cf0*/  @!P4 BRA `(.L_x_1764) ;  /* 0x000000000048c947 */ /* 0x000fec0003800000 */
        /* <DEDUP_REMOVED lines=11> */
.L_x_1766:
[----:B------:R-:W-:-:S13]  /*15db0*/  ISETP.NE.AND P1, PT, R13, 0x1, PT ;  /* 0x000000010d00780c */ /* 0x000fda0003f25270 */
[----:B------:R-:W0:Y:S02]  /*15dc0*/  @P1 LDC.64 R24, c[0x0][0x9e8] ;  /* 0x00027a00ff181b82 */ /* 0x000e240000000a00 */
[----:B0-----:R-:W-:-:S05]  /*15dd0*/  @P1 IMAD.HI.U32 R24, R0, R24, RZ ;  /* 0x0000001800181227 */ /* 0x001fca00078e00ff */
[----:B------:R-:W-:-:S07]  /*15de0*/  @P1 SHF.R.U32.HI R0, RZ, R25, R24 ;  /* 0x00000019ff001219 */ /* 0x000fce0000011618 */
.L_x_1767:
[----:B------:R-:W-:Y:S05]  /*15df0*/  BSYNC B0 ;  /* 0x0000000000007941 */ /* 0x000fea0003800000 */
.L_x_1765:
[----:B------:R-:W-:-:S05]  /*15e00*/  IMAD R13, R0, R13, R13 ;  /* 0x0000000d000d7224 */ /* 0x000fca00078e020d */
[----:B------:R-:W-:-:S07]  /*15e10*/  VIMNMX R12, R12, R13, PT ;  /* 0x0000000d0c0c7248 */ /* 0x000fce0003fe0100 */
.L_x_1764:
[----:B------:R-:W2:Y:S01]  /*15e20*/  LDL R24, [R1+0x64] ;  /* 0x0000640001187983 */ /* 0x000ea20000100800 */
[----:B------:R-:W-:Y:S01]  /*15e30*/  SHF.R.S32.HI R13, RZ, 0x1f, R12 ;  /* 0x0000001fff0d7819 */ /* 0x000fe2000001140c */
[----:B------:R-:W-:Y:S01]  /*15e40*/  BSSY B1, `(.L_x_1768) ;  /* 0x000036a000017945 */ /* 0x000fe20003800000 */
[----:B------:R-:W-:Y:S01]  /*15e50*/  IMAD.MOV.U32 R0, RZ, RZ, 0x3f800000 ;  /* 0x3f800000ff007424 */ /* 0x000fe200078e00ff */
[----:B------:R-:W-:Y:S02]  /*15e60*/  CS2R R150, SRZ ;  /* 0x0000000000967805 */ /* 0x000fe4000001ff00 */
[----:B------:R-:W-:Y:S01]  /*15e70*/  LEA.HI R13, R13, R12, RZ, 0x6 ;  /* 0x0000000c0d0d7211 */ /* 0x000fe200078f30ff */
[----:B------:R-:W-:Y:S01]  /*15e80*/  IMAD.MOV.U32 R12, RZ, RZ, 0x3f800000 ;  /* 0x3f800000ff0c7424 */ /* 0x000fe200078e00ff */
[----:B------:R-:W-:Y:S02]  /*15e90*/  CS2R R148, SRZ ;  /* 0x0000000000947805 */ /* 0x000fe4000001ff00 */
[----:B------:R-:W-:-:S02]  /*15ea0*/  CS2R R146, SRZ ;  /* 0x0000000000927805 */ /* 0x000fc4000001ff00 */
[----:B------:R-:W-:Y:S02]  /*15eb0*/  SHF.R.S32.HI R13, RZ, 0x6, R13 ;  /* 0x00000006ff0d7819 */ /* 0x000fe4000001140d */
        /* <DEDUP_REMOVED lines=60> */
[----:B--2---:R-:W-:-:S04]  /*16280*/  VIMNMX R24, R24, R13, !PT ;  /* 0x0000000d18187248 */ /* 0x004fc80007fe0100 */
[----:B------:R-:W-:Y:S01]  /*16290*/  ISETP.GE.AND P1, PT, R5, R24, PT ;  /* 0x000000180500720c */ /* 0x000fe20003f26270 */
[----:B------:R0:W-:Y:S02]  /*162a0*/  STL [R1+0x14], R24 ;  /* 0x0000141801007387 */ /* 0x0001e40000100800 */
[----:B0-----:R-:W-:-:S10]  /*162b0*/  CS2R R24, SRZ ;  /* 0x0000000000187805 */ /* 0x001fd4000001ff00 */
[----:B------:R-:W-:Y:S05]  /*162c0*/  @!P1 BRA `(.L_x_1769) ;  /* 0x0000003000849947 */ /* 0x000fea0003800000 */
[----:B------:R-:W-:Y:S01]  /*162d0*/  BSSY B0, `(.L_x_1770) ;  /* 0x000031c000007945 */ /* 0x000fe20003800000 */
[----:B------:R-:W-:Y:S02]  /*162e0*/  IMAD.MOV.U32 R0, RZ, RZ, 0x3f800000 ;  /* 0x3f800000ff007424 */ /* 0x000fe400078e00ff */
[----:B------:R-:W-:-:S07]  /*162f0*/  IMAD.MOV.U32 R151, RZ, RZ, RZ ;  /* 0x000000ffff977224 */ /* 0x000fce00078e00ff */
.L_x_1791:
[----:B------:R-:W-:-:S05]  /*16300*/  VIADD R222, R202, 0x1 ;  /* 0x00000001cade7836 */ /* 0x000fca0000000000 */
[----:B------:R-:W-:-:S04]  /*16310*/  ISETP.NE.AND P1, PT, R222, 0x2, PT ;  /* 0x00000002de00780c */ /* 0x000fc80003f25270 */
[----:B------:R-:W-:Y:S02]  /*16320*/  SEL R226, RZ, 0x1, P1 ;  /* 0x00000001ffe27807 */ /* 0x000fe40000800000 */
[----:B------:R-:W-:Y:S02]  /*16330*/  SEL R222, R222, RZ, P1 ;  /* 0x000000ffdede7207 */ /* 0x000fe40000800000 */
[----:B------:R-:W-:Y:S01]  /*16340*/  LOP3.LUT R226, R203, R226, RZ, 0x3c, !PT ;  /* 0x000000e2cbe27212 */ /* 0x000fe200078e3cff */
[----:B------:R-:W-:Y:S06]  /*16350*/  @!P0 BRA `(.L_x_1771) ;  /* 0x0000000000048947 */ /* 0x000fec0003800000 */
[----:B------:R-:W-:Y:S01]  /*16360*/  BPT.TRAP 0x1 ;  /* 0x000000040000795c */ /* 0x000fe20000300000 */
.L_x_1771:
[----:B------:R-:W-:Y:S01]  /*16370*/  IMAD R2, R222, 0x8, R18 ;  /* 0x00000008de027824 */ /* 0x000fe200078e0212 */
[----:B------:R-:W-:-:S04]  /*16380*/  SHF.L.U32 R152, R226, 0x1f, RZ ;  /* 0x0000001fe2987819 */ /* 0x000fc800000006ff */
[----:B------:R0:W1:Y:S01]  /*16390*/  SYNCS.PHASECHK.TRANS64.TRYWAIT P1, [R2+URZ+0x30830], R152 ;  /* 0x03083098020075a7 */ /* 0x000062000802017f */
[----:B------:R-:W-:Y:S05]  /*163a0*/  @!P0 BRA `(.L_x_1772) ;  /* 0x0000000000048947 */ /* 0x000fea0003800000 */
[----:B------:R-:W-:Y:S01]  /*163b0*/  BPT.TRAP 0x1 ;  /* 0x000000040000795c */ /* 0x000fe20000300000 */
.L_x_1772:
[----:B------:R-:W2:Y:S01]  /*163c0*/  LDL R13, [R1+0x40] ;  /* 0x00004000010d7983 */ /* 0x000ea20000100800 */
[----:B------:R-:W-:Y:S01]  /*163d0*/  BSSY B2, `(.L_x_1773) ;  /* 0x0000007000027945 */ /* 0x000fe20003800000 */
[----:B--2---:R-:W-:-:S04]  /*163e0*/  IMAD R13, R222, 0x800, R13 ;  /* 0x00000800de0d7824 */ /* 0x004fc800078e020d */
[C---:B------:R-:W-:Y:S02]  /*163f0*/  VIADD R156, R13.reuse, 0x2 ;  /* 0x000000020d9c7836 */ /* 0x040fe40000000000 */
[----:B------:R-:W-:Y:S01]  /*16400*/  VIADD R155, R13, 0x4 ;  /* 0x000000040d9b7836 */ /* 0x000fe20000000000 */
[----:B-1----:R-:W-:Y:S06]  /*16410*/  @P1 BRA `(.L_x_1774) ;  /* 0x0000000000081947 */ /* 0x002fec0003800000 */
[----:B------:R-:W1:Y:S02]  /*16420*/  SYNCS.PHASECHK.TRANS64.TRYWAIT P1, [R2+URZ+0x30830], R152 ;  /* 0x03083098020075a7 */ /* 0x000e64000802017f */
[----:B-1----:R-:W-:Y:S05]  /*16430*/  @!P1 BRA `(.L_x_1775) ;  /* 0x0000015c00e89947 */ /* 0x002fea0003800000 */
.L_x_1774:
[----:B------:R-:W-:Y:S05]  /*16440*/  BSYNC B2 ;  /* 0x0000000000027941 */ /* 0x000fea0003800000 */
.L_x_1773:
[----:B------:R-:W-:Y:S04]  /*16450*/  STL.64 [R1+0xc8], R16 ;  /* 0x0000c81001007387 */ /* 0x000fe80000100a00 */
[----:B------:R2:W-:Y:S04]  /*16460*/  STL.64 [R1+0xc0], R4 ;  /* 0x0000c00401007387 */ /* 0x0005e80000100a00 */
[----:B--2---:R-:W2:Y:S04]  /*16470*/  LDL.64 R4, [R1+0x30] ;  /* 0x0000300001047983 */ /* 0x004ea80000100a00 */
[----:B------:R3:W-:Y:S04]  /*16480*/  STL.64 [R1+0xb8], R2 ;  /* 0x0000b80201007387 */ /* 0x0007e80000100a00 */
[----:B------:R-:W4:Y:S01]  /*16490*/  LDL.64 R16, [R1+0x38] ;  /* 0x0000380001107983 */ /* 0x000f220000100a00 */
[----:B01----:R-:W-:-:S05]  /*164a0*/  IMAD.MOV.U32 R152, RZ, RZ, R13 ;  /* 0x000000ffff987224 */ /* 0x003fca00078e000d */
[----:B------:R-:W-:Y:S01]  /*164b0*/  R2UR UR6, R152 ;  /* 0x00000000980672ca */ /* 0x000fe200000e0000 */
[----:B------:R-:W-:Y:S01]  /*164c0*/  IMAD.MOV.U32 R152, RZ, RZ, R156 ;  /* 0x000000ffff987224 */ /* 0x000fe200078e009c */
[----:B---3--:R-:W3:Y:S01]  /*164d0*/  LDL.64 R2, [R1+0x28] ;  /* 0x0000280001027983 */ /* 0x008ee20000100a00 */
[C---:B------:R-:W-:Y:S02]  /*164e0*/  VIADD R154, R13.reuse, 0x6 ;  /* 0x000000060d9a7836 */ /* 0x040fe40000000000 */
[----:B------:R-:W-:Y:S01]  /*164f0*/  IMAD.MOV.U32 R153, RZ, RZ, 0x40000040 ;  /* 0x40000040ff997424 */ /* 0x000fe200078e00ff */
[----:B------:R-:W-:Y:S01]  /*16500*/  R2UR UR4, R152 ;  /* 0x00000000980472ca */ /* 0x000fe200000e0000 */
[----:B------:R-:W-:Y:S01]  /*16510*/  IMAD.MOV.U32 R152, RZ, RZ, R155 ;  /* 0x000000ffff987224 */ /* 0x000fe200078e009b */
[----:B------:R-:W-:Y:S01]  /*16520*/  R2UR UR10, R154 ;  /* 0x000000009a0a72ca */ /* 0x000fe200000e0000 */
[----:B------:R-:W-:Y:S02]  /*16530*/  IMAD.MOV.U32 R155, RZ, RZ, 0x40000040 ;  /* 0x40000040ff9b7424 */ /* 0x000fe400078e00ff */
[-C--:B------:R-:W-:Y:S01]  /*16540*/  FMUL.FTZ R24, R24, R12.reuse ;  /* 0x0000000c18187220 */ /* 0x080fe20000410000 */
[C---:B------:R-:W-:Y:S01]  /*16550*/  VIADD R156, R13.reuse, 0x204 ;  /* 0x000002040d9c7836 */ /* 0x040fe20000000000 */
[----:B------:R-:W-:Y:S01]  /*16560*/  R2UR UR8, R152 ;  /* 0x00000000980872ca */ /* 0x000fe200000e0000 */
[----:B------:R-:W-:Y:S01]  /*16570*/  VIADD R152, R13, 0x200 ;  /* 0x000002000d987836 */ /* 0x000fe20000000000 */
[----:B------:R-:W-:Y:S01]  /*16580*/  R2UR UR11, R155 ;  /* 0x000000009b0b72ca */ /* 0x000fe200000e0000 */
[-C--:B------:R-:W-:Y:S01]  /*16590*/  FMUL.FTZ R25, R25, R12.reuse ;  /* 0x0000000c19197220 */ /* 0x080fe20000410000 */
[-C--:B------:R-:W-:Y:S01]  /*165a0*/  FMUL.FTZ R28, R28, R12.reuse ;  /* 0x0000000c1c1c7220 */ /* 0x080fe20000410000 */
[----:B------:R-:W-:Y:S01]  /*165b0*/  FMUL.FTZ R29, R29, R12 ;  /* 0x0000000c1d1d7220 */ /* 0x000fe20000410000 */
[----:B------:R-:W-:Y:S01]  /*165c0*/  R2UR UR14, R152 ;  /* 0x00000000980e72ca */ /* 0x000fe200000e0000 */
[C---:B------:R-:W-:Y:S01]  /*165d0*/  VIADD R152, R13.reuse, 0x206 ;  /* 0x000002060d987836 */ /* 0x040fe20000000000 */
[----:B------:R-:W-:Y:S01]  /*165e0*/  R2UR UR22, R156 ;  /* 0x000000009c1672ca */ /* 0x000fe200000e0000 */
[----:B------:R-:W-:-:S02]  /*165f0*/  VIADD R156, R13, 0x400 ;  /* 0x000004000d9c7836 */ /* 0x000fc40000000000 */
[-C--:B------:R-:W-:Y:S01]  /*16600*/  FMUL.FTZ R32, R32, R12.reuse ;  /* 0x0000000c20207220 */ /* 0x080fe20000410000 */
[-C--:B------:R-:W-:Y:S01]  /*16610*/  FMUL.FTZ R33, R33, R12.reuse ;  /* 0x0000000c21217220 */ /* 0x080fe20000410000 */
[-C--:B------:R-:W-:Y:S01]  /*16620*/  FMUL.FTZ R36, R36, R12.reuse ;  /* 0x0000000c24247220 */ /* 0x080fe20000410000 */
[-C--:B------:R-:W-:Y:S01]  /*16630*/  FMUL.FTZ R37, R37, R12.reuse ;  /* 0x0000000c25257220 */ /* 0x080fe20000410000 */
[-C--:B------:R-:W-:Y:S01]  /*16640*/  FMUL.FTZ R40, R40, R12.reuse ;  /* 0x0000000c28287220 */ /* 0x080fe20000410000 */
[----:B------:R-:W-:Y:S02]  /*16650*/  MOV R154, UR11 ;  /* 0x0000000b009a7c02 */ /* 0x000fe40008000f00 */
[----:B------:R-:W-:Y:S01]  /*16660*/  R2UR UR26, R152 ;  /* 0x00000000981a72ca */ /* 0x000fe200000e0000 */
[----:B------:R-:W-:Y:S02]  /*16670*/  VIADD R152, R13, 0x404 ;  /* 0x000004040d987836 */ /* 0x000fe40000000000 */
[----:B------:R-:W-:Y:S01]  /*16680*/  FMUL.FTZ R41, R41, R12 ;  /* 0x0000000c29297220 */ /* 0x000fe20000410000 */
[----:B------:R0:W-:Y:S01]  /*16690*/  STL [R1+0x4], R154 ;  /* 0x0000049a01007387 */ /* 0x0001e20000100800 */
        /* <DEDUP_REMOVED lines=9> */
[----:B0-----:R-:W-:Y:S02]  /*16730*/  VIADD R154, R13, 0x202 ;  /* 0x000002020d9a7836 */ /* 0x001fe40000000000 */
[-C--:B------:R-:W-:Y:S01]  /*16740*/  FMUL.FTZ R53, R53, R12.reuse ;  /* 0x0000000c35357220 */ /* 0x080fe20000410000 */
[-C--:B------:R-:W-:Y:S01]  /*16750*/  FMUL.FTZ R56, R56, R12.reuse ;  /* 0x0000000c38387220 */ /* 0x080fe20000410000 */
[-C--:B------:R-:W-:Y:S01]  /*16760*/  FMUL.FTZ R57, R57, R12.reuse ;  /* 0x0000000c39397220 */ /* 0x080fe20000410000 */
[----:B------:R-:W-:Y:S01]  /*16770*/  FMUL.FTZ R60, R60, R12 ;  /* 0x0000000c3c3c7220 */ /* 0x000fe20000410000 */
[----:B------:R-:W-:Y:S01]  /*16780*/  R2UR UR18, R154 ;  /* 0x000000009a1272ca */ /* 0x000fe200000e0000 */
[C---:B------:R-:W-:Y:S01]  /*16790*/  VIADD R154, R13.reuse, 0x402 ;  /* 0x000004020d9a7836 */ /* 0x040fe20000000000 */
[----:B------:R-:W-:Y:S01]  /*167a0*/  R2UR UR42, R156 ;  /* 0x000000009c2a72ca */ /* 0x000fe200000e0000 */
[C---:B------:R-:W-:Y:S01]  /*167b0*/  VIADD R156, R13.reuse, 0x602 ;  /* 0x000006020d9c7836 */ /* 0x040fe20000000000 */
        /* <DEDUP_REMOVED lines=50> */
[----:B------:R-:W3:Y:S01]  /*16ae0*/  LDL.64 R12, [R1+0x20] ;  /* 0x00002000010c7983 */ /* 0x000ee20000100a00 */
        /* <DEDUP_REMOVED lines=63> */
[C---:B------:R-:W-:Y:S01]  /*16ee0*/  R2UR UR5, R153.reuse ;  /* 0x00000000990572ca */ /* 0x040fe200000e0000 */
[----:B------:R-:W3:Y:S01]  /*16ef0*/  LDL.LU R0, [R1+0x4] ;  /* 0x0000040001007983 */ /* 0x000ee20000300800 */
[----:B------:R-:W-:Y:S01]  /*16f00*/  MOV R227, UR10 ;  /* 0x0000000a00e37c02 */ /* 0x000fe20008000f00 */
[----:B------:R-:W-:Y:S01]  /*16f10*/  UMOV UR10, UR4 ;  /* 0x00000004000a7c82 */ /* 0x000fe20008000000 */
[----:B------:R-:W-:Y:S01]  /*16f20*/  R2UR UR7, R153 ;  /* 0x00000000990772ca */ /* 0x000fe200000e0000 */
[----:B------:R-:W-:Y:S01]  /*16f30*/  IMAD.MOV.U32 R157, RZ, RZ, 0x40000040 ;  /* 0x40000040ff9d7424 */ /* 0x000fe200078e00ff */
[----:B------:R-:W-:-:S02]  /*16f40*/  R2UR UR4, R6 ;  /* 0x00000000060472ca */ /* 0x000fc400000e0000 */
[----:B------:R-:W-:-:S05]  /*16f50*/  R2UR UR9, R153 ;  /* 0x00000000990972ca */ /* 0x000fca00000e0000 */
[----:B------:R-:W-:Y:S01]  /*16f60*/  UMOV UR11, UR5 ;  /* 0x00000005000b7c82 */ /* 0x000fe20008000000 */
[----:B------:R-:W-:Y:S02]  /*16f70*/  R2UR UR5, R7 ;  /* 0x00000000070572ca */ /* 0x000fe400000e0000 */
[----:B------:R-:W-:Y:S02]  /*16f80*/  R2UR UR15, R153 ;  /* 0x00000000990f72ca */ /* 0x000fe400000e0000 */
[----:B------:R-:W-:Y:S02]  /*16f90*/  R2UR UR19, R155 ;  /* 0x000000009b1372ca */ /* 0x000fe400000e0000 */
[----:B------:R-:W-:Y:S02]  /*16fa0*/  R2UR UR23, R157 ;  /* 0x000000009d1772ca */ /* 0x000fe400000e0000 */
[----:B------:R-:W-:Y:S02]  /*16fb0*/  R2UR UR27, R153 ;  /* 0x00000000991b72ca */ /* 0x000fe400000e0000 */
[----:B------:R-:W-:-:S02]  /*16fc0*/  R2UR UR31, R157 ;  /* 0x000000009d1f72ca */ /* 0x000fc400000e0000 */
        /* <DEDUP_REMOVED lines=10> */
[----:B------:R-:W-:-:S06]  /*17070*/  WARPGROUP.ARRIVE ;  /* 0x00000000000079c5 */ /* 0x000fcc0000000000 */
[----:B------:R-:W-:Y:S01]  /*17080*/  HGMMA.64x64x16.F32.BF16 R152, gdesc[UR4], RZ, !UPT, gsb0 ;  /* 0x00e00000049879f0 */ /* 0x000fe2000c0018ff */
[----:B------:R-:W-:Y:S01]  /*17090*/  UMOV UR6, UR8 ;  /* 0x0000000800067c82 */ /* 0x000fe20008000000 */
[----:B------:R-:W-:Y:S01]  /*170a0*/  UMOV UR7, UR9 ;  /* 0x0000000900077c82 */ /* 0x000fe20008000000 */
[----:B----4-:R-:W-:Y:S02]  /*170b0*/  R2UR UR8, R16 ;  /* 0x00000000100872ca */ /* 0x010fe400000e0000 */
[----:B------:R-:W-:Y:S01]  /*170c0*/  R2UR UR9, R17 ;  /* 0x00000000110972ca */ /* 0x000fe200000e0000 */
[----:B------:R-:W-:Y:S02]  /*170d0*/  WARPGROUP.DEPBAR.LE gsb0, 0x0 ;  /* 0x00008000000079c5 */ /* 0x000fe40000010000 */
[----:B------:R-:W-:Y:S01]  /*170e0*/  WARPGROUP.ARRIVE ;  /* 0x00000000000079c5 */ /* 0x000fe20000000000 */
[----:B--2---:R-:W-:Y:S01]  /*170f0*/  R2UR UR4, R4 ;  /* 0x00000000040472ca */ /* 0x004fe200000e0000 */
[----:B------:R0:W5:Y:S08]  /*17100*/  LDL.LU.64 R16, [R1+0xc8] ;  /* 0x0000c80001107983 */ /* 0x0001700000300a00 */
[----:B------:R-:W-:Y:S01]  /*17110*/  HGMMA.64x64x16.F32.BF16 R152, gdesc[UR8], R152, gsb0 ;  /* 0x00e00000089879f0 */ /* 0x000fe20008001898 */
[----:B------:R-:W-:-:S02]  /*17120*/  R2UR UR5, R5 ;  /* 0x00000000050572ca */ /* 0x000fc400000e0000 */
[----:B------:R-:W-:Y:S01]  /*17130*/  R2UR UR10, R227 ;  /* 0x00000000e30a72ca */ /* 0x000fe200000e0000 */
[----:B------:R0:W5:Y:S01]  /*17140*/  LDL.LU.64 R4, [R1+0xc0] ;  /* 0x0000c00001047983 */ /* 0x0001620000300a00 */
[----:B------:R-:W-:Y:S02]  /*17150*/  WARPGROUP.DEPBAR.LE gsb0, 0x0 ;  /* 0x00008000000079c5 */ /* 0x000fe40000010000 */
[----:B------:R-:W-:-:S07]  /*17160*/  WARPGROUP.ARRIVE ;  /* 0x00000000000079c5 */ /* 0x000fce0000000000 */
[----:B------:R-:W-:Y:S01]  /*17170*/  HGMMA.64x64x16.F32.BF16 R152, gdesc[UR4], R152, gsb0 ;  /* 0x00e00000049879f0 */ /* 0x000fe20008001898 */
[----:B---3--:R-:W-:Y:S02]  /*17180*/  R2UR UR8, R2 ;  /* 0x00000000020872ca */ /* 0x008fe400000e0000 */
[----:B------:R-:W-:Y:S02]  /*17190*/  R2UR UR9, R3 ;  /* 0x00000000030972ca */ /* 0x000fe400000e0000 */
[----:B------:R-:W-:Y:S01]  /*171a0*/  R2UR UR16, R216 ;  /* 0x00000000d81072ca */ /* 0x000fe200000e0000 */
[----:B------:R0:W5:Y:S01]  /*171b0*/  LDL.LU.64 R2, [R1+0xb8] ;  /* 0x0000b80001027983 */ /* 0x0001620000300a00 */
[----:B------:R-:W-:Y:S01]  /*171c0*/  R2UR UR11, R0 ;  /* 0x00000000000b72ca */ /* 0x000fe200000e0000 */
[----:B------:R-:W-:Y:S02]  /*171d0*/  WARPGROUP.DEPBAR.LE gsb0, 0x0 ;  /* 0x00008000000079c5 */ /* 0x000fe40000010000 */
[----:B------:R-:W-:-:S10]  /*171e0*/  WARPGROUP.ARRIVE ;  /* 0x00000000000079c5 */ /* 0x000fd40000000000 */
[----:B------:R-:W-:Y:S01]  /*171f0*/  HGMMA.64x64x16.F32.BF16 R152, gdesc[UR8], R152, gsb0 ;  /* 0x00e00000089879f0 */ /* 0x000fe20008001898 */
[----:B------:R-:W-:Y:S02]  /*17200*/  R2UR UR12, R12 ;  /* 0x000000000c0c72ca */ /* 0x000fe400000e0000 */
[----:B------:R-:W-:Y:S01]  /*17210*/  R2UR UR13, R13 ;  /* 0x000000000d0d72ca */ /* 0x000fe200000e0000 */
[----:B------:R-:W-:Y:S02]  /*17220*/  WARPGROUP.DEPBAR.LE gsb0, 0x0 ;  /* 0x00008000000079c5 */ /* 0x000fe40000010000 */
[----:B------:R-:W-:-:S10]  /*17230*/  WARPGROUP.ARRIVE ;  /* 0x00000000000079c5 */ /* 0x000fd40000000000 */
[----:B------:R-:W-:Y:S01]  /*17240*/  HGMMA.64x64x16.F32.BF16 R152, gdesc[UR12], R152, gsb0 ;  /* 0x00e000000c9879f0 */ /* 0x000fe20008001898 */
[----:B------:R-:W-:Y:S02]  /*17250*/  R2UR UR17, R217 ;  /* 0x00000000d91172ca */ /* 0x000fe400000e0000 */
[----:B------:R-:W-:Y:S02]  /*17260*/  WARPGROUP.DEPBAR.LE gsb0, 0x0 ;  /* 0x00008000000079c5 */ /* 0x000fe40000010000 */
[----:B------:R-:W-:-:S09]  /*17270*/  WARPGROUP.ARRIVE ;  /* 0x00000000000079c5 */ /* 0x000fd20000000000 */
[----:B------:R-:W-:Y:S01]  /*17280*/  HGMMA.64x64x16.F32.BF16 R152, gdesc[UR16], R152, gsb0 ;  /* 0x00e00000109879f0 */ /* 0x000fe20008001898 */
[----:B------:R-:W-:Y:S02]  /*17290*/  R2UR UR20, R214 ;  /* 0x00000000d61472ca */ /* 0x000fe400000e0000 */
        /* <DEDUP_REMOVED lines=52> */
.L_x_1776:
[----:B------:R-:W-:Y:S01]  /*175e0*/  SHF.L.U32 R0, R203, 0x1f, RZ ;  /* 0x0000001fcb007819 */ /* 0x000fe200000006ff */
[----:B------:R-:W-:-:S04]  /*175f0*/  IMAD R203, R202, 0x8, R18 ;  /* 0x00000008cacb7824 */ /* 0x000fc800078e0212 */
[----:B------:R0:W1:Y:S01]  /*17600*/  SYNCS.PHASECHK.TRANS64.TRYWAIT P1, [R203+URZ+0x30850], R0 ;  /* 0x03085000cb0075a7 */ /* 0x000062000802017f */
[----:B------:R-:W-:Y:S05]  /*17610*/  @!P0 BRA `(.L_x_1777) ;  /* 0x0000000000048947 */ /* 0x000fea0003800000 */
[----:B------:R-:W-:Y:S01]  /*17620*/  BPT.TRAP 0x1 ;  /* 0x000000040000795c */ /* 0x000fe20000300000 */
.L_x_1777:
[----:B------:R-:W-:Y:S04]  /*17630*/  BSSY B2, `(.L_x_1778) ;  /* 0x0000004000027945 */ /* 0x000fe80003800000 */
[----:B-1----:R-:W-:Y:S05]  /*17640*/  @P1 BRA `(.L_x_1779) ;  /* 0x0000000000081947 */ /* 0x002fea0003800000 */
[----:B------:R-:W1:Y:S02]  /*17650*/  SYNCS.PHASECHK.TRANS64.TRYWAIT P1, [R203+URZ+0x30850], R0 ;  /* 0x03085000cb0075a7 */ /* 0x000e64000802017f */
[----:B-1----:R-:W-:Y:S05]  /*17660*/  @!P1 BRA `(.L_x_1780) ;  /* 0x0000014c00709947 */ /* 0x002fea0003800000 */
.L_x_1779:
[----:B------:R-:W-:Y:S05]  /*17670*/  BSYNC B2 ;  /* 0x0000000000027941 */ /* 0x000fea0003800000 */
.L_x_1778:
[----:B01----:R-:W-:Y:S01]  /*17680*/  VIADD R0, R18, 0x400 ;  /* 0x0000040012007836 */ /* 0x003fe20000000000 */
[----:B------:R-:W-:Y:S01]  /*17690*/  WARPGROUP.ARRIVE ;  /* 0x00000000000079c5 */ /* 0x000fe20000000000 */
[----:B------:R-:W-:-:S03]  /*176a0*/  IMAD.MOV.U32 R13, RZ, RZ, 0x40000040 ;  /* 0x40000040ff0d7424 */ /* 0x000fc600078e00ff */
[----:B------:R-:W-:Y:S02]  /*176b0*/  SHF.R.U32.HI R0, RZ, 0x4, R0 ;  /* 0x00000004ff007819 */ /* 0x000fe40000011600 */
[----:B------:R-:W-:Y:S01]  /*176c0*/  R2UR UR7, R13 ;  /* 0x000000000d0772ca */ /* 0x000fe200000e0000 */
[----:B------:R-:W-:Y:S01]  /*176d0*/  IMAD.MOV.U32 R13, RZ, RZ, 0x40000040 ;  /* 0x40000040ff0d7424 */ /* 0x000fe200078e00ff */
[----:B------:R-:W-:-:S04]  /*176e0*/  LOP3.LUT R12, R0, 0x3fff, RZ, 0xc0, !PT ;  /* 0x00003fff000c7812 */ /* 0x000fc800078ec0ff */
[----:B------:R-:W-:-:S05]  /*176f0*/  LOP3.LUT R12, R12, 0x2000000, RZ, 0xfc, !PT ;  /* 0x020000000c0c7812 */ /* 0x000fca00078efcff */
[----:B------:R-:W-:-:S05]  /*17700*/  IMAD R12, R202, 0x800, R12 ;  /* 0x00000800ca0c7824 */ /* 0x000fca00078e020c */
[----:B------:R-:W-:-:S13]  /*17710*/  R2UR UR6, R12 ;  /* 0x000000000c0672ca */ /* 0x000fda00000e0000 */
[----:B------:R-:W-:Y:S03]  /*17720*/  HGMMA.64x256x16.F32.BF16 R24, R196, gdesc[UR4].tnspB, R24, gsb0 ;  /* 0x43e00004c4187df0 */ /* 0x000fe60008001818 */
[----:B------:R-:W-:Y:S02]  /*17730*/  WARPGROUP.DEPBAR.LE gsb0, 0x0 ;  /* 0x00008000000079c5 */ /* 0x000fe40000010000 */
[----:B------:R-:W-:Y:S01]  /*17740*/  VIADD R196, R12, 0x80 ;  /* 0x000000800cc47836 */ /* 0x000fe20000000000 */
[----:B------:R-:W-:Y:S01]  /*17750*/  WARPGROUP.ARRIVE ;  /* 0x00000000000079c5 */ /* 0x000fe20000000000 */
[----:B------:R-:W-:-:S03]  /*17760*/  IMAD.MOV.U32 R197, RZ, RZ, 0x40000040 ;  /* 0x40000040ffc57424 */ /* 0x000fc600078e00ff */
[----:B------:R-:W-:Y:S02]  /*17770*/  R2UR UR6, R196 ;  /* 0x00000000c40672ca */ /* 0x000fe400000e0000 */
[----:B------:R-:W-:-:S15]  /*17780*/  R2UR UR7, R197 ;  /* 0x00000000c50772ca */ /* 0x000fde00000e0000 */
[----:B------:R-:W-:-:S01]  /*17790*/  NOP ;  /* 0x0000000000007918 */ /* 0x000fc20000000000 */
[----:B------:R-:W-:Y:S03]  /*177a0*/  HGMMA.64x256x16.F32.BF16 R24, R192, gdesc[UR4].tnspB, R24, gsb0 ;  /* 0x43e00004c0187df0 */ /* 0x000fe60008001818 */
[----:B------:R-:W-:Y:S02]  /*177b0*/  WARPGROUP.DEPBAR.LE gsb0, 0x0 ;  /* 0x00008000000079c5 */ /* 0x000fe40000010000 */
[C---:B------:R-:W-:Y:S01]  /*177c0*/  VIADD R192, R12.reuse, 0x100 ;  /* 0x000001000cc07836 */ /* 0x040fe20000000000 */
[----:B------:R-:W-:Y:S01]  /*177d0*/  WARPGROUP.ARRIVE ;  /* 0x00000000000079c5 */ /* 0x000fe20000000000 */
[----:B------:R-:W-:Y:S02]  /*177e0*/  IMAD.MOV.U32 R193, RZ, RZ, 0x40000040 ;  /* 0x40000040ffc17424 */ /* 0x000fe400078e00ff */
[----:B------:R-:W-:Y:S01]  /*177f0*/  VIADD R12, R12, 0x180 ;  /* 0x000001800c0c7836 */ /* 0x000fe20000000000 */
[----:B------:R-:W-:-:S02]  /*17800*/  R2UR UR6, R192 ;  /* 0x00000000c00672ca */ /* 0x000fc400000e0000 */
[----:B------:R-:W-:-:S15]  /*17810*/  R2UR UR7, R193 ;  /* 0x00000000c10772ca */ /* 0x000fde00000e0000 */
[----:B------:R-:W-:-:S01]  /*17820*/  NOP ;  /* 0x0000000000007918 */ /* 0x000fc20000000000 */
        /* <DEDUP_REMOVED lines=10> */
.L_x_1781:
[----:B------:R-:W2:Y:S01]  /*178d0*/  LDL R12, [R1] ;  /* 0x00000000010c7983 */ /* 0x000ea20000100800 */
[----:B------:R-:W0:Y:S01]  /*178e0*/  LDC R13, c[0x0][0x448] ;  /* 0x00011200ff0d7b82 */ /* 0x000e220000000800 */
[----:B------:R-:W-:Y:S02]  /*178f0*/  ULDC UR5, c[0x0][0x9d8] ;  /* 0x0002760000057ab9 */ /* 0x000fe40000000800 */
[----:B------:R-:W3:Y:S04]  /*17900*/  LDL R184, [R1+0x48] ;  /* 0x0000480001b87983 */ /* 0x000ee80000100800 */
[----:B------:R-:W3:Y:S04]  /*17910*/  LDL R0, [R1+0x60] ;  /* 0x0000600001007983 */ /* 0x000ee80000100800 */
[----:B------:R-:W4:Y:S04]  /*17920*/  LDL R190, [R1+0x8] ;  /* 0x0000080001be7983 */ /* 0x000f280000100800 */
[----:B------:R-:W4:Y:S01]  /*17930*/  LDL R191, [R1+0xc] ;  /* 0x00000c0001bf7983 */ /* 0x000f220000100800 */
[----:B0-----:R-:W-:-:S13]  /*17940*/  ISETP.NE.AND P1, PT, R13, 0x1, PT ;  /* 0x000000010d00780c */ /* 0x001fda0003f25270 */
[----:B------:R-:W0:Y:S01]  /*17950*/  @P1 LDC R13, c[0x0][0x44c] ;  /* 0x00011300ff0d1b82 */ /* 0x000e220000000800 */
[----:B-----5:R-:W-:Y:S02]  /*17960*/  VIADD R2, R2, 0x30840 ;  /* 0x0003084002027836 */ /* 0x020fe40000000000 */
        /* <DEDUP_REMOVED lines=16> */
[----:B------:R-:W-:Y:S01]  /*17a70*/  LOP3.LUT P5, RZ, R22, 0x20, RZ, 0xc0, !PT ;  /* 0x0000002016ff7812 */ /* 0x000fe200078ac0ff */
        /* <DEDUP_REMOVED lines=16> */
[----:B--2---:R-:W-:-:S02]  /*17b80*/  R2UR UR4, R12 ;  /* 0x000000000c0472ca */ /* 0x004fc400000e0000 */
[----:B------:R-:W2:Y:S01]  /*17b90*/  @P1 LDC R12, c[0x0][0x450] ;  /* 0x00011400ff0c1b82 */ /* 0x000ea20000000800 */
[----:B---3--:R-:W-:-:S04]  /*17ba0*/  IMAD.IADD R0, R0, 0x1, R184 ;  /* 0x0000000100007824 */ /* 0x008fc800078e02b8 */
[----:B0-----:R-:W-:Y:S01]  /*17bb0*/  @P1 IMAD.HI.U32 R13, R0, R13, RZ ;  /* 0x0000000d000d1227 */ /* 0x001fe200078e00ff */
[----:B----4-:R-:W-:-:S03]  /*17bc0*/  PRMT R2, R190, 0x654, R2 ;  /* 0x00000654be027816 */ /* 0x010fc60000000002 */
[----:B------:R-:W-:Y:S01]  /*17bd0*/  FMUL.FTZ R184, R170, UR5 ;  /* 0x00000005aab87c20 */ /* 0x000fe20008410000 */
[----:B------:R0:W-:Y:S01]  /*17be0*/  SYNCS.ARRIVE.TRANS64.RED.A1T0 RZ, [R2+URZ], RZ ;  /* 0x000000ff02ff79a7 */ /* 0x0001e2000810043f */
[----:B------:R-:W-:Y:S01]  /*17bf0*/  FMUL.FTZ R170, R171, UR5 ;  /* 0x00000005abaa7c20 */ /* 0x000fe20008410000 */
[----:B--2---:R-:W-:Y:S01]  /*17c00*/  @P1 SHF.R.U32.HI R0, RZ, R12, R13 ;  /* 0x0000000cff001219 */ /* 0x004fe2000001160d */
[----:B0-----:R-:W-:Y:S02]  /*17c10*/  IMAD.SHL.U32 R2, R5, 0x40, RZ ;  /* 0x0000004005027824 */ /* 0x001fe400078e00ff */
        /* <DEDUP_REMOVED lines=13> */
[----:B------:R-:W-:Y:S01]  /*17cf0*/  IADD3 R160, -R2, 0x1, RZ ;  /* 0x0000000102a07810 */ /* 0x000fe20007ffe1ff */
[----:B------:R-:W-:Y:S01]  /*17d00*/  FMUL.FTZ R159, R161, UR5 ;  /* 0x00000005a19f7c20 */ /* 0x000fe20008410000 */
[----:B------:R-:W-:Y:S01]  /*17d10*/  FMUL.FTZ R180, R181, UR5 ;  /* 0x00000005b5b47c20 */ /* 0x000fe20008410000 */
[----:B------:R-:W2:Y:S01]  /*17d20*/  MUFU.TANH R12, R12 ;  /* 0x0000000c000c7308 */ /* 0x000ea20000002400 */
[----:B------:R-:W-:Y:S01]  /*17d30*/  ULDC UR5, c[0x0][0x9e0] ;  /* 0x0002780000057ab9 */ /* 0x000fe20000000800 */
[----:B------:R-:W-:-:S06]  /*17d40*/  IMAD R160, R191, -0x2, R160 ;  /* 0xfffffffebfa07824 */ /* 0x000fcc00078e02a0 */
[----:B------:R-:W3:Y:S01]  /*17d50*/  MUFU.TANH R152, R152 ;  /* 0x0000009800987308 */ /* 0x000ee20000002400 */
[----:B------:R-:W-:-:S07]  /*17d60*/  IADD3 R160, -R218, R160, R220 ;  /* 0x000000a0daa07210 */ /* 0x000fce0007ffe1dc */
        /* <DEDUP_REMOVED lines=12> */
[----:B------:R-:W1:Y:S08]  /*17e30*/  MUFU.TANH R179, R179 ;  /* 0x000000b300b37308 */ /* 0x000e700000002400 */
[----:B------:R-:W1:Y:S01]  /*17e40*/  MUFU.TANH R180, R180 ;  /* 0x000000b400b47308 */ /* 0x000e620000002400 */
[----:B------:R-:W-:-:S02]  /*17e50*/  VIADD R187, R160, UR5 ;  /* 0x00000005a0bb7c36 */ /* 0x000fc40008000000 */
[----:B------:R-:W-:Y:S02]  /*17e60*/  VIADD R183, R160, UR4 ;  /* 0x00000004a0b77c36 */ /* 0x000fe40008000000 */
[--C-:B0-----:R-:W-:Y:S02]  /*17e70*/  IMAD.IADD R182, R187, 0x1, R188.reuse ;  /* 0x00000001bbb67824 */ /* 0x101fe400078e02bc */
[----:B------:R-:W-:Y:S01]  /*17e80*/  IMAD.IADD R181, R183, 0x1, R188 ;  /* 0x00000001b7b57824 */ /* 0x000fe200078e02bc */
[----:B--234-:R-:W-:Y:S06]  /*17e90*/  @!P5 BRA `(.L_x_1782) ;  /* 0x000000000060d947 */ /* 0x01cfec0003800000 */
[----:B------:R-:W-:Y:S01]  /*17ea0*/  IADD3 R188, -R218, R220, R188 ;  /* 0x000000dcdabc7210 */ /* 0x000fe20007ffe1bc */
[----:B------:R-:W-:Y:S03]  /*17eb0*/  BSSY B2, `(.L_x_1783) ;  /* 0x0000012000027945 */ /* 0x000fe60003800000 */
        /* <DEDUP_REMOVED lines=11> */
.L_x_1784:
[----:B------:R-:W-:Y:S02]  /*17f70*/  ULDC UR4, c[0x0][0x9e4] ;  /* 0x0002790000047ab9 */ /* 0x000fe40000000800 */
[----:B------:R-:W-:-:S05]  /*17f80*/  IMAD.U32 R189, RZ, RZ, UR4 ;  /* 0x00000004ffbd7e24 */ /* 0x000fca000f8e00ff */
[----:B------:R-:W-:-:S13]  /*17f90*/  ISETP.NE.AND P1, PT, R189, 0x1, PT ;  /* 0x00000001bd00780c */ /* 0x000fda0003f25270 */
[----:B------:R-:W0:Y:S02]  /*17fa0*/  @P1 LDC.64 R160, c[0x0][0x9e8] ;  /* 0x00027a00ffa01b82 */ /* 0x000e240000000a00 */
[----:B0-----:R-:W-:-:S05]  /*17fb0*/  @P1 IMAD.HI.U32 R160, R188, R160, RZ ;  /* 0x000000a0bca01227 */ /* 0x001fca00078e00ff */
[----:B------:R-:W-:-:S07]  /*17fc0*/  @P1 SHF.R.U32.HI R188, RZ, R161, R160 ;  /* 0x000000a1ffbc1219 */ /* 0x000fce00000116a0 */
.L_x_1785:
[----:B------:R-:W-:Y:S05]  /*17fd0*/  BSYNC B2 ;  /* 0x0000000000027941 */ /* 0x000fea0003800000 */
.L_x_1783:
[----:B------:R-:W-:-:S04]  /*17fe0*/  IMAD R188, R188, R189, -R2 ;  /* 0x000000bdbcbc7224 */ /* 0x000fc800078e0a02 */
[----:B------:R-:W-:-:S05]  /*17ff0*/  IMAD R188, R191, -0x2, R188 ;  /* 0xfffffffebfbc7824 */ /* 0x000fca00078e02bc */
[----:B------:R-:W-:Y:S02]  /*18000*/  VIMNMX R181, R181, R188, !PT ;  /* 0x000000bcb5b57248 */ /* 0x000fe40007fe0100 */
[----:B------:R-:W-:-:S07]  /*18010*/  VIADDMNMX R182, R188, R189, R182, PT ;  /* 0x000000bdbcb67246 */ /* 0x000fce00038001b6 */
.L_x_1782:
[----:B------:R-:W-:Y:S01]  /*18020*/  ISETP.GT.AND P1, PT, R5, -0x1, PT ;  /* 0xffffffff0500780c */ /* 0x000fe20003f24270 */
[----:B------:R-:W0:Y:S03]  /*18030*/  SHFL.IDX PT, R0, R0, 0x1, 0x1c1f ;  /* 0x003c1f0000007f89 */ /* 0x000e2600000e0000 */
[C---:B------:R-:W-:Y:S02]  /*18040*/  ISETP.GT.AND P2, PT, R181.reuse, RZ, P1 ;  /* 0x000000ffb500720c */ /* 0x040fe40000f44270 */
[C---:B------:R-:W-:Y:S02]  /*18050*/  ISETP.GT.AND P4, PT, R181.reuse, 0x1, P1 ;  /* 0x00000001b500780c */ /* 0x040fe40000f84270 */
[----:B------:R-:W-:Y:S02]  /*18060*/  ISETP.LT.OR P3, PT, R182, 0x1, P2 ;  /* 0x00000001b600780c */ /* 0x000fe40001761670 */
[----:B------:R-:W-:-:S02]  /*18070*/  ISETP.GT.AND P2, PT, R181, 0x8, P1 ;  /* 0x00000008b500780c */ /* 0x000fc40000f44270 */
[----:B------:R-:W-:Y:S02]  /*18080*/  FSEL R12, R12, -INF , !P3 ;  /* 0xff8000000c0c7808 */ /* 0x000fe40005800000 */
[----:B------:R-:W-:Y:S02]  /*18090*/  ISETP.GT.AND P3, PT, R181, 0x9, P1 ;  /* 0x00000009b500780c */ /* 0x000fe40000f64270 */
[C---:B------:R-:W-:Y:S02]  /*180a0*/  ISETP.LT.OR P4, PT, R182.reuse, 0x2, P4 ;  /* 0x00000002b600780c */ /* 0x040fe40002781670 */
[C---:B------:R-:W-:Y:S02]  /*180b0*/  ISETP.LT.OR P2, PT, R182.reuse, 0x9, P2 ;  /* 0x00000009b600780c */ /* 0x040fe40001741670 */
[----:B------:R-:W-:Y:S02]  /*180c0*/  ISETP.LT.OR P3, PT, R182, 0xa, P3 ;  /* 0x0000000ab600780c */ /* 0x000fe40001f61670 */
[----:B------:R-:W-:-:S02]  /*180d0*/  FSEL R152, R152, -INF , !P4 ;  /* 0xff80000098987808 */ /* 0x000fc40006000000 */
[----:B------:R-:W-:Y:S01]  /*180e0*/  FSEL R160, R154, -INF , !P2 ;  /* 0xff8000009aa07808 */ /* 0x000fe20005000000 */
[--C-:B0-----:R-:W-:Y:S01]  /*180f0*/  IMAD.IADD R187, R187, 0x1, R0.reuse ;  /* 0x00000001bbbb7824 */ /* 0x101fe200078e0200 */
[----:B------:R-:W-:Y:S01]  /*18100*/  FSEL R161, R155, -INF , !P3 ;  /* 0xff8000009ba17808 */ /* 0x000fe20005800000 */
[----:B------:R-:W-:Y:S01]  /*18110*/  IMAD.IADD R183, R183, 0x1, R0 ;  /* 0x00000001b7b77824 */ /* 0x000fe200078e0200 */
[C---:B------:R-:W-:Y:S02]  /*18120*/  ISETP.GT.AND P4, PT, R181.reuse, 0x10, P1 ;  /* 0x00000010b500780c */ /* 0x040fe40000f84270 */
[C---:B------:R-:W-:Y:S02]  /*18130*/  ISETP.GT.AND P2, PT, R181.reuse, 0x11, P1 ;  /* 0x00000011b500780c */ /* 0x040fe40000f44270 */
[----:B------:R-:W-:Y:S02]  /*18140*/  ISETP.GT.AND P3, PT, R181, 0x18, P1 ;  /* 0x00000018b500780c */ /* 0x000fe40000f64270 */
[----:B------:R-:W-:-:S02]  /*18150*/  ISETP.LT.OR P4, PT, R182, 0x11, P4 ;  /* 0x00000011b600780c */ /* 0x000fc40002781670 */
[C---:B------:R-:W-:Y:S02]  /*18160*/  ISETP.LT.OR P2, PT, R182.reuse, 0x12, P2 ;  /* 0x00000012b600780c */ /* 0x040fe40001741670 */
[----:B------:R-:W-:Y:S02]  /*18170*/  ISETP.LT.OR P3, PT, R182, 0x19, P3 ;  /* 0x00000019b600780c */ /* 0x000fe40001f61670 */
[----:B------:R-:W-:Y:S02]  /*18180*/  FSEL R158, R158, -INF , !P4 ;  /* 0xff8000009e9e7808 */ /* 0x000fe40006000000 */
[----:B------:R-:W-:Y:S02]  /*18190*/  FSEL R159, R159, -INF , !P2 ;  /* 0xff8000009f9f7808 */ /* 0x000fe40005000000 */
[----:B------:R-:W-:Y:S02]  /*181a0*/  FSEL R164, R164, -INF , !P3 ;  /* 0xff800000a4a47808 */ /* 0x000fe40005800000 */
[----:B------:R-:W-:-:S02]  /*181b0*/  ISETP.GT.AND P4, PT, R181, 0x19, P1 ;  /* 0x00000019b500780c */ /* 0x000fc40000f84270 */
[C---:B------:R-:W-:Y:S02]  /*181c0*/  ISETP.GT.AND P2, PT, R181.reuse, 0x20, P1 ;  /* 0x00000020b500780c */ /* 0x040fe40000f44270 */
[----:B------:R-:W-:Y:S02]  /*181d0*/  ISETP.GT.AND P3, PT, R181, 0x21, P1 ;  /* 0x00000021b500780c */ /* 0x000fe40000f64270 */
[C---:B------:R-:W-:Y:S02]  /*181e0*/  ISETP.LT.OR P4, PT, R182.reuse, 0x1a, P4 ;  /* 0x0000001ab600780c */ /* 0x040fe40002781670 */
[C---:B------:R-:W-:Y:S02]  /*181f0*/  ISETP.LT.OR P2, PT, R182.reuse, 0x21, P2 ;  /* 0x00000021b600780c */ /* 0x040fe40001741670 */
[----:B------:R-:W-:Y:S02]  /*18200*/  ISETP.LT.OR P3, PT, R182, 0x22, P3 ;  /* 0x00000022b600780c */ /* 0x000fe40001f61670 */
[----:B------:R-:W-:-:S02]  /*18210*/  FSEL R165, R165, -INF , !P4 ;  /* 0xff800000a5a57808 */ /* 0x000fc40006000000 */
[----:B------:R-:W-:Y:S02]  /*18220*/  FSEL R168, R168, -INF , !P2 ;  /* 0xff800000a8a87808 */ /* 0x000fe40005000000 */
[----:B------:R-:W-:Y:S02]  /*18230*/  FSEL R169, R169, -INF , !P3 ;  /* 0xff800000a9a97808 */ /* 0x000fe40005800000 */
        /* <DEDUP_REMOVED lines=16> */
[----:B-1----:R-:W-:Y:S02]  /*18340*/  FSEL R179, R179, -INF , !P2 ;  /* 0xff800000b3b37808 */ /* 0x002fe40005000000 */
[----:B------:R-:W-:Y:S01]  /*18350*/  FSEL R180, R180, -INF , !P3 ;  /* 0xff800000b4b47808 */ /* 0x000fe20005800000 */
[----:B------:R-:W-:Y:S06]  /*18360*/  @!P5 BRA `(.L_x_1786) ;  /* 0x000000000060d947 */ /* 0x000fec0003800000 */
        /* <DEDUP_REMOVED lines=13> */
.L_x_1788:
[----:B------:R-:W-:Y:S02]  /*18440*/  ULDC UR4, c[0x0][0x9e4] ;  /* 0x0002790000047ab9 */ /* 0x000fe40000000800 */
[----:B------:R-:W-:-:S05]  /*18450*/  IMAD.U32 R181, RZ, RZ, UR4 ;  /* 0x00000004ffb57e24 */ /* 0x000fca000f8e00ff */
[----:B------:R-:W-:-:S13]  /*18460*/  ISETP.NE.AND P2, PT, R181, 0x1, PT ;  /* 0x00000001b500780c */ /* 0x000fda0003f45270 */
[----:B------:R-:W0:Y:S02]  /*18470*/  @P2 LDC.64 R154, c[0x0][0x9e8] ;  /* 0x00027a00ff9a2b82 */ /* 0x000e240000000a00 */
[----:B0-----:R-:W-:-:S05]  /*18480*/  @P2 IMAD.HI.U32 R154, R0, R154, RZ ;  /* 0x0000009a009a2227 */ /* 0x001fca00078e00ff */
[----:B------:R-:W-:-:S07]  /*18490*/  @P2 SHF.R.U32.HI R0, RZ, R155, R154 ;  /* 0x0000009bff002219 */ /* 0x000fce000001169a */
.L_x_1789:
[----:B------:R-:W-:Y:S05]  /*184a0*/  BSYNC B2 ;  /* 0x0000000000027941 */ /* 0x000fea0003800000 */
.L_x_1787:
[----:B------:R-:W-:-:S04]  /*184b0*/  IMAD R0, R0, R181, -R2 ;  /* 0x000000b500007224 */ /* 0x000fc800078e0a02 */
[----:B------:R-:W-:-:S05]  /*184c0*/  IMAD R0, R191, -0x2, R0 ;  /* 0xfffffffebf007824 */ /* 0x000fca00078e0200 */
[----:B------:R-:W-:Y:S02]  /*184d0*/  VIMNMX R183, R183, R0, !PT ;  /* 0x00000000b7b77248 */ /* 0x000fe40007fe0100 */
[----:B------:R-:W-:-:S07]  /*184e0*/  VIADDMNMX R187, R0, R181, R187, PT ;  /* 0x000000b500bb7246 */ /* 0x000fce00038001bb */
.L_x_1786:
[----:B------:R-:W-:Y:S01]  /*184f0*/  FMNMX.FTZ R2, R12, R4, !PT ;  /* 0x000000040c027209 */ /* 0x000fe20007810000 */
[----:B------:R-:W-:Y:S01]  /*18500*/  ULDC UR4, c[0x0][0x988] ;  /* 0x0002620000047ab9 */ /* 0x000fe20000000800 */
[----:B------:R-:W-:Y:S02]  /*18510*/  LOP3.LUT R22, R22, 0xffffdfff, RZ, 0xc0, !PT ;  /* 0xffffdfff16167812 */ /* 0x000fe400078ec0ff */
[----:B------:R-:W-:Y:S02]  /*18520*/  FMNMX.FTZ R2, R152, R2, !PT ;  /* 0x0000000298027209 */ /* 0x000fe40007810000 */
[C---:B------:R-:W-:Y:S02]  /*18530*/  ISETP.GT.AND P2, PT, R183.reuse, 0x1, P1 ;  /* 0x00000001b700780c */ /* 0x040fe40000f44270 */
[----:B------:R-:W-:Y:S02]  /*18540*/  FMNMX.FTZ R2, R160, R2, !PT ;  /* 0x00000002a0027209 */ /* 0x000fe40007810000 */
[----:B------:R-:W-:-:S02]  /*18550*/  ISETP.GT.AND P3, PT, R183, 0x8, P1 ;  /* 0x00000008b700780c */ /* 0x000fc40000f64270 */
[----:B------:R-:W-:Y:S02]  /*18560*/  FMNMX.FTZ R2, R161, R2, !PT ;  /* 0x00000002a1027209 */ /* 0x000fe40007810000 */
[----:B------:R-:W-:Y:S02]  /*18570*/  @P0 LOP3.LUT R22, R22, 0x2000, RZ, 0xfc, !PT ;  /* 0x0000200016160812 */ /* 0x000fe400078efcff */
[----:B------:R-:W-:Y:S02]  /*18580*/  FMNMX.FTZ R2, R158, R2, !PT ;  /* 0x000000029e027209 */ /* 0x000fe40007810000 */
[----:B------:R-:W-:Y:S02]  /*18590*/  ISETP.LT.OR P2, PT, R187, 0x2, P2 ;  /* 0x00000002bb00780c */ /* 0x000fe40001741670 */
[----:B------:R-:W-:Y:S02]  /*185a0*/  FMNMX.FTZ R2, R159, R2, !PT ;  /* 0x000000029f027209 */ /* 0x000fe40007810000 */
[----:B------:R-:W-:-:S02]  /*185b0*/  ISETP.LT.OR P3, PT, R187, 0x9, P3 ;  /* 0x00000009bb00780c */ /* 0x000fc40001f61670 */
[----:B------:R-:W-:Y:S02]  /*185c0*/  FMNMX.FTZ R2, R164, R2, !PT ;  /* 0x00000002a4027209 */ /* 0x000fe40007810000 */
[----:B------:R-:W-:Y:S02]  /*185d0*/  ISETP.GT.AND P0, PT, R183, 0x21, P1 ;  /* 0x00000021b700780c */ /* 0x000fe40000f04270 */
[----:B------:R-:W-:Y:S02]  /*185e0*/  FMNMX.FTZ R2, R165, R2, !PT ;  /* 0x00000002a5027209 */ /* 0x000fe40007810000 */
[----:B------:R-:W-:Y:S02]  /*185f0*/  FSEL R0, R153, -INF , !P2 ;  /* 0xff80000099007808 */ /* 0x000fe40005000000 */
[----:B------:R-:W-:Y:S02]  /*18600*/  FMNMX.FTZ R2, R168, R2, !PT ;  /* 0x00000002a8027209 */ /* 0x000fe40007810000 */
[----:B------:R-:W-:-:S02]  /*18610*/  FSEL R156, R156, -INF , !P3 ;  /* 0xff8000009c9c7808 */ /* 0x000fc40005800000 */
[----:B------:R-:W-:Y:S02]  /*18620*/  FMNMX.FTZ R2, R169, R2, !PT ;  /* 0x00000002a9027209 */ /* 0x000fe40007810000 */
[----:B------:R-:W-:Y:S02]  /*18630*/  ISETP.GT.AND P4, PT, R183, 0x9, P1 ;  /* 0x00000009b700780c */ /* 0x000fe40000f84270 */
[----:B------:R-:W-:Y:S02]  /*18640*/  FMNMX.FTZ R2, R185, R2, !PT ;  /* 0x00000002b9027209 */ /* 0x000fe40007810000 */
[C---:B------:R-:W-:Y:S02]  /*18650*/  ISETP.GT.AND P2, PT, R183.reuse, 0x10, P1 ;  /* 0x00000010b700780c */ /* 0x040fe40000f44270 */
[----:B------:R-:W-:Y:S02]  /*18660*/  FMNMX.FTZ R2, R186, R2, !PT ;  /* 0x00000002ba027209 */ /* 0x000fe40007810000 */
[----:B------:R-:W-:-:S02]  /*18670*/  ISETP.GT.AND P3, PT, R183, 0x11, P1 ;  /* 0x00000011b700780c */ /* 0x000fc40000f64270 */
[----:B------:R-:W-:Y:S02]  /*18680*/  FMNMX.FTZ R2, R175, R2, !PT ;  /* 0x00000002af027209 */ /* 0x000fe40007810000 */
[C---:B------:R-:W-:Y:S02]  /*18690*/  ISETP.LT.OR P4, PT, R187.reuse, 0xa, P4 ;  /* 0x0000000abb00780c */ /* 0x040fe40002781670 */
[----:B------:R-:W-:Y:S02]  /*186a0*/  FMNMX.FTZ R2, R176, R2, !PT ;  /* 0x00000002b0027209 */ /* 0x000fe40007810000 */
[----:B------:R-:W-:Y:S02]  /*186b0*/  ISETP.LT.OR P2, PT, R187, 0x11, P2 ;  /* 0x00000011bb00780c */ /* 0x000fe40001741670 */
[----:B------:R-:W-:Y:S02]  /*186c0*/  FMNMX.FTZ R2, R179, R2, !PT ;  /* 0x00000002b3027209 */ /* 0x000fe40007810000 */
[----:B------:R-:W-:-:S02]  /*186d0*/  ISETP.LT.OR P3, PT, R187, 0x12, P3 ;  /* 0x00000012bb00780c */ /* 0x000fc40001f61670 */
[----:B------:R-:W-:Y:S02]  /*186e0*/  FMNMX.FTZ R2, R180, R2, !PT ;  /* 0x00000002b4027209 */ /* 0x000fe40007810000 */
[----:B------:R-:W-:Y:S02]  /*186f0*/  LOP3.LUT R22, R22, 0xffff7fff, RZ, 0xc0, !PT ;  /* 0xffff7fff16167812 */ /* 0x000fe400078ec0ff */
[----:B------:R-:W-:Y:S01]  /*18700*/  FSEL R157, R157, -INF , !P4 ;  /* 0xff8000009d9d7808 */ /* 0x000fe20006000000 */
[----:B------:R-:W0:Y:S01]  /*18710*/  SHFL.BFLY PT, R153, R2, 0x2, 0x1f ;  /* 0x0c401f0002997f89 */ /* 0x000e2200000e0000 */
[----:B------:R-:W-:Y:S02]  /*18720*/  FSEL R162, R162, -INF , !P2 ;  /* 0xff800000a2a27808 */ /* 0x000fe40005000000 */
[----:B------:R-:W-:Y:S02]  /*18730*/  FSEL R163, R163, -INF , !P3 ;  /* 0xff800000a3a37808 */ /* 0x000fe40005800000 */
[----:B------:R-:W-:-:S02]  /*18740*/  ISETP.GT.AND P4, PT, R183, 0x18, P1 ;  /* 0x00000018b700780c */ /* 0x000fc40000f84270 */
[C---:B------:R-:W-:Y:S02]  /*18750*/  ISETP.GT.AND P2, PT, R183.reuse, 0x19, P1 ;  /* 0x00000019b700780c */ /* 0x040fe40000f44270 */
[C---:B------:R-:W-:Y:S02]  /*18760*/  ISETP.GT.AND P3, PT, R183.reuse, 0x20, P1 ;  /* 0x00000020b700780c */ /* 0x040fe40000f64270 */
[----:B------:R-:W-:Y:S02]  /*18770*/  @P0 LOP3.LUT R22, R22, 0x8000, RZ, 0xfc, !PT ;  /* 0x0000800016160812 */ /* 0x000fe400078efcff */
[----:B------:R-:W-:Y:S02]  /*18780*/  ISETP.GT.AND P0, PT, R183, RZ, P1 ;  /* 0x000000ffb700720c */ /* 0x000fe40000f04270 */
[C---:B------:R-:W-:Y:S02]  /*18790*/  ISETP.LT.OR P4, PT, R187.reuse, 0x19, P4 ;  /* 0x00000019bb00780c */ /* 0x040fe40002781670 */
[----:B------:R-:W-:-:S02]  /*187a0*/  ISETP.LT.OR P2, PT, R187, 0x1a, P2 ;  /* 0x0000001abb00780c */ /* 0x000fc40001741670 */
[----:B------:R-:W-:Y:S02]  /*187b0*/  ISETP.LT.OR P3, PT, R187, 0x21, P3 ;  /* 0x00000021bb00780c */ /* 0x000fe40001f61670 */
[----:B------:R-:W-:Y:S02]  /*187c0*/  FSEL R166, R166, -INF , !P4 ;  /* 0xff800000a6a67808 */ /* 0x000fe40006000000 */
[----:B------:R-:W-:Y:S02]  /*187d0*/  FSEL R167, R167, -INF , !P2 ;  /* 0xff800000a7a77808 */ /* 0x000fe40005000000 */
[----:B------:R-:W-:Y:S02]  /*187e0*/  FSEL R184, R184, -INF , !P3 ;  /* 0xff800000b8b87808 */ /* 0x000fe40005800000 */
[C---:B------:R-:W-:Y:S02]  /*187f0*/  ISETP.GT.AND P2, PT, R183.reuse, 0x28, P1 ;  /* 0x00000028b700780c */ /* 0x040fe40000f44270 */
[----:B------:R-:W-:-:S02]  /*18800*/  ISETP.GT.AND P3, PT, R183, 0x29, P1 ;  /* 0x00000029b700780c */ /* 0x000fc40000f64270 */
[C---:B------:R-:W-:Y:S02]  /*18810*/  ISETP.GT.AND P4, PT, R183.reuse, 0x30, P1 ;  /* 0x00000030b700780c */ /* 0x040fe40000f84270 */
[C---:B------:R-:W-:Y:S02]  /*18820*/  ISETP.GT.AND P5, PT, R183.reuse, 0x31, P1 ;  /* 0x00000031b700780c */ /* 0x040fe40000fa4270 */
[C---:B------:R-:W-:Y:S02]  /*18830*/  ISETP.GT.AND P6, PT, R183.reuse, 0x38, P1 ;  /* 0x00000038b700780c */ /* 0x040fe40000fc4270 */
[----:B------:R-:W-:Y:S02]  /*18840*/  LOP3.LUT R22, R22, 0xfffffff7, RZ, 0xc0, !PT ;  /* 0xfffffff716167812 */ /* 0x000fe400078ec0ff */
[----:B------:R-:W-:Y:S02]  /*18850*/  ISETP.GT.AND P1, PT, R183, 0x39, P1 ;  /* 0x00000039b700780c */ /* 0x000fe40000f24270 */
[----:B------:R-:W-:-:S02]  /*18860*/  @P0 LOP3.LUT R22, R22, 0x8, RZ, 0xfc, !PT ;  /* 0x0000000816160812 */ /* 0x000fc400078efcff */
[----:B0-----:R-:W-:Y:S02]  /*18870*/  FMNMX.FTZ R153, R2, R153, !PT ;  /* 0x0000009902997209 */ /* 0x001fe40007810000 */
[C---:B------:R-:W-:Y:S02]  /*18880*/  LOP3.LUT P0, RZ, R22.reuse, 0x8000, RZ, 0xc0, !PT ;  /* 0x0000800016ff7812 */ /* 0x040fe4000780c0ff */
[----:B------:R-:W-:Y:S01]  /*18890*/  LOP3.LUT R22, R22, 0xfffffffd, RZ, 0xc0, !PT ;  /* 0xfffffffd16167812 */ /* 0x000fe200078ec0ff */
[----:B------:R-:W0:Y:S01]  /*188a0*/  SHFL.BFLY PT, R2, R153, 0x1, 0x1f ;  /* 0x0c201f0099027f89 */ /* 0x000e2200000e0000 */
[C---:B------:R-:W-:Y:S02]  /*188b0*/  ISETP.LT.OR P0, PT, R187.reuse, 0x22, P0 ;  /* 0x00000022bb00780c */ /* 0x040fe40000701670 */
[----:B------:R-:W-:Y:S02]  /*188c0*/  ISETP.LT.OR P4, PT, R187, 0x31, P4 ;  /* 0x00000031bb00780c */ /* 0x000fe40002781670 */
[----:B------:R-:W-:-:S02]  /*188d0*/  @P1 LOP3.LUT R22, R22, 0x2, RZ, 0xfc, !PT ;  /* 0x0000000216161812 */ /* 0x000fc400078efcff */
[C---:B------:R-:W-:Y:S02]  /*188e0*/  ISETP.LT.OR P5, PT, R187.reuse, 0x32, P5 ;  /* 0x00000032bb00780c */ /* 0x040fe40002fa1670 */
[C---:B------:R-:W-:Y:S02]  /*188f0*/  LOP3.LUT P1, RZ, R22.reuse, 0x8, RZ, 0xc0, !PT ;  /* 0x0000000816ff7812 */ /* 0x040fe4000782c0ff */
[----:B------:R-:W-:Y:S02]  /*18900*/  LOP3.LUT R22, R22, 0xffffffef, RZ, 0xc0, !PT ;  /* 0xffffffef16167812 */ /* 0x000fe400078ec0ff */
[----:B------:R-:W-:Y:S02]  /*18910*/  ISETP.LT.OR P1, PT, R187, 0x1, P1 ;  /* 0x00000001bb00780c */ /* 0x000fe40000f21670 */
[----:B------:R-:W-:Y:S02]  /*18920*/  @P0 LOP3.LUT R22, R22, 0x10, RZ, 0xfc, !PT ;  /* 0x0000001016160812 */ /* 0x000fe400078efcff */
[----:B------:R-:W-:-:S02]  /*18930*/  FSEL R13, R13, -INF , !P1 ;  /* 0xff8000000d0d7808 */ /* 0x000fc40004800000 */
[----:B------:R-:W-:Y:S02]  /*18940*/  ISETP.LT.OR P0, PT, R187, 0x29, P2 ;  /* 0x00000029bb00780c */ /* 0x000fe40001701670 */
[----:B------:R-:W-:Y:S02]  /*18950*/  FMNMX.FTZ R155, R13, R3, !PT ;  /* 0x000000030d9b7209 */ /* 0x000fe40007810000 */
[----:B------:R-:W-:Y:S02]  /*18960*/  LOP3.LUT P2, RZ, R22, 0x2, RZ, 0xc0, !PT ;  /* 0x0000000216ff7812 */ /* 0x000fe4000784c0ff */
[----:B------:R-:W-:Y:S02]  /*18970*/  FMNMX.FTZ R155, R0, R155, !PT ;  /* 0x0000009b009b7209 */ /* 0x000fe40007810000 */
[----:B------:R-:W-:Y:S02]  /*18980*/  LOP3.LUT R22, R22, 0xfffffffb, RZ, 0xc0, !PT ;  /* 0xfffffffb16167812 */ /* 0x000fe400078ec0ff */
[----:B0-----:R-:W-:-:S02]  /*18990*/  FMNMX.FTZ R153, R153, R2, !PT ;  /* 0x0000000299997209 */ /* 0x001fc40007810000 */
[----:B------:R-:W-:Y:S02]  /*189a0*/  FMNMX.FTZ R155, R156, R155, !PT ;  /* 0x0000009b9c9b7209 */ /* 0x000fe40007810000 */
[----:B------:R-:W-:Y:S02]  /*189b0*/  @P0 LOP3.LUT R22, R22, 0x4, RZ, 0xfc, !PT ;  /* 0x0000000416160812 */ /* 0x000fe400078efcff */
[----:B------:R-:W-:Y:S02]  /*189c0*/  ISETP.LT.OR P0, PT, R187, 0x2a, P3 ;  /* 0x0000002abb00780c */ /* 0x000fe40001f01670 */
[----:B------:R-:W-:Y:S02]  /*189d0*/  FSETP.NEU.FTZ.AND P3, PT, R153, -INF , PT ;  /* 0xff8000009900780b */ /* 0x000fe40003f7d000 */
[----:B------:R-:W-:Y:S02]  /*189e0*/  FMNMX.FTZ R155, R157, R155, !PT ;  /* 0x0000009b9d9b7209 */ /* 0x000fe40007810000 */
[----:B------:R-:W-:-:S02]  /*189f0*/  FSEL R2, R153, RZ, P3 ;  /* 0x000000ff99027208 */ /* 0x000fc40001800000 */
[----:B------:R-:W-:Y:S02]  /*18a00*/  FMNMX.FTZ R155, R162, R155, !PT ;  /* 0x0000009ba29b7209 */ /* 0x000fe40007810000 */
[----:B------:R-:W-:Y:S01]  /*18a10*/  LOP3.LUT R22, R22, 0xffffbfff, RZ, 0xc0, !PT ;  /* 0xffffbfff16167812 */ /* 0x000fe200078ec0ff */
[----:B------:R-:W-:Y:S01]  /*18a20*/  FADD.FTZ R4, -R2, R4 ;  /* 0x0000000402047221 */ /* 0x000fe20000010100 */
[----:B------:R-:W-:Y:S01]  /*18a30*/  FMNMX.FTZ R155, R163, R155, !PT ;  /* 0x0000009ba39b7209 */ /* 0x000fe20007810000 */
[----:B------:R-:W-:Y:S01]  /*18a40*/  IMAD.U32 R2, RZ, RZ, UR4 ;  /* 0x00000004ff027e24 */ /* 0x000fe2000f8e00ff */
[----:B------:R-:W-:Y:S02]  /*18a50*/  @P0 LOP3.LUT R22, R22, 0x4000, RZ, 0xfc, !PT ;  /* 0x0000400016160812 */ /* 0x000fe400078efcff */
[----:B------:R-:W-:Y:S01]  /*18a60*/  FMNMX.FTZ R155, R166, R155, !PT ;  /* 0x0000009ba69b7209 */ /* 0x000fe20007810000 */
[----:B------:R-:W-:Y:S01]  /*18a70*/  FMUL.FTZ R154, R153, R2 ;  /* 0x00000002999a7220 */ /* 0x000fe20000410000 */
[----:B------:R-:W-:-:S02]  /*18a80*/  LOP3.LUT P0, RZ, R22, 0x10, RZ, 0xc0, !PT ;  /* 0x0000001016ff7812 */ /* 0x000fc4000780c0ff */
[----:B------:R-:W-:Y:S02]  /*18a90*/  FMNMX.FTZ R155, R167, R155, !PT ;  /* 0x0000009ba79b7209 */ /* 0x000fe40007810000 */
[----:B------:R-:W-:Y:S02]  /*18aa0*/  FSEL R154, R154, RZ, P3 ;  /* 0x000000ff9a9a7208 */ /* 0x000fe40001800000 */
[----:B------:R-:W-:Y:S02]  /*18ab0*/  LOP3.LUT P3, RZ, R22, 0x4, RZ, 0xc0, !PT ;  /* 0x0000000416ff7812 */ /* 0x000fe4000786c0ff */
[----:B------:R-:W-:Y:S01]  /*18ac0*/  FSEL R170, R170, -INF , !P0 ;  /* 0xff800000aaaa7808 */ /* 0x000fe20004000000 */
[-CC-:B------:R-:W-:Y:S01]  /*18ad0*/  FFMA.FTZ R12, R12, R2.reuse, -R154.reuse ;  /* 0x000000020c0c7223 */ /* 0x180fe2000001089a */
[----:B------:R-:W-:Y:S01]  /*18ae0*/  FMNMX.FTZ R155, R184, R155, !PT ;  /* 0x0000009bb89b7209 */ /* 0x000fe20007810000 */
[-CC-:B------:R-:W-:Y:S01]  /*18af0*/  FFMA.FTZ R152, R152, R2.reuse, -R154.reuse ;  /* 0x0000000298987223 */ /* 0x180fe2000001089a */
[----:B------:R-:W-:Y:S01]  /*18b00*/  LOP3.LUT P0, RZ, R22, 0x4000, RZ, 0xc0, !PT ;  /* 0x0000400016ff7812 */ /* 0x000fe2000780c0ff */
[-CC-:B------:R-:W-:Y:S01]  /*18b10*/  FFMA.FTZ R160, R160, R2.reuse, -R154.reuse ;  /* 0x00000002a0a07223 */ /* 0x180fe2000001089a */
[----:B------:R-:W-:Y:S01]  /*18b20*/  FSEL R171, R171, -INF , !P3 ;  /* 0xff800000abab7808 */ /* 0x000fe20005800000 */
[-CC-:B------:R-:W-:Y:S01]  /*18b30*/  FFMA.FTZ R161, R161, R2.reuse, -R154.reuse ;  /* 0x00000002a1a17223 */ /* 0x180fe2000001089a */
[----:B------:R-:W-:Y:S01]  /*18b40*/  FMNMX.FTZ R155, R170, R155, !PT ;  /* 0x0000009baa9b7209 */ /* 0x000fe20007810000 */
        /* <DEDUP_REMOVED lines=9> */
[----:B------:R-:W-:Y:S01]  /*18be0*/  ISETP.LT.OR P6, PT, R187, 0x39, P6 ;  /* 0x00000039bb00780c */ /* 0x000fe200037c1670 */
        /* <DEDUP_REMOVED lines=11> */
[----:B------:R-:W-:Y:S01]  /*18ca0*/  FSEL R178, R178, -INF , !P2 ;  /* 0xff800000b2b27808 */ /* 0x000fe20005000000 */
[----:B------:R-:W-:Y:S01]  /*18cb0*/  FFMA.FTZ R154, R180, R2, -R154 ;  /* 0x00000002b49a7223 */ /* 0x000fe2000001089a */
[----:B------:R-:W-:Y:S01]  /*18cc0*/  FMNMX.FTZ R155, R177, R155, !PT ;  /* 0x0000009bb19b7209 */ /* 0x000fe20007810000 */
[----:B------:R-:W-:Y:S01]  /*18cd0*/  MUFU.EX2 R196, R12 ;  /* 0x0000000c00c47308 */ /* 0x000fe20000000800 */
[----:B------:R-:W-:-:S02]  /*18ce0*/  LOP3.LUT P0, RZ, R22, 0x2000, RZ, 0xc0, !PT ;  /* 0x0000200016ff7812 */ /* 0x000fc4000780c0ff */
[----:B------:R-:W-:-:S05]  /*18cf0*/  FMNMX.FTZ R180, R178, R155, !PT ;  /* 0x0000009bb2b47209 */ /* 0x000fca0007810000 */
[----:B------:R-:W0:Y:S01]  /*18d00*/  SHFL.BFLY PT, R155, R180, 0x2, 0x1f ;  /* 0x0c401f00b49b7f89 */ /* 0x000e2200000e0000 */
[----:B------:R-:W-:Y:S08]  /*18d10*/  MUFU.EX2 R160, R160 ;  /* 0x000000a000a07308 */ /* 0x000ff00000000800 */
[----:B------:R-:W-:Y:S08]  /*18d20*/  MUFU.EX2 R161, R161 ;  /* 0x000000a100a17308 */ /* 0x000ff00000000800 */
[----:B------:R-:W-:Y:S01]  /*18d30*/  MUFU.EX2 R158, R158 ;  /* 0x0000009e009e7308 */ /* 0x000fe20000000800 */
[----:B0-----:R-:W-:-:S07]  /*18d40*/  FMNMX.FTZ R180, R180, R155, !PT ;  /* 0x0000009bb4b47209 */ /* 0x001fce0007810000 */
[----:B------:R-:W-:Y:S01]  /*18d50*/  MUFU.EX2 R159, R159 ;  /* 0x0000009f009f7308 */ /* 0x000fe20000000800 */
[----:B------:R-:W0:Y:S07]  /*18d60*/  SHFL.BFLY PT, R181, R180, 0x1, 0x1f ;  /* 0x0c201f00b4b57f89 */ /* 0x000e2e00000e0000 */
[----:B------:R0:W-:Y:S08]  /*18d70*/  MUFU.EX2 R155, R152 ;  /* 0x00000098009b7308 */ /* 0x0001f00000000800 */
[----:B------:R-:W-:Y:S08]  /*18d80*/  MUFU.EX2 R164, R164 ;  /* 0x000000a400a47308 */ /* 0x000ff00000000800 */
[----:B------:R-:W-:Y:S01]  /*18d90*/  MUFU.EX2 R165, R165 ;  /* 0x000000a500a57308 */ /* 0x000fe20000000800 */
[----:B0-----:R-:W-:Y:S01]  /*18da0*/  FMNMX.FTZ R152, R180, R181, !PT ;  /* 0x000000b5b4987209 */ /* 0x001fe20007810000 */
[----:B------:R-:W-:-:S03]  /*18db0*/  FMUL.FTZ R180, R4, R2 ;  /* 0x0000000204b47220 */ /* 0x000fc60000410000 */
[----:B------:R-:W-:-:S03]  /*18dc0*/  FSETP.NEU.FTZ.AND P1, PT, R152, -INF , PT ;  /* 0xff8000009800780b */ /* 0x000fc60003f3d000 */
[----:B------:R-:W-:Y:S01]  /*18dd0*/  MUFU.EX2 R168, R168 ;  /* 0x000000a800a87308 */ /* 0x000fe20000000800 */
[----:B------:R-:W-:-:S05]  /*18de0*/  FSEL R12, R152, RZ, P1 ;  /* 0x000000ff980c7208 */ /* 0x000fca0000800000 */
[----:B------:R-:W-:Y:S01]  /*18df0*/  FADD.FTZ R3, -R12, R3 ;  /* 0x000000030c037221 */ /* 0x000fe20000010100 */
[-C--:B------:R-:W-:Y:S01]  /*18e00*/  FMUL.FTZ R12, R152, R2.reuse ;  /* 0x00000002980c7220 */ /* 0x080fe20000410000 */
[----:B------:R-:W-:Y:S02]  /*18e10*/  MUFU.EX2 R169, R169 ;  /* 0x000000a900a97308 */ /* 0x000fe40000000800 */
[----:B------:R-:W-:Y:S02]  /*18e20*/  FMUL.FTZ R3, R3, R2 ;  /* 0x0000000203037220 */ /* 0x000fe40000410000 */
[----:B------:R-:W-:-:S04]  /*18e30*/  FSEL R4, R12, RZ, P1 ;  /* 0x000000ff0c047208 */ /* 0x000fc80000800000 */
[----:B------:R-:W0:Y:S01]  /*18e40*/  MUFU.EX2 R12, R180 ;  /* 0x000000b4000c7308 */ /* 0x000e220000000800 */
[-CC-:B------:R-:W-:Y:S01]  /*18e50*/  FFMA.FTZ R13, R13, R2.reuse, -R4.reuse ;  /* 0x000000020d0d7223 */ /* 0x180fe20000010804 */
        /* <DEDUP_REMOVED lines=13> */
[-C--:B------:R-:W-:Y:S01]  /*18f30*/  FFMA.FTZ R174, R174, R2.reuse, -R4 ;  /* 0x00000002aeae7223 */ /* 0x080fe20000010804 */
[----:B------:R-:W-:Y:S01]  /*18f40*/  MUFU.EX2 R13, R13 ;  /* 0x0000000d000d7308 */ /* 0x000fe20000000800 */
[----:B0-----:R-:W-:Y:S01]  /*18f50*/  FFMA.FTZ R223, R12, R223, R196 ;  /* 0x000000df0cdf7223 */ /* 0x001fe200000100c4 */
[-CC-:B------:R-:W-:Y:S01]  /*18f60*/  FFMA.FTZ R177, R177, R2.reuse, -R4.reuse ;  /* 0x00000002b1b17223 */ /* 0x180fe20000010804 */
[----:B------:R-:W-:-:S05]  /*18f70*/  FFMA.FTZ R4, R178, R2, -R4 ;  /* 0x00000002b2047223 */ /* 0x000fca0000010804 */
[----:B------:R0:W1:Y:S08]  /*18f80*/  MUFU.EX2 R0, R3 ;  /* 0x0000000300007308 */ /* 0x0000700000000800 */
[----:B------:R-:W2:Y:S01]  /*18f90*/  MUFU.EX2 R156, R156 ;  /* 0x0000009c009c7308 */ /* 0x000ea20000000800 */
[----:B0-----:R-:W-:-:S04]  /*18fa0*/  FADD.FTZ R3, R155, R223 ;  /* 0x000000df9b037221 */ /* 0x001fc80000010000 */
[----:B------:R-:W-:-:S03]  /*18fb0*/  FADD.FTZ R3, R160, R3 ;  /* 0x00000003a0037221 */ /* 0x000fc60000010000 */
[----:B------:R-:W0:Y:S01]  /*18fc0*/  MUFU.EX2 R157, R157 ;  /* 0x0000009d009d7308 */ /* 0x000e220000000800 */
[----:B-1----:R-:W-:Y:S01]  /*18fd0*/  FFMA.FTZ R221, R0, R221, R13 ;  /* 0x000000dd00dd7223 */ /* 0x002fe2000001000d */
[----:B------:R-:W-:-:S03]  /*18fe0*/  FADD.FTZ R3, R161, R3 ;  /* 0x00000003a1037221 */ /* 0x000fc60000010000 */
[----:B------:R-:W-:Y:S01]  /*18ff0*/  FADD.FTZ R178, R197, R221 ;  /* 0x000000ddc5b27221 */ /* 0x000fe20000010000 */
[----:B------:R-:W-:Y:S02]  /*19000*/  FADD.FTZ R3, R158, R3 ;  /* 0x000000039e037221 */ /* 0x000fe40000010000 */
[----:B------:R-:W1:Y:S01]  /*19010*/  MUFU.EX2 R162, R162 ;  /* 0x000000a200a27308 */ /* 0x000e620000000800 */
[----:B--2---:R-:W-:Y:S01]  /*19020*/  FADD.FTZ R178, R156, R178 ;  /* 0x000000b29cb27221 */ /* 0x004fe20000010000 */
[----:B------:R-:W-:-:S04]  /*19030*/  FADD.FTZ R3, R159, R3 ;  /* 0x000000039f037221 */ /* 0x000fc80000010000 */
[----:B------:R-:W-:Y:S02]  /*19040*/  FADD.FTZ R3, R164, R3 ;  /* 0x00000003a4037221 */ /* 0x000fe40000010000 */
[----:B------:R-:W2:Y:S01]  /*19050*/  MUFU.EX2 R163, R163 ;  /* 0x000000a300a37308 */ /* 0x000ea20000000800 */
[----:B0-----:R-:W-:Y:S01]  /*19060*/  FADD.FTZ R178, R157, R178 ;  /* 0x000000b29db27221 */ /* 0x001fe20000010000 */
[----:B------:R-:W-:-:S04]  /*19070*/  FADD.FTZ R3, R165, R3 ;  /* 0x00000003a5037221 */ /* 0x000fc80000010000 */
[----:B------:R-:W-:Y:S02]  /*19080*/  FADD.FTZ R3, R168, R3 ;  /* 0x00000003a8037221 */ /* 0x000fe40000010000 */
[----:B------:R-:W0:Y:S01]  /*19090*/  MUFU.EX2 R166, R166 ;  /* 0x000000a600a67308 */ /* 0x000e220000000800 */
[----:B-1----:R-:W-:Y:S01]  /*190a0*/  FADD.FTZ R178, R162, R178 ;  /* 0x000000b2a2b27221 */ /* 0x002fe20000010000 */
[----:B------:R-:W-:-:S06]  /*190b0*/  FADD.FTZ R3, R169, R3 ;  /* 0x00000003a9037221 */ /* 0x000fcc0000010000 */
        /* <DEDUP_REMOVED lines=34> */
.L_x_1790:
[----:B------:R-:W2:Y:S01]  /*192e0*/  LDL R3, [R1+0x14] ;  /* 0x0000140001037983 */ /* 0x000ea20000100800 */
[----:B------:R-:W-:Y:S01]  /*192f0*/  VIADD R203, R203, 0x30860 ;  /* 0x00030860cbcb7836 */ /* 0x000fe20000000000 */
[----:B------:R-:W-:Y:S01]  /*19300*/  F2FP.BF16.F32.PACK_AB R189, R170, R184 ;  /* 0x000000b8aabd723e */ /* 0x000fe200000010ff */
[----:B------:R-:W-:Y:S01]  /*19310*/  IMAD.MOV.U32 R202, RZ, RZ, R222 ;  /* 0x000000ffffca7224 */ /* 0x000fe200078e00de */
[----:B------:R-:W-:Y:S01]  /*19320*/  F2FP.BF16.F32.PACK_AB R187, R4, R177 ;  /* 0x000000b104bb723e */ /* 0x000fe200000010ff */
[----:B------:R-:W-:Y:S01]  /*19330*/  IMAD.MOV.U32 R4, RZ, RZ, R153 ;  /* 0x000000ffff047224 */ /* 0x000fe200078e0099 */
[----:B------:R-:W-:Y:S02]  /*19340*/  PRMT R203, R190, 0x654, R203 ;  /* 0x00000654becb7816 */ /* 0x000fe400000000cb */
[----:B------:R-:W-:Y:S02]  /*19350*/  F2FP.BF16.F32.PACK_AB R190, R186, R185 ;  /* 0x000000b9babe723e */ /* 0x000fe400000010ff */
[----:B------:R0:W-:Y:S01]  /*19360*/  SYNCS.ARRIVE.TRANS64.RED.A1T0 RZ, [R203+URZ], RZ ;  /* 0x000000ffcbff79a7 */ /* 0x0001e2000810043f */
[----:B------:R-:W-:-:S02]  /*19370*/  F2FP.BF16.F32.PACK_AB R196, R155, R196 ;  /* 0x000000c49bc4723e */ /* 0x000fc400000010ff */
[----:B------:R-:W-:Y:S02]  /*19380*/  F2FP.BF16.F32.PACK_AB R197, R197, R13 ;  /* 0x0000000dc5c5723e */ /* 0x000fe400000010ff */
[----:B------:R-:W-:Y:S02]  /*19390*/  F2FP.BF16.F32.PACK_AB R198, R161, R160 ;  /* 0x000000a0a1c6723e */ /* 0x000fe400000010ff */
[----:B------:R-:W-:Y:S01]  /*193a0*/  F2FP.BF16.F32.PACK_AB R199, R157, R156 ;  /* 0x0000009c9dc7723e */ /* 0x000fe200000010ff */
[----:B0-----:R-:W-:Y:S01]  /*193b0*/  IMAD.MOV.U32 R203, RZ, RZ, R226 ;  /* 0x000000ffffcb7224 */ /* 0x001fe200078e00e2 */
        /* <DEDUP_REMOVED lines=9> */
[C---:B--2---:R-:W-:Y:S01]  /*19450*/  ISETP.GT.AND P1, PT, R5.reuse, R3, PT ;  /* 0x000000030500720c */ /* 0x044fe20003f24270 */
[----:B------:R-:W-:Y:S02]  /*19460*/  VIADD R5, R5, 0xffffffff ;  /* 0xffffffff05057836 */ /* 0x000fe40000000000 */
[----:B------:R-:W-:-:S10]  /*19470*/  IMAD.MOV.U32 R3, RZ, RZ, R152 ;  /* 0x000000ffff037224 */ /* 0x000fd400078e0098 */
[----:B------:R-:W-:Y:S05]  /*19480*/  @P1 BRA `(.L_x_1791) ;  /* 0xffffffcc009c1947 */ /* 0x000fea000383ffff */
[----:B------:R-:W-:Y:S05]  /*19490*/  BSYNC B0 ;  /* 0x0000000000007941 */ /* 0x000fea0003800000 */
.L_x_1770:
[----:B------:R-:W-:Y:S02]  /*194a0*/  IMAD.MOV.U32 R3, RZ, RZ, R152 ;  /* 0x000000ffff037224 */ /* 0x000fe400078e0098 */
[----:B------:R-:W-:Y:S02]  /*194b0*/  IMAD.MOV.U32 R4, RZ, RZ, R153 ;  /* 0x000000ffff047224 */ /* 0x000fe400078e0099 */
[----:B------:R-:W-:Y:S02]  /*194c0*/  IMAD.MOV.U32 R202, RZ, RZ, R222 ;  /* 0x000000ffffca7224 */ /* 0x000fe400078e00de */
[----:B------:R-:W-:-:S07]  /*194d0*/  IMAD.MOV.U32 R203, RZ, RZ, R226 ;  /* 0x000000ffffcb7224 */ /* 0x000fce00078e00e2 */
.L_x_1769:
[----:B------:R-:W-:Y:S05]  /*194e0*/  BSYNC B1 ;  /* 0x0000000000017941 */ /* 0x000fea0003800000 */
.L_x_1768:
[----:B------:R-:W2:Y:S01]  /*194f0*/  LDL R152, [R1+0x48] ;  /* 0x0000480001987983 */ /* 0x000ea20000100800 */
[----:B------:R-:W0:Y:S01]  /*19500*/  LDC R13, c[0x0][0x448] ;  /* 0x00011200ff0d7b82 */ /* 0x000e220000000800 */
[----:B------:R-:W-:Y:S01]  /*19510*/  LOP3.LUT R22, R22, 0xffffffdf, RZ, 0xc0, !PT ;  /* 0xffffffdf16167812 */ /* 0x000fe200078ec0ff */
[----:B------:R-:W-:-:S06]  /*19520*/  ULDC UR4, c[0x0][0x9dc] ;  /* 0x0002770000047ab9 */ /* 0x000fcc0000000800 */
[----:B------:R-:W1:Y:S01]  /*19530*/  LDC R155, c[0x0][0x9e4] ;  /* 0x00027900ff9b7b82 */ /* 0x000e620000000800 */
[----:B0-----:R-:W-:-:S13]  /*19540*/  ISETP.NE.AND P1, PT, R13, 0x1, PT ;  /* 0x000000010d00780c */ /* 0x001fda0003f25270 */
[----:B------:R-:W0:Y:S01]  /*19550*/  @P1 LDC R153, c[0x0][0x44c] ;  /* 0x00011300ff991b82 */ /* 0x000e220000000800 */
[----:B------:R-:W-:-:S04]  /*19560*/  @P1 LOP3.LUT R22, R22, 0x20, RZ, 0xfc, !PT ;  /* 0x0000002016161812 */ /* 0x000fc800078efcff */
[----:B------:R-:W-:-:S03]  /*19570*/  LOP3.LUT R22, R22, 0xffffffbf, RZ, 0xc0, !PT ;  /* 0xffffffbf16167812 */ /* 0x000fc600078ec0ff */
[----:B------:R-:W3:Y:S01]  /*19580*/  @P1 LDC R13, c[0x0][0x450] ;  /* 0x00011400ff0d1b82 */ /* 0x000ee20000000800 */
[----:B--2---:R-:W-:-:S04]  /*19590*/  VIADD R152, R152, 0x7f ;  /* 0x0000007f98987836 */ /* 0x004fc80000000000 */
[----:B0-----:R-:W-:-:S05]  /*195a0*/  @P1 IMAD.HI.U32 R153, R152, R153, RZ ;  /* 0x0000009998991227 */ /* 0x001fca00078e00ff */
[----:B---3--:R-:W-:Y:S02]  /*195b0*/  @P1 SHF.R.U32.HI R152, RZ, R13, R153 ;  /* 0x0000000dff981219 */ /* 0x008fe40000011699 */
[----:B-1----:R-:W-:Y:S02]  /*195c0*/  ISETP.GE.AND P1, PT, R155, 0x1, PT ;  /* 0x000000019b00780c */ /* 0x002fe40003f26270 */
[----:B------:R-:W-:-:S05]  /*195d0*/  IADD3 R13, R220, 0x1, -R218 ;  /* 0x00000001dc0d7810 */ /* 0x000fca0007ffe8da */
[----:B------:R-:W-:-:S04]  /*195e0*/  IMAD.IADD R152, R13, 0x1, R152 ;  /* 0x000000010d987824 */ /* 0x000fc800078e0298 */
[----:B------:R-:W-:Y:S02]  /*195f0*/  VIADD R13, R152, -UR4 ;  /* 0x80000004980d7c36 */ /* 0x000fe40008000000 */
[----:B------:R-:W-:Y:S01]  /*19600*/  @P1 LOP3.LUT R22, R22, 0x40, RZ, 0xfc, !PT ;  /* 0x0000004016161812 */ /* 0x000fe200078efcff */
[----:B------:R-:W-:Y:S06]  /*19610*/  @!P1 BRA `(.L_x_1792) ;  /* 0x0000000000489947 */ /* 0x000fec0003800000 */
[----:B------:R-:W-:Y:S01]  /*19620*/  IMAD.MOV.U32 R154, RZ, RZ, R152 ;  /* 0x000000ffff9a7224 */ /* 0x000fe200078e0098 */
[----:B------:R-:W-:Y:S04]  /*19630*/  BSSY B0, `(.L_x_1793) ;  /* 0x000000e000007945 */ /* 0x000fe80003800000 */
        /* <DEDUP_REMOVED lines=9> */
.L_x_1794:
[----:B------:R-:W-:-:S13]  /*196d0*/  ISETP.NE.AND P1, PT, R155, 0x1, PT ;  /* 0x000000019b00780c */ /* 0x000fda0003f25270 */
[----:B------:R-:W0:Y:S02]  /*196e0*/  @P1 LDC.64 R152, c[0x0][0x9e8] ;  /* 0x00027a00ff981b82 */ /* 0x000e240000000a00 */
[----:B0-----:R-:W-:-:S05]  /*196f0*/  @P1 IMAD.HI.U32 R152, R154, R152, RZ ;  /* 0x000000989a981227 */ /* 0x001fca00078e00ff */
[----:B------:R-:W-:-:S07]  /*19700*/  @P1 SHF.R.U32.HI R154, RZ, R153, R152 ;  /* 0x00000099ff9a1219 */ /* 0x000fce0000011698 */
.L_x_1795:
[----:B------:R-:W-:Y:S05]  /*19710*/  BSYNC B0 ;  /* 0x0000000000007941 */ /* 0x000fea0003800000 */
.L_x_1793:
[----:B------:R-:W-:-:S05]  /*19720*/  IMAD R154, R154, R155, RZ ;  /* 0x0000009b9a9a7224 */ /* 0x000fca00078e02ff */
[----:B------:R-:W-:-:S07]  /*19730*/  VIMNMX R13, R13, R154, !PT ;  /* 0x0000009a0d0d7248 */ /* 0x000fce0007fe0100 */
.L_x_1792:
[----:B------:R-:W2:Y:S01]  /*19740*/  LDL R153, [R1+0x64] ;  /* 0x0000640001997983 */ /* 0x000ea20000100800 */
[----:B------:R-:W-:Y:S01]  /*19750*/  VIADD R13, R13, 0x3f ;  /* 0x0000003f0d0d7836 */ /* 0x000fe20000000000 */
[----:B------:R-:W-:Y:S04]  /*19760*/  BSSY B0, `(.L_x_1796) ;  /* 0x0000265000007945 */ /* 0x000fe80003800000 */
[----:B------:R-:W-:-:S04]  /*19770*/  SHF.R.S32.HI R152, RZ, 0x1f, R13 ;  /* 0x0000001fff987819 */ /* 0x000fc8000001140d */
[----:B------:R-:W-:-:S04]  /*19780*/  LEA.HI R152, R152, R13, RZ, 0x6 ;  /* 0x0000000d98987211 */ /* 0x000fc800078f30ff */
[----:B------:R-:W-:-:S04]  /*19790*/  SHF.R.S32.HI R152, RZ, 0x6, R152 ;  /* 0x00000006ff987819 */ /* 0x000fc80000011498 */
[----:B--2---:R-:W-:-:S04]  /*197a0*/  VIMNMX R153, R153, R152, !PT ;  /* 0x0000009899997248 */ /* 0x004fc80007fe0100 */
[----:B------:R-:W-:Y:S01]  /*197b0*/  ISETP.GE.AND P1, PT, R5, R153, PT ;  /* 0x000000990500720c */ /* 0x000fe20003f26270 */
[----:B------:R0:W-:-:S12]  /*197c0*/  STL [R1+0x44], R153 ;  /* 0x0000449901007387 */ /* 0x0001d80000100800 */
[----:B0-----:R-:W-:Y:S05]  /*197d0*/  @!P1 BRA `(.L_x_1797) ;  /* 0x0000002400749947 */ /* 0x001fea0003800000 */
[----:B------:R-:W-:Y:S01]  /*197e0*/  BSSY B1, `(.L_x_1798) ;  /* 0x000025b000017945 */ /* 0x000fe20003800000 */
[----:B------:R0:W-:Y:S01]  /*197f0*/  STL [R1+0x4], R5 ;  /* 0x0000040501007387 */ /* 0x0001e20000100800 */
[----:B------:R-:W-:Y:S02]  /*19800*/  IMAD.MOV.U32 R227, RZ, RZ, R3 ;  /* 0x000000ffffe37224 */ /* 0x000fe400078e0003 */
[----:B------:R-:W-:Y:S02]  /*19810*/  IMAD.MOV.U32 R226, RZ, RZ, R4 ;  /* 0x000000ffffe27224 */ /* 0x000fe400078e0004 */
[----:B------:R-:W-:Y:S02]  /*19820*/  IMAD.MOV.U32 R13, RZ, RZ, R203 ;  /* 0x000000ffff0d7224 */ /* 0x000fe400078e00cb */
[----:B0-----:R-:W-:-:S07]  /*19830*/  IMAD.MOV.U32 R5, RZ, RZ, R202 ;  /* 0x000000ffff057224 */ /* 0x001fce00078e00ca */
.L_x_1811:
[----:B------:R-:W-:-:S04]  /*19840*/  ISETP.NE.AND P1, PT, R5, 0x1, PT ;  /* 0x000000010500780c */ /* 0x000fc80003f25270 */
[----:B------:R-:W-:-:S04]  /*19850*/  SEL R203, RZ, 0x1, P1 ;  /* 0x00000001ffcb7807 */ /* 0x000fc80000800000 */
[----:B------:R-:W-:Y:S01]  /*19860*/  LOP3.LUT R203, R13, R203, RZ, 0x3c, !PT ;  /* 0x000000cb0dcb7212 */ /* 0x000fe200078e3cff */
[----:B0-----:R-:W-:Y:S06]  /*19870*/  @!P0 BRA `(.L_x_1799) ;  /* 0x0000000000048947 */ /* 0x001fec0003800000 */
[----:B------:R-:W-:Y:S01]  /*19880*/  BPT.TRAP 0x1 ;  /* 0x000000040000795c */ /* 0x000fe20000300000 */
.L_x_1799:
        /* <DEDUP_REMOVED lines=8> */
.L_x_1800:
        /* <DEDUP_REMOVED lines=8> */
.L_x_1802:
[----:B------:R-:W-:Y:S05]  /*19990*/  BSYNC B2 ;  /* 0x0000000000027941 */ /* 0x000fea0003800000 */
.L_x_1801:
[----:B------:R-:W-:Y:S04]  /*199a0*/  STL.64 [R1+0xd0], R22 ;  /* 0x0000d01601007387 */ /* 0x000fe80000100a00 */
[----:B------:R-:W-:Y:S04]  /*199b0*/  STL [R1+0xc8], R5 ;  /* 0x0000c80501007387 */ /* 0x000fe80000100800 */
[----:B------:R2:W-:Y:S04]  /*199c0*/  STL.64 [R1+0xc0], R18 ;  /* 0x0000c01201007387 */ /* 0x0005e80000100a00 */
[----:B--2---:R-:W2:Y:S04]  /*199d0*/  LDL.64 R18, [R1+0x30] ;  /* 0x0000300001127983 */ /* 0x004ea80000100a00 */
[----:B------:R3:W-:Y:S04]  /*199e0*/  STL.64 [R1+0xb8], R16 ;  /* 0x0000b81001007387 */ /* 0x0007e80000100a00 */
[----:B------:R-:W4:Y:S04]  /*199f0*/  LDL.64 R22, [R1+0x38] ;  /* 0x0000380001167983 */ /* 0x000f280000100a00 */
[----:B---3--:R-:W3:Y:S01]  /*19a00*/  LDL.64 R16, [R1+0x28] ;  /* 0x0000280001107983 */ /* 0x008ee20000100a00 */
[----:B01----:R-:W-:-:S02]  /*19a10*/  IMAD.MOV.U32 R2, RZ, RZ, R4 ;  /* 0x000000ffff027224 */ /* 0x003fc400078e0004 */
[----:B------:R-:W-:Y:S02]  /*19a20*/  VIADD R152, R4, 0x6 ;  /* 0x0000000604987836 */ /* 0x000fe40000000000 */
[----:B------:R-:W-:Y:S01]  /*19a30*/  IMAD.MOV.U32 R3, RZ, RZ, 0x40000040 ;  /* 0x40000040ff037424 */ /* 0x000fe200078e00ff */
[----:B------:R-:W-:Y:S01]  /*19a40*/  R2UR UR6, R2 ;  /* 0x00000000020672ca */ /* 0x000fe200000e0000 */
[----:B------:R-:W-:Y:S01]  /*19a50*/  IMAD.MOV.U32 R2, RZ, RZ, R154 ;  /* 0x000000ffff027224 */ /* 0x000fe200078e009a */
[----:B------:R-:W-:Y:S01]  /*19a60*/  R2UR UR10, R152 ;  /* 0x00000000980a72ca */ /* 0x000fe200000e0000 */
[C---:B------:R-:W-:Y:S01]  /*19a70*/  VIADD R154, R4.reuse, 0x204 ;  /* 0x00000204049a7836 */ /* 0x040fe20000000000 */
[----:B------:R-:W-:Y:S01]  /*19a80*/  R2UR UR5, R3 ;  /* 0x00000000030572ca */ /* 0x000fe200000e0000 */
[----:B------:R-:W-:Y:S01]  /*19a90*/  VIADD R152, R4, 0x202 ;  /* 0x0000020204987836 */ /* 0x000fe20000000000 */
[----:B------:R-:W-:Y:S01]  /*19aa0*/  R2UR UR4, R2 ;  /* 0x00000000020472ca */ /* 0x000fe200000e0000 */
[----:B------:R-:W-:Y:S01]  /*19ab0*/  IMAD.MOV.U32 R2, RZ, RZ, R153 ;  /* 0x000000ffff027224 */ /* 0x000fe200078e0099 */
[----:B------:R-:W-:Y:S01]  /*19ac0*/  R2UR UR22, R154 ;  /* 0x000000009a1672ca */ /* 0x000fe200000e0000 */
[----:B------:R-:W-:Y:S01]  /*19ad0*/  IMAD.MOV.U32 R153, RZ, RZ, 0x40000040 ;  /* 0x40000040ff997424 */ /* 0x000fe200078e00ff */
[----:B------:R-:W-:Y:S01]  /*19ae0*/  R2UR UR18, R152 ;  /* 0x00000000981272ca */ /* 0x000fe200000e0000 */
[----:B------:R-:W-:Y:S01]  /*19af0*/  VIADD R154, R4, 0x400 ;  /* 0x00000400049a7836 */ /* 0x000fe20000000000 */
[----:B------:R-:W-:Y:S01]  /*19b00*/  R2UR UR8, R2 ;  /* 0x00000000020872ca */ /* 0x000fe200000e0000 */
[C---:B------:R-:W-:Y:S01]  /*19b10*/  VIADD R2, R4.reuse, 0x200 ;  /* 0x0000020004027836 */ /* 0x040fe20000000000 */
[----:B------:R-:W-:Y:S01]  /*19b20*/  R2UR UR11, R153 ;  /* 0x00000000990b72ca */ /* 0x000fe200000e0000 */
[----:B------:R-:W-:Y:S01]  /*19b30*/  VIADD R152, R4, 0x402 ;  /* 0x0000040204987836 */ /* 0x000fe20000000000 */
[----:B------:R-:W-:Y:S01]  /*19b40*/  R2UR UR30, R154 ;  /* 0x000000009a1e72ca */ /* 0x000fe200000e0000 */
[----:B------:R-:W-:Y:S01]  /*19b50*/  VIADD R154, R4, 0x406 ;  /* 0x00000406049a7836 */ /* 0x000fe20000000000 */
[----:B------:R-:W-:Y:S01]  /*19b60*/  R2UR UR14, R2 ;  /* 0x00000000020e72ca */ /* 0x000fe200000e0000 */
[----:B------:R-:W-:Y:S01]  /*19b70*/  VIADD R2, R4, 0x206 ;  /* 0x0000020604027836 */ /* 0x000fe20000000000 */
[----:B------:R-:W-:Y:S01]  /*19b80*/  MOV R5, UR10 ;  /* 0x0000000a00057c02 */ /* 0x000fe20008000f00 */
[----:B------:R-:W-:Y:S01]  /*19b90*/  UMOV UR10, UR4 ;  /* 0x00000004000a7c82 */ /* 0x000fe20008000000 */
[----:B------:R-:W-:Y:S01]  /*19ba0*/  R2UR UR7, R3 ;  /* 0x00000000030772ca */ /* 0x000fe200000e0000 */
[----:B------:R-:W-:Y:S01]  /*19bb0*/  IMAD.MOV.U32 R155, RZ, RZ, 0x40000040 ;  /* 0x40000040ff9b7424 */ /* 0x000fe200078e00ff */
[----:B------:R-:W-:Y:S01]  /*19bc0*/  R2UR UR26, R2 ;  /* 0x00000000021a72ca */ /* 0x000fe200000e0000 */
[----:B------:R-:W-:Y:S01]  /*19bd0*/  VIADD R2, R4, 0x404 ;  /* 0x0000040404027836 */ /* 0x000fe20000000000 */
[----:B------:R-:W-:Y:S01]  /*19be0*/  R2UR UR34, R152 ;  /* 0x00000000982272ca */ /* 0x000fe200000e0000 */
[----:B------:R-:W-:Y:S01]  /*19bf0*/  VIADD R152, R4, 0x604 ;  /* 0x0000060404987836 */ /* 0x000fe20000000000 */
[----:B------:R-:W-:Y:S01]  /*19c00*/  MOV R156, UR11 ;  /* 0x0000000b009c7c02 */ /* 0x000fe20008000f00 */
[----:B------:R-:W-:Y:S01]  /*19c10*/  UMOV UR11, UR5 ;  /* 0x00000005000b7c82 */ /* 0x000fe20008000000 */
[----:B------:R-:W-:Y:S01]  /*19c20*/  R2UR UR38, R2 ;  /* 0x00000000022672ca */ /* 0x000fe200000e0000 */
[----:B------:R-:W-:Y:S01]  /*19c30*/  VIADD R2, R4, 0x600 ;  /* 0x0000060004027836 */ /* 0x000fe20000000000 */
[----:B------:R-:W-:Y:S01]  /*19c40*/  R2UR UR42, R154 ;  /* 0x000000009a2a72ca */ /* 0x000fe200000e0000 */
[----:B------:R-:W-:Y:S01]  /*19c50*/  VIADD R154, R4, 0x602 ;  /* 0x00000602049a7836 */ /* 0x000fe20000000000 */
[----:B------:R-:W-:-:S02]  /*19c60*/  R2UR UR4, R6 ;  /* 0x00000000060472ca */ /* 0x000fc400000e0000 */
[----:B------:R-:W-:Y:S02]  /*19c70*/  R2UR UR5, R7 ;  /* 0x00000000070572ca */ /* 0x000fe400000e0000 */
[----:B------:R-:W-:Y:S01]  /*19c80*/  R2UR UR46, R2 ;  /* 0x00000000022e72ca */ /* 0x000fe200000e0000 */
[----:B------:R-:W-:Y:S01]  /*19c90*/  VIADD R2, R4, 0x606 ;  /* 0x0000060604027836 */ /* 0x000fe20000000000 */
[----:B------:R-:W-:Y:S01]  /*19ca0*/  R2UR UR19, R153 ;  /* 0x00000000991372ca */ /* 0x000fe200000e0000 */
[----:B------:R-:W-:Y:S01]  /*19cb0*/  IMAD.MOV.U32 R4, RZ, RZ, R156 ;  /* 0x000000ffff047224 */ /* 0x000fe200078e009c */
[C---:B------:R-:W-:Y:S02]  /*19cc0*/  R2UR UR23, R155.reuse ;  /* 0x000000009b1772ca */ /* 0x040fe400000e0000 */
[----:B------:R-:W-:Y:S02]  /*19cd0*/  R2UR UR31, R155 ;  /* 0x000000009b1f72ca */ /* 0x000fe400000e0000 */
[----:B------:R-:W-:-:S02]  /*19ce0*/  R2UR UR35, R153 ;  /* 0x00000000992372ca */ /* 0x000fc400000e0000 */
[C---:B------:R-:W-:Y:S02]  /*19cf0*/  R2UR UR43, R155.reuse ;  /* 0x000000009b2b72ca */ /* 0x040fe400000e0000 */
[----:B------:R-:W-:Y:S02]  /*19d00*/  R2UR UR50, R154 ;  /* 0x000000009a3272ca */ /* 0x000fe400000e0000 */
[----:B------:R-:W-:Y:S02]  /*19d10*/  R2UR UR51, R155 ;  /* 0x000000009b3372ca */ /* 0x000fe400000e0000 */
[----:B------:R-:W-:Y:S02]  /*19d20*/  R2UR UR54, R152 ;  /* 0x00000000983672ca */ /* 0x000fe400000e0000 */
[----:B------:R-:W-:Y:S02]  /*19d30*/  R2UR UR55, R153 ;  /* 0x00000000993772ca */ /* 0x000fe400000e0000 */
[----:B------:R-:W-:Y:S01]  /*19d40*/  WARPGROUP.ARRIVE ;  /* 0x00000000000079c5 */ /* 0x000fe20000000000 */
[----:B------:R-:W-:-:S02]  /*19d50*/  R2UR UR9, R3 ;  /* 0x00000000030972ca */ /* 0x000fc400000e0000 */
[C---:B------:R-:W-:Y:S02]  /*19d60*/  R2UR UR15, R3.reuse ;  /* 0x00000000030f72ca */ /* 0x040fe400000e0000 */
[C---:B------:R-:W-:Y:S01]  /*19d70*/  R2UR UR27, R3.reuse ;  /* 0x00000000031b72ca */ /* 0x040fe200000e0000 */
[----:B------:R-:W-:Y:S01]  /*19d80*/  HGMMA.64x64x16.F32.BF16 R152, gdesc[UR4], RZ, !UPT, gsb0 ;  /* 0x00e00000049879f0 */ /* 0x000fe2000c0018ff */
[C---:B------:R-:W-:Y:S02]  /*19d90*/  R2UR UR39, R3.reuse ;  /* 0x00000000032772ca */ /* 0x040fe400000e0000 */
[C---:B------:R-:W-:Y:S02]  /*19da0*/  R2UR UR47, R3.reuse ;  /* 0x00000000032f72ca */ /* 0x040fe400000e0000 */
[----:B------:R-:W-:Y:S02]  /*19db0*/  R2UR UR58, R2 ;  /* 0x00000000023a72ca */ /* 0x000fe400000e0000 */
[----:B------:R-:W-:-:S02]  /*19dc0*/  R2UR UR59, R3 ;  /* 0x00000000033b72ca */ /* 0x000fc400000e0000 */
[----:B------:R-:W3:Y:S01]  /*19dd0*/  LDL.64 R2, [R1+0x20] ;  /* 0x0000200001027983 */ /* 0x000ee20000100a00 */
[----:B------:R-:W-:Y:S01]  /*19de0*/  UMOV UR6, UR8 ;  /* 0x0000000800067c82 */ /* 0x000fe20008000000 */
[----:B------:R-:W-:Y:S01]  /*19df0*/  UMOV UR7, UR9 ;  /* 0x0000000900077c82 */ /* 0x000fe20008000000 */
[----:B------:R-:W-:Y:S02]  /*19e00*/  WARPGROUP.DEPBAR.LE gsb0, 0x0 ;  /* 0x00008000000079c5 */ /* 0x000fe40000010000 */
[----:B------:R-:W-:Y:S01]  /*19e10*/  WARPGROUP.ARRIVE ;  /* 0x00000000000079c5 */ /* 0x000fe20000000000 */
[----:B----4-:R-:W-:Y:S02]  /*19e20*/  R2UR UR8, R22 ;  /* 0x00000000160872ca */ /* 0x010fe400000e0000 */
[----:B------:R-:W-:Y:S02]  /*19e30*/  R2UR UR9, R23 ;  /* 0x00000000170972ca */ /* 0x000fe400000e0000 */
[----:B--2---:R-:W-:Y:S01]  /*19e40*/  R2UR UR4, R18 ;  /* 0x00000000120472ca */ /* 0x004fe200000e0000 */
[----:B------:R0:W5:Y:S10]  /*19e50*/  LDL.LU.64 R22, [R1+0xd0] ;  /* 0x0000d00001167983 */ /* 0x0001740000300a00 */
[----:B------:R-:W-:Y:S01]  /*19e60*/  HGMMA.64x64x16.F32.BF16 R152, gdesc[UR8], R152, gsb0 ;  /* 0x00e00000089879f0 */ /* 0x000fe20008001898 */
[----:B------:R-:W-:-:S02]  /*19e70*/  R2UR UR5, R19 ;  /* 0x00000000130572ca */ /* 0x000fc400000e0000 */
[----:B------:R-:W-:Y:S02]  /*19e80*/  WARPGROUP.DEPBAR.LE gsb0, 0x0 ;  /* 0x00008000000079c5 */ /* 0x000fe40000010000 */
[----:B------:R-:W-:-:S09]  /*19e90*/  WARPGROUP.ARRIVE ;  /* 0x00000000000079c5 */ /* 0x000fd20000000000 */
[----:B------:R-:W-:Y:S01]  /*19ea0*/  HGMMA.64x64x16.F32.BF16 R152, gdesc[UR4], R152, gsb0 ;  /* 0x00e00000049879f0 */ /* 0x000fe20008001898 */
[----:B------:R-:W-:Y:S02]  /*19eb0*/  R2UR UR11, R4 ;  /* 0x00000000040b72ca */ /* 0x000fe400000e0000 */
[----:B------:R-:W-:Y:S02]  /*19ec0*/  R2UR UR10, R5 ;  /* 0x00000000050a72ca */ /* 0x000fe400000e0000 */
[----:B---3--:R-:W-:Y:S01]  /*19ed0*/  R2UR UR8, R16 ;  /* 0x00000000100872ca */ /* 0x008fe200000e0000 */
[----:B------:R0:W5:Y:S01]  /*19ee0*/  LDL.LU R5, [R1+0xc8] ;  /* 0x0000c80001057983 */ /* 0x0001620000300800 */
[----:B------:R-:W-:Y:S02]  /*19ef0*/  R2UR UR9, R17 ;  /* 0x00000000110972ca */ /* 0x000fe400000e0000 */
[----:B------:R-:W-:Y:S01]  /*19f00*/  R2UR UR12, R2 ;  /* 0x00000000020c72ca */ /* 0x000fe200000e0000 */
[----:B------:R0:W5:Y:S01]  /*19f10*/  LDL.LU.64 R18, [R1+0xc0] ;  /* 0x0000c00001127983 */ /* 0x0001620000300a00 */
[----:B------:R-:W-:-:S02]  /*19f20*/  R2UR UR13, R3 ;  /* 0x00000000030d72ca */ /* 0x000fc400000e0000 */
[----:B------:R-:W-:Y:S01]  /*19f30*/  R2UR UR16, R216 ;  /* 0x00000000d81072ca */ /* 0x000fe200000e0000 */
[----:B------:R0:W5:Y:S01]  /*19f40*/  LDL.LU.64 R16, [R1+0xb8] ;  /* 0x0000b80001107983 */ /* 0x0001620000300a00 */
[----:B------:R-:W-:Y:S02]  /*19f50*/  WARPGROUP.DEPBAR.LE gsb0, 0x0 ;  /* 0x00008000000079c5 */ /* 0x000fe40000010000 */
[----:B------:R-:W-:-:S06]  /*19f60*/  WARPGROUP.ARRIVE ;  /* 0x00000000000079c5 */ /* 0x000fcc0000000000 */
[----:B------:R-:W-:Y:S03]  /*19f70*/  HGMMA.64x64x16.F32.BF16 R152, gdesc[UR8], R152, gsb0 ;  /* 0x00e00000089879f0 */ /* 0x000fe60008001898 */
[----:B------:R-:W-:Y:S02]  /*19f80*/  WARPGROUP.DEPBAR.LE gsb0, 0x0 ;  /* 0x00008000000079c5 */ /* 0x000fe40000010000 */
[----:B------:R-:W-:-:S06]  /*19f90*/  WARPGROUP.ARRIVE ;  /* 0x00000000000079c5 */ /* 0x000fcc0000000000 */
        /* <DEDUP_REMOVED lines=184> */
[----:B0-----:R-:W-:Y:S06]  /*1ab20*/  @!P0 BRA `(.L_x_1804) ;  /* 0x0000000000048947 */ /* 0x001fec0003800000 */
[----:B------:R-:W-:Y:S01]  /*1ab30*/  BPT.TRAP 0x1 ;  /* 0x000000040000795c */ /* 0x000fe20000300000 */
.L_x_1804:
[----:B------:R-:W-:Y:S01]  /*1ab40*/  SHF.L.U32 R0, R13, 0x1f, RZ ;  /* 0x0000001f0d007819 */ /* 0x000fe200000006ff */
[----:B-----5:R-:W-:-:S04]  /*1ab50*/  IMAD R13, R5, 0x8, R18 ;  /* 0x00000008050d7824 */ /* 0x020fc800078e0212 */
[----:B------:R0:W1:Y:S01]  /*1ab60*/  SYNCS.PHASECHK.TRANS64.TRYWAIT P1, [R13+URZ+0x30850], R0 ;  /* 0x030850000d0075a7 */ /* 0x000062000802017f */
[----:B------:R-:W-:Y:S05]  /*1ab70*/  @!P0 BRA `(.L_x_1805) ;  /* 0x0000000000048947 */ /* 0x000fea0003800000 */
[----:B------:R-:W-:Y:S01]  /*1ab80*/  BPT.TRAP 0x1 ;  /* 0x000000040000795c */ /* 0x000fe20000300000 */
.L_x_1805:
[----:B------:R-:W-:Y:S04]  /*1ab90*/  BSSY B2, `(.L_x_1806) ;  /* 0x0000004000027945 */ /* 0x000fe80003800000 */
[----:B-1----:R-:W-:Y:S05]  /*1aba0*/  @P1 BRA `(.L_x_1807) ;  /* 0x0000000000081947 */ /* 0x002fea0003800000 */
[----:B------:R-:W1:Y:S02]  /*1abb0*/  SYNCS.PHASECHK.TRANS64.TRYWAIT P1, [R13+URZ+0x30850], R0 ;  /* 0x030850000d0075a7 */ /* 0x000e64000802017f */
[----:B-1----:R-:W-:Y:S05]  /*1abc0*/  @!P1 BRA `(.L_x_1808) ;  /* 0x0000011800409947 */ /* 0x002fea0003800000 */
.L_x_1807:
[----:B------:R-:W-:Y:S05]  /*1abd0*/  BSYNC B2 ;  /* 0x0000000000027941 */ /* 0x000fea0003800000 */
.L_x_1806:
[----:B------:R-:W-:Y:S01]  /*1abe0*/  VIADD R2, R18, 0x400 ;  /* 0x0000040012027836 */ /* 0x000fe20000000000 */
[----:B------:R-:W-:Y:S01]  /*1abf0*/  WARPGROUP.ARRIVE ;  /* 0x00000000000079c5 */ /* 0x000fe20000000000 */
[----:B------:R-:W-:-:S03]  /*1ac00*/  IMAD.MOV.U32 R3, RZ, RZ, 0x40000040 ;  /* 0x40000040ff037424 */ /* 0x000fc600078e00ff */
[----:B------:R-:W-:Y:S02]  /*1ac10*/  SHF.R.U32.HI R2, RZ, 0x4, R2 ;  /* 0x00000004ff027819 */ /* 0x000fe40000011602 */
[----:B------:R-:W-:Y:S01]  /*1ac20*/  R2UR UR7, R3 ;  /* 0x00000000030772ca */ /* 0x000fe200000e0000 */
[----:B------:R-:W-:Y:S01]  /*1ac30*/  IMAD.MOV.U32 R3, RZ, RZ, 0x40000040 ;  /* 0x40000040ff037424 */ /* 0x000fe200078e00ff */
[----:B------:R-:W-:-:S04]  /*1ac40*/  LOP3.LUT R2, R2, 0x3fff, RZ, 0xc0, !PT ;  /* 0x00003fff02027812 */ /* 0x000fc800078ec0ff */
[----:B------:R-:W-:-:S05]  /*1ac50*/  LOP3.LUT R2, R2, 0x2000000, RZ, 0xfc, !PT ;  /* 0x0200000002027812 */ /* 0x000fca00078efcff */
[----:B------:R-:W-:Y:S02]  /*1ac60*/  IMAD R2, R5, 0x800, R2 ;  /* 0x0000080005027824 */ /* 0x000fe400078e0202 */
[----:B------:R-:W-:Y:S02]  /*1ac70*/  IMAD.MOV.U32 R5, RZ, RZ, 0x40000040 ;  /* 0x40000040ff057424 */ /* 0x000fe400078e00ff */
[C---:B------:R-:W-:Y:S01]  /*1ac80*/  VIADD R4, R2.reuse, 0x80 ;  /* 0x0000008002047836 */ /* 0x040fe20000000000 */
[----:B------:R-:W-:-:S13]  /*1ac90*/  R2UR UR6, R2 ;  /* 0x00000000020672ca */ /* 0x000fda00000e0000 */
        /* <DEDUP_REMOVED lines=25> */
.L_x_1809:
[----:B------:R-:W-:Y:S01]  /*1ae30*/  ULDC UR4, c[0x0][0x9d8] ;  /* 0x0002760000047ab9 */ /* 0x000fe20000000800 */
[----:B------:R-:W2:Y:S01]  /*1ae40*/  LDL R186, [R1+0x8] ;  /* 0x0000080001ba7983 */ /* 0x000ea20000100800 */
[----:B01----:R-:W-:Y:S01]  /*1ae50*/  FMUL.FTZ R0, R152, UR4 ;  /* 0x0000000498007c20 */ /* 0x003fe20008410000 */
        /* <DEDUP_REMOVED lines=22> */
[----:B0-----:R-:W-:Y:S01]  /*1afc0*/  FMNMX.FTZ R2, R0, R226, !PT ;  /* 0x000000e200027209 */ /* 0x001fe20007810000 */
        /* <DEDUP_REMOVED lines=16> */
[----:B------:R-:W-:Y:S01]  /*1b0d0*/  ULDC UR4, c[0x0][0x988] ;  /* 0x0002620000047ab9 */ /* 0x000fe20000000800 */
[----:B------:R-:W-:-:S05]  /*1b0e0*/  VIADD R222, R222, 0x30840 ;  /* 0x00030840dede7836 */ /* 0x000fca0000000000 */
[----:B------:R-:W3:Y:S01]  /*1b0f0*/  MUFU.TANH R156, R156 ;  /* 0x0000009c009c7308 */ /* 0x000ee20000002400 */
[----:B0-----:R-:W-:-:S07]  /*1b100*/  FMNMX.FTZ R2, R152, R2, !PT ;  /* 0x0000000298027209 */ /* 0x001fce0007810000 */
[----:B------:R-:W0:Y:S01]  /*1b110*/  MUFU.TANH R157, R157 ;  /* 0x0000009d009d7308 */ /* 0x000e220000002400 */
[----:B-1----:R-:W-:-:S07]  /*1b120*/  FMNMX.FTZ R2, R153, R2, !PT ;  /* 0x0000000299027209 */ /* 0x002fce0007810000 */
[----:B------:R-:W1:Y:S01]  /*1b130*/  MUFU.TANH R160, R160 ;  /* 0x000000a000a07308 */ /* 0x000e620000002400 */
[----:B---3--:R-:W-:-:S07]  /*1b140*/  FMNMX.FTZ R2, R156, R2, !PT ;  /* 0x000000029c027209 */ /* 0x008fce0007810000 */
        /* <DEDUP_REMOVED lines=19> */
[----:B0-----:R-:W-:-:S05]  /*1b280*/  FMNMX.FTZ R4, R176, R4, !PT ;  /* 0x00000004b0047209 */ /* 0x001fca0007810000 */
[----:B------:R-:W0:Y:S02]  /*1b290*/  SHFL.BFLY PT, R2, R4, 0x2, 0x1f ;  /* 0x0c401f0004027f89 */ /* 0x000e2400000e0000 */
[----:B------:R-:W4:Y:S08]  /*1b2a0*/  MUFU.TANH R158, R158 ;  /* 0x0000009e009e7308 */ /* 0x000f300000002400 */
[----:B------:R-:W5:Y:S08]  /*1b2b0*/  MUFU.TANH R159, R159 ;  /* 0x0000009f009f7308 */ /* 0x000f700000002400 */
[----:B------:R-:W5:Y:S01]  /*1b2c0*/  MUFU.TANH R162, R162 ;  /* 0x000000a200a27308 */ /* 0x000f620000002400 */
[----:B0-----:R-:W-:-:S07]  /*1b2d0*/  FMNMX.FTZ R4, R4, R2, !PT ;  /* 0x0000000204047209 */ /* 0x001fce0007810000 */
[----:B------:R-:W0:Y:S01]  /*1b2e0*/  MUFU.TANH R163, R163 ;  /* 0x000000a300a37308 */ /* 0x000e220000002400 */
[----:B------:R-:W1:Y:S07]  /*1b2f0*/  SHFL.BFLY PT, R2, R4, 0x1, 0x1f ;  /* 0x0c201f0004027f89 */ /* 0x000e6e00000e0000 */
[----:B------:R-:W0:Y:S08]  /*1b300*/  MUFU.TANH R166, R166 ;  /* 0x000000a600a67308 */ /* 0x000e300000002400 */
[----:B------:R-:W0:Y:S08]  /*1b310*/  MUFU.TANH R167, R167 ;  /* 0x000000a700a77308 */ /* 0x000e300000002400 */
[----:B------:R-:W0:Y:S01]  /*1b320*/  MUFU.TANH R170, R170 ;  /* 0x000000aa00aa7308 */ /* 0x000e220000002400 */
[----:B-1----:R-:W-:-:S02]  /*1b330*/  FMNMX.FTZ R4, R4, R2, !PT ;  /* 0x0000000204047209 */ /* 0x002fc40007810000 */
[----:B------:R-:W-:-:S05]  /*1b340*/  FMNMX.FTZ R2, R154, R227, !PT ;  /* 0x000000e39a027209 */ /* 0x000fca0007810000 */
[----:B------:R-:W1:Y:S01]  /*1b350*/  MUFU.TANH R171, R171 ;  /* 0x000000ab00ab7308 */ /* 0x000e620000002400 */
[----:B---3--:R-:W-:Y:S01]  /*1b360*/  FMNMX.FTZ R2, R155, R2, !PT ;  /* 0x000000029b027209 */ /* 0x008fe20007810000 */
[----:B------:R-:W-:-:S03]  /*1b370*/  FADD.FTZ R185, -R4, R226 ;  /* 0x000000e204b97221 */ /* 0x000fc60000010100 */
[----:B----4-:R-:W-:-:S03]  /*1b380*/  FMNMX.FTZ R2, R158, R2, !PT ;  /* 0x000000029e027209 */ /* 0x010fc60007810000 */
[----:B------:R-:W3:Y:S01]  /*1b390*/  MUFU.TANH R174, R174 ;  /* 0x000000ae00ae7308 */ /* 0x000ee20000002400 */
[----:B-----5:R-:W-:-:S04]  /*1b3a0*/  FMNMX.FTZ R2, R159, R2, !PT ;  /* 0x000000029f027209 */ /* 0x020fc80007810000 */
[----:B------:R-:W-:-:S03]  /*1b3b0*/  FMNMX.FTZ R2, R162, R2, !PT ;  /* 0x00000002a2027209 */ /* 0x000fc60007810000 */
[----:B------:R-:W4:Y:S01]  /*1b3c0*/  MUFU.TANH R175, R175 ;  /* 0x000000af00af7308 */ /* 0x000f220000002400 */
[----:B0-----:R-:W-:-:S04]  /*1b3d0*/  FMNMX.FTZ R2, R163, R2, !PT ;  /* 0x00000002a3027209 */ /* 0x001fc80007810000 */
[----:B------:R-:W-:-:S03]  /*1b3e0*/  FMNMX.FTZ R2, R166, R2, !PT ;  /* 0x00000002a6027209 */ /* 0x000fc60007810000 */
[----:B------:R-:W0:Y:S01]  /*1b3f0*/  MUFU.TANH R177, R177 ;  /* 0x000000b100b17308 */ /* 0x000e220000002400 */
[----:B------:R-:W-:-:S04]  /*1b400*/  FMNMX.FTZ R2, R167, R2, !PT ;  /* 0x00000002a7027209 */ /* 0x000fc80007810000 */
[----:B------:R-:W-:-:S03]  /*1b410*/  FMNMX.FTZ R2, R170, R2, !PT ;  /* 0x00000002aa027209 */ /* 0x000fc60007810000 */
[----:B------:R-:W5:Y:S01]  /*1b420*/  MUFU.TANH R178, R178 ;  /* 0x000000b200b27308 */ /* 0x000f620000002400 */
[----:B-1----:R-:W-:-:S04]  /*1b430*/  FMNMX.FTZ R2, R171, R2, !PT ;  /* 0x00000002ab027209 */ /* 0x002fc80007810000 */
[----:B---3--:R-:W-:-:S03]  /*1b440*/  FMNMX.FTZ R2, R174, R2, !PT ;  /* 0x00000002ae027209 */ /* 0x008fc60007810000 */
[----:B------:R-:W1:Y:S01]  /*1b450*/  MUFU.TANH R179, R179 ;  /* 0x000000b300b37308 */ /* 0x000e620000002400 */
[----:B----4-:R-:W-:-:S04]  /*1b460*/  FMNMX.FTZ R2, R175, R2, !PT ;  /* 0x00000002af027209 */ /* 0x010fc80007810000 */
[----:B0-----:R-:W-:-:S03]  /*1b470*/  FMNMX.FTZ R2, R177, R2, !PT ;  /* 0x00000002b1027209 */ /* 0x001fc60007810000 */
[----:B------:R-:W0:Y:S01]  /*1b480*/  MUFU.TANH R180, R180 ;  /* 0x000000b400b47308 */ /* 0x000e220000002400 */
[----:B-----5:R-:W-:-:S04]  /*1b490*/  FMNMX.FTZ R2, R178, R2, !PT ;  /* 0x00000002b2027209 */ /* 0x020fc80007810000 */
[----:B-1----:R-:W-:-:S04]  /*1b4a0*/  FMNMX.FTZ R2, R179, R2, !PT ;  /* 0x00000002b3027209 */ /* 0x002fc80007810000 */
[----:B0-----:R-:W-:-:S05]  /*1b4b0*/  FMNMX.FTZ R2, R180, R2, !PT ;  /* 0x00000002b4027209 */ /* 0x001fca0007810000 */
[----:B------:R-:W0:Y:S01]  /*1b4c0*/  SHFL.BFLY PT, R3, R2, 0x2, 0x1f ;  /* 0x0c401f0002037f89 */ /* 0x000e2200000e0000 */
[----:B--2---:R-:W-:Y:S02]  /*1b4d0*/  PRMT R222, R186, 0x654, R222 ;  /* 0x00000654bade7816 */ /* 0x004fe400000000de */
[----:B0-----:R-:W-:Y:S02]  /*1b4e0*/  FMNMX.FTZ R3, R2, R3, !PT ;  /* 0x0000000302037209 */ /* 0x001fe40007810000 */
[----:B------:R0:W-:Y:S03]  /*1b4f0*/  SYNCS.ARRIVE.TRANS64.RED.A1T0 RZ, [R222+URZ], RZ ;  /* 0x000000ffdeff79a7 */ /* 0x0001e6000810043f */
[----:B------:R-:W1:Y:S02]  /*1b500*/  SHFL.BFLY PT, R2, R3, 0x1, 0x1f ;  /* 0x0c201f0003027f89 */ /* 0x000e6400000e0000 */
[----:B-1----:R-:W-:Y:S01]  /*1b510*/  FMNMX.FTZ R3, R3, R2, !PT ;  /* 0x0000000203037209 */ /* 0x002fe20007810000 */
[----:B------:R-:W-:-:S04]  /*1b520*/  IMAD.U32 R2, RZ, RZ, UR4 ;  /* 0x00000004ff027e24 */ /* 0x000fc8000f8e00ff */
[-C--:B------:R-:W-:Y:S01]  /*1b530*/  FMUL.FTZ R181, R4, R2.reuse ;  /* 0x0000000204b57220 */ /* 0x080fe20000410000 */
[----:B------:R-:W-:Y:S01]  /*1b540*/  FADD.FTZ R184, -R3, R227 ;  /* 0x000000e303b87221 */ /* 0x000fe20000010100 */
[-C--:B------:R-:W-:Y:S02]  /*1b550*/  FMUL.FTZ R185, R185, R2.reuse ;  /* 0x00000002b9b97220 */ /* 0x080fe40000410000 */
        /* <DEDUP_REMOVED lines=16> */
[-C--:B------:R-:W-:Y:S01]  /*1b660*/  FMUL.FTZ R181, R3, R2.reuse ;  /* 0x0000000203b57220 */ /* 0x080fe20000410000 */
[-C--:B------:R-:W-:Y:S01]  /*1b670*/  FMUL.FTZ R184, R184, R2.reuse ;  /* 0x00000002b8b87220 */ /* 0x080fe20000410000 */
[----:B------:R-:W-:Y:S02]  /*1b680*/  MUFU.EX2 R12, R185 ;  /* 0x000000b9000c7308 */ /* 0x000fe40000000800 */
        /* <DEDUP_REMOVED lines=14> */
[----:B------:R-:W1:Y:S01]  /*1b770*/  MUFU.EX2 R182, R182 ;  /* 0x000000b600b67308 */ /* 0x000e620000000800 */
[-CC-:B------:R-:W-:Y:S01]  /*1b780*/  FFMA.FTZ R178, R178, R2.reuse, -R181.reuse ;  /* 0x00000002b2b27223 */ /* 0x180fe200000108b5 */
[-CC-:B------:R-:W-:Y:S01]  /*1b790*/  FFMA.FTZ R179, R179, R2.reuse, -R181.reuse ;  /* 0x00000002b3b37223 */ /* 0x180fe200000108b5 */
[----:B------:R-:W-:-:S05]  /*1b7a0*/  FFMA.FTZ R187, R180, R2, -R181 ;  /* 0x00000002b4bb7223 */ /* 0x000fca00000108b5 */
[----:B------:R-:W2:Y:S08]  /*1b7b0*/  MUFU.EX2 R154, R154 ;  /* 0x0000009a009a7308 */ /* 0x000eb00000000800 */
[----:B------:R-:W3:Y:S01]  /*1b7c0*/  MUFU.EX2 R183, R183 ;  /* 0x000000b700b77308 */ /* 0x000ee20000000800 */
[----:B-1----:R-:W-:-:S07]  /*1b7d0*/  FFMA.FTZ R223, R12, R223, R182 ;  /* 0x000000df0cdf7223 */ /* 0x002fce00000100b6 */
[----:B------:R-:W1:Y:S01]  /*1b7e0*/  MUFU.EX2 R155, R155 ;  /* 0x0000009b009b7308 */ /* 0x000e620000000800 */
[----:B--2---:R-:W-:-:S07]  /*1b7f0*/  FFMA.FTZ R221, R0, R221, R154 ;  /* 0x000000dd00dd7223 */ /* 0x004fce000001009a */
[----:B------:R-:W2:Y:S01]  /*1b800*/  MUFU.EX2 R5, R5 ;  /* 0x0000000500057308 */ /* 0x000ea20000000800 */
[----:B---3--:R-:W-:-:S07]  /*1b810*/  FADD.FTZ R180, R183, R223 ;  /* 0x000000dfb7b47221 */ /* 0x008fce0000010000 */
[----:B------:R-:W3:Y:S01]  /*1b820*/  MUFU.EX2 R158, R158 ;  /* 0x0000009e009e7308 */ /* 0x000ee20000000800 */
[----:B-1----:R-:W-:-:S07]  /*1b830*/  FADD.FTZ R181, R155, R221 ;  /* 0x000000dd9bb57221 */ /* 0x002fce0000010000 */
[----:B------:R-:W1:Y:S01]  /*1b840*/  MUFU.EX2 R152, R152 ;  /* 0x0000009800987308 */ /* 0x000e620000000800 */
[----:B--2---:R-:W-:-:S07]  /*1b850*/  FADD.FTZ R180, R5, R180 ;  /* 0x000000b405b47221 */ /* 0x004fce0000010000 */
        /* <DEDUP_REMOVED lines=49> */
[----:B---3--:R-:W-:Y:S01]  /*1bb70*/  FADD.FTZ R181, R179, R181 ;  /* 0x000000b5b3b57221 */ /* 0x008fe20000010000 */
[----:B-1----:R-:W-:-:S03]  /*1bb80*/  FADD.FTZ R223, R176, R180 ;  /* 0x000000b4b0df7221 */ /* 0x002fc60000010000 */
[----:B--2---:R-:W-:Y:S01]  /*1bb90*/  FADD.FTZ R221, R187, R181 ;  /* 0x000000b5bbdd7221 */ /* 0x004fe20000010000 */
[----:B0-----:R-:W-:Y:S06]  /*1bba0*/  @!P0 BRA `(.L_x_1810) ;  /* 0x0000000000048947 */ /* 0x001fec0003800000 */
[----:B------:R-:W-:Y:S01]  /*1bbb0*/  BPT.TRAP 0x1 ;  /* 0x000000040000795c */ /* 0x000fe20000300000 */
.L_x_1810:
[----:B------:R-:W2:Y:S04]  /*1bbc0*/  LDL R181, [R1+0x44] ;  /* 0x0000440001b57983 */ /* 0x000ea80000100800 */
[----:B------:R-:W3:Y:S01]  /*1bbd0*/  LDL.LU R180, [R1+0x4] ;  /* 0x0000040001b47983 */ /* 0x000ee20000300800 */
[----:B------:R-:W-:Y:S01]  /*1bbe0*/  F2FP.BF16.F32.PACK_AB R198, R152, R5 ;  /* 0x0000000598c6723e */ /* 0x000fe200000010ff */
[----:B------:R-:W-:Y:S01]  /*1bbf0*/  VIADD R13, R13, 0x30860 ;  /* 0x000308600d0d7836 */ /* 0x000fe20000000000 */
[----:B------:R-:W-:Y:S01]  /*1bc00*/  F2FP.BF16.F32.PACK_AB R196, R183, R182 ;  /* 0x000000b6b7c4723e */ /* 0x000fe200000010ff */
[----:B------:R-:W-:Y:S01]  /*1bc10*/  IMAD.MOV.U32 R227, RZ, RZ, R3 ;  /* 0x000000ffffe37224 */ /* 0x000fe200078e0003 */
[----:B------:R-:W-:Y:S01]  /*1bc20*/  F2FP.BF16.F32.PACK_AB R197, R155, R154 ;  /* 0x0000009a9bc5723e */ /* 0x000fe200000010ff */
[----:B------:R-:W-:Y:S01]  /*1bc30*/  IMAD.MOV.U32 R226, RZ, RZ, R4 ;  /* 0x000000ffffe27224 */ /* 0x000fe200078e0004 */
[----:B------:R-:W-:Y:S01]  /*1bc40*/  PRMT R13, R186, 0x654, R13 ;  /* 0x00000654ba0d7816 */ /* 0x000fe2000000000d */
[----:B------:R-:W-:Y:S01]  /*1bc50*/  IMAD.MOV.U32 R5, RZ, RZ, R202 ;  /* 0x000000ffff057224 */ /* 0x000fe200078e00ca */
[----:B------:R-:W-:-:S02]  /*1bc60*/  F2FP.BF16.F32.PACK_AB R199, R159, R158 ;  /* 0x0000009e9fc7723e */ /* 0x000fc400000010ff */
[----:B------:R0:W-:Y:S01]  /*1bc70*/  SYNCS.ARRIVE.TRANS64.RED.A1T0 RZ, [R13+URZ], RZ ;  /* 0x000000ff0dff79a7 */ /* 0x0001e2000810043f */
[----:B------:R-:W-:Y:S02]  /*1bc80*/  F2FP.BF16.F32.PACK_AB R192, R156, R153 ;  /* 0x000000999cc0723e */ /* 0x000fe400000010ff */
[----:B------:R-:W-:Y:S02]  /*1bc90*/  F2FP.BF16.F32.PACK_AB R193, R163, R162 ;  /* 0x000000a2a3c1723e */ /* 0x000fe400000010ff */
[----:B------:R-:W-:Y:S02]  /*1bca0*/  F2FP.BF16.F32.PACK_AB R194, R160, R157 ;  /* 0x0000009da0c2723e */ /* 0x000fe400000010ff */
[----:B------:R-:W-:Y:S01]  /*1bcb0*/  F2FP.BF16.F32.PACK_AB R195, R167, R166 ;  /* 0x000000a6a7c3723e */ /* 0x000fe200000010ff */
[----:B0-----:R-:W-:Y:S01]  /*1bcc0*/  IMAD.MOV.U32 R13, RZ, RZ, R203 ;  /* 0x000000ffff0d7224 */ /* 0x001fe200078e00cb */
        /* <DEDUP_REMOVED lines=8> */
[C---:B---3--:R-:W-:Y:S01]  /*1bd50*/  VIADD R152, R180.reuse, 0xffffffff ;  /* 0xffffffffb4987836 */ /* 0x048fe20000000000 */
[----:B--2---:R-:W-:-:S04]  /*1bd60*/  ISETP.GT.AND P1, PT, R180, R181, PT ;  /* 0x000000b5b400720c */ /* 0x004fc80003f24270 */
[----:B------:R0:W-:Y:S09]  /*1bd70*/  STL [R1+0x4], R152 ;  /* 0x0000049801007387 */ /* 0x0001f20000100800 */
[----:B------:R-:W-:Y:S05]  /*1bd80*/  @P1 BRA `(.L_x_1811) ;  /* 0xffffffd800ac1947 */ /* 0x000fea000383ffff */
[----:B------:R-:W-:Y:S05]  /*1bd90*/  BSYNC B1 ;  /* 0x0000000000017941 */ /* 0x000fea0003800000 */
.L_x_1798:
[----:B------:R-:W-:-:S07]  /*1bda0*/  IMAD.MOV.U32 R5, RZ, RZ, R152 ;  /* 0x000000ffff057224 */ /* 0x000fce00078e0098 */
.L_x_1797:
[----:B------:R-:W-:Y:S05]  /*1bdb0*/  BSYNC B0 ;  /* 0x0000000000007941 */ /* 0x000fea0003800000 */
.L_x_1796:
[----:B------:R-:W2:Y:S01]  /*1bdc0*/  LDL R13, [R1+0x64] ;  /* 0x00006400010d7983 */ /* 0x000ea20000100800 */
[----:B------:R-:W-:Y:S01]  /*1bdd0*/  BSSY B0, `(.L_x_1812) ;  /* 0x0000324000007945 */ /* 0x000fe20003800000 */
[----:B--2---:R-:W-:-:S13]  /*1bde0*/  ISETP.GE.AND P1, PT, R5, R13, PT ;  /* 0x0000000d0500720c */ /* 0x004fda0003f26270 */
[----:B------:R-:W-:Y:S05]  /*1bdf0*/  @!P1 BRA `(.L_x_1813) ;  /* 0x0000003000849947 */ /* 0x000fea0003800000 */
[----:B------:R-:W-:Y:S02]  /*1be00*/  IMAD.MOV.U32 R227, RZ, RZ, R3 ;  /* 0x000000ffffe37224 */ /* 0x000fe400078e0003 */
[----:B------:R-:W-:Y:S02]  /*1be10*/  IMAD.MOV.U32 R226, RZ, RZ, R4 ;  /* 0x000000ffffe27224 */ /* 0x000fe400078e0004 */
[----:B------:R-:W-:Y:S02]  /*1be20*/  IMAD.MOV.U32 R222, RZ, RZ, R203 ;  /* 0x000000ffffde7224 */ /* 0x000fe400078e00cb */
[----:B------:R-:W-:-:S07]  /*1be30*/  IMAD.MOV.U32 R13, RZ, RZ, R202 ;  /* 0x000000ffff0d7224 */ /* 0x000fce00078e00ca */
.L_x_1834:
[----:B------:R-:W-:-:S04]  /*1be40*/  ISETP.NE.AND P1, PT, R13, 0x1, PT ;  /* 0x000000010d00780c */ /* 0x000fc80003f25270 */
[----:B------:R-:W-:-:S04]  /*1be50*/  SEL R203, RZ, 0x1, P1 ;  /* 0x00000001ffcb7807 */ /* 0x000fc80000800000 */
[----:B------:R-:W-:Y:S01]  /*1be60*/  LOP3.LUT R203, R222, R203, RZ, 0x3c, !PT ;  /* 0x000000cbdecb7212 */ /* 0x000fe200078e3cff */
[----:B------:R-:W-:Y:S06]  /*1be70*/  @!P0 BRA `(.L_x_1814) ;  /* 0x0000000000048947 */ /* 0x000fec0003800000 */
[----:B------:R-:W-:Y:S01]  /*1be80*/  BPT.TRAP 0x1 ;  /* 0x000000040000795c */ /* 0x000fe20000300000 */
.L_x_1814:
[----:B------:R-:W-:Y:S01]  /*1be90*/  VIADD R202, R13, 0x1 ;  /* 0x000000010dca7836 */ /* 0x000fe20000000000 */
[----:B------:R-:W-:-:S04]  /*1bea0*/  SHF.L.U32 R2, R203, 0x1f, RZ ;  /* 0x0000001fcb027819 */ /* 0x000fc800000006ff */
[----:B------:R-:W-:-:S04]  /*1beb0*/  ISETP.NE.AND P1, PT, R202, 0x2, PT ;  /* 0x00000002ca00780c */ /* 0x000fc80003f25270 */
[----:B------:R-:W-:-:S05]  /*1bec0*/  SEL R202, R202, RZ, P1 ;  /* 0x000000ffcaca7207 */ /* 0x000fca0000800000 */
[----:B------:R-:W-:-:S04]  /*1bed0*/  IMAD R4, R202, 0x8, R18 ;  /* 0x00000008ca047824 */ /* 0x000fc800078e0212 */
[----:B------:R1:W2:Y:S01]  /*1bee0*/  SYNCS.PHASECHK.TRANS64.TRYWAIT P1, [R4+URZ+0x30830], R2 ;  /* 0x03083002040075a7 */ /* 0x0002a2000802017f */
[----:B------:R-:W-:Y:S05]  /*1bef0*/  @!P0 BRA `(.L_x_1815) ;  /* 0x0000000000048947 */ /* 0x000fea0003800000 */
[----:B------:R-:W-:Y:S01]  /*1bf00*/  BPT.TRAP 0x1 ;  /* 0x000000040000795c */ /* 0x000fe20000300000 */
.L_x_1815:
[----:B------:R-:W3:Y:S01]  /*1bf10*/  LDL R3, [R1+0x40] ;  /* 0x0000400001037983 */ /* 0x000ee20000100800 */
[----:B------:R-:W-:Y:S01]  /*1bf20*/  BSSY B1, `(.L_x_1816) ;  /* 0x0000007000017945 */ /* 0x000fe20003800000 */
[----:B---3--:R-:W-:-:S04]  /*1bf30*/  IMAD R156, R202, 0x800, R3 ;  /* 0x00000800ca9c7824 */ /* 0x008fc800078e0203 */
[C---:B------:R-:W-:Y:S02]  /*1bf40*/  VIADD R154, R156.reuse, 0x2 ;  /* 0x000000029c9a7836 */ /* 0x040fe40000000000 */
[----:B------:R-:W-:Y:S01]  /*1bf50*/  VIADD R153, R156, 0x4 ;  /* 0x000000049c997836 */ /* 0x000fe20000000000 */
[----:B--2---:R-:W-:Y:S06]  /*1bf60*/  @P1 BRA `(.L_x_1817) ;  /* 0x0000000000081947 */ /* 0x004fec0003800000 */
[----:B------:R-:W2:Y:S02]  /*1bf70*/  SYNCS.PHASECHK.TRANS64.TRYWAIT P1, [R4+URZ+0x30830], R2 ;  /* 0x03083002040075a7 */ /* 0x000ea4000802017f */
[----:B--2---:R-:W-:Y:S05]  /*1bf80*/  @!P1 BRA `(.L_x_1818) ;  /* 0x0000010400649947 */ /* 0x004fea0003800000 */
.L_x_1817:
[----:B------:R-:W-:Y:S05]  /*1bf90*/  BSYNC B1 ;  /* 0x0000000000017941 */ /* 0x000fea0003800000 */
.L_x_1816:
[----:B------:R-:W-:Y:S04]  /*1bfa0*/  STL.64 [R1+0xd0], R18 ;  /* 0x0000d01201007387 */ /* 0x000fe80000100a00 */
[----:B------:R-:W-:Y:S04]  /*1bfb0*/  STL [R1+0xc8], R13 ;  /* 0x0000c80d01007387 */ /* 0x000fe80000100800 */
[----:B------:R3:W-:Y:S04]  /*1bfc0*/  STL.64 [R1+0xc0], R16 ;  /* 0x0000c01001007387 */ /* 0x0007e80000100a00 */
[----:B---3--:R-:W3:Y:S04]  /*1bfd0*/  LDL.64 R16, [R1+0x30] ;  /* 0x0000300001107983 */ /* 0x008ee80000100a00 */
[----:B------:R4:W-:Y:S04]  /*1bfe0*/  STL.64 [R1+0xb8], R4 ;  /* 0x0000b80401007387 */ /* 0x0009e80000100a00 */
[----:B------:R-:W3:Y:S01]  /*1bff0*/  LDL.64 R18, [R1+0x38] ;  /* 0x0000380001127983 */ /* 0x000ee20000100a00 */
[----:B-12---:R-:W-:-:S05]  /*1c000*/  IMAD.MOV.U32 R2, RZ, RZ, R156 ;  /* 0x000000ffff027224 */ /* 0x006fca00078e009c */
[----:B------:R-:W-:Y:S01]  /*1c010*/  R2UR UR6, R2 ;  /* 0x00000000020672ca */ /* 0x000fe200000e0000 */
[----:B------:R-:W-:Y:S01]  /*1c020*/  IMAD.MOV.U32 R2, RZ, RZ, R154 ;  /* 0x000000ffff027224 */ /* 0x000fe200078e009a */
[----:B----4-:R-:W2:Y:S01]  /*1c030*/  LDL.64 R4, [R1+0x28] ;  /* 0x0000280001047983 */ /* 0x010ea20000100a00 */
[----:B0-----:R-:W-:Y:S02]  /*1c040*/  VIADD R152, R156, 0x6 ;  /* 0x000000069c987836 */ /* 0x001fe40000000000 */
[----:B------:R-:W-:Y:S01]  /*1c050*/  IMAD.MOV.U32 R3, RZ, RZ, 0x40000040 ;  /* 0x40000040ff037424 */ /* 0x000fe200078e00ff */
[----:B------:R-:W-:Y:S01]  /*1c060*/  R2UR UR4, R2 ;  /* 0x00000000020472ca */ /* 0x000fe200000e0000 */
[----:B------:R-:W-:Y:S01]  /*1c070*/  IMAD.MOV.U32 R2, RZ, RZ, R153 ;  /* 0x000000ffff027224 */ /* 0x000fe200078e0099 */
[----:B------:R-:W-:Y:S01]  /*1c080*/  R2UR UR10, R152 ;  /* 0x00000000980a72ca */ /* 0x000fe200000e0000 */
[----:B------:R-:W-:Y:S01]  /*1c090*/  IMAD.MOV.U32 R153, RZ, RZ, 0x40000040 ;  /* 0x40000040ff997424 */ /* 0x000fe200078e00ff */
[----:B------:R-:W-:-:S02]  /*1c0a0*/  R2UR UR7, R3 ;  /* 0x00000000030772ca */ /* 0x000fc400000e0000 */
[----:B------:R-:W-:Y:S01]  /*1c0b0*/  R2UR UR8, R2 ;  /* 0x00000000020872ca */ /* 0x000fe200000e0000 */
[----:B------:R-:W-:Y:S01]  /*1c0c0*/  VIADD R2, R156, 0x200 ;  /* 0x000002009c027836 */ /* 0x000fe20000000000 */
[----:B------:R-:W-:Y:S01]  /*1c0d0*/  R2UR UR11, R153 ;  /* 0x00000000990b72ca */ /* 0x000fe200000e0000 */
[----:B------:R-:W-:Y:S01]  /*1c0e0*/  FMUL.FTZ R24, R24, R12 ;  /* 0x0000000c18187220 */ /* 0x000fe20000410000 */
[C---:B------:R-:W-:Y:S02]  /*1c0f0*/  R2UR UR5, R3.reuse ;  /* 0x00000000030572ca */ /* 0x040fe400000e0000 */
[----:B------:R-:W-:Y:S01]  /*1c100*/  R2UR UR14, R2 ;  /* 0x00000000020e72ca */ /* 0x000fe200000e0000 */
[----:B------:R-:W-:Y:S01]  /*1c110*/  VIADD R2, R156, 0x206 ;  /* 0x000002069c027836 */ /* 0x000fe20000000000 */
[----:B------:R-:W-:-:S04]  /*1c120*/  R2UR UR9, R3 ;  /* 0x00000000030972ca */ /* 0x000fc800000e0000 */
[----:B------:R-:W-:Y:S01]  /*1c130*/  R2UR UR26, R2 ;  /* 0x00000000021a72ca */ /* 0x000fe200000e0000 */
[----:B------:R-:W-:Y:S02]  /*1c140*/  VIADD R2, R156, 0x404 ;  /* 0x000004049c027836 */ /* 0x000fe40000000000 */
[----:B------:R-:W-:-:S03]  /*1c150*/  MOV R152, UR11 ;  /* 0x0000000b00987c02 */ /* 0x000fc60008000f00 */
[----:B------:R-:W-:Y:S01]  /*1c160*/  R2UR UR38, R2 ;  /* 0x00000000022672ca */ /* 0x000fe200000e0000 */
[----:B------:R-:W-:-:S05]  /*1c170*/  VIADD R2, R156, 0x600 ;  /* 0x000006009c027836 */ /* 0x000fca0000000000 */
[----:B------:R-:W-:Y:S01]  /*1c180*/  R2UR UR46, R2 ;  /* 0x00000000022e72ca */ /* 0x000fe200000e0000 */
[----:B------:R-:W-:Y:S01]  /*1c190*/  VIADD R2, R156, 0x606 ;  /* 0x000006069c027836 */ /* 0x000fe20000000000 */
[----:B------:R0:W-:Y:S01]  /*1c1a0*/  STL [R1+0x14], R152 ;  /* 0x0000149801007387 */ /* 0x0001e20000100800 */
[----:B------:R-:W-:Y:S01]  /*1c1b0*/  R2UR UR15, R3 ;  /* 0x00000000030f72ca */ /* 0x000fe200000e0000 */
[-C--:B------:R-:W-:Y:S01]  /*1c1c0*/  FMUL.FTZ R25, R25, R12.reuse ;  /* 0x0000000c19197220 */ /* 0x080fe20000410000 */
[C---:B------:R-:W-:Y:S01]  /*1c1d0*/  R2UR UR27, R3.reuse ;  /* 0x00000000031b72ca */ /* 0x040fe200000e0000 */
[-C--:B------:R-:W-:Y:S01]  /*1c1e0*/  FMUL.FTZ R28, R28, R12.reuse ;  /* 0x0000000c1c1c7220 */ /* 0x080fe20000410000 */
[----:B------:R-:W-:Y:S01]  /*1c1f0*/  R2UR UR39, R3 ;  /* 0x00000000032772ca */ /* 0x000fe200000e0000 */
[-C--:B------:R-:W-:Y:S01]  /*1c200*/  FMUL.FTZ R29, R29, R12.reuse ;  /* 0x0000000c1d1d7220 */ /* 0x080fe20000410000 */
[----:B------:R-:W-:Y:S01]  /*1c210*/  R2UR UR47, R3 ;  /* 0x00000000032f72ca */ /* 0x000fe200000e0000 */
[-C--:B------:R-:W-:Y:S01]  /*1c220*/  FMUL.FTZ R32, R32, R12.reuse ;  /* 0x0000000c20207220 */ /* 0x080fe20000410000 */
[----:B------:R-:W-:Y:S01]  /*1c230*/  R2UR UR58, R2 ;  /* 0x00000000023a72ca */ /* 0x000fe200000e0000 */
[-C--:B------:R-:W-:Y:S01]  /*1c240*/  FMUL.FTZ R33, R33, R12.reuse ;  /* 0x0000000c21217220 */ /* 0x080fe20000410000 */
[----:B------:R-:W-:Y:S01]  /*1c250*/  R2UR UR59, R3 ;  /* 0x00000000033b72ca */ /* 0x000fe200000e0000 */
[-C--:B------:R-:W-:Y:S01]  /*1c260*/  FMUL.FTZ R36, R36, R12.reuse ;  /* 0x0000000c24247220 */ /* 0x080fe20000410000 */
[----:B------:R-:W4:Y:S01]  /*1c270*/  LDL.64 R2, [R1+0x20] ;  /* 0x0000200001027983 */ /* 0x000f220000100a00 */
        /* <DEDUP_REMOVED lines=56> */
[----:B------:R-:W-:-:S02]  /*1c600*/  FMUL.FTZ R149, R149, R12 ;  /* 0x0000000c95957220 */ /* 0x000fc40000410000 */
[----:B------:R-:W4:Y:S01]  /*1c610*/  LDL.LU R12, [R1+0x14] ;  /* 0x00001400010c7983 */ /* 0x000f220000300800 */
[C---:B------:R-:W-:Y:S02]  /*1c620*/  VIADD R154, R156.reuse, 0x204 ;  /* 0x000002049c9a7836 */ /* 0x040fe40000000000 */
[----:B0-----:R-:W-:-:S03]  /*1c630*/  VIADD R152, R156, 0x202 ;  /* 0x000002029c987836 */ /* 0x001fc60000000000 */
[----:B------:R-:W-:Y:S01]  /*1c640*/  R2UR UR22, R154 ;  /* 0x000000009a1672ca */ /* 0x000fe200000e0000 */
[----:B------:R-:W-:Y:S01]  /*1c650*/  VIADD R154, R156, 0x400 ;  /* 0x000004009c9a7836 */ /* 0x000fe20000000000 */
[----:B------:R-:W-:Y:S01]  /*1c660*/  R2UR UR18, R152 ;  /* 0x00000000981272ca */ /* 0x000fe200000e0000 */
[----:B------:R-:W-:-:S03]  /*1c670*/  VIADD R152, R156, 0x402 ;  /* 0x000004029c987836 */ /* 0x000fc60000000000 */
[----:B------:R-:W-:Y:S01]  /*1c680*/  R2UR UR30, R154 ;  /* 0x000000009a1e72ca */ /* 0x000fe200000e0000 */
[----:B------:R-:W-:Y:S01]  /*1c690*/  VIADD R154, R156, 0x406 ;  /* 0x000004069c9a7836 */ /* 0x000fe20000000000 */
[----:B------:R-:W-:Y:S01]  /*1c6a0*/  MOV R13, UR10 ;  /* 0x0000000a000d7c02 */ /* 0x000fe20008000f00 */
[----:B------:R-:W-:Y:S01]  /*1c6b0*/  UMOV UR10, UR4 ;  /* 0x00000004000a7c82 */ /* 0x000fe20008000000 */
[----:B------:R-:W-:Y:S01]  /*1c6c0*/  UMOV UR11, UR5 ;  /* 0x00000005000b7c82 */ /* 0x000fe20008000000 */
[----:B------:R-:W-:Y:S01]  /*1c6d0*/  R2UR UR34, R152 ;  /* 0x00000000982272ca */ /* 0x000fe200000e0000 */
[----:B------:R-:W-:Y:S01]  /*1c6e0*/  IMAD.MOV.U32 R155, RZ, RZ, 0x40000040 ;  /* 0x40000040ff9b7424 */ /* 0x000fe200078e00ff */
[----:B------:R-:W-:Y:S01]  /*1c6f0*/  R2UR UR42, R154 ;  /* 0x000000009a2a72ca */ /* 0x000fe200000e0000 */
[----:B------:R-:W-:Y:S01]  /*1c700*/  VIADD R154, R156, 0x602 ;  /* 0x000006029c9a7836 */ /* 0x000fe20000000000 */
[----:B------:R-:W-:Y:S01]  /*1c710*/  R2UR UR4, R6 ;  /* 0x00000000060472ca */ /* 0x000fe200000e0000 */
[----:B------:R-:W-:Y:S01]  /*1c720*/  VIADD R152, R156, 0x604 ;  /* 0x000006049c987836 */ /* 0x000fe20000000000 */
[----:B------:R-:W-:-:S02]  /*1c730*/  R2UR UR5, R7 ;  /* 0x00000000070572ca */ /* 0x000fc400000e0000 */
[----:B------:R-:W-:Y:S02]  /*1c740*/  R2UR UR19, R153 ;  /* 0x00000000991372ca */ /* 0x000fe400000e0000 */
[C---:B------:R-:W-:Y:S02]  /*1c750*/  R2UR UR23, R155.reuse ;  /* 0x000000009b1772ca */ /* 0x040fe400000e0000 */
[----:B------:R-:W-:Y:S02]  /*1c760*/  R2UR UR31, R155 ;  /* 0x000000009b1f72ca */ /* 0x000fe400000e0000 */
[----:B------:R-:W-:Y:S02]  /*1c770*/  R2UR UR35, R153 ;  /* 0x00000000992372ca */ /* 0x000fe400000e0000 */
[----:B------:R-:W-:Y:S02]  /*1c780*/  R2UR UR43, R155 ;  /* 0x000000009b2b72ca */ /* 0x000fe400000e0000 */
[----:B------:R-:W-:-:S02]  /*1c790*/  R2UR UR50, R154 ;  /* 0x000000009a3272ca */ /* 0x000fc400000e0000 */
[----:B------:R-:W-:Y:S02]  /*1c7a0*/  R2UR UR51, R155 ;  /* 0x000000009b3372ca */ /* 0x000fe400000e0000 */
[----:B------:R-:W-:Y:S02]  /*1c7b0*/  R2UR UR54, R152 ;  /* 0x00000000983672ca */ /* 0x000fe400000e0000 */
[----:B------:R-:W-:Y:S02]  /*1c7c0*/  R2UR UR55, R153 ;  /* 0x00000000993772ca */ /* 0x000fe400000e0000 */
[----:B------:R-:W-:-:S06]  /*1c7d0*/  WARPGROUP.ARRIVE ;  /* 0x00000000000079c5 */ /* 0x000fcc0000000000 */
[----:B------:R-:W-:Y:S01]  /*1c7e0*/  HGMMA.64x64x16.F32.BF16 R152, gdesc[UR4], RZ, !UPT, gsb0 ;  /* 0x00e00000049879f0 */ /* 0x000fe2000c0018ff */
[----:B------:R-:W-:Y:S01]  /*1c7f0*/  UMOV UR6, UR8 ;  /* 0x0000000800067c82 */ /* 0x000fe20008000000 */
[----:B------:R-:W-:Y:S01]  /*1c800*/  UMOV UR7, UR9 ;  /* 0x0000000900077c82 */ /* 0x000fe20008000000 */
[----:B------:R-:W-:Y:S02]  /*1c810*/  WARPGROUP.DEPBAR.LE gsb0, 0x0 ;  /* 0x00008000000079c5 */ /* 0x000fe40000010000 */
[----:B------:R-:W-:Y:S01]  /*1c820*/  WARPGROUP.ARRIVE ;  /* 0x00000000000079c5 */ /* 0x000fe20000000000 */
[----:B---3--:R-:W-:Y:S02]  /*1c830*/  R2UR UR8, R18 ;  /* 0x00000000120872ca */ /* 0x008fe400000e0000 */
[----:B------:R-:W-:Y:S02]  /*1c840*/  R2UR UR9, R19 ;  /* 0x00000000130972ca */ /* 0x000fe400000e0000 */
[----:B------:R-:W-:Y:S01]  /*1c850*/  R2UR UR4, R16 ;  /* 0x00000000100472ca */ /* 0x000fe200000e0000 */
[----:B------:R0:W5:Y:S10]  /*1c860*/  LDL.LU.64 R18, [R1+0xd0] ;  /* 0x0000d00001127983 */ /* 0x0001740000300a00 */
[----:B------:R-:W-:Y:S01]  /*1c870*/  HGMMA.64x64x16.F32.BF16 R152, gdesc[UR8], R152, gsb0 ;  /* 0x00e00000089879f0 */ /* 0x000fe20008001898 */
[----:B------:R-:W-:-:S02]  /*1c880*/  R2UR UR5, R17 ;  /* 0x00000000110572ca */ /* 0x000fc400000e0000 */
[----:B------:R-:W-:Y:S02]  /*1c890*/  WARPGROUP.DEPBAR.LE gsb0, 0x0 ;  /* 0x00008000000079c5 */ /* 0x000fe40000010000 */
[----:B------:R-:W-:-:S09]  /*1c8a0*/  WARPGROUP.ARRIVE ;  /* 0x00000000000079c5 */ /* 0x000fd20000000000 */
[----:B------:R-:W-:Y:S01]  /*1c8b0*/  HGMMA.64x64x16.F32.BF16 R152, gdesc[UR4], R152, gsb0 ;  /* 0x00e00000049879f0 */ /* 0x000fe20008001898 */
[----:B------:R-:W-:Y:S02]  /*1c8c0*/  R2UR UR10, R13 ;  /* 0x000000000d0a72ca */ /* 0x000fe400000e0000 */
[----:B--2---:R-:W-:Y:S01]  /*1c8d0*/  R2UR UR8, R4 ;  /* 0x00000000040872ca */ /* 0x004fe200000e0000 */
[----:B------:R0:W5:Y:S01]  /*1c8e0*/  LDL.LU R13, [R1+0xc8] ;  /* 0x0000c800010d7983 */ /* 0x0001620000300800 */
[----:B------:R-:W-:Y:S02]  /*1c8f0*/  R2UR UR9, R5 ;  /* 0x00000000050972ca */ /* 0x000fe400000e0000 */
[----:B----4-:R-:W-:Y:S01]  /*1c900*/  R2UR UR12, R2 ;  /* 0x00000000020c72ca */ /* 0x010fe200000e0000 */
[----:B------:R0:W5:Y:S01]  /*1c910*/  LDL.LU.64 R16, [R1+0xc0] ;  /* 0x0000c00001107983 */ /* 0x0001620000300a00 */
[----:B------:R-:W-:Y:S02]  /*1c920*/  R2UR UR13, R3 ;  /* 0x00000000030d72ca */ /* 0x000fe400000e0000 */
[----:B------:R-:W-:Y:S01]  /*1c930*/  R2UR UR16, R216 ;  /* 0x00000000d81072ca */ /* 0x000fe200000e0000 */
[----:B------:R0:W5:Y:S01]  /*1c940*/  LDL.LU.64 R4, [R1+0xb8] ;  /* 0x0000b80001047983 */ /* 0x0001620000300a00 */
[----:B------:R-:W-:Y:S01]  /*1c950*/  R2UR UR11, R12 ;  /* 0x000000000c0b72ca */ /* 0x000fe200000e0000 */
[----:B------:R-:W-:-:S02]  /*1c960*/  WARPGROUP.DEPBAR.LE gsb0, 0x0 ;  /* 0x00008000000079c5 */ /* 0x000fc40000010000 */
[----:B------:R-:W-:-:S10]  /*1c970*/  WARPGROUP.ARRIVE ;  /* 0x00000000000079c5 */ /* 0x000fd40000000000 */
        /* <DEDUP_REMOVED lines=123> */
[----:B0-----:R-:W-:Y:S05]  /*1d130*/  @!P0 BRA `(.L_x_1819) ;  /* 0x0000000000048947 */ /* 0x001fea0003800000 */
[----:B------:R-:W-:Y:S01]  /*1d140*/  BPT.TRAP 0x1 ;  /* 0x000000040000795c */ /* 0x000fe20000300000 */
.L_x_1819:
[----:B------:R-:W-:Y:S01]  /*1d150*/  SHF.L.U32 R0, R222, 0x1f, RZ ;  /* 0x0000001fde007819 */ /* 0x000fe200000006ff */
[----:B-----5:R-:W-:-:S04]  /*1d160*/  IMAD R222, R13, 0x8, R18 ;  /* 0x000000080dde7824 */ /* 0x020fc800078e0212 */
[----:B------:R0:W1:Y:S01]  /*1d170*/  SYNCS.PHASECHK.TRANS64.TRYWAIT P1, [R222+URZ+0x30850], R0 ;  /* 0x03085000de0075a7 */ /* 0x000062000802017f */
[----:B------:R-:W-:Y:S05]  /*1d180*/  @!P0 BRA `(.L_x_1820) ;  /* 0x0000000000048947 */ /* 0x000fea0003800000 */
[----:B------:R-:W-:Y:S01]  /*1d190*/  BPT.TRAP 0x1 ;  /* 0x000000040000795c */ /* 0x000fe20000300000 */
.L_x_1820:
[----:B------:R-:W-:Y:S04]  /*1d1a0*/  BSSY B1, `(.L_x_1821) ;  /* 0x0000004000017945 */ /* 0x000fe80003800000 */
[----:B-1----:R-:W-:Y:S05]  /*1d1b0*/  @P1 BRA `(.L_x_1822) ;  /* 0x0000000000081947 */ /* 0x002fea0003800000 */
[----:B------:R-:W1:Y:S02]  /*1d1c0*/  SYNCS.PHASECHK.TRANS64.TRYWAIT P1, [R222+URZ+0x30850], R0 ;  /* 0x03085000de0075a7 */ /* 0x000e64000802017f */
[----:B-1----:R-:W-:Y:S05]  /*1d1d0*/  @!P1 BRA `(.L_x_1823) ;  /* 0x000000f000e49947 */ /* 0x002fea0003800000 */
.L_x_1822:
[----:B------:R-:W-:Y:S05]  /*1d1e0*/  BSYNC B1 ;  /* 0x0000000000017941 */ /* 0x000fea0003800000 */
.L_x_1821:
        /* <DEDUP_REMOVED lines=37> */
.L_x_1824:
[----:B------:R-:W2:Y:S01]  /*1d440*/  LDL R2, [R1] ;  /* 0x0000000001027983 */ /* 0x000ea20000100800 */
[----:B------:R-:W3:Y:S03]  /*1d450*/  LDC R3, c[0x0][0x448] ;  /* 0x00011200ff037b82 */ /* 0x000ee60000000800 */
[----:B------:R-:W4:Y:S01]  /*1d460*/  LDL R12, [R1+0x48] ;  /* 0x00004800010c7983 */ /* 0x000f220000100800 */
[----:B------:R-:W-:-:S03]  /*1d470*/  ULDC UR5, c[0x0][0x9d8] ;  /* 0x0002760000057ab9 */ /* 0x000fc60000000800 */
[----:B01----:R-:W4:Y:S01]  /*1d480*/  LDL R0, [R1+0x60] ;  /* 0x0000600001007983 */ /* 0x003f220000100800 */
[----:B------:R-:W0:Y:S03]  /*1d490*/  LDC R187, c[0x0][0x9e4] ;  /* 0x00027900ffbb7b82 */ /* 0x000e260000000800 */
[----:B------:R-:W5:Y:S04]  /*1d4a0*/  LDL R188, [R1+0x8] ;  /* 0x0000080001bc7983 */ /* 0x000f680000100800 */
[----:B------:R-:W5:Y:S01]  /*1d4b0*/  LDL R189, [R1+0xc] ;  /* 0x00000c0001bd7983 */ /* 0x000f620000100800 */
[----:B---3--:R-:W-:-:S13]  /*1d4c0*/  ISETP.NE.AND P1, PT, R3, 0x1, PT ;  /* 0x000000010300780c */ /* 0x008fda0003f25270 */
[----:B------:R-:W1:Y:S01]  /*1d4d0*/  @P1 LDC R3, c[0x0][0x44c] ;  /* 0x00011300ff031b82 */ /* 0x000e620000000800 */
[----:B------:R-:W-:Y:S02]  /*1d4e0*/  VIADD R4, R4, 0x30840 ;  /* 0x0003084004047836 */ /* 0x000fe40000000000 */
        /* <DEDUP_REMOVED lines=11> */
[----:B0-----:R-:W-:Y:S01]  /*1d5a0*/  ISETP.GE.AND P5, PT, R187, 0x1, PT ;  /* 0x00000001bb00780c */ /* 0x001fe20003fa6270 */
[----:B------:R-:W0:Y:S08]  /*1d5b0*/  MUFU.TANH R13, R13 ;  /* 0x0000000d000d7308 */ /* 0x000e300000002400 */
[----:B------:R-:W3:Y:S08]  /*1d5c0*/  MUFU.TANH R155, R155 ;  /* 0x0000009b009b7308 */ /* 0x000ef00000002400 */
        /* <DEDUP_REMOVED lines=11> */
[----:B----4-:R-:W-:-:S04]  /*1d680*/  IMAD.IADD R0, R0, 0x1, R12 ;  /* 0x0000000100007824 */ /* 0x010fc800078e020c */
[----:B-1----:R-:W-:Y:S01]  /*1d690*/  @P1 IMAD.HI.U32 R3, R0, R3, RZ ;  /* 0x0000000300031227 */ /* 0x002fe200078e00ff */
[----:B-----5:R-:W-:-:S03]  /*1d6a0*/  PRMT R4, R188, 0x654, R4 ;  /* 0x00000654bc047816 */ /* 0x020fc60000000004 */
[----:B------:R-:W-:Y:S01]  /*1d6b0*/  FMUL.FTZ R12, R153, UR5 ;  /* 0x00000005990c7c20 */ /* 0x000fe20008410000 */
[----:B------:R-:W-:Y:S01]  /*1d6c0*/  FMUL.FTZ R153, R157, UR5 ;  /* 0x000000059d997c20 */ /* 0x000fe20008410000 */
[----:B------:R-:W-:Y:S01]  /*1d6d0*/  FMUL.FTZ R157, R161, UR5 ;  /* 0x00000005a19d7c20 */ /* 0x000fe20008410000 */
[----:B------:R1:W-:Y:S01]  /*1d6e0*/  SYNCS.ARRIVE.TRANS64.RED.A1T0 RZ, [R4+URZ], RZ ;  /* 0x000000ff04ff79a7 */ /* 0x0003e2000810043f */
[----:B------:R-:W-:Y:S01]  /*1d6f0*/  FMUL.FTZ R161, R163, UR5 ;  /* 0x00000005a3a17c20 */ /* 0x000fe20008410000 */
[----:B------:R-:W-:Y:S01]  /*1d700*/  FMUL.FTZ R163, R165, UR5 ;  /* 0x00000005a5a37c20 */ /* 0x000fe20008410000 */
[----:B--2---:R-:W-:Y:S01]  /*1d710*/  @P1 SHF.R.U32.HI R0, RZ, R2, R3 ;  /* 0x00000002ff001219 */ /* 0x004fe20000011603 */
[----:B------:R-:W-:Y:S01]  /*1d720*/  FMUL.FTZ R2, R152, UR5 ;  /* 0x0000000598027c20 */ /* 0x000fe20008410000 */
[----:B------:R-:W-:Y:S01]  /*1d730*/  FMUL.FTZ R152, R156, UR5 ;  /* 0x000000059c987c20 */ /* 0x000fe20008410000 */
[----:B------:R-:W-:Y:S01]  /*1d740*/  FMUL.FTZ R156, R160, UR5 ;  /* 0x00000005a09c7c20 */ /* 0x000fe20008410000 */
[----:B------:R-:W-:Y:S01]  /*1d750*/  FMUL.FTZ R160, R162, UR5 ;  /* 0x00000005a2a07c20 */ /* 0x000fe20008410000 */
[----:B------:R-:W2:Y:S01]  /*1d760*/  SHFL.IDX PT, R186, R0, RZ, 0x1c1f ;  /* 0x001c1fff00ba7589 */ /* 0x000ea200000e0000 */
[----:B-1----:R-:W-:-:S02]  /*1d770*/  IMAD.SHL.U32 R4, R5, 0x40, RZ ;  /* 0x0000004005047824 */ /* 0x002fc400078e00ff */
        /* <DEDUP_REMOVED lines=13> */
[----:B------:R-:W1:Y:S01]  /*1d850*/  MUFU.TANH R2, R2 ;  /* 0x0000000200027308 */ /* 0x000e620000002400 */
[----:B------:R-:W-:Y:S01]  /*1d860*/  ULDC UR5, c[0x0][0x9e0] ;  /* 0x0002780000057ab9 */ /* 0x000fe20000000800 */
[----:B------:R-:W-:-:S06]  /*1d870*/  IMAD R158, R189, -0x2, R158 ;  /* 0xfffffffebd9e7824 */ /* 0x000fcc00078e029e */
[----:B------:R-:W4:Y:S01]  /*1d880*/  MUFU.TANH R12, R12 ;  /* 0x0000000c000c7308 */ /* 0x000f220000002400 */
[----:B------:R-:W-:-:S07]  /*1d890*/  IADD3 R158, -R218, R158, R220 ;  /* 0x0000009eda9e7210 */ /* 0x000fce0007ffe1dc */
        /* <DEDUP_REMOVED lines=19> */
[----:B------:R-:W-:-:S02]  /*1d9d0*/  VIADD R183, R158, UR5 ;  /* 0x000000059eb77c36 */ /* 0x000fc40008000000 */
[----:B------:R-:W-:Y:S02]  /*1d9e0*/  VIADD R182, R158, UR4 ;  /* 0x000000049eb67c36 */ /* 0x000fe40008000000 */
[--C-:B--2---:R-:W-:Y:S02]  /*1d9f0*/  IMAD.IADD R181, R183, 0x1, R186.reuse ;  /* 0x00000001b7b57824 */ /* 0x104fe400078e02ba */
[----:B------:R-:W-:Y:S01]  /*1da00*/  IMAD.IADD R180, R182, 0x1, R186 ;  /* 0x00000001b6b47824 */ /* 0x000fe200078e02ba */
[----:B-1-34-:R-:W-:Y:S06]  /*1da10*/  @!P5 BRA `(.L_x_1825) ;  /* 0x000000000060d947 */ /* 0x01afec0003800000 */
        /* <DEDUP_REMOVED lines=13> */
.L_x_1827:
[----:B------:R-:W-:Y:S02]  /*1daf0*/  ULDC UR4, c[0x0][0x9e4] ;  /* 0x0002790000047ab9 */ /* 0x000fe40000000800 */
[----:B------:R-:W-:-:S05]  /*1db00*/  IMAD.U32 R187, RZ, RZ, UR4 ;  /* 0x00000004ffbb7e24 */ /* 0x000fca000f8e00ff */
[----:B------:R-:W-:-:S13]  /*1db10*/  ISETP.NE.AND P1, PT, R187, 0x1, PT ;  /* 0x00000001bb00780c */ /* 0x000fda0003f25270 */
[----:B------:R-:W1:Y:S02]  /*1db20*/  @P1 LDC.64 R158, c[0x0][0x9e8] ;  /* 0x00027a00ff9e1b82 */ /* 0x000e640000000a00 */
[----:B-1----:R-:W-:-:S05]  /*1db30*/  @P1 IMAD.HI.U32 R158, R186, R158, RZ ;  /* 0x0000009eba9e1227 */ /* 0x002fca00078e00ff */
[----:B------:R-:W-:-:S07]  /*1db40*/  @P1 SHF.R.U32.HI R186, RZ, R159, R158 ;  /* 0x0000009fffba1219 */ /* 0x000fce000001169e */
.L_x_1828:
[----:B------:R-:W-:Y:S05]  /*1db50*/  BSYNC B1 ;  /* 0x0000000000017941 */ /* 0x000fea0003800000 */
.L_x_1826:
[----:B------:R-:W-:-:S04]  /*1db60*/  IMAD R186, R186, R187, -R4 ;  /* 0x000000bbbaba7224 */ /* 0x000fc800078e0a04 */
[----:B------:R-:W-:-:S05]  /*1db70*/  IMAD R186, R189, -0x2, R186 ;  /* 0xfffffffebdba7824 */ /* 0x000fca00078e02ba */
[----:B------:R-:W-:Y:S02]  /*1db80*/  VIMNMX R180, R180, R186, !PT ;  /* 0x000000bab4b47248 */ /* 0x000fe40007fe0100 */
[----:B------:R-:W-:-:S07]  /*1db90*/  VIADDMNMX R181, R186, R187, R181, PT ;  /* 0x000000bbbab57246 */ /* 0x000fce00038001b5 */
.L_x_1825:
[----:B------:R-:W-:Y:S01]  /*1dba0*/  ISETP.GT.AND P1, PT, R5, -0x1, PT ;  /* 0xffffffff0500780c */ /* 0x000fe20003f24270 */
[----:B------:R-:W1:Y:S03]  /*1dbb0*/  SHFL.IDX PT, R0, R0, 0x1, 0x1c1f ;  /* 0x003c1f0000007f89 */ /* 0x000e6600000e0000 */
        /* <DEDUP_REMOVED lines=10> */
[----:B0-----:R-:W-:Y:S01]  /*1dc60*/  FSEL R159, R152, -INF , !P2 ;  /* 0xff800000989f7808 */ /* 0x001fe20005000000 */
[--C-:B-1----:R-:W-:Y:S01]  /*1dc70*/  IMAD.IADD R183, R183, 0x1, R0.reuse ;  /* 0x00000001b7b77824 */ /* 0x102fe200078e0200 */
        /* <DEDUP_REMOVED lines=52> */
.L_x_1831:
[----:B------:R-:W-:Y:S02]  /*1dfc0*/  ULDC UR4, c[0x0][0x9e4] ;  /* 0x0002790000047ab9 */ /* 0x000fe40000000800 */
[----:B------:R-:W-:-:S05]  /*1dfd0*/  IMAD.U32 R2, RZ, RZ, UR4 ;  /* 0x00000004ff027e24 */ /* 0x000fca000f8e00ff */
[----:B------:R-:W-:-:S13]  /*1dfe0*/  ISETP.NE.AND P2, PT, R2, 0x1, PT ;  /* 0x000000010200780c */ /* 0x000fda0003f45270 */
[----:B------:R-:W0:Y:S02]  /*1dff0*/  @P2 LDC.64 R152, c[0x0][0x9e8] ;  /* 0x00027a00ff982b82 */ /* 0x000e240000000a00 */
[----:B0-----:R-:W-:-:S05]  /*1e000*/  @P2 IMAD.HI.U32 R152, R0, R152, RZ ;  /* 0x0000009800982227 */ /* 0x001fca00078e00ff */
[----:B------:R-:W-:-:S07]  /*1e010*/  @P2 SHF.R.U32.HI R0, RZ, R153, R152 ;  /* 0x00000099ff002219 */ /* 0x000fce0000011698 */
.L_x_1832:
[----:B------:R-:W-:Y:S05]  /*1e020*/  BSYNC B1 ;  /* 0x0000000000017941 */ /* 0x000fea0003800000 */
.L_x_1830:
[----:B------:R-:W-:-:S04]  /*1e030*/  IMAD R0, R0, R2, -R4 ;  /* 0x0000000200007224 */ /* 0x000fc800078e0a04 */
[----:B------:R-:W-:-:S05]  /*1e040*/  IMAD R0, R189, -0x2, R0 ;  /* 0xfffffffebd007824 */ /* 0x000fca00078e0200 */
[----:B------:R-:W-:Y:S02]  /*1e050*/  VIMNMX R182, R182, R0, !PT ;  /* 0x00000000b6b67248 */ /* 0x000fe40007fe0100 */
[----:B------:R-:W-:-:S07]  /*1e060*/  VIADDMNMX R183, R0, R2, R183, PT ;  /* 0x0000000200b77246 */ /* 0x000fce00038001b7 */
.L_x_1829:
        /* <DEDUP_REMOVED lines=28> */
[C---:B------:R-:W-:Y:S02]  /*1e230*/  ISETP.LT.OR P2, PT, R183.reuse, 0x11, P2 ;  /* 0x00000011b700780c */ /* 0x040fe40001741670 */
[----:B------:R-:W-:Y:S02]  /*1e240*/  ISETP.LT.OR P3, PT, R183, 0x12, P3 ;  /* 0x00000012b700780c */ /* 0x000fe40001f61670 */
[----:B------:R-:W-:-:S02]  /*1e250*/  LOP3.LUT R22, R22, 0xffff7fff, RZ, 0xc0, !PT ;  /* 0xffff7fff16167812 */ /* 0x000fc400078ec0ff */
[----:B------:R-:W-:Y:S02]  /*1e260*/  FMNMX.FTZ R0, R178, R0, !PT ;  /* 0x00000000b2007209 */ /* 0x000fe40007810000 */
[----:B------:R-:W-:Y:S02]  /*1e270*/  FSEL R155, R155, -INF , !P4 ;  /* 0xff8000009b9b7808 */ /* 0x000fe40006000000 */
[----:B------:R-:W-:Y:S02]  /*1e280*/  FSEL R160, R160, -INF , !P2 ;  /* 0xff800000a0a07808 */ /* 0x000fe40005000000 */
[----:B------:R-:W-:Y:S02]  /*1e290*/  FSEL R161, R161, -INF , !P3 ;  /* 0xff800000a1a17808 */ /* 0x000fe40005800000 */
[C---:B------:R-:W-:Y:S02]  /*1e2a0*/  ISETP.GT.AND P4, PT, R182.reuse, 0x18, P1 ;  /* 0x00000018b600780c */ /* 0x040fe40000f84270 */
[----:B------:R-:W-:-:S02]  /*1e2b0*/  ISETP.GT.AND P2, PT, R182, 0x19, P1 ;  /* 0x00000019b600780c */ /* 0x000fc40000f44270 */
[----:B------:R-:W-:Y:S02]  /*1e2c0*/  ISETP.GT.AND P3, PT, R182, 0x20, P1 ;  /* 0x00000020b600780c */ /* 0x000fe40000f64270 */
[----:B------:R-:W-:Y:S02]  /*1e2d0*/  @P0 LOP3.LUT R22, R22, 0x8000, RZ, 0xfc, !PT ;  /* 0x0000800016160812 */ /* 0x000fe400078efcff */
[----:B------:R-:W-:Y:S02]  /*1e2e0*/  ISETP.GT.AND P0, PT, R182, RZ, P1 ;  /* 0x000000ffb600720c */ /* 0x000fe40000f04270 */
[----:B------:R-:W-:Y:S02]  /*1e2f0*/  FMNMX.FTZ R0, R179, R0, !PT ;  /* 0x00000000b3007209 */ /* 0x000fe40007810000 */
[C---:B------:R-:W-:Y:S02]  /*1e300*/  ISETP.LT.OR P4, PT, R183.reuse, 0x19, P4 ;  /* 0x00000019b700780c */ /* 0x040fe40002781670 */
[C---:B------:R-:W-:Y:S01]  /*1e310*/  ISETP.LT.OR P2, PT, R183.reuse, 0x1a, P2 ;  /* 0x0000001ab700780c */ /* 0x040fe20001741670 */
[----:B------:R-:W0:Y:S01]  /*1e320*/  SHFL.BFLY PT, R2, R0, 0x2, 0x1f ;  /* 0x0c401f0000027f89 */ /* 0x000e2200000e0000 */
[----:B------:R-:W-:-:S02]  /*1e330*/  ISETP.LT.OR P3, PT, R183, 0x21, P3 ;  /* 0x00000021b700780c */ /* 0x000fc40001f61670 */
[----:B------:R-:W-:Y:S02]  /*1e340*/  FSEL R164, R164, -INF , !P4 ;  /* 0xff800000a4a47808 */ /* 0x000fe40006000000 */
[----:B------:R-:W-:Y:S02]  /*1e350*/  FSEL R165, R165, -INF , !P2 ;  /* 0xff800000a5a57808 */ /* 0x000fe40005000000 */
[----:B------:R-:W-:Y:S02]  /*1e360*/  FSEL R168, R168, -INF , !P3 ;  /* 0xff800000a8a87808 */ /* 0x000fe40005800000 */
[C---:B------:R-:W-:Y:S02]  /*1e370*/  ISETP.GT.AND P2, PT, R182.reuse, 0x28, P1 ;  /* 0x00000028b600780c */ /* 0x040fe40000f44270 */
[C---:B------:R-:W-:Y:S02]  /*1e380*/  ISETP.GT.AND P3, PT, R182.reuse, 0x29, P1 ;  /* 0x00000029b600780c */ /* 0x040fe40000f64270 */
[----:B------:R-:W-:-:S02]  /*1e390*/  ISETP.GT.AND P4, PT, R182, 0x30, P1 ;  /* 0x00000030b600780c */ /* 0x000fc40000f84270 */
[C---:B------:R-:W-:Y:S02]  /*1e3a0*/  ISETP.GT.AND P5, PT, R182.reuse, 0x31, P1 ;  /* 0x00000031b600780c */ /* 0x040fe40000fa4270 */
[----:B------:R-:W-:Y:S02]  /*1e3b0*/  ISETP.GT.AND P6, PT, R182, 0x38, P1 ;  /* 0x00000038b600780c */ /* 0x000fe40000fc4270 */
[----:B------:R-:W-:Y:S02]  /*1e3c0*/  LOP3.LUT R22, R22, 0xfffffff7, RZ, 0xc0, !PT ;  /* 0xfffffff716167812 */ /* 0x000fe400078ec0ff */
[----:B------:R-:W-:Y:S02]  /*1e3d0*/  ISETP.GT.AND P1, PT, R182, 0x39, P1 ;  /* 0x00000039b600780c */ /* 0x000fe40000f24270 */
[----:B------:R-:W-:Y:S02]  /*1e3e0*/  @P0 LOP3.LUT R22, R22, 0x8, RZ, 0xfc, !PT ;  /* 0x0000000816160812 */ /* 0x000fe400078efcff */
[----:B0-----:R-:W-:-:S02]  /*1e3f0*/  FMNMX.FTZ R2, R0, R2, !PT ;  /* 0x0000000200027209 */ /* 0x001fc40007810000 */
[C---:B------:R-:W-:Y:S02]  /*1e400*/  LOP3.LUT P0, RZ, R22.reuse, 0x8000, RZ, 0xc0, !PT ;  /* 0x0000800016ff7812 */ /* 0x040fe4000780c0ff */
[----:B------:R-:W-:Y:S01]  /*1e410*/  LOP3.LUT R22, R22, 0xfffffffd, RZ, 0xc0, !PT ;  /* 0xfffffffd16167812 */ /* 0x000fe200078ec0ff */
[----:B------:R-:W0:Y:S01]  /*1e420*/  SHFL.BFLY PT, R4, R2, 0x1, 0x1f ;  /* 0x0c201f0002047f89 */ /* 0x000e2200000e0000 */
[C---:B------:R-:W-:Y:S02]  /*1e430*/  ISETP.LT.OR P0, PT, R183.reuse, 0x22, P0 ;  /* 0x00000022b700780c */ /* 0x040fe40000701670 */
[C---:B------:R-:W-:Y:S02]  /*1e440*/  ISETP.LT.OR P4, PT, R183.reuse, 0x31, P4 ;  /* 0x00000031b700780c */ /* 0x040fe40002781670 */
[----:B------:R-:W-:Y:S02]  /*1e450*/  @P1 LOP3.LUT R22, R22, 0x2, RZ, 0xfc, !PT ;  /* 0x0000000216161812 */ /* 0x000fe400078efcff */
[----:B------:R-:W-:-:S02]  /*1e460*/  ISETP.LT.OR P5, PT, R183, 0x32, P5 ;  /* 0x00000032b700780c */ /* 0x000fc40002fa1670 */
[C---:B------:R-:W-:Y:S02]  /*1e470*/  LOP3.LUT P1, RZ, R22.reuse, 0x8, RZ, 0xc0, !PT ;  /* 0x0000000816ff7812 */ /* 0x040fe4000782c0ff */
[----:B------:R-:W-:Y:S02]  /*1e480*/  LOP3.LUT R22, R22, 0xffffffef, RZ, 0xc0, !PT ;  /* 0xffffffef16167812 */ /* 0x000fe400078ec0ff */
[----:B------:R-:W-:Y:S02]  /*1e490*/  ISETP.LT.OR P1, PT, R183, 0x1, P1 ;  /* 0x00000001b700780c */ /* 0x000fe40000f21670 */
[----:B------:R-:W-:Y:S02]  /*1e4a0*/  @P0 LOP3.LUT R22, R22, 0x10, RZ, 0xfc, !PT ;  /* 0x0000001016160812 */ /* 0x000fe400078efcff */
[----:B------:R-:W-:Y:S02]  /*1e4b0*/  FSEL R153, R3, -INF , !P1 ;  /* 0xff80000003997808 */ /* 0x000fe40004800000 */
[----:B------:R-:W-:-:S02]  /*1e4c0*/  ISETP.LT.OR P0, PT, R183, 0x29, P2 ;  /* 0x00000029b700780c */ /* 0x000fc40001701670 */
[----:B------:R-:W-:Y:S02]  /*1e4d0*/  FMNMX.FTZ R3, R153, R227, !PT ;  /* 0x000000e399037209 */ /* 0x000fe40007810000 */
[C---:B------:R-:W-:Y:S02]  /*1e4e0*/  LOP3.LUT P2, RZ, R22.reuse, 0x2, RZ, 0xc0, !PT ;  /* 0x0000000216ff7812 */ /* 0x040fe4000784c0ff */
[----:B------:R-:W-:Y:S02]  /*1e4f0*/  FMNMX.FTZ R3, R13, R3, !PT ;  /* 0x000000030d037209 */ /* 0x000fe40007810000 */
[----:B------:R-:W-:Y:S02]  /*1e500*/  LOP3.LUT R22, R22, 0xfffffffb, RZ, 0xc0, !PT ;  /* 0xfffffffb16167812 */ /* 0x000fe400078ec0ff */
[----:B------:R-:W-:Y:S02]  /*1e510*/  FMNMX.FTZ R3, R154, R3, !PT ;  /* 0x000000039a037209 */ /* 0x000fe40007810000 */
[----:B0-----:R-:W-:Y:S01]  /*1e520*/  FMNMX.FTZ R4, R2, R4, !PT ;  /* 0x0000000402047209 */ /* 0x001fe20007810000 */
[----:B------:R-:W-:Y:S01]  /*1e530*/  IMAD.U32 R2, RZ, RZ, UR4 ;  /* 0x00000004ff027e24 */ /* 0x000fe2000f8e00ff */
[----:B------:R-:W-:-:S02]  /*1e540*/  @P0 LOP3.LUT R22, R22, 0x4, RZ, 0xfc, !PT ;  /* 0x0000000416160812 */ /* 0x000fc400078efcff */
[----:B------:R-:W-:Y:S01]  /*1e550*/  ISETP.LT.OR P0, PT, R183, 0x2a, P3 ;  /* 0x0000002ab700780c */ /* 0x000fe20001f01670 */
[----:B------:R-:W-:Y:S01]  /*1e560*/  FMUL.FTZ R152, R4, R2 ;  /* 0x0000000204987220 */ /* 0x000fe20000410000 */
[----:B------:R-:W-:Y:S02]  /*1e570*/  FMNMX.FTZ R3, R155, R3, !PT ;  /* 0x000000039b037209 */ /* 0x000fe40007810000 */
[----:B------:R-:W-:Y:S02]  /*1e580*/  LOP3.LUT R22, R22, 0xffffbfff, RZ, 0xc0, !PT ;  /* 0xffffbfff16167812 */ /* 0x000fe400078ec0ff */
[----:B------:R-:W-:Y:S02]  /*1e590*/  FMNMX.FTZ R3, R160, R3, !PT ;  /* 0x00000003a0037209 */ /* 0x000fe40007810000 */
[----:B------:R-:W-:Y:S02]  /*1e5a0*/  FSETP.NEU.FTZ.AND P3, PT, R4, -INF , PT ;  /* 0xff8000000400780b */ /* 0x000fe40003f7d000 */
[----:B------:R-:W-:-:S02]  /*1e5b0*/  FMNMX.FTZ R3, R161, R3, !PT ;  /* 0x00000003a1037209 */ /* 0x000fc40007810000 */
[----:B------:R-:W-:Y:S02]  /*1e5c0*/  FSEL R0, R4, RZ, P3 ;  /* 0x000000ff04007208 */ /* 0x000fe40001800000 */
[----:B------:R-:W-:Y:S02]  /*1e5d0*/  @P0 LOP3.LUT R22, R22, 0x4000, RZ, 0xfc, !PT ;  /* 0x0000400016160812 */ /* 0x000fe400078efcff */
[----:B------:R-:W-:Y:S01]  /*1e5e0*/  FMNMX.FTZ R3, R164, R3, !PT ;  /* 0x00000003a4037209 */ /* 0x000fe20007810000 */
[----:B------:R-:W-:Y:S01]  /*1e5f0*/  FADD.FTZ R0, -R0, R226 ;  /* 0x000000e200007221 */ /* 0x000fe20000010100 */
[----:B------:R-:W-:Y:S02]  /*1e600*/  LOP3.LUT P0, RZ, R22, 0x10, RZ, 0xc0, !PT ;  /* 0x0000001016ff7812 */ /* 0x000fe4000780c0ff */
[----:B------:R-:W-:Y:S01]  /*1e610*/  FMNMX.FTZ R3, R165, R3, !PT ;  /* 0x00000003a5037209 */ /* 0x000fe20007810000 */
[----:B------:R-:W-:Y:S01]  /*1e620*/  FMUL.FTZ R180, R0, R2 ;  /* 0x0000000200b47220 */ /* 0x000fe20000410000 */
[----:B------:R-:W-:-:S02]  /*1e630*/  FSEL R152, R152, RZ, P3 ;  /* 0x000000ff98987208 */ /* 0x000fc40001800000 */
        /* <DEDUP_REMOVED lines=34> */
[----:B------:R0:W-:Y:S01]  /*1e860*/  MUFU.EX2 R196, R12 ;  /* 0x0000000c00c47308 */ /* 0x0001e20000000800 */
[----:B------:R-:W-:-:S02]  /*1e870*/  LOP3.LUT P0, RZ, R22, 0x2000, RZ, 0xc0, !PT ;  /* 0x0000200016ff7812 */ /* 0x000fc4000780c0ff */
[----:B------:R-:W-:-:S05]  /*1e880*/  FMNMX.FTZ R3, R177, R3, !PT ;  /* 0x00000003b1037209 */ /* 0x000fca0007810000 */
[----:B------:R-:W1:Y:S01]  /*1e890*/  SHFL.BFLY PT, R179, R3, 0x2, 0x1f ;  /* 0x0c401f0003b37f89 */ /* 0x000e6200000e0000 */
[----:B------:R-:W-:Y:S08]  /*1e8a0*/  MUFU.EX2 R158, R158 ;  /* 0x0000009e009e7308 */ /* 0x000ff00000000800 */
[----:B------:R-:W-:Y:S08]  /*1e8b0*/  MUFU.EX2 R159, R159 ;  /* 0x0000009f009f7308 */ /* 0x000ff00000000800 */
[----:B------:R-:W-:Y:S01]  /*1e8c0*/  MUFU.EX2 R186, R186 ;  /* 0x000000ba00ba7308 */ /* 0x000fe20000000800 */
[----:B-1----:R-:W-:-:S07]  /*1e8d0*/  FMNMX.FTZ R3, R3, R179, !PT ;  /* 0x000000b303037209 */ /* 0x002fce0007810000 */
[----:B------:R-:W-:Y:S01]  /*1e8e0*/  MUFU.EX2 R156, R156 ;  /* 0x0000009c009c7308 */ /* 0x000fe20000000800 */
[----:B------:R-:W1:Y:S07]  /*1e8f0*/  SHFL.BFLY PT, R179, R3, 0x1, 0x1f ;  /* 0x0c201f0003b37f89 */ /* 0x000e6e00000e0000 */
[----:B------:R-:W-:Y:S08]  /*1e900*/  MUFU.EX2 R157, R157 ;  /* 0x0000009d009d7308 */ /* 0x000ff00000000800 */
[----:B------:R-:W-:Y:S08]  /*1e910*/  MUFU.EX2 R162, R162 ;  /* 0x000000a200a27308 */ /* 0x000ff00000000800 */
[----:B------:R-:W-:Y:S01]  /*1e920*/  MUFU.EX2 R163, R163 ;  /* 0x000000a300a37308 */ /* 0x000fe20000000800 */
[----:B-1----:R-:W-:-:S04]  /*1e930*/  FMNMX.FTZ R3, R3, R179, !PT ;  /* 0x000000b303037209 */ /* 0x002fc80007810000 */
[C---:B------:R-:W-:Y:S01]  /*1e940*/  FSETP.NEU.FTZ.AND P1, PT, R3.reuse, -INF , PT ;  /* 0xff8000000300780b */ /* 0x040fe20003f3d000 */
[C---:B0-----:R-:W-:Y:S02]  /*1e950*/  FMUL.FTZ R12, R3.reuse, R2 ;  /* 0x00000002030c7220 */ /* 0x041fe40000410000 */
[----:B------:R-:W-:Y:S01]  /*1e960*/  MUFU.EX2 R166, R166 ;  /* 0x000000a600a67308 */ /* 0x000fe20000000800 */
[----:B------:R-:W-:Y:S02]  /*1e970*/  FSEL R179, R3, RZ, P1 ;  /* 0x000000ff03b37208 */ /* 0x000fe40000800000 */
[----:B------:R-:W-:-:S03]  /*1e980*/  FSEL R0, R12, RZ, P1 ;  /* 0x000000ff0c007208 */ /* 0x000fc60000800000 */
[----:B------:R-:W-:Y:S02]  /*1e990*/  FADD.FTZ R179, -R179, R227 ;  /* 0x000000e3b3b37221 */ /* 0x000fe40000010100 */
[----:B------:R-:W0:Y:S01]  /*1e9a0*/  MUFU.EX2 R12, R180 ;  /* 0x000000b4000c7308 */ /* 0x000e220000000800 */
[-CC-:B------:R-:W-:Y:S01]  /*1e9b0*/  FFMA.FTZ R153, R153, R2.reuse, -R0.reuse ;  /* 0x0000000299997223 */ /* 0x180fe20000010800 */
[-CC-:B------:R-:W-:Y:S01]  /*1e9c0*/  FFMA.FTZ R13, R13, R2.reuse, -R0.reuse ;  /* 0x000000020d0d7223 */ /* 0x180fe20000010800 */
[-C--:B------:R-:W-:Y:S01]  /*1e9d0*/  FMUL.FTZ R179, R179, R2.reuse ;  /* 0x00000002b3b37220 */ /* 0x080fe20000410000 */
        /* <DEDUP_REMOVED lines=13> */
[----:B------:R-:W-:Y:S01]  /*1eab0*/  FFMA.FTZ R177, R177, R2, -R0 ;  /* 0x00000002b1b17223 */ /* 0x000fe20000010800 */
[----:B------:R-:W-:Y:S01]  /*1eac0*/  MUFU.EX2 R153, R153 ;  /* 0x0000009900997308 */ /* 0x000fe20000000800 */
[----:B0-----:R-:W-:-:S07]  /*1ead0*/  FFMA.FTZ R223, R12, R223, R158 ;  /* 0x000000df0cdf7223 */ /* 0x001fce000001009e */
[----:B------:R0:W1:Y:S08]  /*1eae0*/  MUFU.EX2 R0, R179 ;  /* 0x000000b300007308 */ /* 0x0000700000000800 */
[----:B------:R-:W2:Y:S01]  /*1eaf0*/  MUFU.EX2 R13, R13 ;  /* 0x0000000d000d7308 */ /* 0x000ea20000000800 */
[----:B0-----:R-:W-:-:S04]  /*1eb00*/  FADD.FTZ R179, R196, R223 ;  /* 0x000000dfc4b37221 */ /* 0x001fc80000010000 */
[----:B------:R-:W-:-:S03]  /*1eb10*/  FADD.FTZ R179, R159, R179 ;  /* 0x000000b39fb37221 */ /* 0x000fc60000010000 */
[----:B------:R-:W0:Y:S01]  /*1eb20*/  MUFU.EX2 R154, R154 ;  /* 0x0000009a009a7308 */ /* 0x000e220000000800 */
[----:B-1----:R-:W-:Y:S01]  /*1eb30*/  FFMA.FTZ R221, R0, R221, R153 ;  /* 0x000000dd00dd7223 */ /* 0x002fe20000010099 */
[----:B------:R-:W-:-:S04]  /*1eb40*/  FADD.FTZ R179, R186, R179 ;  /* 0x000000b3bab37221 */ /* 0x000fc80000010000 */
        /* <DEDUP_REMOVED lines=45> */
[----:B-1----:R-:W-:-:S03]  /*1ee20*/  FADD.FTZ R223, R152, R179 ;  /* 0x000000b398df7221 */ /* 0x002fc60000010000 */
[----:B--2---:R-:W-:Y:S01]  /*1ee30*/  FADD.FTZ R221, R177, R180 ;  /* 0x000000b4b1dd7221 */ /* 0x004fe20000010000 */
[----:B------:R-:W-:Y:S06]  /*1ee40*/  @!P0 BRA `(.L_x_1833) ;  /* 0x0000000000048947 */ /* 0x000fec0003800000 */
[----:B------:R-:W-:Y:S01]  /*1ee50*/  BPT.TRAP 0x1 ;  /* 0x000000040000795c */ /* 0x000fe20000300000 */
.L_x_1833:
[----:B------:R-:W2:Y:S01]  /*1ee60*/  LDL R179, [R1+0x64] ;  /* 0x0000640001b37983 */ /* 0x000ea20000100800 */
[----:B------:R-:W-:Y:S01]  /*1ee70*/  VIADD R222, R222, 0x30860 ;  /* 0x00030860dede7836 */ /* 0x000fe20000000000 */
[----:B------:R-:W-:Y:S01]  /*1ee80*/  F2FP.BF16.F32.PACK_AB R197, R13, R153 ;  /* 0x000000990dc5723e */ /* 0x000fe200000010ff */
[----:B------:R-:W-:Y:S01]  /*1ee90*/  IMAD.MOV.U32 R227, RZ, RZ, R3 ;  /* 0x000000ffffe37224 */ /* 0x000fe200078e0003 */
[----:B------:R-:W-:Y:S01]  /*1eea0*/  F2FP.BF16.F32.PACK_AB R198, R186, R159 ;  /* 0x0000009fbac6723e */ /* 0x000fe200000010ff */
[----:B------:R-:W-:Y:S01]  /*1eeb0*/  IMAD.MOV.U32 R226, RZ, RZ, R4 ;  /* 0x000000ffffe27224 */ /* 0x000fe200078e0004 */
[----:B------:R-:W-:Y:S01]  /*1eec0*/  PRMT R222, R188, 0x654, R222 ;  /* 0x00000654bcde7816 */ /* 0x000fe200000000de */
[----:B------:R-:W-:Y:S01]  /*1eed0*/  IMAD.MOV.U32 R13, RZ, RZ, R202 ;  /* 0x000000ffff0d7224 */ /* 0x000fe200078e00ca */
        /* <DEDUP_REMOVED lines=17> */
[----:B------:R-:W-:-:S12]  /*1eff0*/  VIADD R5, R5, 0xffffffff ;  /* 0xffffffff05057836 */ /* 0x000fd80000000000 */
[----:B------:R-:W-:Y:S05]  /*1f000*/  @P1 BRA `(.L_x_1834) ;  /* 0xffffffcc008c1947 */ /* 0x000fea000383ffff */
.L_x_1813:
[----:B------:R-:W-:Y:S05]  /*1f010*/  BSYNC B0 ;  /* 0x0000000000007941 */ /* 0x000fea0003800000 */
.L_x_1812:
        /* <DEDUP_REMOVED lines=131> */
.L_x_1835:
[----:B------:R-:W-:Y:S01]  /*1f850*/  IMAD R12, R202, 0x8, R18 ;  /* 0x00000008ca0c7824 */ /* 0x000fe200078e0212 */
[----:B------:R-:W-:-:S04]  /*1f860*/  SHF.L.U32 R5, R203, 0x1f, RZ ;  /* 0x0000001fcb057819 */ /* 0x000fc800000006ff */
[----:B------:R1:W2:Y:S01]  /*1f870*/  SYNCS.PHASECHK.TRANS64.TRYWAIT P1, [R12+URZ+0x30850], R5 ;  /* 0x030850050c0075a7 */ /* 0x0002a2000802017f */
[----:B------:R-:W-:Y:S05]  /*1f880*/  @!P0 BRA `(.L_x_1836) ;  /* 0x0000000000048947 */ /* 0x000fea0003800000 */
[----:B------:R-:W-:Y:S01]  /*1f890*/  BPT.TRAP 0x1 ;  /* 0x000000040000795c */ /* 0x000fe20000300000 */
.L_x_1836:
[----:B------:R-:W-:Y:S01]  /*1f8a0*/  VIADD R18, R18, 0x400 ;  /* 0x0000040012127836 */ /* 0x000fe20000000000 */
[----:B------:R-:W-:Y:S04]  /*1f8b0*/  BSSY B0, `(.L_x_1837) ;  /* 0x0000008000007945 */ /* 0x000fe80003800000 */
[----:B------:R-:W-:-:S04]  /*1f8c0*/  SHF.R.U32.HI R18, RZ, 0x4, R18 ;  /* 0x00000004ff127819 */ /* 0x000fc80000011612 */
[----:B------:R-:W-:-:S04]  /*1f8d0*/  LOP3.LUT R18, R18, 0x3fff, RZ, 0xc0, !PT ;  /* 0x00003fff12127812 */ /* 0x000fc800078ec0ff */
[----:B------:R-:W-:-:S05]  /*1f8e0*/  LOP3.LUT R7, R18, 0x2000000, RZ, 0xfc, !PT ;  /* 0x0200000012077812 */ /* 0x000fca00078efcff */
[----:B------:R-:W-:Y:S01]  /*1f8f0*/  IMAD R0, R202, 0x800, R7 ;  /* 0x00000800ca007824 */ /* 0x000fe200078e0207 */
[----:B--2---:R-:W-:Y:S06]  /*1f900*/  @P1 BRA `(.L_x_1838) ;  /* 0x0000000000081947 */ /* 0x004fec0003800000 */
[----:B------:R-:W2:Y:S02]  /*1f910*/  SYNCS.PHASECHK.TRANS64.TRYWAIT P1, [R12+URZ+0x30850], R5 ;  /* 0x030850050c0075a7 */ /* 0x000ea4000802017f */
[----:B--2---:R-:W-:Y:S05]  /*1f920*/  @!P1 BRA `(.L_x_1839) ;  /* 0x000000cc00249947 */ /* 0x004fea0003800000 */
.L_x_1838:
[----:B------:R-:W-:Y:S05]  /*1f930*/  BSYNC B0 ;  /* 0x0000000000007941 */ /* 0x000fea0003800000 */
.L_x_1837:
[----:B------:R-:W-:Y:S01]  /*1f940*/  IMAD.MOV.U32 R6, RZ, RZ, R0 ;  /* 0x000000ffff067224 */ /* 0x000fe200078e0000 */
[----:B------:R-:W-:Y:S01]  /*1f950*/  WARPGROUP.ARRIVE ;  /* 0x00000000000079c5 */ /* 0x000fe20000000000 */
[----:B------:R-:W-:-:S03]  /*1f960*/  IMAD.MOV.U32 R7, RZ, RZ, 0x40000040 ;  /* 0x40000040ff077424 */ /* 0x000fc600078e00ff */
[----:B------:R-:W-:Y:S01]  /*1f970*/  R2UR UR6, R6 ;  /* 0x00000000060672ca */ /* 0x000fe200000e0000 */
[----:B------:R-:W-:Y:S01]  /*1f980*/  VIADD R6, R0, 0x80 ;  /* 0x0000008000067836 */ /* 0x000fe20000000000 */
[----:B------:R-:W-:Y:S01]  /*1f990*/  R2UR UR7, R7 ;  /* 0x00000000070772ca */ /* 0x000fe200000e0000 */
[----:B------:R-:W-:-:S12]  /*1f9a0*/  IMAD.MOV.U32 R7, RZ, RZ, 0x40000040 ;  /* 0x40000040ff077424 */ /* 0x000fd800078e00ff */
        /* <DEDUP_REMOVED lines=13> */
[----:B------:R-:W3:Y:S02]  /*1fa80*/  SHFL.BFLY PT, R0, R223, 0x2, 0x1f ;  /* 0x0c401f00df007f89 */ /* 0x000ee400000e0000 */
[----:B---3--:R-:W-:-:S05]  /*1fa90*/  FADD.FTZ R0, R0, R223 ;  /* 0x000000df00007221 */ /* 0x008fca0000010000 */
[----:B-12---:R-:W1:Y:S02]  /*1faa0*/  SHFL.BFLY PT, R5, R0, 0x1, 0x1f ;  /* 0x0c201f0000057f89 */ /* 0x006e6400000e0000 */
[----:B-1----:R-:W-:Y:S01]  /*1fab0*/  FADD.FTZ R13, R0, R5 ;  /* 0x00000005000d7221 */ /* 0x002fe20000010000 */
[----:B------:R-:W-:Y:S02]  /*1fac0*/  IMAD.MOV.U32 R5, RZ, RZ, -0x800000 ;  /* 0xff800000ff057424 */ /* 0x000fe400078e00ff */
[----:B------:R-:W-:Y:S02]  /*1fad0*/  IMAD.MOV.U32 R0, RZ, RZ, -0x800000 ;  /* 0xff800000ff007424 */ /* 0x000fe400078e00ff */
[----:B------:R-:W-:-:S13]  /*1fae0*/  FSETP.NE.FTZ.AND P1, PT, R13, RZ, PT ;  /* 0x000000ff0d00720b */ /* 0x000fda0003f35000 */
[----:B------:R-:W1:Y:S01]  /*1faf0*/  @P1 MUFU.LG2 R10, R13 ;  /* 0x0000000d000a1308 */ /* 0x000e620000000c00 */
[----:B------:R-:W-:Y:S01]  /*1fb00*/  @P1 FMUL.FTZ R9, R2, 0.69314718246459960938 ;  /* 0x3f31721802091820 */ /* 0x000fe20000410000 */
[----:B-1----:R-:W-:-:S04]  /*1fb10*/  @P1 FMUL.FTZ R10, R10, 0.69314718246459960938 ;  /* 0x3f3172180a0a1820 */ /* 0x002fc80000410000 */
[----:B------:R-:W-:Y:S01]  /*1fb20*/  @P1 FFMA.FTZ R5, R9, R4, R10 ;  /* 0x0000000409051223 */ /* 0x000fe2000001000a */
[----:B------:R-:W-:Y:S02]  /*1fb30*/  WARPGROUP.DEPBAR.LE gsb0, 0x0 ;  /* 0x00008000000079c5 */ /* 0x000fe40000010000 */
[----:B------:R-:W-:-:S06]  /*1fb40*/  WARPGROUP.ARRIVE ;  /* 0x00000000000079c5 */ /* 0x000fcc0000000000 */
[----:B------:R-:W-:Y:S01]  /*1fb50*/  HGMMA.64x256x16.F32.BF16 R24, R188, gdesc[UR4].tnspB, R24, gsb0 ;  /* 0x43e00004bc187df0 */ /* 0x000fe20008001818 */
[----:B------:R-:W-:Y:S02]  /*1fb60*/  R2UR UR6, R6 ;  /* 0x00000000060672ca */ /* 0x000fe400000e0000 */
[----:B------:R-:W-:Y:S01]  /*1fb70*/  R2UR UR7, R7 ;  /* 0x00000000070772ca */ /* 0x000fe200000e0000 */
[----:B------:R-:W1:Y:S02]  /*1fb80*/  SHFL.BFLY PT, R6, R221, 0x2, 0x1f ;  /* 0x0c401f00dd067f89 */ /* 0x000e6400000e0000 */
[----:B-1----:R-:W-:-:S05]  /*1fb90*/  FADD.FTZ R8, R6, R221 ;  /* 0x000000dd06087221 */ /* 0x002fca0000010000 */
[----:B------:R-:W1:Y:S02]  /*1fba0*/  SHFL.BFLY PT, R7, R8, 0x1, 0x1f ;  /* 0x0c201f0008077f89 */ /* 0x000e6400000e0000 */
[----:B-1----:R-:W-:Y:S01]  /*1fbb0*/  FADD.FTZ R14, R8, R7 ;  /* 0x00000007080e7221 */ /* 0x002fe20000010000 */
[----:B------:R-:W-:-:S04]  /*1fbc0*/  CS2R R6, SRZ ;  /* 0x0000000000067805 */ /* 0x000fc8000001ff00 */
[----:B------:R-:W-:Y:S02]  /*1fbd0*/  FSETP.NE.FTZ.AND P2, PT, R14, RZ, PT ;  /* 0x000000ff0e00720b */ /* 0x000fe40003f55000 */
[----:B------:R-:W-:Y:S11]  /*1fbe0*/  @P1 MUFU.RCP R7, R13 ;  /* 0x0000000d00071308 */ /* 0x000ff60000001000 */
[----:B------:R-:W1:Y:S01]  /*1fbf0*/  @P2 MUFU.LG2 R11, R14 ;  /* 0x0000000e000b2308 */ /* 0x000e620000000c00 */
[----:B------:R-:W-:-:S07]  /*1fc00*/  @P2 FMUL.FTZ R15, R2, 0.69314718246459960938 ;  /* 0x3f317218020f2820 */ /* 0x000fce0000410000 */
[----:B------:R2:W3:Y:S01]  /*1fc10*/  @P2 MUFU.RCP R6, R14 ;  /* 0x0000000e00062308 */ /* 0x0004e20000001000 */
        /* <DEDUP_REMOVED lines=8> */
.L_x_1840:
[----:B------:R-:W2:Y:S01]  /*1fca0*/  LDL.LU R2, [R1+0x8] ;  /* 0x0000080001027983 */ /* 0x000ea20000300800 */
[----:B------:R-:W-:Y:S02]  /*1fcb0*/  VIADD R4, R12, 0x30860 ;  /* 0x000308600c047836 */ /* 0x000fe40000000000 */
[-C--:B------:R-:W-:Y:S01]  /*1fcc0*/  FMUL.FTZ R24, R24, R7.reuse ;  /* 0x0000000718187220 */ /* 0x080fe20000410000 */
[----:B------:R-:W-:Y:S01]  /*1fcd0*/  FMUL.FTZ R25, R25, R7 ;  /* 0x0000000719197220 */ /* 0x000fe20000410000 */
[----:B------:R-:W3:Y:S01]  /*1fce0*/  LDL.LU R20, [R1+0x78] ;  /* 0x0000780001147983 */ /* 0x000ee20000300800 */
[----:B------:R-:W-:-:S05]  /*1fcf0*/  VIADD R202, R202, 0x1 ;  /* 0x00000001caca7836 */ /* 0x000fca0000000000 */
[----:B------:R-:W-:Y:S01]  /*1fd00*/  ISETP.NE.AND P1, PT, R202, 0x2, PT ;  /* 0x00000002ca00780c */ /* 0x000fe20003f25270 */
[-C--:B0-----:R-:W-:Y:S01]  /*1fd10*/  FMUL.FTZ R152, R32, R7.reuse ;  /* 0x0000000720987220 */ /* 0x081fe20000410000 */
        /* <DEDUP_REMOVED lines=128> */
[----:B---3--:R-:W-:-:S03]  /*20520*/  VIADD R20, R20, 0x1 ;  /* 0x0000000114147836 */ /* 0x008fc60000000000 */
[----:B------:R0:W-:Y:S02]  /*20530*/  SYNCS.ARRIVE.TRANS64.RED.A1T0 RZ, [R4+URZ], RZ ;  /* 0x000000ff04ff79a7 */ /* 0x0001e4000810043f */
[----:B------:R1:W-:Y:S01]  /*20540*/  STL [R1+0x78], R20 ;  /* 0x0000781401007387 */ /* 0x0003e20000100800 */
[----:B------:R-:W-:Y:S01]  /*20550*/  FMUL.FTZ R2, R37, R7 ;  /* 0x0000000725027220 */ /* 0x000fe20000410000 */
[----:B0-----:R-:W-:-:S07]  /*20560*/  FMUL.FTZ R4, R47, R6 ;  /* 0x000000062f047220 */ /* 0x001fce0000410000 */
.L_x_1666:
[----:B------:R-:W0:Y:S08]  /*20570*/  S2UR UR4, SR_CgaCtaId ;  /* 0x00000000000479c3 */ /* 0x000e300000008800 */
[----:B------:R-:W-:Y:S01]  /*20580*/  BAR.SYNC.DEFER_BLOCKING 0x5, 0x180 ;  /* 0x0146000000007b1d */ /* 0x000fe20000010000 */
[----:B------:R-:W-:-:S05]  /*20590*/  MOV R18, 0x400 ;  /* 0x0000040000127802 */ /* 0x000fca0000000f00 */
[----:B------:R-:W-:Y:S01]  /*205a0*/  BSSY B0, `(.L_x_1841) ;  /* 0x00002cc000007945 */ /* 0x000fe20003800000 */
[----:B0-----:R-:W-:-:S05]  /*205b0*/  IMAD.U32 R6, RZ, RZ, UR4 ;  /* 0x00000004ff067e24 */ /* 0x001fca000f8e00ff */
[----:B------:R0:W-:Y:S01]  /*205c0*/  STL [R1+0x8], R6 ;  /* 0x0000080601007387 */ /* 0x0001e20000100800 */
[----:B------:R-:W-:-:S05]  /*205d0*/  LEA R18, R6, R18, 0x18 ;  /* 0x0000001206127211 */ /* 0x000fca00078ec0ff */
[----:B------:R0:W2:Y:S01]  /*205e0*/  LDS.128 R36, [R18+0x308d0] ;  /* 0x0308d00012247984 */ /* 0x0000a20000000c00 */
[----:B------:R-:W-:Y:S06]  /*205f0*/  BAR.ARV 0x4, 0x180 ;  /* 0x0106000000007b1d */ /* 0x000fec0000002000 */
[----:B------:R-:W-:Y:S05]  /*20600*/  @P0 BRA `(.L_x_1842) ;  /* 0x0000001c00cc0947 */ /* 0x000fea0003800000 */
[----:B-1----:R-:W3:Y:S01]  /*20610*/  LDL R20, [R1+0xb0] ;  /* 0x0000b00001147983 */ /* 0x002ee20000100800 */
[----:B------:R-:W-:-:S03]  /*20620*/  ULDC.64 UR4, c[0x0][0xc00] ;  /* 0x0003000000047ab9 */ /* 0x000fc60000000a00 */
[----:B------:R-:W4:Y:S01]  /*20630*/  LDL R176, [R1+0x74] ;  /* 0x0000740001b07983 */ /* 0x000f220000100800 */
[----:B------:R-:W1:Y:S03]  /*20640*/  S2R R21, SR_SWINHI ;  /* 0x0000000000157919 */ /* 0x000e660000002f00 */
[----:B------:R-:W4:Y:S01]  /*20650*/  LDL R174, [R1+0x70] ;  /* 0x0000700001ae7983 */ /* 0x000f220000100800 */
[----:B0-----:R-:W-:Y:S02]  /*20660*/  MOV R6, R18 ;  /* 0x0000001200067202 */ /* 0x001fe40000000f00 */
[----:B-1----:R-:W-:Y:S02]  /*20670*/  MOV R7, R21 ;  /* 0x0000001500077202 */ /* 0x002fe40000000f00 */
        /* <DEDUP_REMOVED lines=27> */
[----:B------:R-:W-:Y:S01]  /*20830*/  F2FP.BF16.F32.PACK_AB R147, R151, R150 ;  /* 0x000000969793723e */ /* 0x000fe200000010ff */
[----:B------:R-:W-:Y:S01]  /*20840*/  IMAD.MOV.U32 R2, RZ, RZ, RZ ;  /* 0x000000ffff027224 */ /* 0x000fe200078e00ff */
[----:B------:R-:W-:Y:S01]  /*20850*/  BAR.SYNC.DEFER_BLOCKING 0x1, 0x100 ;  /* 0x0044000000007b1d */ /* 0x000fe20000010000 */
[----:B---3--:R-:W-:-:S03]  /*20860*/  IMAD.WIDE R20, R20, 0x2, R6 ;  /* 0x0000000214147825 */ /* 0x008fc600078e0206 */
[C---:B------:R-:W-:Y:S02]  /*20870*/  IADD3 R43, P1, R20.reuse, 0x20, RZ ;  /* 0x00000020142b7810 */ /* 0x040fe40007f3e0ff */
[----:B------:R-:W-:Y:S02]  /*20880*/  IADD3 R47, P0, R20, 0x40, RZ ;  /* 0x00000040142f7810 */ /* 0x000fe40007f1e0ff */
[----:B------:R-:W-:Y:S02]  /*20890*/  LOP3.LUT R42, R43, 0x380, RZ, 0xc0, !PT ;  /* 0x000003802b2a7812 */ /* 0x000fe400078ec0ff */
[----:B------:R-:W-:Y:S02]  /*208a0*/  LOP3.LUT R46, R47, 0x380, RZ, 0xc0, !PT ;  /* 0x000003802f2e7812 */ /* 0x000fe400078ec0ff */
[----:B------:R-:W-:Y:S02]  /*208b0*/  SHF.R.U64 R42, R42, 0x3, RZ ;  /* 0x000000032a2a7819 */ /* 0x000fe400000012ff */
[----:B------:R-:W-:-:S02]  /*208c0*/  IADD3 R111, P5, R20, 0x4040, RZ ;  /* 0x00004040146f7810 */ /* 0x000fc40007fbe0ff */
[----:B------:R-:W-:Y:S02]  /*208d0*/  SHF.R.U64 R46, R46, 0x3, RZ ;  /* 0x000000032e2e7819 */ /* 0x000fe400000012ff */
[----:B------:R-:W-:Y:S01]  /*208e0*/  LOP3.LUT R42, R42, R43, RZ, 0x3c, !PT ;  /* 0x0000002b2a2a7212 */ /* 0x000fe200078e3cff */
[----:B------:R-:W-:Y:S01]  /*208f0*/  IMAD.X R43, RZ, RZ, R21, P1 ;  /* 0x000000ffff2b7224 */ /* 0x000fe200008e0615 */
[C---:B------:R-:W-:Y:S02]  /*20900*/  IADD3 R97, P4, R20.reuse, 0x60, RZ ;  /* 0x0000006014617810 */ /* 0x040fe40007f9e0ff */
[C---:B------:R-:W-:Y:S02]  /*20910*/  IADD3 R103, P3, R20.reuse, 0x4000, RZ ;  /* 0x0000400014677810 */ /* 0x040fe40007f7e0ff */
[C---:B------:R-:W-:Y:S02]  /*20920*/  IADD3 R107, P6, R20.reuse, 0x4020, RZ ;  /* 0x00004020146b7810 */ /* 0x040fe40007fde0ff */
[----:B------:R-:W-:-:S02]  /*20930*/  IADD3 R115, P2, R20, 0x4060, RZ ;  /* 0x0000406014737810 */ /* 0x000fc40007f5e0ff */
[----:B------:R-:W-:Y:S02]  /*20940*/  IADD3 R119, P1, R20, 0x8000, RZ ;  /* 0x0000800014777810 */ /* 0x000fe40007f3e0ff */
[----:B------:R-:W-:Y:S02]  /*20950*/  LOP3.LUT R110, R111, 0x380, RZ, 0xc0, !PT ;  /* 0x000003806f6e7812 */ /* 0x000fe400078ec0ff */
[----:B------:R-:W-:Y:S01]  /*20960*/  LOP3.LUT R46, R46, R47, RZ, 0x3c, !PT ;  /* 0x0000002f2e2e7212 */ /* 0x000fe200078e3cff */
[----:B------:R-:W-:Y:S01]  /*20970*/  IMAD.X R47, RZ, RZ, R21, P0 ;  /* 0x000000ffff2f7224 */ /* 0x000fe200000e0615 */
[----:B-----5:R-:W-:Y:S02]  /*20980*/  LOP3.LUT R96, R97, 0x380, RZ, 0xc0, !PT ;  /* 0x0000038061607812 */ /* 0x020fe400078ec0ff */
[----:B------:R-:W-:Y:S02]  /*20990*/  LOP3.LUT R102, R103, 0x380, RZ, 0xc0, !PT ;  /* 0x0000038067667812 */ /* 0x000fe400078ec0ff */
[----:B------:R-:W-:-:S02]  /*209a0*/  LOP3.LUT R106, R107, 0x380, RZ, 0xc0, !PT ;  /* 0x000003806b6a7812 */ /* 0x000fc400078ec0ff */
[----:B------:R-:W-:Y:S02]  /*209b0*/  LOP3.LUT R114, R115, 0x380, RZ, 0xc0, !PT ;  /* 0x0000038073727812 */ /* 0x000fe400078ec0ff */
[----:B------:R-:W-:Y:S02]  /*209c0*/  LOP3.LUT R118, R119, 0x380, RZ, 0xc0, !PT ;  /* 0x0000038077767812 */ /* 0x000fe400078ec0ff */
[----:B------:R-:W-:Y:S02]  /*209d0*/  IADD3 R123, P0, R20, 0x8020, RZ ;  /* 0x00008020147b7810 */ /* 0x000fe40007f1e0ff */
[----:B------:R-:W-:Y:S02]  /*209e0*/  SHF.R.U64 R110, R110, 0x3, RZ ;  /* 0x000000036e6e7819 */ /* 0x000fe400000012ff */
[----:B------:R-:W-:Y:S02]  /*209f0*/  LOP3.LUT R131, R20, 0x380, RZ, 0xc0, !PT ;  /* 0x0000038014837812 */ /* 0x000fe400078ec0ff */
[----:B------:R-:W-:-:S02]  /*20a00*/  SHF.R.U64 R96, R96, 0x3, RZ ;  /* 0x0000000360607819 */ /* 0x000fc400000012ff */
[----:B------:R-:W-:Y:S02]  /*20a10*/  SHF.R.U64 R102, R102, 0x3, RZ ;  /* 0x0000000366667819 */ /* 0x000fe400000012ff */
[----:B------:R-:W-:Y:S02]  /*20a20*/  SHF.R.U64 R106, R106, 0x3, RZ ;  /* 0x000000036a6a7819 */ /* 0x000fe400000012ff */
[----:B------:R-:W-:Y:S02]  /*20a30*/  SHF.R.U64 R114, R114, 0x3, RZ ;  /* 0x0000000372727819 */ /* 0x000fe400000012ff */
[----:B------:R-:W-:Y:S02]  /*20a40*/  SHF.R.U64 R118, R118, 0x3, RZ ;  /* 0x0000000376767819 */ /* 0x000fe400000012ff */
[----:B------:R-:W-:Y:S02]  /*20a50*/  LOP3.LUT R122, R123, 0x380, RZ, 0xc0, !PT ;  /* 0x000003807b7a7812 */ /* 0x000fe400078ec0ff */
[----:B------:R-:W-:Y:S01]  /*20a60*/  LOP3.LUT R110, R110, R111, RZ, 0x3c, !PT ;  /* 0x0000006f6e6e7212 */ /* 0x000fe200078e3cff */
[----:B------:R-:W-:Y:S01]  /*20a70*/  IMAD.X R111, RZ, RZ, R21, P5 ;  /* 0x000000ffff6f7224 */ /* 0x000fe200028e0615 */
[----:B------:R-:W-:-:S02]  /*20a80*/  SHF.R.U64 R131, R131, 0x3, RZ ;  /* 0x0000000383837819 */ /* 0x000fc400000012ff */
[----:B------:R-:W-:Y:S02]  /*20a90*/  IADD3 R173, P5, R20, 0xc020, RZ ;  /* 0x0000c02014ad7810 */ /* 0x000fe40007fbe0ff */
        /* <DEDUP_REMOVED lines=10> */
[----:B------:R-:W-:-:S02]  /*20b40*/  SHF.R.U64 R122, R122, 0x3, RZ ;  /* 0x000000037a7a7819 */ /* 0x000fc400000012ff */
[C---:B------:R-:W-:Y:S02]  /*20b50*/  IADD3 R125, P4, R20.reuse, 0x8040, RZ ;  /* 0x00008040147d7810 */ /* 0x040fe40007f9e0ff */
[C---:B------:R-:W-:Y:S02]  /*20b60*/  IADD3 R127, P3, R20.reuse, 0x8060, RZ ;  /* 0x00008060147f7810 */ /* 0x040fe40007f7e0ff */
[C---:B------:R-:W-:Y:S02]  /*20b70*/  IADD3 R129, P6, R20.reuse, 0xc000, RZ ;  /* 0x0000c00014817810 */ /* 0x040fe40007fde0ff */
[----:B------:R-:W-:Y:S02]  /*20b80*/  LOP3.LUT R130, R131, R20, RZ, 0x3c, !PT ;  /* 0x0000001483827212 */ /* 0x000fe400078e3cff */
[C---:B------:R-:W-:Y:S02]  /*20b90*/  IADD3 R175, P2, R20.reuse, 0xc040, RZ ;  /* 0x0000c04014af7810 */ /* 0x040fe40007f5e0ff */
[----:B------:R-:W-:Y:S01]  /*20ba0*/  IADD3 R177, P1, R20, 0xc060, RZ ;  /* 0x0000c06014b17810 */ /* 0x000fe20007f3e0ff */
[----:B------:R-:W-:Y:S01]  /*20bb0*/  IMAD.MOV.U32 R131, RZ, RZ, R21 ;  /* 0x000000ffff837224 */ /* 0x000fe200078e0015 */
[----:B------:R-:W-:-:S02]  /*20bc0*/  LOP3.LUT R20, R173, 0x380, RZ, 0xc0, !PT ;  /* 0x00000380ad147812 */ /* 0x000fc400078ec0ff */
[----:B------:R-:W-:Y:S01]  /*20bd0*/  LOP3.LUT R122, R122, R123, RZ, 0x3c, !PT ;  /* 0x0000007b7a7a7212 */ /* 0x000fe200078e3cff */
[--C-:B------:R-:W-:Y:S01]  /*20be0*/  IMAD.X R123, RZ, RZ, R21.reuse, P0 ;  /* 0x000000ffff7b7224 */ /* 0x100fe200000e0615 */
[----:B------:R-:W-:Y:S02]  /*20bf0*/  ISETP.NE.U32.AND P0, PT, RZ, UR4, PT ;  /* 0x00000004ff007c0c */ /* 0x000fe4000bf05070 */
[----:B------:R-:W-:Y:S02]  /*20c00*/  SHF.R.U64 R20, R20, 0x3, RZ ;  /* 0x0000000314147819 */ /* 0x000fe400000012ff */
[----:B------:R-:W-:Y:S02]  /*20c10*/  LOP3.LUT R32, R175, 0x380, RZ, 0xc0, !PT ;  /* 0x00000380af207812 */ /* 0x000fe400078ec0ff */
[----:B------:R-:W-:Y:S01]  /*20c20*/  LOP3.LUT R34, R177, 0x380, RZ, 0xc0, !PT ;  /* 0x00000380b1227812 */ /* 0x000fe200078ec0ff */
[----:B------:R-:W-:Y:S01]  /*20c30*/  IMAD.X R29, RZ, RZ, R21, P5 ;  /* 0x000000ffff1d7224 */ /* 0x000fe200028e0615 */
[----:B------:R-:W-:-:S02]  /*20c40*/  LOP3.LUT R124, R125, 0x380, RZ, 0xc0, !PT ;  /* 0x000003807d7c7812 */ /* 0x000fc400078ec0ff */
[----:B------:R-:W-:Y:S02]  /*20c50*/  MOV R30, R130 ;  /* 0x00000082001e7202 */ /* 0x000fe40000000f00 */
[----:B------:R-:W-:Y:S02]  /*20c60*/  LOP3.LUT R126, R127, 0x380, RZ, 0xc0, !PT ;  /* 0x000003807f7e7812 */ /* 0x000fe400078ec0ff */
[----:B------:R-:W-:Y:S01]  /*20c70*/  ISETP.NE.AND.EX P0, PT, RZ, UR5, PT, P0 ;  /* 0x00000005ff007c0c */ /* 0x000fe2000bf05300 */
[----:B------:R-:W-:Y:S01]  /*20c80*/  ULDC.64 UR4, c[0x0][0xc08] ;  /* 0x0003020000047ab9 */ /* 0x000fe20000000a00 */
[----:B------:R-:W-:Y:S01]  /*20c90*/  LOP3.LUT R28, R20, R173, RZ, 0x3c, !PT ;  /* 0x000000ad141c7212 */ /* 0x000fe200078e3cff */
[----:B------:R-:W-:Y:S01]  /*20ca0*/  IMAD.X R131, RZ, RZ, R21, P2 ;  /* 0x000000ffff837224 */ /* 0x000fe200010e0615 */
[----:B------:R-:W-:Y:S02]  /*20cb0*/  LOP3.LUT R128, R129, 0x380, RZ, 0xc0, !PT ;  /* 0x0000038081807812 */ /* 0x000fe400078ec0ff */
[----:B------:R-:W-:-:S02]  /*20cc0*/  SHF.R.U64 R32, R32, 0x3, RZ ;  /* 0x0000000320207819 */ /* 0x000fc400000012ff */
[----:B------:R-:W-:Y:S02]  /*20cd0*/  SHF.R.U64 R34, R34, 0x3, RZ ;  /* 0x0000000322227819 */ /* 0x000fe400000012ff */
[----:B------:R-:W-:Y:S01]  /*20ce0*/  MOV R42, R42 ;  /* 0x0000002a002a7202 */ /* 0x000fe20000000f00 */
[----:B------:R0:W-:Y:S01]  /*20cf0*/  STSM.16.M88.4 [R30], R24 ;  /* 0x000000181e007844 */ /* 0x0001e20000000200 */
[----:B------:R-:W-:Y:S02]  /*20d00*/  SHF.R.U64 R124, R124, 0x3, RZ ;  /* 0x000000037c7c7819 */ /* 0x000fe400000012ff */
[----:B------:R-:W-:Y:S02]  /*20d10*/  ISETP.NE.U32.AND P2, PT, RZ, UR4, PT ;  /* 0x00000004ff007c0c */ /* 0x000fe4000bf45070 */
[----:B------:R-:W-:Y:S02]  /*20d20*/  SHF.R.U64 R126, R126, 0x3, RZ ;  /* 0x000000037e7e7819 */ /* 0x000fe400000012ff */
[----:B------:R-:W-:-:S02]  /*20d30*/  MOV R46, R46 ;  /* 0x0000002e002e7202 */ /* 0x000fc40000000f00 */
[----:B------:R-:W-:Y:S02]  /*20d40*/  MOV R96, R96 ;  /* 0x0000006000607202 */ /* 0x000fe40000000f00 */
[----:B--2---:R-:W-:Y:S01]  /*20d50*/  MOV R36, R28 ;  /* 0x0000001c00247202 */ /* 0x004fe20000000f00 */
[----:B------:R1:W-:Y:S01]  /*20d60*/  STSM.16.M88.4 [R42], R8 ;  /* 0x000000082a007844 */ /* 0x0003e20000000200 */
[----:B------:R-:W-:Y:S02]  /*20d70*/  SHF.R.U64 R128, R128, 0x3, RZ ;  /* 0x0000000380807819 */ /* 0x000fe400000012ff */
[----:B------:R-:W-:Y:S02]  /*20d80*/  LOP3.LUT R130, R32, R175, RZ, 0x3c, !PT ;  /* 0x000000af20827212 */ /* 0x000fe400078e3cff */
[----:B0-----:R-:W-:Y:S02]  /*20d90*/  F2FP.BF16.F32.PACK_AB R24, R49, R156 ;  /* 0x0000009c3118723e */ /* 0x001fe400000010ff */
[----:B------:R-:W-:-:S02]  /*20da0*/  F2FP.BF16.F32.PACK_AB R25, R51, R50 ;  /* 0x000000323319723e */ /* 0x000fc400000010ff */
[----:B------:R-:W-:Y:S02]  /*20db0*/  F2FP.BF16.F32.PACK_AB R26, R53, R157 ;  /* 0x0000009d351a723e */ /* 0x000fe400000010ff */
[----:B------:R-:W-:Y:S02]  /*20dc0*/  F2FP.BF16.F32.PACK_AB R27, R55, R54 ;  /* 0x00000036371b723e */ /* 0x000fe400000010ff */
[----:B------:R-:W-:Y:S02]  /*20dd0*/  LOP3.LUT R20, R34, R177, RZ, 0x3c, !PT ;  /* 0x000000b122147212 */ /* 0x000fe400078e3cff */
[----:B------:R-:W-:Y:S02]  /*20de0*/  MOV R102, R102 ;  /* 0x0000006600667202 */ /* 0x000fe40000000f00 */
[----:B------:R-:W-:Y:S02]  /*20df0*/  F2FP.BF16.F32.PACK_AB R28, R57, R158 ;  /* 0x0000009e391c723e */ /* 0x000fe400000010ff */
[----:B------:R-:W-:-:S02]  /*20e00*/  F2FP.BF16.F32.PACK_AB R29, R59, R58 ;  /* 0x0000003a3b1d723e */ /* 0x000fc400000010ff */
[----:B------:R-:W-:Y:S02]  /*20e10*/  F2FP.BF16.F32.PACK_AB R30, R61, R159 ;  /* 0x0000009f3d1e723e */ /* 0x000fe400000010ff */
[----:B------:R-:W-:Y:S01]  /*20e20*/  LOP3.LUT R124, R124, R125, RZ, 0x3c, !PT ;  /* 0x0000007d7c7c7212 */ /* 0x000fe200078e3cff */
[--C-:B------:R-:W-:Y:S01]  /*20e30*/  IMAD.X R125, RZ, RZ, R21.reuse, P4 ;  /* 0x000000ffff7d7224 */ /* 0x100fe200020e0615 */
[----:B------:R-:W-:Y:S02]  /*20e40*/  MOV R106, R106 ;  /* 0x0000006a006a7202 */ /* 0x000fe40000000f00 */
[----:B------:R-:W-:Y:S02]  /*20e50*/  F2FP.BF16.F32.PACK_AB R32, R65, R64 ;  /* 0x000000404120723e */ /* 0x000fe400000010ff */
[----:B------:R-:W-:Y:S02]  /*20e60*/  F2FP.BF16.F32.PACK_AB R34, R69, R160 ;  /* 0x000000a04522723e */ /* 0x000fe400000010ff */
[----:B------:R-:W-:Y:S01]  /*20e70*/  ISETP.NE.AND.EX P2, PT, RZ, UR5, PT, P2 ;  /* 0x00000005ff007c0c */ /* 0x000fe2000bf45320 */
[----:B------:R0:W-:Y:S01]  /*20e80*/  STSM.16.M88.4 [R46], R12 ;  /* 0x0000000c2e007844 */ /* 0x0001e20000000200 */
[----:B------:R-:W-:Y:S01]  /*20e90*/  LOP3.LUT R126, R126, R127, RZ, 0x3c, !PT ;  /* 0x0000007f7e7e7212 */ /* 0x000fe200078e3cff */
[----:B------:R-:W-:Y:S01]  /*20ea0*/  IMAD.X R127, RZ, RZ, R21, P3 ;  /* 0x000000ffff7f7224 */ /* 0x000fe200018e0615 */
[----:B------:R-:W-:-:S02]  /*20eb0*/  MOV R110, R110 ;  /* 0x0000006e006e7202 */ /* 0x000fc40000000f00 */
[----:B-1----:R-:W-:Y:S02]  /*20ec0*/  F2FP.BF16.F32.PACK_AB R8, R73, R161 ;  /* 0x000000a14908723e */ /* 0x002fe400000010ff */
[----:B------:R-:W-:Y:S02]  /*20ed0*/  F2FP.BF16.F32.PACK_AB R9, R75, R74 ;  /* 0x0000004a4b09723e */ /* 0x000fe400000010ff */
[----:B------:R-:W-:Y:S02]  /*20ee0*/  F2FP.BF16.F32.PACK_AB R10, R77, R162 ;  /* 0x000000a24d0a723e */ /* 0x000fe400000010ff */
[----:B------:R-:W-:Y:S01]  /*20ef0*/  F2FP.BF16.F32.PACK_AB R11, R79, R78 ;  /* 0x0000004e4f0b723e */ /* 0x000fe200000010ff */
[----:B------:R1:W-:Y:S01]  /*20f00*/  STSM.16.M88.4 [R96], R24 ;  /* 0x0000001860007844 */ /* 0x0003e20000000200 */
[----:B------:R-:W-:Y:S01]  /*20f10*/  LOP3.LUT R128, R128, R129, RZ, 0x3c, !PT ;  /* 0x0000008180807212 */ /* 0x000fe200078e3cff */
[----:B------:R-:W-:Y:S01]  /*20f20*/  IMAD.X R129, RZ, RZ, R21, P6 ;  /* 0x000000ffff817224 */ /* 0x000fe200030e0615 */
[----:B------:R-:W-:Y:S01]  /*20f30*/  MOV R114, R114 ;  /* 0x0000007200727202 */ /* 0x000fe20000000f00 */
[----:B------:R-:W-:Y:S01]  /*20f40*/  STSM.16.M88.4 [R102], R28 ;  /* 0x0000001c66007844 */ /* 0x000fe20000000200 */
[----:B0-----:R-:W-:-:S02]  /*20f50*/  F2FP.BF16.F32.PACK_AB R12, R81, R163 ;  /* 0x000000a3510c723e */ /* 0x001fc400000010ff */
[----:B------:R-:W-:Y:S02]  /*20f60*/  F2FP.BF16.F32.PACK_AB R13, R83, R82 ;  /* 0x00000052530d723e */ /* 0x000fe400000010ff */
[----:B------:R-:W-:Y:S02]  /*20f70*/  F2FP.BF16.F32.PACK_AB R14, R85, R164 ;  /* 0x000000a4550e723e */ /* 0x000fe400000010ff */
[----:B------:R-:W-:Y:S01]  /*20f80*/  F2FP.BF16.F32.PACK_AB R15, R87, R86 ;  /* 0x00000056570f723e */ /* 0x000fe200000010ff */
[----:B------:R-:W-:Y:S01]  /*20f90*/  STSM.16.M88.4 [R106], R32 ;  /* 0x000000206a007844 */ /* 0x000fe20000000200 */
[----:B------:R-:W-:Y:S02]  /*20fa0*/  MOV R118, R118 ;  /* 0x0000007600767202 */ /* 0x000fe40000000f00 */
[----:B------:R-:W-:Y:S02]  /*20fb0*/  MOV R122, R122 ;  /* 0x0000007a007a7202 */ /* 0x000fe40000000f00 */
[----:B-1----:R-:W-:-:S02]  /*20fc0*/  F2FP.BF16.F32.PACK_AB R24, R89, R165 ;  /* 0x000000a55918723e */ /* 0x002fc400000010ff */
[----:B------:R-:W-:Y:S02]  /*20fd0*/  F2FP.BF16.F32.PACK_AB R25, R91, R90 ;  /* 0x0000005a5b19723e */ /* 0x000fe400000010ff */
[----:B------:R-:W-:Y:S02]  /*20fe0*/  F2FP.BF16.F32.PACK_AB R26, R93, R166 ;  /* 0x000000a65d1a723e */ /* 0x000fe400000010ff */
[----:B------:R-:W-:Y:S01]  /*20ff0*/  F2FP.BF16.F32.PACK_AB R27, R95, R94 ;  /* 0x0000005e5f1b723e */ /* 0x000fe200000010ff */
[----:B------:R0:W-:Y:S01]  /*21000*/  STSM.16.M88.4 [R110], R8 ;  /* 0x000000086e007844 */ /* 0x0001e20000000200 */
[----:B------:R-:W-:Y:S02]  /*21010*/  F2FP.BF16.F32.PACK_AB R64, R3, R167 ;  /* 0x000000a70340723e */ /* 0x000fe400000010ff */
[----:B------:R-:W-:Y:S01]  /*21020*/  F2FP.BF16.F32.PACK_AB R65, R99, R98 ;  /* 0x000000626341723e */ /* 0x000fe200000010ff */
[----:B------:R-:W-:Y:S01]  /*21030*/  IMAD.X R21, RZ, RZ, R21, P1 ;  /* 0x000000ffff157224 */ /* 0x000fe200008e0615 */
[----:B------:R-:W-:-:S02]  /*21040*/  MOV R124, R124 ;  /* 0x0000007c007c7202 */ /* 0x000fc40000000f00 */
[----:B------:R-:W-:Y:S02]  /*21050*/  F2FP.BF16.F32.PACK_AB R42, R109, R170 ;  /* 0x000000aa6d2a723e */ /* 0x000fe400000010ff */
[----:B------:R-:W-:Y:S01]  /*21060*/  F2FP.BF16.F32.PACK_AB R43, R60, R56 ;  /* 0x000000383c2b723e */ /* 0x000fe200000010ff */
[----:B------:R1:W-:Y:S01]  /*21070*/  STSM.16.M88.4 [R114], R12 ;  /* 0x0000000c72007844 */ /* 0x0003e20000000200 */
[----:B------:R-:W-:Y:S02]  /*21080*/  MOV R126, R126 ;  /* 0x0000007e007e7202 */ /* 0x000fe40000000f00 */
[----:B------:R-:W-:Y:S01]  /*21090*/  MOV R128, R128 ;  /* 0x0000008000807202 */ /* 0x000fe20000000f00 */
[----:B------:R2:W-:Y:S01]  /*210a0*/  STSM.16.M88.4 [R118], R24 ;  /* 0x0000001876007844 */ /* 0x0005e20000000200 */
[----:B0-----:R-:W-:Y:S02]  /*210b0*/  F2FP.BF16.F32.PACK_AB R8, R113, R112 ;  /* 0x000000707108723e */ /* 0x001fe400000010ff */
[----:B------:R-:W-:-:S02]  /*210c0*/  F2FP.BF16.F32.PACK_AB R9, R68, R62 ;  /* 0x0000003e4409723e */ /* 0x000fc400000010ff */
[----:B------:R-:W-:Y:S02]  /*210d0*/  F2FP.BF16.F32.PACK_AB R10, R117, R116 ;  /* 0x00000074750a723e */ /* 0x000fe400000010ff */
[----:B------:R-:W-:Y:S01]  /*210e0*/  F2FP.BF16.F32.PACK_AB R11, R72, R70 ;  /* 0x00000046480b723e */ /* 0x000fe200000010ff */
[----:B------:R-:W-:Y:S01]  /*210f0*/  STSM.16.M88.4 [R122], R64 ;  /* 0x000000407a007844 */ /* 0x000fe20000000200 */
[----:B------:R-:W-:Y:S02]  /*21100*/  F2FP.BF16.F32.PACK_AB R109, R100, R92 ;  /* 0x0000005c646d723e */ /* 0x000fe400000010ff */
[----:B-1----:R-:W-:Y:S02]  /*21110*/  F2FP.BF16.F32.PACK_AB R12, R121, R120 ;  /* 0x00000078790c723e */ /* 0x002fe400000010ff */
[----:B------:R-:W-:Y:S02]  /*21120*/  F2FP.BF16.F32.PACK_AB R13, R80, R76 ;  /* 0x0000004c500d723e */ /* 0x000fe400000010ff */
[----:B------:R-:W-:-:S02]  /*21130*/  F2FP.BF16.F32.PACK_AB R14, R104, R171 ;  /* 0x000000ab680e723e */ /* 0x000fc400000010ff */
[----:B------:R-:W-:Y:S01]  /*21140*/  F2FP.BF16.F32.PACK_AB R15, R88, R84 ;  /* 0x00000054580f723e */ /* 0x000fe200000010ff */
[----:B------:R-:W-:Y:S01]  /*21150*/  STSM.16.M88.4 [R124], R40 ;  /* 0x000000287c007844 */ /* 0x000fe20000000200 */
[----:B------:R-:W-:Y:S01]  /*21160*/  F2FP.BF16.F32.PACK_AB R110, R133, R132 ;  /* 0x00000084856e723e */ /* 0x000fe200000010ff */
[----:B--2---:R-:W4:Y:S01]  /*21170*/  LDC.64 R24, c[0x0][0xc00] ;  /* 0x00030000ff187b82 */ /* 0x004f220000000a00 */
[----:B------:R-:W-:Y:S01]  /*21180*/  F2FP.BF16.F32.PACK_AB R111, R135, R134 ;  /* 0x00000086876f723e */ /* 0x000fe200000010ff */
[----:B------:R0:W-:Y:S01]  /*21190*/  STSM.16.M88.4 [R126], R8 ;  /* 0x000000087e007844 */ /* 0x0001e20000000200 */
[----:B------:R-:W-:Y:S02]  /*211a0*/  MOV R130, R130 ;  /* 0x0000008200827202 */ /* 0x000fe40000000f00 */
[----:B------:R-:W-:Y:S01]  /*211b0*/  MOV R20, R20 ;  /* 0x0000001400147202 */ /* 0x000fe20000000f00 */
[----:B------:R-:W-:Y:S01]  /*211c0*/  STSM.16.M88.4 [R128], R12 ;  /* 0x0000000c80007844 */ /* 0x000fe20000000200 */
[----:B------:R-:W-:Y:S01]  /*211d0*/  ULDC UR4, c[0x0][0xa88] ;  /* 0x0002a20000047ab9 */ /* 0x000fe20000000800 */
[----:B------:R-:W1:Y:S02]  /*211e0*/  LDC R21, c[0x0][0xbe8] ;  /* 0x0002fa00ff157b82 */ /* 0x000e640000000800 */
[----:B------:R-:W-:Y:S04]  /*211f0*/  STSM.16.M88.4 [R36], R108 ;  /* 0x0000006c24007844 */ /* 0x000fe80000000200 */
[----:B------:R-:W-:Y:S02]  /*21200*/  STSM.16.M88.4 [R130], R136 ;  /* 0x0000008882007844 */ /* 0x000fe40000000200 */
[----:B0-----:R-:W0:Y:S02]  /*21210*/  @P2 LDC.64 R8, c[0x0][0xc08] ;  /* 0x00030200ff082b82 */ /* 0x001e240000000a00 */
[----:B------:R2:W-:Y:S01]  /*21220*/  STSM.16.M88.4 [R20], R144 ;  /* 0x0000009014007844 */ /* 0x0005e20000000200 */
[----:B------:R-:W-:-:S02]  /*21230*/  IMAD.U32 R4, RZ, RZ, UR4 ;  /* 0x00000004ff047e24 */ /* 0x000fc4000f8e00ff */
[----:B----4-:R-:W-:-:S03]  /*21240*/  IMAD.WIDE R24, R176, 0x4, R24 ;  /* 0x00000004b0187825 */ /* 0x010fc600078e0218 */
[----:B------:R-:W-:Y:S01]  /*21250*/  BAR.SYNC.DEFER_BLOCKING 0x1, 0x100 ;  /* 0x0044000000007b1d */ /* 0x000fe20000010000 */
[----:B0-----:R-:W-:-:S05]  /*21260*/  @P2 IMAD.WIDE R8, R176, 0x4, R8 ;  /* 0x00000004b0082825 */ /* 0x001fca00078e0208 */
[----:B------:R0:W5:Y:S04]  /*21270*/  @P0 LDG.E R2, desc[UR60][R24.64] ;  /* 0x0000003c18020981 */ /* 0x000168000c1e1900 */
[----:B------:R0:W5:Y:S01]  /*21280*/  @P2 LDG.E R4, desc[UR60][R8.64] ;  /* 0x0000003c08042981 */ /* 0x000162000c1e1900 */
[----:B-1----:R-:W-:-:S13]  /*21290*/  ISETP.NE.AND P1, PT, R21, 0x1, PT ;  /* 0x000000011500780c */ /* 0x002fda0003f25270 */
[----:B------:R-:W1:Y:S08]  /*212a0*/  @P1 LDC R10, c[0x0][0xbec] ;  /* 0x0002fb00ff0a1b82 */ /* 0x000e700000000800 */
[----:B------:R-:W3:Y:S01]  /*212b0*/  @P1 LDC R27, c[0x0][0xbf0] ;  /* 0x0002fc00ff1b1b82 */ /* 0x000ee20000000800 */
[----:B--2---:R-:W-:Y:S01]  /*212c0*/  SHF.R.S32.HI R20, RZ, 0x1f, R174 ;  /* 0x0000001fff147819 */ /* 0x004fe200000114ae */
[----:B0-----:R-:W-:Y:S06]  /*212d0*/  @P2 BRA `(.L_x_1843) ;  /* 0x0000000000102947 */ /* 0x001fec0003800000 */
[----:B------:R-:W-:Y:S05]  /*212e0*/  @!P0 BRA `(.L_x_1843) ;  /* 0x00000000000c8947 */ /* 0x000fea0003800000 */
[----:B------:R-:W2:Y:S04]  /*212f0*/  LDG.E R3, desc[UR60][R24.64] ;  /* 0x0000003c18037981 */ /* 0x000ea8000c1e1900 */
[----:B-----5:R-:W2:Y:S02]  /*21300*/  LDG.E R4, desc[UR60][R24.64+0x4] ;  /* 0x0000043c18047981 */ /* 0x020ea4000c1e1900 */
[----:B--2---:R-:W-:-:S07]  /*21310*/  IMAD.IADD R4, R4, 0x1, -R3 ;  /* 0x0000000104047824 */ /* 0x004fce00078e0a03 */
.L_x_1843:
[----:B------:R-:W2:Y:S01]  /*21320*/  LDL R9, [R1+0x60] ;  /* 0x0000600001097983 */ /* 0x000ea20000100800 */
[----:B------:R-:W-:-:S03]  /*21330*/  ULDC.64 UR4, c[0x0][0xb90] ;  /* 0x0002e40000047ab9 */ /* 0x000fc60000000a00 */
[----:B------:R-:W4:Y:S01]  /*21340*/  LDL R82, [R1+0x68] ;  /* 0x0000680001527983 */ /* 0x000f220000100800 */
[----:B-----5:R-:W-:Y:S01]  /*21350*/  SHF.R.S32.HI R3, RZ, 0x1f, R2 ;  /* 0x0000001fff037819 */ /* 0x020fe20000011402 */
[----:B------:R-:W0:Y:S02]  /*21360*/  @P1 LDC R85, c[0x0][0xbec] ;  /* 0x0002fb00ff551b82 */ /* 0x000e240000000800 */
[----:B------:R-:W2:Y:S04]  /*21370*/  LDL.LU R86, [R1+0x48] ;  /* 0x0000480001567983 */ /* 0x000ea80000300800 */
[----:B------:R-:W4:Y:S01]  /*21380*/  LDL R84, [R1+0x10] ;  /* 0x0000100001547983 */ /* 0x000f220000100800 */
[----:B------:R-:W-:Y:S01]  /*21390*/  IMAD R8, R20, UR4, RZ ;  /* 0x0000000414087c24 */ /* 0x000fe2000f8e02ff */
[----:B------:R-:W-:-:S02]  /*213a0*/  SHF.R.S32.HI R36, RZ, 0x1f, R176 ;  /* 0x0000001fff247819 */ /* 0x000fc400000114b0 */
[----:B------:R-:W-:Y:S01]  /*213b0*/  SEL R80, R176, RZ, !P0 ;  /* 0x000000ffb0507207 */ /* 0x000fe20004000000 */
[----:B------:R-:W4:Y:S01]  /*213c0*/  LDL R30, [R1+0xac] ;  /* 0x0000ac00011e7983 */ /* 0x000f220000100800 */
[----:B------:R-:W-:Y:S01]  /*213d0*/  IMAD R15, R174, UR5, R8 ;  /* 0x00000005ae0f7c24 */ /* 0x000fe2000f8e0208 */
[----:B------:R-:W-:Y:S01]  /*213e0*/  SEL R36, R36, RZ, !P0 ;  /* 0x000000ff24247207 */ /* 0x000fe20004000000 */
[----:B------:R-:W-:Y:S01]  /*213f0*/  IMAD R81, R4, R21, RZ ;  /* 0x0000001504517224 */ /* 0x000fe200078e02ff */
[----:B------:R-:W0:Y:S01]  /*21400*/  @P1 LDC R87, c[0x0][0xbf0] ;  /* 0x0002fc00ff571b82 */ /* 0x000e220000000800 */
[----:B--2---:R-:W-:Y:S02]  /*21410*/  IMAD.IADD R25, R9, 0x1, R86 ;  /* 0x0000000109197824 */ /* 0x004fe400078e0256 */
[----:B------:R-:W-:Y:S01]  /*21420*/  IMAD.WIDE.U32 R8, R174, UR4, R2 ;  /* 0x00000004ae087c25 */ /* 0x000fe2000f8e0002 */
[----:B------:R-:W-:-:S03]  /*21430*/  ULDC.64 UR4, c[0x0][0xb98] ;  /* 0x0002e60000047ab9 */ /* 0x000fc60000000a00 */
[----:B-1----:R-:W-:-:S04]  /*21440*/  @P1 IMAD.HI.U32 R10, R25, R10, RZ ;  /* 0x0000000a190a1227 */ /* 0x002fc800078e00ff */
[----:B------:R-:W-:Y:S01]  /*21450*/  IMAD.MOV.U32 R11, RZ, RZ, R25 ;  /* 0x000000ffff0b7224 */ /* 0x000fe200078e0019 */
[----:B---3--:R-:W-:Y:S01]  /*21460*/  @P1 SHF.R.U32.HI R11, RZ, R27, R10 ;  /* 0x0000001bff0b1219 */ /* 0x008fe2000001160a */
[----:B----4-:R-:W-:Y:S01]  /*21470*/  IMAD R13, R84, 0x8, R82 ;  /* 0x00000008540d7824 */ /* 0x010fe200078e0252 */
[----:B------:R-:W2:Y:S01]  /*21480*/  LDL R27, [R1+0x7c] ;  /* 0x00007c00011b7983 */ /* 0x000ea20000100800 */
[----:B------:R-:W-:Y:S02]  /*21490*/  IMAD.IADD R9, R9, 0x1, R15 ;  /* 0x0000000109097824 */ /* 0x000fe400078e020f */
[----:B------:R-:W-:Y:S02]  /*214a0*/  IMAD.SHL.U32 R13, R13, 0x8, RZ ;  /* 0x000000080d0d7824 */ /* 0x000fe400078e00ff */
[----:B------:R-:W-:Y:S02]  /*214b0*/  IMAD.MOV R10, RZ, RZ, -R11 ;  /* 0x000000ffff0a7224 */ /* 0x000fe400078e0a0b */
[----:B------:R-:W-:-:S04]  /*214c0*/  IMAD.WIDE.U32 R8, R80, UR4, R8 ;  /* 0x0000000450087c25 */ /* 0x000fc8000f8e0008 */
[----:B------:R-:W-:-:S04]  /*214d0*/  IMAD.WIDE R6, R13, 0x2, R6 ;  /* 0x000000020d067825 */ /* 0x000fc800078e0206 */
[----:B------:R-:W-:Y:S02]  /*214e0*/  IMAD R15, R36, UR4, RZ ;  /* 0x00000004240f7c24 */ /* 0x000fe4000f8e02ff */
[----:B------:R-:W-:Y:S01]  /*214f0*/  IMAD R13, R21, R10, R25 ;  /* 0x0000000a150d7224 */ /* 0x000fe200078e0219 */
[----:B------:R-:W-:Y:S01]  /*21500*/  IADD3 R10, P0, R11, R8, RZ ;  /* 0x000000080b0a7210 */ /* 0x000fe20007f1e0ff */
[----:B------:R-:W-:Y:S01]  /*21510*/  IMAD R12, R80, UR5, R15 ;  /* 0x00000005500c7c24 */ /* 0x000fe2000f8e020f */
[----:B------:R-:W-:Y:S01]  /*21520*/  SHF.R.S32.HI R15, RZ, 0x1f, R11 ;  /* 0x0000001fff0f7819 */ /* 0x000fe2000001140b */
[----:B------:R-:W-:Y:S01]  /*21530*/  ULDC.64 UR4, c[0x0][0xb88] ;  /* 0x0002e20000047ab9 */ /* 0x000fe20000000a00 */
[----:B------:R-:W-:Y:S02]  /*21540*/  SHF.R.S32.HI R8, RZ, 0x1f, R13 ;  /* 0x0000001fff087819 */ /* 0x000fe4000001140d */
[----:B------:R-:W-:Y:S02]  /*21550*/  IADD3.X R11, R15, R9, R12, P0, !PT ;  /* 0x000000090f0b7210 */ /* 0x000fe400007fe40c */
[----:B------:R-:W-:Y:S01]  /*21560*/  IADD3 R25, P5, R6, 0x1000, RZ ;  /* 0x0000100006197810 */ /* 0x000fe20007fbe0ff */
[----:B------:R-:W-:-:S02]  /*21570*/  IMAD R14, R8, UR4, RZ ;  /* 0x00000004080e7c24 */ /* 0x000fc4000f8e02ff */
[----:B------:R-:W-:Y:S01]  /*21580*/  IMAD.WIDE.U32 R10, R13, UR4, R10 ;  /* 0x000000040d0a7c25 */ /* 0x000fe2000f8e000a */
[----:B------:R-:W-:-:S03]  /*21590*/  LOP3.LUT R8, R25, 0x380, RZ, 0xc0, !PT ;  /* 0x0000038019087812 */ /* 0x000fc600078ec0ff */
[----:B------:R-:W-:Y:S01]  /*215a0*/  IMAD R15, R13, UR5, R14 ;  /* 0x000000050d0f7c24 */ /* 0x000fe2000f8e020e */
[----:B------:R-:W-:Y:S01]  /*215b0*/  ULDC.64 UR4, c[0x0][0xb50] ;  /* 0x0002d40000047ab9 */ /* 0x000fe20000000a00 */
[----:B------:R-:W-:Y:S02]  /*215c0*/  SHF.R.U64 R8, R8, 0x3, RZ ;  /* 0x0000000308087819 */ /* 0x000fe400000012ff */
[----:B------:R-:W-:Y:S01]  /*215d0*/  IMAD.IADD R11, R11, 0x1, R15 ;  /* 0x000000010b0b7824 */ /* 0x000fe200078e020f */
[----:B------:R-:W-:Y:S02]  /*215e0*/  LEA R14, P0, R10, UR4, 0x2 ;  /* 0x000000040a0e7c11 */ /* 0x000fe4000f8010ff */
[----:B------:R-:W-:Y:S02]  /*215f0*/  LOP3.LUT R8, R8, R25, RZ, 0x3c, !PT ;  /* 0x0000001908087212 */ /* 0x000fe400078e3cff */
[----:B------:R-:W-:Y:S02]  /*21600*/  LEA.HI.X R26, R10, UR5, R11, 0x2, P0 ;  /* 0x000000050a1a7c11 */ /* 0x000fe400080f140b */
[----:B------:R-:W-:-:S02]  /*21610*/  IADD3 R33, P2, R6, 0x5000, RZ ;  /* 0x0000500006217810 */ /* 0x000fc40007f5e0ff */
[C---:B------:R-:W-:Y:S02]  /*21620*/  IADD3 R9, P4, R6.reuse, 0x2000, RZ ;  /* 0x0000200006097810 */ /* 0x040fe40007f9e0ff */
[C---:B------:R-:W-:Y:S01]  /*21630*/  IADD3 R29, P3, R6.reuse, 0x4000, RZ ;  /* 0x00004000061d7810 */ /* 0x040fe20007f7e0ff */
[----:B------:R-:W-:Y:S01]  /*21640*/  SHFL.IDX PT, R54, R14, RZ, 0x1c1f ;  /* 0x001c1fff0e367589 */ /* 0x000fe200000e0000 */
[----:B------:R-:W-:Y:S01]  /*21650*/  IADD3 R25, P0, R6, 0x3000, RZ ;  /* 0x0000300006197810 */ /* 0x000fe20007f1e0ff */
[----:B------:R-:W-:Y:S01]  /*21660*/  IMAD.IADD R30, R30, 0x1, R86 ;  /* 0x000000011e1e7824 */ /* 0x000fe200078e0256 */
[----:B------:R-:W-:Y:S01]  /*21670*/  IADD3 R41, P6, R6, 0x6000, RZ ;  /* 0x0000600006297810 */ /* 0x000fe20007fde0ff */
[----:B------:R-:W-:Y:S01]  /*21680*/  SHFL.IDX PT, R58, R14, 0x1, 0x1c1f ;  /* 0x003c1f000e3a7f89 */ /* 0x000fe200000e0000 */
[----:B------:R-:W-:Y:S01]  /*21690*/  LOP3.LUT R24, R25, 0x380, RZ, 0xc0, !PT ;  /* 0x0000038019187812 */ /* 0x000fe200078ec0ff */
[----:B------:R-:W-:Y:S01]  /*216a0*/  ULDC.64 UR4, c[0x0][0xaa0] ;  /* 0x0002a80000047ab9 */ /* 0x000fe20000000a00 */
[----:B------:R-:W-:-:S02]  /*216b0*/  LOP3.LUT R32, R33, 0x380, RZ, 0xc0, !PT ;  /* 0x0000038021207812 */ /* 0x000fc400078ec0ff */
[----:B------:R-:W-:Y:S02]  /*216c0*/  SHF.R.U64 R24, R24, 0x3, RZ ;  /* 0x0000000318187819 */ /* 0x000fe400000012ff */
[----:B------:R-:W-:Y:S02]  /*216d0*/  SHF.R.U64 R32, R32, 0x3, RZ ;  /* 0x0000000320207819 */ /* 0x000fe400000012ff */
[----:B------:R-:W-:Y:S01]  /*216e0*/  LOP3.LUT R24, R24, R25, RZ, 0x3c, !PT ;  /* 0x0000001918187212 */ /* 0x000fe200078e3cff */
[--C-:B------:R-:W-:Y:S01]  /*216f0*/  IMAD.X R25, RZ, RZ, R7.reuse, P0 ;  /* 0x000000ffff197224 */ /* 0x100fe200000e0607 */
[----:B------:R-:W-:Y:S02]  /*21700*/  IADD3 R53, P0, R6, 0x9000, RZ ;  /* 0x0000900006357810 */ /* 0x000fe40007f1e0ff */
[----:B------:R-:W-:Y:S01]  /*21710*/  LOP3.LUT R32, R32, R33, RZ, 0x3c, !PT ;  /* 0x0000002120207212 */ /* 0x000fe200078e3cff */
[----:B------:R-:W-:Y:S01]  /*21720*/  IMAD.X R33, RZ, RZ, R7, P2 ;  /* 0x000000ffff217224 */ /* 0x000fe200010e0607 */
[----:B------:R-:W-:-:S02]  /*21730*/  LOP3.LUT R52, R53, 0x380, RZ, 0xc0, !PT ;  /* 0x0000038035347812 */ /* 0x000fc400078ec0ff */
[----:B------:R-:W-:Y:S01]  /*21740*/  IADD3 R61, P2, R6, 0xb000, RZ ;  /* 0x0000b000063d7810 */ /* 0x000fe20007f5e0ff */
[----:B------:R-:W1:Y:S01]  /*21750*/  SHFL.IDX PT, R55, R26, RZ, 0x1c1f ;  /* 0x001c1fff1a377589 */ /* 0x000e6200000e0000 */
[----:B------:R-:W-:Y:S02]  /*21760*/  LOP3.LUT R12, R9, 0x380, RZ, 0xc0, !PT ;  /* 0x00000380090c7812 */ /* 0x000fe400078ec0ff */
[----:B------:R-:W-:Y:S01]  /*21770*/  LOP3.LUT R28, R29, 0x380, RZ, 0xc0, !PT ;  /* 0x000003801d1c7812 */ /* 0x000fe200078ec0ff */
[----:B------:R-:W3:Y:S01]  /*21780*/  SHFL.IDX PT, R59, R26, 0x1, 0x1c1f ;  /* 0x003c1f001a3b7f89 */ /* 0x000ee200000e0000 */
[----:B------:R-:W-:Y:S02]  /*21790*/  SHF.R.U64 R52, R52, 0x3, RZ ;  /* 0x0000000334347819 */ /* 0x000fe400000012ff */
[----:B------:R-:W-:Y:S02]  /*217a0*/  LOP3.LUT R60, R61, 0x380, RZ, 0xc0, !PT ;  /* 0x000003803d3c7812 */ /* 0x000fe400078ec0ff */
[----:B------:R-:W-:-:S02]  /*217b0*/  SHF.R.U64 R12, R12, 0x3, RZ ;  /* 0x000000030c0c7819 */ /* 0x000fc400000012ff */
[----:B------:R-:W-:Y:S02]  /*217c0*/  SHF.R.U64 R28, R28, 0x3, RZ ;  /* 0x000000031c1c7819 */ /* 0x000fe400000012ff */
[----:B------:R-:W-:Y:S01]  /*217d0*/  LOP3.LUT R52, R52, R53, RZ, 0x3c, !PT ;  /* 0x0000003534347212 */ /* 0x000fe200078e3cff */
[--C-:B------:R-:W-:Y:S01]  /*217e0*/  IMAD.X R53, RZ, RZ, R7.reuse, P0 ;  /* 0x000000ffff357224 */ /* 0x100fe200000e0607 */
[----:B------:R-:W-:Y:S01]  /*217f0*/  SHF.R.U64 R60, R60, 0x3, RZ ;  /* 0x000000033c3c7819 */ /* 0x000fe200000012ff */
[----:B------:R-:W-:Y:S01]  /*21800*/  VIADD R10, R30, 0x8 ;  /* 0x000000081e0a7836 */ /* 0x000fe20000000000 */
[----:B------:R-:W-:Y:S01]  /*21810*/  LOP3.LUT R12, R12, R9, RZ, 0x3c, !PT ;  /* 0x000000090c0c7212 */ /* 0x000fe200078e3cff */
[--C-:B------:R-:W-:Y:S01]  /*21820*/  IMAD.X R9, RZ, RZ, R7.reuse, P5 ;  /* 0x000000ffff097224 */ /* 0x100fe200028e0607 */
[----:B------:R-:W-:Y:S01]  /*21830*/  LOP3.LUT R28, R28, R29, RZ, 0x3c, !PT ;  /* 0x0000001d1c1c7212 */ /* 0x000fe200078e3cff */
[--C-:B------:R-:W-:Y:S01]  /*21840*/  IMAD.X R13, RZ, RZ, R7.reuse, P4 ;  /* 0x000000ffff0d7224 */ /* 0x100fe200020e0607 */
[C---:B------:R-:W-:Y:S01]  /*21850*/  IADD3 R45, P5, R6.reuse, 0x7000, RZ ;  /* 0x00007000062d7810 */ /* 0x040fe20007fbe0ff */
[----:B------:R-:W-:Y:S01]  /*21860*/  IMAD.X R29, RZ, RZ, R7, P3 ;  /* 0x000000ffff1d7224 */ /* 0x000fe200018e0607 */
[----:B------:R-:W-:-:S02]  /*21870*/  IADD3 R49, P4, R6, 0x8000, RZ ;  /* 0x0000800006317810 */ /* 0x000fc40007f9e0ff */
[----:B------:R-:W-:Y:S01]  /*21880*/  LOP3.LUT R60, R60, R61, RZ, 0x3c, !PT ;  /* 0x0000003d3c3c7212 */ /* 0x000fe200078e3cff */
[----:B------:R-:W-:Y:S01]  /*21890*/  IMAD.X R61, RZ, RZ, R7, P2 ;  /* 0x000000ffff3d7224 */ /* 0x000fe200010e0607 */
[----:B------:R-:W-:Y:S01]  /*218a0*/  IADD3 R57, P3, R6, 0xa000, RZ ;  /* 0x0000a00006397810 */ /* 0x000fe20007f7e0ff */
[----:B------:R-:W-:Y:S01]  /*218b0*/  IMAD R3, R3, UR4, RZ ;  /* 0x0000000403037c24 */ /* 0x000fe2000f8e02ff */
[----:B------:R-:W-:Y:S02]  /*218c0*/  LOP3.LUT R40, R41, 0x380, RZ, 0xc0, !PT ;  /* 0x0000038029287812 */ /* 0x000fe400078ec0ff */
[----:B------:R-:W-:Y:S02]  /*218d0*/  LOP3.LUT R44, R45, 0x380, RZ, 0xc0, !PT ;  /* 0x000003802d2c7812 */ /* 0x000fe400078ec0ff */
[----:B------:R-:W-:Y:S02]  /*218e0*/  LOP3.LUT R48, R49, 0x380, RZ, 0xc0, !PT ;  /* 0x0000038031307812 */ /* 0x000fe400078ec0ff */
[----:B------:R-:W-:Y:S01]  /*218f0*/  LOP3.LUT R56, R57, 0x380, RZ, 0xc0, !PT ;  /* 0x0000038039387812 */ /* 0x000fe200078ec0ff */
[----:B------:R-:W-:Y:S01]  /*21900*/  IMAD R83, R2, UR5, R3 ;  /* 0x0000000502537c24 */ /* 0x000fe2000f8e0203 */
[----:B------:R-:W-:Y:S01]  /*21910*/  SHF.R.U64 R40, R40, 0x3, RZ ;  /* 0x0000000328287819 */ /* 0x000fe200000012ff */
[----:B------:R-:W-:Y:S01]  /*21920*/  IMAD.WIDE.U32 R2, R2, UR4, RZ ;  /* 0x0000000402027c25 */ /* 0x000fe2000f8e00ff */
[----:B------:R-:W-:Y:S01]  /*21930*/  SHF.R.U64 R44, R44, 0x3, RZ ;  /* 0x000000032c2c7819 */ /* 0x000fe200000012ff */
[----:B------:R-:W-:Y:S01]  /*21940*/  ULDC.64 UR4, c[0x0][0xae8] ;  /* 0x0002ba0000047ab9 */ /* 0x000fe20000000a00 */
[----:B------:R-:W-:Y:S01]  /*21950*/  SHF.R.U64 R48, R48, 0x3, RZ ;  /* 0x0000000330307819 */ /* 0x000fe200000012ff */
[----:B------:R-:W-:Y:S01]  /*21960*/  IMAD R82, R82, 0x20, R84 ;  /* 0x0000002052527824 */ /* 0x000fe200078e0254 */
[----:B------:R-:W-:Y:S01]  /*21970*/  SHF.R.U64 R56, R56, 0x3, RZ ;  /* 0x0000000338387819 */ /* 0x000fe200000012ff */
[----:B------:R-:W-:Y:S01]  /*21980*/  IMAD.IADD R3, R3, 0x1, R83 ;  /* 0x0000000103037824 */ /* 0x000fe200078e0253 */
[----:B------:R-:W-:Y:S01]  /*21990*/  LOP3.LUT R40, R40, R41, RZ, 0x3c, !PT ;  /* 0x0000002928287212 */ /* 0x000fe200078e3cff */
[----:B------:R-:W-:Y:S01]  /*219a0*/  IMAD R20, R20, UR4, RZ ;  /* 0x0000000414147c24 */ /* 0x000fe2000f8e02ff */
[----:B------:R-:W-:Y:S01]  /*219b0*/  LOP3.LUT R44, R44, R45, RZ, 0x3c, !PT ;  /* 0x0000002d2c2c7212 */ /* 0x000fe200078e3cff */
[--C-:B------:R-:W-:Y:S01]  /*219c0*/  IMAD.X R41, RZ, RZ, R7.reuse, P6 ;  /* 0x000000ffff297224 */ /* 0x100fe200030e0607 */
[----:B------:R-:W-:Y:S01]  /*219d0*/  LOP3.LUT R48, R48, R49, RZ, 0x3c, !PT ;  /* 0x0000003130307212 */ /* 0x000fe200078e3cff */
[--C-:B------:R-:W-:Y:S01]  /*219e0*/  IMAD.X R45, RZ, RZ, R7.reuse, P5 ;  /* 0x000000ffff2d7224 */ /* 0x100fe200028e0607 */
[----:B------:R-:W-:Y:S01]  /*219f0*/  LOP3.LUT R56, R56, R57, RZ, 0x3c, !PT ;  /* 0x0000003938387212 */ /* 0x000fe200078e3cff */
[--C-:B------:R-:W-:Y:S01]  /*21a00*/  IMAD.X R49, RZ, RZ, R7.reuse, P4 ;  /* 0x000000ffff317224 */ /* 0x100fe200020e0607 */
[----:B------:R-:W-:Y:S01]  /*21a10*/  IADD3 R65, P6, R6, 0xc000, RZ ;  /* 0x0000c00006417810 */ /* 0x000fe20007fde0ff */
[----:B------:R-:W-:Y:S01]  /*21a20*/  IMAD.IADD R82, R86, 0x1, R82 ;  /* 0x0000000156527824 */ /* 0x000fe200078e0252 */
[C---:B------:R-:W-:Y:S01]  /*21a30*/  IADD3 R69, P5, R6.reuse, 0xd000, RZ ;  /* 0x0000d00006457810 */ /* 0x040fe20007fbe0ff */
[----:B------:R-:W-:Y:S01]  /*21a40*/  IMAD.X R57, RZ, RZ, R7, P3 ;  /* 0x000000ffff397224 */ /* 0x000fe200018e0607 */
[----:B------:R-:W-:Y:S01]  /*21a50*/  IADD3 R73, P4, R6, 0xe000, RZ ;  /* 0x0000e00006497810 */ /* 0x000fe20007f9e0ff */
[----:B------:R-:W-:Y:S01]  /*21a60*/  IMAD R83, R174, UR5, R20 ;  /* 0x00000005ae537c24 */ /* 0x000fe2000f8e0214 */
[----:B------:R-:W-:Y:S01]  /*21a70*/  IADD3 R11, P3, R6, 0xf000, RZ ;  /* 0x0000f000060b7810 */ /* 0x000fe20007f7e0ff */
[----:B------:R-:W-:Y:S01]  /*21a80*/  IMAD.WIDE.U32 R2, R174, UR4, R2 ;  /* 0x00000004ae027c25 */ /* 0x000fe2000f8e0002 */
[----:B------:R-:W-:Y:S01]  /*21a90*/  LOP3.LUT R64, R65, 0x380, RZ, 0xc0, !PT ;  /* 0x0000038041407812 */ /* 0x000fe200078ec0ff */
[----:B------:R-:W-:Y:S01]  /*21aa0*/  ULDC.64 UR4, c[0x0][0xaf0] ;  /* 0x0002bc0000047ab9 */ /* 0x000fe20000000a00 */
[----:B------:R-:W-:-:S02]  /*21ab0*/  LOP3.LUT R68, R69, 0x380, RZ, 0xc0, !PT ;  /* 0x0000038045447812 */ /* 0x000fc400078ec0ff */
[----:B------:R-:W-:Y:S01]  /*21ac0*/  LOP3.LUT R72, R73, 0x380, RZ, 0xc0, !PT ;  /* 0x0000038049487812 */ /* 0x000fe200078ec0ff */
[----:B------:R-:W-:Y:S01]  /*21ad0*/  IMAD.IADD R3, R3, 0x1, R83 ;  /* 0x0000000103037824 */ /* 0x000fe200078e0253 */
[----:B------:R-:W-:Y:S02]  /*21ae0*/  LOP3.LUT R15, R6, 0x380, RZ, 0xc0, !PT ;  /* 0x00000380060f7812 */ /* 0x000fe400078ec0ff */
[----:B------:R-:W-:Y:S01]  /*21af0*/  LOP3.LUT R4, R11, 0x380, RZ, 0xc0, !PT ;  /* 0x000003800b047812 */ /* 0x000fe200078ec0ff */
[----:B------:R-:W-:Y:S01]  /*21b00*/  IMAD.MOV.U32 R83, RZ, RZ, R82 ;  /* 0x000000ffff537224 */ /* 0x000fe200078e0052 */
[----:B------:R-:W-:Y:S02]  /*21b10*/  SHF.R.U64 R64, R64, 0x3, RZ ;  /* 0x0000000340407819 */ /* 0x000fe400000012ff */
[----:B------:R-:W-:Y:S02]  /*21b20*/  SHF.R.U64 R68, R68, 0x3, RZ ;  /* 0x0000000344447819 */ /* 0x000fe400000012ff */
[----:B------:R-:W-:-:S02]  /*21b30*/  SHF.R.U64 R72, R72, 0x3, RZ ;  /* 0x0000000348487819 */ /* 0x000fc400000012ff */
[----:B------:R-:W-:Y:S02]  /*21b40*/  SHF.R.U64 R15, R15, 0x3, RZ ;  /* 0x000000030f0f7819 */ /* 0x000fe400000012ff */
[----:B------:R-:W-:Y:S01]  /*21b50*/  SHF.R.U64 R4, R4, 0x3, RZ ;  /* 0x0000000304047819 */ /* 0x000fe200000012ff */
[--C-:B------:R-:W-:Y:S01]  /*21b60*/  IMAD.X R77, RZ, RZ, R7.reuse, P3 ;  /* 0x000000ffff4d7224 */ /* 0x100fe200018e0607 */
[----:B------:R-:W-:Y:S01]  /*21b70*/  LOP3.LUT R64, R64, R65, RZ, 0x3c, !PT ;  /* 0x0000004140407212 */ /* 0x000fe200078e3cff */
[--C-:B------:R-:W-:Y:S01]  /*21b80*/  IMAD.X R65, RZ, RZ, R7.reuse, P6 ;  /* 0x000000ffff417224 */ /* 0x100fe200030e0607 */
[----:B------:R-:W-:Y:S01]  /*21b90*/  LOP3.LUT R68, R68, R69, RZ, 0x3c, !PT ;  /* 0x0000004544447212 */ /* 0x000fe200078e3cff */
[--C-:B------:R-:W-:Y:S01]  /*21ba0*/  IMAD.X R69, RZ, RZ, R7.reuse, P5 ;  /* 0x000000ffff457224 */ /* 0x100fe200028e0607 */
[----:B------:R-:W-:Y:S01]  /*21bb0*/  LOP3.LUT R72, R72, R73, RZ, 0x3c, !PT ;  /* 0x0000004948487212 */ /* 0x000fe200078e3cff */
[----:B------:R-:W-:Y:S01]  /*21bc0*/  IMAD.X R73, RZ, RZ, R7, P4 ;  /* 0x000000ffff497224 */ /* 0x000fe200020e0607 */
[----:B------:R-:W-:Y:S01]  /*21bd0*/  LOP3.LUT R6, R15, R6, RZ, 0x3c, !PT ;  /* 0x000000060f067212 */ /* 0x000fe200078e3cff */
[----:B------:R-:W-:Y:S01]  /*21be0*/  IMAD.WIDE.U32 R2, R80, UR4, R2 ;  /* 0x0000000450027c25 */ /* 0x000fe2000f8e0002 */
[----:B------:R-:W-:-:S03]  /*21bf0*/  LOP3.LUT R76, R4, R11, RZ, 0x3c, !PT ;  /* 0x0000000b044c7212 */ /* 0x000fc600078e3cff */
[----:B------:R-:W-:Y:S01]  /*21c00*/  IMAD.IADD R86, R84, 0x1, R86 ;  /* 0x0000000154567824 */ /* 0x000fe200078e0256 */
[----:B------:R-:W-:Y:S01]  /*21c10*/  BSSY B1, `(.L_x_1844) ;  /* 0x000004e000017945 */ /* 0x000fe20003800000 */
[----:B--2---:R-:W-:-:S04]  /*21c20*/  LOP3.LUT P0, RZ, R27, 0x3, RZ, 0xc0, !PT ;  /* 0x000000031bff7812 */ /* 0x004fc8000780c0ff */
[-C--:B------:R-:W-:Y:S02]  /*21c30*/  ISETP.GE.OR P2, PT, R30, R81.reuse, P0 ;  /* 0x000000511e00720c */ /* 0x080fe40000746670 */
[----:B------:R-:W-:-:S11]  /*21c40*/  ISETP.GE.OR P0, PT, R10, R81, P0 ;  /* 0x000000510a00720c */ /* 0x000fd60000706670 */
[----:B-1----:R1:W-:Y:S04]  /*21c50*/  @!P2 ST.E desc[UR60][R54.64], R5 ;  /* 0x000000053600a985 */ /* 0x0023e8000c10193c */
[----:B---3--:R0:W-:Y:S04]  /*21c60*/  @!P0 ST.E desc[UR60][R58.64], R0 ;  /* 0x000000003a008985 */ /* 0x0081e8000c10193c */
[----:B------:R-:W5:Y:S04]  /*21c70*/  LD.E.128 R8, desc[UR60][R8.64] ;  /* 0x0000003c08087980 */ /* 0x000f68000c101d00 */
[----:B-1----:R-:W5:Y:S01]  /*21c80*/  LD.E.128 R4, desc[UR60][R6.64] ;  /* 0x0000003c06047980 */ /* 0x002f62000c101d00 */
[----:B0-----:R-:W-:-:S03]  /*21c90*/  @P1 IMAD.HI.U32 R0, R82, R85, RZ ;  /* 0x0000005552001227 */ /* 0x001fc600078e00ff */
[----:B------:R-:W5:Y:S02]  /*21ca0*/  LD.E.128 R12, desc[UR60][R12.64] ;  /* 0x0000003c0c0c7980 */ /* 0x000f64000c101d00 */
[----:B------:R-:W-:Y:S01]  /*21cb0*/  @P1 SHF.R.U32.HI R83, RZ, R87, R0 ;  /* 0x00000057ff531219 */ /* 0x000fe20000011600 */
[----:B------:R-:W-:Y:S01]  /*21cc0*/  IMAD R85, R36, UR4, RZ ;  /* 0x0000000424557c24 */ /* 0x000fe2000f8e02ff */
[----:B------:R-:W5:Y:S02]  /*21cd0*/  LD.E.128 R24, desc[UR60][R24.64] ;  /* 0x0000003c18187980 */ /* 0x000f64000c101d00 */
[--C-:B------:R-:W-:Y:S01]  /*21ce0*/  SHF.R.S32.HI R0, RZ, 0x1f, R83.reuse ;  /* 0x0000001fff007819 */ /* 0x100fe20000011453 */
[----:B------:R-:W-:Y:S01]  /*21cf0*/  IMAD.MOV R20, RZ, RZ, -R83 ;  /* 0x000000ffff147224 */ /* 0x000fe200078e0a53 */
[----:B------:R-:W5:Y:S01]  /*21d00*/  LD.E.128 R28, desc[UR60][R28.64] ;  /* 0x0000003c1c1c7980 */ /* 0x000f62000c101d00 */
[----:B------:R-:W-:Y:S01]  /*21d10*/  IMAD R85, R80, UR5, R85 ;  /* 0x0000000550557c24 */ /* 0x000fe2000f8e0255 */
[----:B------:R-:W-:Y:S01]  /*21d20*/  ULDC.64 UR4, c[0x0][0xae0] ;  /* 0x0002b80000047ab9 */ /* 0x000fe20000000a00 */
[----:B------:R-:W-:Y:S01]  /*21d30*/  IMAD R21, R21, R20, R82 ;  /* 0x0000001415157224 */ /* 0x000fe200078e0252 */
[----:B------:R-:W5:Y:S01]  /*21d40*/  LD.E.128 R32, desc[UR60][R32.64] ;  /* 0x0000003c20207980 */ /* 0x000f62000c101d00 */
[----:B------:R-:W-:-:S02]  /*21d50*/  IMAD R0, R0, UR4, RZ ;  /* 0x0000000400007c24 */ /* 0x000fc4000f8e02ff */
[----:B------:R-:W-:Y:S01]  /*21d60*/  IMAD.IADD R3, R3, 0x1, R85 ;  /* 0x0000000103037824 */ /* 0x000fe200078e0255 */
[----:B------:R-:W5:Y:S01]  /*21d70*/  LD.E.128 R40, desc[UR60][R40.64] ;  /* 0x0000003c28287980 */ /* 0x000f62000c101d00 */
[----:B------:R-:W-:-:S03]  /*21d80*/  IMAD R85, R83, UR5, R0 ;  /* 0x0000000553557c24 */ /* 0x000fc6000f8e0200 */
[----:B------:R-:W5:Y:S01]  /*21d90*/  LD.E.128 R44, desc[UR60][R44.64] ;  /* 0x0000003c2c2c7980 */ /* 0x000f62000c101d00 */
[----:B------:R-:W-:-:S03]  /*21da0*/  SHF.R.S32.HI R0, RZ, 0x1f, R21 ;  /* 0x0000001fff007819 */ /* 0x000fc60000011415 */
        /* <DEDUP_REMOVED lines=8> */
[----:B------:R-:W-:Y:S01]  /*21e30*/  IMAD.WIDE.U32 R2, R83, UR4, R2 ;  /* 0x0000000453027c25 */ /* 0x000fe2000f8e0002 */
[----:B------:R-:W-:Y:S01]  /*21e40*/  ULDC.64 UR4, c[0x0][0xad8] ;  /* 0x0002b60000047ab9 */ /* 0x000fe20000000a00 */
        /* <DEDUP_REMOVED lines=8> */
[----:B------:R-:W-:Y:S02]  /*21ed0*/  VIADD R0, R86, 0x20 ;  /* 0x0000002056007836 */ /* 0x000fe40000000000 */
[C---:B------:R-:W-:Y:S02]  /*21ee0*/  IMAD R83, R21.reuse, UR5, R20 ;  /* 0x0000000515537c24 */ /* 0x040fe4000f8e0214 */
[----:B------:R-:W-:Y:S01]  /*21ef0*/  IMAD.WIDE.U32 R2, R21, UR4, R2 ;  /* 0x0000000415027c25 */ /* 0x000fe2000f8e0002 */
[-C--:B------:R-:W-:Y:S01]  /*21f00*/  ISETP.GE.AND P1, PT, R0, R81.reuse, PT ;  /* 0x000000510000720c */ /* 0x080fe20003f26270 */
[----:B------:R-:W-:Y:S01]  /*21f10*/  ULDC.64 UR4, c[0x0][0xa80] ;  /* 0x0002a00000047ab9 */ /* 0x000fe20000000a00 */
[----:B------:R-:W-:Y:S01]  /*21f20*/  ISETP.GE.AND P2, PT, R86, R81, PT ;  /* 0x000000515600720c */ /* 0x000fe20003f46270 */
[----:B------:R-:W-:Y:S01]  /*21f30*/  VIADD R0, R18, 0x30820 ;  /* 0x0003082012007836 */ /* 0x000fe20000000000 */
[----:B------:R-:W-:Y:S01]  /*21f40*/  LEA R36, P3, R2, UR4, 0x1 ;  /* 0x0000000402247c11 */ /* 0x000fe2000f8608ff */
[----:B------:R-:W-:-:S03]  /*21f50*/  IMAD.IADD R3, R3, 0x1, R83 ;  /* 0x0000000103037824 */ /* 0x000fc600078e0253 */
[----:B------:R-:W-:Y:S02]  /*21f60*/  PRMT R0, RZ, 0x654, R0 ;  /* 0x00000654ff007816 */ /* 0x000fe40000000000 */
[----:B------:R-:W-:Y:S01]  /*21f70*/  LEA.HI.X R80, R2, UR5, R3, 0x1, P3 ;  /* 0x0000000502507c11 */ /* 0x000fe200098f0c03 */
[----:B------:R-:W-:Y:S01]  /*21f80*/  VIADD R20, R86, 0x40 ;  /* 0x0000004056147836 */ /* 0x000fe20000000000 */
[----:B0-----:R0:W1:Y:S01]  /*21f90*/  SHFL.IDX PT, R84, R36, RZ, 0x181f ;  /* 0x00181fff24547589 */ /* 0x00106200000e0000 */
[----:B------:R2:W-:Y:S03]  /*21fa0*/  SYNCS.ARRIVE.TRANS64.RED.A1T0 RZ, [R0+URZ], RZ ;  /* 0x000000ff00ff79a7 */ /* 0x0005e6000810043f */
[----:B------:R-:W-:Y:S01]  /*21fb0*/  ISETP.GE.AND P0, PT, R20, R81, PT ;  /* 0x000000511400720c */ /* 0x000fe20003f06270 */
[----:B--2---:R0:W2:Y:S01]  /*21fc0*/  SHFL.IDX PT, R0, R80, RZ, 0x181f ;  /* 0x00181fff50007589 */ /* 0x0040a200000e0000 */
[----:B------:R-:W-:Y:S11]  /*21fd0*/  @P2 BRA `(.L_x_1845) ;  /* 0x0000000000442947 */ /* 0x000ff60003800000 */
        /* <DEDUP_REMOVED lines=17> */
.L_x_1845:
[----:B------:R-:W-:Y:S05]  /*220f0*/  BSYNC B1 ;  /* 0x0000000000017941 */ /* 0x000fea0003800000 */
.L_x_1844:
        /* <DEDUP_REMOVED lines=9> */
[CC--:B---3--:R-:W-:Y:S02]  /*22190*/  @!P4 LEA R2, P6, R16.reuse, R20.reuse, 0x1 ;  /* 0x000000141002c211 */ /* 0x0c8fe400078c08ff */
        /* <DEDUP_REMOVED lines=11> */
.L_x_1847:
[----:B------:R-:W-:Y:S05]  /*22250*/  BSYNC B1 ;  /* 0x0000000000017941 */ /* 0x000fea0003800000 */
.L_x_1846:
        /* <DEDUP_REMOVED lines=9> */
[CC--:B---3--:R-:W-:Y:S02]  /*222f0*/  @!P3 LEA R2, P6, R16.reuse, R8.reuse, 0x1 ;  /* 0x000000081002b211 */ /* 0x0c8fe400078c08ff */
        /* <DEDUP_REMOVED lines=11> */
.L_x_1849:
[----:B------:R-:W-:Y:S05]  /*223b0*/  BSYNC B1 ;  /* 0x0000000000017941 */ /* 0x000fea0003800000 */
.L_x_1848:
        /* <DEDUP_REMOVED lines=9> */
[CC--:B--2---:R-:W-:Y:S02]  /*22450*/  @!P3 LEA R2, P0, R16.reuse, R36.reuse, 0x1 ;  /* 0x000000241002b211 */ /* 0x0c4fe400078008ff */
[-C--:B------:R-:W-:Y:S02]  /*22460*/  @!P4 LEA R4, P1, R201, R36.reuse, 0x1 ;  /* 0x00000024c904c211 */ /* 0x080fe400078208ff */
[----:B------:R-:W-:Y:S02]  /*22470*/  @!P5 LEA R6, P2, R19, R36, 0x1 ;  /* 0x000000241306d211 */ /* 0x000fe400078408ff */
        /* <DEDUP_REMOVED lines=12> */
.L_x_1842:
[----:B------:R-:W3:Y:S01]  /*22540*/  LDL R9, [R1+0x74] ;  /* 0x0000740001097983 */ /* 0x000ee20000100800 */
[----:B------:R-:W-:Y:S01]  /*22550*/  ULDC.64 UR4, c[0x0][0xc00] ;  /* 0x0003000000047ab9 */ /* 0x000fe20000000a00 */
[----:B------:R-:W3:Y:S01]  /*22560*/  LDC.64 R2, c[0x0][0xc00] ;  /* 0x00030000ff027b82 */ /* 0x000ee20000000a00 */
[----:B------:R-:W-:Y:S01]  /*22570*/  ISETP.NE.U32.AND P0, PT, RZ, UR4, PT ;  /* 0x00000004ff007c0c */ /* 0x000fe2000bf05070 */
[----:B0-----:R-:W-:-:S03]  /*22580*/  IMAD.MOV.U32 R6, RZ, RZ, RZ ;  /* 0x000000ffff067224 */ /* 0x001fc600078e00ff */
[----:B------:R-:W-:Y:S01]  /*22590*/  ISETP.NE.AND.EX P0, PT, RZ, UR5, PT, P0 ;  /* 0x00000005ff007c0c */ /* 0x000fe2000bf05300 */
[----:B------:R-:W-:Y:S02]  /*225a0*/  ULDC.64 UR4, c[0x0][0xc08] ;  /* 0x0003020000047ab9 */ /* 0x000fe40000000a00 */
[----:B------:R-:W-:Y:S01]  /*225b0*/  ISETP.NE.U32.AND P1, PT, RZ, UR4, PT ;  /* 0x00000004ff007c0c */ /* 0x000fe2000bf25070 */
[----:B------:R-:W0:Y:S03]  /*225c0*/  LDC R25, c[0x0][0xbe8] ;  /* 0x0002fa00ff197b82 */ /* 0x000e260000000800 */
[----:B------:R-:W-:-:S13]  /*225d0*/  ISETP.NE.AND.EX P1, PT, RZ, UR5, PT, P1 ;  /* 0x00000005ff007c0c */ /* 0x000fda000bf25310 */
[----:B------:R-:W4:Y:S01]  /*225e0*/  @P1 LDC.64 R4, c[0x0][0xc08] ;  /* 0x00030200ff041b82 */ /* 0x000f220000000a00 */
[----:B------:R-:W-:Y:S02]  /*225f0*/  ULDC UR4, c[0x0][0xa88] ;  /* 0x0002a20000047ab9 */ /* 0x000fe40000000800 */
[----:B------:R-:W-:Y:S01]  /*22600*/  IMAD.U32 R0, RZ, RZ, UR4 ;  /* 0x00000004ff007e24 */ /* 0x000fe2000f8e00ff */
[----:B------:R-:W1:Y:S01]  /*22610*/  S2R R8, SR_TID.X ;  /* 0x0000000000087919 */ /* 0x000e620000002100 */
[----:B---3--:R-:W-:-:S04]  /*22620*/  IMAD.WIDE R2, R9, 0x4, R2 ;  /* 0x0000000409027825 */ /* 0x008fc800078e0202 */
[----:B----4-:R-:W-:Y:S01]  /*22630*/  @P1 IMAD.WIDE R4, R9, 0x4, R4 ;  /* 0x0000000409041825 */ /* 0x010fe200078e0204 */
[----:B------:R3:W5:Y:S04]  /*22640*/  @P0 LDG.E R6, desc[UR60][R2.64] ;  /* 0x0000003c02060981 */ /* 0x000768000c1e1900 */
[----:B------:R3:W5:Y:S01]  /*22650*/  @P1 LDG.E R0, desc[UR60][R4.64] ;  /* 0x0000003c04001981 */ /* 0x000762000c1e1900 */
[----:B0-----:R-:W-:Y:S01]  /*22660*/  ISETP.NE.AND P2, PT, R25, 0x1, PT ;  /* 0x000000011900780c */ /* 0x001fe20003f45270 */
[----:B-1----:R-:W-:-:S05]  /*22670*/  VIADD R7, R8, 0xffffff80 ;  /* 0xffffff8008077836 */ /* 0x002fca0000000000 */
[----:B------:R-:W-:Y:S02]  /*22680*/  ISETP.GE.AND P3, PT, R7, 0x80, PT ;  /* 0x000000800700780c */ /* 0x000fe40003f66270 */
[----:B------:R-:W-:-:S05]  /*22690*/  SHF.R.S32.HI R7, RZ, 0x1f, R9 ;  /* 0x0000001fff077819 */ /* 0x000fca0000011409 */
[----:B------:R-:W0:Y:S08]  /*226a0*/  @P2 LDC R14, c[0x0][0xbec] ;  /* 0x0002fb00ff0e2b82 */ /* 0x000e300000000800 */
[----:B------:R-:W1:Y:S01]  /*226b0*/  @P2 LDC R27, c[0x0][0xbf0] ;  /* 0x0002fc00ff1b2b82 */ /* 0x000e620000000800 */
[----:B---3--:R-:W-:Y:S05]  /*226c0*/  @P1 BRA `(.L_x_1851) ;  /* 0x0000000000101947 */ /* 0x008fea0003800000 */
[----:B------:R-:W-:Y:S05]  /*226d0*/  @!P0 BRA `(.L_x_1851) ;  /* 0x00000000000c8947 */ /* 0x000fea0003800000 */
[----:B------:R-:W3:Y:S04]  /*226e0*/  LDG.E R5, desc[UR60][R2.64] ;  /* 0x0000003c02057981 */ /* 0x000ee8000c1e1900 */
[----:B-----5:R-:W3:Y:S02]  /*226f0*/  LDG.E R0, desc[UR60][R2.64+0x4] ;  /* 0x0000043c02007981 */ /* 0x020ee4000c1e1900 */
[----:B---3--:R-:W-:-:S07]  /*22700*/  IMAD.IADD R0, R0, 0x1, -R5 ;  /* 0x0000000100007824 */ /* 0x008fce00078e0a05 */
.L_x_1851:
[----:B------:R-:W3:Y:S04]  /*22710*/  LDL R24, [R1+0x70] ;  /* 0x0000700001187983 */ /* 0x000ee80000100800 */
[----:B------:R4:W5:Y:S01]  /*22720*/  LDL R20, [R1+0x48] ;  /* 0x0000480001147983 */ /* 0x0009620000100800 */
[----:B------:R-:W-:Y:S01]  /*22730*/  BSSY B1, `(.L_x_1852) ;  /* 0x000002c000017945 */ /* 0x000fe20003800000 */
[----:B------:R-:W-:Y:S02]  /*22740*/  SEL R13, R9, RZ, !P0 ;  /* 0x000000ff090d7207 */ /* 0x000fe40004000000 */
[----:B------:R-:W-:Y:S02]  /*22750*/  SEL R12, R7, RZ, !P0 ;  /* 0x000000ff070c7207 */ /* 0x000fe40004000000 */
[----:B-----5:R-:W-:-:S02]  /*22760*/  SHF.R.S32.HI R11, RZ, 0x1f, R6 ;  /* 0x0000001fff0b7819 */ /* 0x020fc40000011406 */
[----:B---3--:R-:W-:Y:S01]  /*22770*/  SHF.R.S32.HI R10, RZ, 0x1f, R24 ;  /* 0x0000001fff0a7819 */ /* 0x008fe20000011418 */
[----:B----4-:R-:W-:Y:S06]  /*22780*/  @P3 BRA `(.L_x_1853) ;  /* 0x0000000000983947 */ /* 0x010fec0003800000 */
[----:B------:R-:W3:Y:S01]  /*22790*/  LDC R9, c[0x0][0xbe8] ;  /* 0x0002fa00ff097b82 */ /* 0x000ee20000000800 */
[----:B------:R-:W-:Y:S01]  /*227a0*/  IADD3 R8, R20, -0x80, R8 ;  /* 0xffffff8014087810 */ /* 0x000fe20007ffe008 */
[----:B---3--:R-:W-:-:S05]  /*227b0*/  IMAD R2, R0, R9, RZ ;  /* 0x0000000900027224 */ /* 0x008fca00078e02ff */
[----:B------:R-:W-:-:S13]  /*227c0*/  ISETP.GE.AND P0, PT, R8, R2, PT ;  /* 0x000000020800720c */ /* 0x000fda0003f06270 */
[----:B------:R-:W-:Y:S05]  /*227d0*/  @P0 BRA `(.L_x_1853) ;  /* 0x0000000000840947 */ /* 0x000fea0003800000 */
[----:B------:R-:W-:Y:S01]  /*227e0*/  ISETP.NE.AND P0, PT, R9, 0x1, PT ;  /* 0x000000010900780c */ /* 0x000fe20003f05270 */
[----:B------:R-:W-:Y:S01]  /*227f0*/  ULDC.64 UR4, c[0x0][0xb90] ;  /* 0x0002e40000047ab9 */ /* 0x000fe20000000a00 */
[----:B------:R-:W-:Y:S02]  /*22800*/  IMAD.MOV.U32 R2, RZ, RZ, R6 ;  /* 0x000000ffff027224 */ /* 0x000fe400078e0006 */
[----:B------:R-:W-:Y:S02]  /*22810*/  IMAD R7, R10, UR4, RZ ;  /* 0x000000040a077c24 */ /* 0x000fe4000f8e02ff */
[----:B------:R-:W-:Y:S02]  /*22820*/  IMAD.MOV.U32 R3, RZ, RZ, R11 ;  /* 0x000000ffff037224 */ /* 0x000fe400078e000b */
[----:B------:R-:W-:Y:S02]  /*22830*/  IMAD.MOV.U32 R5, RZ, RZ, R8 ;  /* 0x000000ffff057224 */ /* 0x000fe400078e0008 */
[----:B------:R-:W-:-:S03]  /*22840*/  IMAD.WIDE.U32 R2, R24, UR4, R2 ;  /* 0x0000000418027c25 */ /* 0x000fc6000f8e0002 */
[----:B------:R-:W3:Y:S01]  /*22850*/  @P0 LDC R15, c[0x0][0xbec] ;  /* 0x0002fb00ff0f0b82 */ /* 0x000ee20000000800 */
[----:B------:R-:W-:Y:S01]  /*22860*/  IMAD R7, R24, UR5, R7 ;  /* 0x0000000518077c24 */ /* 0x000fe2000f8e0207 */
[----:B------:R-:W-:-:S03]  /*22870*/  ULDC.64 UR4, c[0x0][0xb98] ;  /* 0x0002e60000047ab9 */ /* 0x000fc60000000a00 */
[----:B------:R-:W-:-:S03]  /*22880*/  IMAD.IADD R3, R3, 0x1, R7 ;  /* 0x0000000103037824 */ /* 0x000fc600078e0207 */
[----:B------:R-:W4:Y:S01]  /*22890*/  @P0 LDC R21, c[0x0][0xbf0] ;  /* 0x0002fc00ff150b82 */ /* 0x000f220000000800 */
[----:B------:R-:W-:-:S04]  /*228a0*/  IMAD.WIDE.U32 R2, R13, UR4, R2 ;  /* 0x000000040d027c25 */ /* 0x000fc8000f8e0002 */
[----:B---3--:R-:W-:-:S05]  /*228b0*/  @P0 IMAD.HI.U32 R4, R8, R15, RZ ;  /* 0x0000000f08040227 */ /* 0x008fca00078e00ff */
[----:B----4-:R-:W-:Y:S01]  /*228c0*/  @P0 SHF.R.U32.HI R5, RZ, R21, R4 ;  /* 0x00000015ff050219 */ /* 0x010fe20000011604 */
        /* <DEDUP_REMOVED lines=15> */
[----:B------:R-:W-:Y:S01]  /*229c0*/  LEA.HI.X R5, R2, UR5, R3, 0x2, P0 ;  /* 0x0000000502057c11 */ /* 0x000fe200080f1403 */
[----:B------:R-:W-:-:S05]  /*229d0*/  IMAD.MOV.U32 R3, RZ, RZ, -0x800000 ;  /* 0xff800000ff037424 */ /* 0x000fca00078e00ff */
[----:B------:R3:W-:Y:S02]  /*229e0*/  STG.E desc[UR60][R4.64], R3 ;  /* 0x0000000304007986 */ /* 0x0007e4000c10193c */
.L_x_1853:
[----:B------:R-:W-:Y:S05]  /*229f0*/  BSYNC B1 ;  /* 0x0000000000017941 */ /* 0x000fea0003800000 */
.L_x_1852:
[----:B---3--:R-:W3:Y:S01]  /*22a00*/  LDL R4, [R1+0x68] ;  /* 0x0000680001047983 */ /* 0x008ee20000100800 */
[----:B------:R-:W-:-:S03]  /*22a10*/  ULDC.64 UR4, c[0x0][0xaa0] ;  /* 0x0002a80000047ab9 */ /* 0x000fc60000000a00 */
[----:B------:R-:W3:Y:S01]  /*22a20*/  LDL R8, [R1+0x10] ;  /* 0x0000100001087983 */ /* 0x000ee20000100800 */
[----:B------:R-:W-:Y:S01]  /*22a30*/  IMAD R3, R11, UR4, RZ ;  /* 0x000000040b037c24 */ /* 0x000fe2000f8e02ff */
[----:B------:R-:W-:Y:S03]  /*22a40*/  BSSY B1, `(.L_x_1854) ;  /* 0x000003f000017945 */ /* 0x000fe60003800000 */
        /* <DEDUP_REMOVED lines=14> */
[----:B---3--:R-:W-:Y:S02]  /*22b30*/  IMAD R4, R4, 0x20, R8 ;  /* 0x0000002004047824 */ /* 0x008fe400078e0208 */
[----:B------:R-:W-:Y:S02]  /*22b40*/  IMAD.IADD R8, R8, 0x1, R20 ;  /* 0x0000000108087824 */ /* 0x000fe400078e0214 */
[----:B------:R-:W-:-:S04]  /*22b50*/  IMAD.IADD R9, R20, 0x1, R4 ;  /* 0x0000000114097824 */ /* 0x000fc800078e0204 */
[----:B0-----:R-:W-:-:S04]  /*22b60*/  @P2 IMAD.HI.U32 R4, R9, R14, RZ ;  /* 0x0000000e09042227 */ /* 0x001fc800078e00ff */
[----:B------:R-:W-:Y:S01]  /*22b70*/  IMAD.MOV.U32 R5, RZ, RZ, R9 ;  /* 0x000000ffff057224 */ /* 0x000fe200078e0009 */
[----:B-1----:R-:W-:-:S04]  /*22b80*/  @P2 SHF.R.U32.HI R5, RZ, R27, R4 ;  /* 0x0000001bff052219 */ /* 0x002fc80000011604 */
[--C-:B------:R-:W-:Y:S01]  /*22b90*/  SHF.R.S32.HI R4, RZ, 0x1f, R5.reuse ;  /* 0x0000001fff047819 */ /* 0x100fe20000011405 */
[----:B------:R-:W-:Y:S02]  /*22ba0*/  IMAD.MOV R6, RZ, RZ, -R5 ;  /* 0x000000ffff067224 */ /* 0x000fe400078e0a05 */
[----:B------:R-:W-:-:S04]  /*22bb0*/  IMAD.WIDE.U32 R2, R5, UR4, R2 ;  /* 0x0000000405027c25 */ /* 0x000fc8000f8e0002 */
[----:B------:R-:W-:Y:S02]  /*22bc0*/  IMAD R4, R4, UR4, RZ ;  /* 0x0000000404047c24 */ /* 0x000fe4000f8e02ff */
[----:B------:R-:W-:Y:S02]  /*22bd0*/  IMAD R7, R25, R6, R9 ;  /* 0x0000000619077224 */ /* 0x000fe400078e0209 */
[----:B------:R-:W-:Y:S01]  /*22be0*/  IMAD R9, R5, UR5, R4 ;  /* 0x0000000505097c24 */ /* 0x000fe2000f8e0204 */
[----:B------:R-:W-:Y:S01]  /*22bf0*/  ULDC.64 UR4, c[0x0][0xad8] ;  /* 0x0002b60000047ab9 */ /* 0x000fe20000000a00 */
[----:B------:R-:W-:Y:S01]  /*22c00*/  IMAD R25, R0, R25, RZ ;  /* 0x0000001900197224 */ /* 0x000fe200078e02ff */
[----:B------:R-:W-:Y:S01]  /*22c10*/  SHF.R.S32.HI R4, RZ, 0x1f, R7 ;  /* 0x0000001fff047819 */ /* 0x000fe20000011407 */
[----:B------:R-:W-:Y:S02]  /*22c20*/  IMAD.IADD R3, R3, 0x1, R9 ;  /* 0x0000000103037824 */ /* 0x000fe400078e0209 */
[C---:B------:R-:W-:Y:S01]  /*22c30*/  VIADD R0, R8.reuse, 0x20 ;  /* 0x0000002008007836 */ /* 0x040fe20000000000 */
[----:B------:R-:W-:Y:S01]  /*22c40*/  ISETP.GE.AND P2, PT, R8, R25, PT ;  /* 0x000000190800720c */ /* 0x000fe20003f46270 */
[----:B------:R-:W-:-:S02]  /*22c50*/  IMAD R4, R4, UR4, RZ ;  /* 0x0000000404047c24 */ /* 0x000fc4000f8e02ff */
[----:B------:R-:W-:Y:S01]  /*22c60*/  IMAD.WIDE.U32 R2, R7, UR4, R2 ;  /* 0x0000000407027c25 */ /* 0x000fe2000f8e0002 */
[----:B------:R-:W-:-:S03]  /*22c70*/  ISETP.GE.AND P1, PT, R0, R25, PT ;  /* 0x000000190000720c */ /* 0x000fc60003f26270 */
[----:B------:R-:W-:Y:S01]  /*22c80*/  IMAD R5, R7, UR5, R4 ;  /* 0x0000000507057c24 */ /* 0x000fe2000f8e0204 */
[----:B------:R-:W-:Y:S01]  /*22c90*/  ULDC.64 UR4, c[0x0][0xa80] ;  /* 0x0002a00000047ab9 */ /* 0x000fe20000000a00 */
[----:B------:R-:W-:Y:S01]  /*22ca0*/  VIADD R0, R8, 0x40 ;  /* 0x0000004008007836 */ /* 0x000fe20000000000 */
[----:B------:R-:W-:Y:S01]  /*22cb0*/  LEA R4, P3, R2, UR4, 0x1 ;  /* 0x0000000402047c11 */ /* 0x000fe2000f8608ff */
[----:B------:R-:W-:-:S03]  /*22cc0*/  IMAD.IADD R3, R3, 0x1, R5 ;  /* 0x0000000103037824 */ /* 0x000fc600078e0205 */
[----:B------:R-:W-:Y:S02]  /*22cd0*/  ISETP.GE.AND P0, PT, R0, R25, PT ;  /* 0x000000190000720c */ /* 0x000fe40003f06270 */
[----:B------:R-:W-:Y:S02]  /*22ce0*/  LEA.HI.X R5, R2, UR5, R3, 0x1, P3 ;  /* 0x0000000502057c11 */ /* 0x000fe400098f0c03 */
[----:B------:R0:W1:Y:S04]  /*22cf0*/  SHFL.IDX PT, R2, R4, RZ, 0x181f ;  /* 0x00181fff04027589 */ /* 0x00006800000e0000 */
[----:B------:R0:W3:Y:S01]  /*22d00*/  SHFL.IDX PT, R0, R5, RZ, 0x181f ;  /* 0x00181fff05007589 */ /* 0x0000e200000e0000 */
[----:B------:R-:W-:Y:S05]  /*22d10*/  @P2 BRA `(.L_x_1855) ;  /* 0x0000000000442947 */ /* 0x000fea0003800000 */
[----:B------:R-:W-:Y:S02]  /*22d20*/  ULDC UR4, c[0x0][0xac8] ;  /* 0x0002b20000047ab9 */ /* 0x000fe40000000800 */
[----:B------:R-:W-:Y:S02]  /*22d30*/  ISETP.GE.AND P5, PT, R16, UR4, PT ;  /* 0x0000000410007c0c */ /* 0x000fe4000bfa6270 */
[----:B------:R-:W-:Y:S02]  /*22d40*/  ISETP.GE.AND P4, PT, R219, UR4, PT ;  /* 0x00000004db007c0c */ /* 0x000fe4000bf86270 */
[----:B------:R-:W-:Y:S02]  /*22d50*/  ISETP.GE.AND P3, PT, R19, UR4, PT ;  /* 0x0000000413007c0c */ /* 0x000fe4000bf66270 */
[----:B------:R-:W-:-:S07]  /*22d60*/  ISETP.GE.AND P2, PT, R23, UR4, PT ;  /* 0x0000000417007c0c */ /* 0x000fce000bf46270 */
[----:B-1----:R-:W-:-:S04]  /*22d70*/  @!P5 LEA R6, P6, R16, R2, 0x1 ;  /* 0x000000021006d211 */ /* 0x002fc800078c08ff */
[----:B---3--:R-:W-:Y:S02]  /*22d80*/  @!P5 LEA.HI.X R7, R16, R0, R17, 0x1, P6 ;  /* 0x000000001007d211 */ /* 0x008fe400030f0c11 */
        /* <DEDUP_REMOVED lines=10> */
.L_x_1855:
[----:B------:R-:W-:Y:S05]  /*22e30*/  BSYNC B1 ;  /* 0x0000000000017941 */ /* 0x000fea0003800000 */
.L_x_1854:
[----:B---3--:R3:W0:Y:S01]  /*22e40*/  SHFL.IDX PT, R0, R5, 0x1, 0x181f ;  /* 0x00381f0005007f89 */ /* 0x00862200000e0000 */
[----:B------:R-:W-:Y:S03]  /*22e50*/  BSSY B1, `(.L_x_1856) ;  /* 0x0000014000017945 */ /* 0x000fe60003800000 */
[----:B-1--4-:R3:W1:Y:S01]  /*22e60*/  SHFL.IDX PT, R2, R4, 0x1, 0x181f ;  /* 0x00381f0004027f89 */ /* 0x01266200000e0000 */
[----:B------:R-:W-:Y:S05]  /*22e70*/  @P1 BRA `(.L_x_1857) ;  /* 0x0000000000441947 */ /* 0x000fea0003800000 */
[----:B------:R-:W-:Y:S02]  /*22e80*/  ULDC UR4, c[0x0][0xac8] ;  /* 0x0002b20000047ab9 */ /* 0x000fe40000000800 */
[----:B------:R-:W-:Y:S02]  /*22e90*/  ISETP.GE.AND P4, PT, R16, UR4, PT ;  /* 0x0000000410007c0c */ /* 0x000fe4000bf86270 */
[----:B------:R-:W-:Y:S02]  /*22ea0*/  ISETP.GE.AND P3, PT, R219, UR4, PT ;  /* 0x00000004db007c0c */ /* 0x000fe4000bf66270 */
[----:B------:R-:W-:Y:S02]  /*22eb0*/  ISETP.GE.AND P2, PT, R19, UR4, PT ;  /* 0x0000000413007c0c */ /* 0x000fe4000bf46270 */
[----:B------:R-:W-:-:S07]  /*22ec0*/  ISETP.GE.AND P1, PT, R23, UR4, PT ;  /* 0x0000000417007c0c */ /* 0x000fce000bf26270 */
[CC--:B-1----:R-:W-:Y:S02]  /*22ed0*/  @!P4 LEA R6, P6, R16.reuse, R2.reuse, 0x1 ;  /* 0x000000021006c211 */ /* 0x0c2fe400078c08ff */
[----:B------:R-:W-:Y:S02]  /*22ee0*/  @!P3 LEA R10, P5, R201, R2, 0x1 ;  /* 0x00000002c90ab211 */ /* 0x000fe400078a08ff */
[----:B0-----:R-:W-:Y:S02]  /*22ef0*/  @!P4 LEA.HI.X R7, R16, R0, R17, 0x1, P6 ;  /* 0x000000001007c211 */ /* 0x001fe400030f0c11 */
        /* <DEDUP_REMOVED lines=9> */
.L_x_1857:
[----:B------:R-:W-:Y:S05]  /*22f90*/  BSYNC B1 ;  /* 0x0000000000017941 */ /* 0x000fea0003800000 */
.L_x_1856:
[----:B0-----:R0:W0:Y:S01]  /*22fa0*/  SHFL.IDX PT, R0, R5, 0x2, 0x181f ;  /* 0x00581f0005007f89 */ /* 0x00102200000e0000 */
[----:B------:R-:W-:Y:S03]  /*22fb0*/  BSSY B1, `(.L_x_1858) ;  /* 0x0000014000017945 */ /* 0x000fe60003800000 */
[----:B-1--4-:R1:W4:Y:S01]  /*22fc0*/  SHFL.IDX PT, R2, R4, 0x2, 0x181f ;  /* 0x00581f0004027f89 */ /* 0x01232200000e0000 */
[----:B------:R-:W-:Y:S05]  /*22fd0*/  @P0 BRA `(.L_x_1859) ;  /* 0x0000000000440947 */ /* 0x000fea0003800000 */
[----:B------:R-:W-:Y:S02]  /*22fe0*/  ULDC UR4, c[0x0][0xac8] ;  /* 0x0002b20000047ab9 */ /* 0x000fe40000000800 */
[----:B------:R-:W-:Y:S02]  /*22ff0*/  ISETP.GE.AND P3, PT, R16, UR4, PT ;  /* 0x0000000410007c0c */ /* 0x000fe4000bf66270 */
[----:B------:R-:W-:Y:S02]  /*23000*/  ISETP.GE.AND P2, PT, R219, UR4, PT ;  /* 0x00000004db007c0c */ /* 0x000fe4000bf46270 */
[----:B------:R-:W-:Y:S02]  /*23010*/  ISETP.GE.AND P1, PT, R19, UR4, PT ;  /* 0x0000000413007c0c */ /* 0x000fe4000bf26270 */
[----:B------:R-:W-:-:S07]  /*23020*/  ISETP.GE.AND P0, PT, R23, UR4, PT ;  /* 0x0000000417007c0c */ /* 0x000fce000bf06270 */
[CC--:B----4-:R-:W-:Y:S02]  /*23030*/  @!P3 LEA R6, P6, R16.reuse, R2.reuse, 0x1 ;  /* 0x000000021006b211 */ /* 0x0d0fe400078c08ff */
        /* <DEDUP_REMOVED lines=11> */
.L_x_1859:
[----:B------:R-:W-:Y:S05]  /*230f0*/  BSYNC B1 ;  /* 0x0000000000017941 */ /* 0x000fea0003800000 */
.L_x_1858:
[----:B0-----:R-:W-:Y:S01]  /*23100*/  VIADD R0, R8, 0x60 ;  /* 0x0000006008007836 */ /* 0x001fe20000000000 */
[----:B------:R0:W0:Y:S04]  /*23110*/  SHFL.IDX PT, R6, R5, 0x3, 0x181f ;  /* 0x00781f0005067f89 */ /* 0x00002800000e0000 */
[----:B------:R-:W-:Y:S01]  /*23120*/  ISETP.GE.AND P0, PT, R0, R25, PT ;  /* 0x000000190000720c */ /* 0x000fe20003f06270 */
[----:B----4-:R4:W0:-:S12]  /*23130*/  SHFL.IDX PT, R2, R4, 0x3, 0x181f ;  /* 0x00781f0004027f89 */ /* 0x01081800000e0000 */
[----:B----4-:R-:W-:Y:S05]  /*23140*/  @P0 BRA `(.L_x_1850) ;  /* 0x0000000000440947 */ /* 0x010fea0003800000 */
[----:B------:R-:W-:Y:S02]  /*23150*/  ULDC UR4, c[0x0][0xac8] ;  /* 0x0002b20000047ab9 */ /* 0x000fe40000000800 */
[----:B------:R-:W-:Y:S02]  /*23160*/  ISETP.GE.AND P3, PT, R16, UR4, PT ;  /* 0x0000000410007c0c */ /* 0x000fe4000bf66270 */
[----:B------:R-:W-:Y:S02]  /*23170*/  ISETP.GE.AND P2, PT, R219, UR4, PT ;  /* 0x00000004db007c0c */ /* 0x000fe4000bf46270 */
[----:B------:R-:W-:Y:S02]  /*23180*/  ISETP.GE.AND P1, PT, R19, UR4, PT ;  /* 0x0000000413007c0c */ /* 0x000fe4000bf26270 */
[----:B------:R-:W-:-:S07]  /*23190*/  ISETP.GE.AND P0, PT, R23, UR4, PT ;  /* 0x0000000417007c0c */ /* 0x000fce000bf06270 */
[CC--:B01-3--:R-:W-:Y:S02]  /*231a0*/  @!P3 LEA R4, P6, R16.reuse, R2.reuse, 0x1 ;  /* 0x000000021004b211 */ /* 0x0cbfe400078c08ff */
[-C--:B------:R-:W-:Y:S02]  /*231b0*/  @!P2 LEA R8, P5, R201, R2.reuse, 0x1 ;  /* 0x00000002c908a211 */ /* 0x080fe400078a08ff */
[----:B------:R-:W-:Y:S02]  /*231c0*/  @!P1 LEA R10, P4, R19, R2, 0x1 ;  /* 0x00000002130a9211 */ /* 0x000fe400078808ff */
[----:B------:R-:W-:Y:S02]  /*231d0*/  @!P3 LEA.HI.X R5, R16, R6, R17, 0x1, P6 ;  /* 0x000000061005b211 */ /* 0x000fe400030f0c11 */
        /* <DEDUP_REMOVED lines=8> */
.L_x_1850:
[----:B------:R-:W-:Y:S05]  /*23260*/  BSYNC B0 ;  /* 0x0000000000007941 */ /* 0x000fea0003800000 */
.L_x_1841:
[----:B------:R-:W-:Y:S02]  /*23270*/  ULDC UR4, c[0x0][0xc3c] ;  /* 0x00030f0000047ab9 */ /* 0x000fe40000000800 */
[----:B--2---:R-:W-:-:S13]  /*23280*/  ISETP.GE.AND P0, PT, R39, UR4, PT ;  /* 0x0000000427007c0c */ /* 0x004fda000bf06270 */
[----:B------:R-:W-:Y:S05]  /*23290*/  @!P0 BRA `(.L_x_1860) ;  /* 0xfffffde0004c8947 */ /* 0x000fea000383ffff */
[----:B------:R-:W-:Y:S05]  /*232a0*/  BRA `(.L_x_1557) ;  /* 0x0000007800687947 */ /* 0x000fea0003800000 */
.L_x_1555:
        /* <DEDUP_REMOVED lines=16> */
.L_x_1861:
        /* <DEDUP_REMOVED lines=41> */
.L_x_1867:
        /* <DEDUP_REMOVED lines=12> */
.L_x_1866:
[----:B------:R-:W-:Y:S05]  /*23700*/  BSYNC B0 ;  /* 0x0000000000007941 */ /* 0x000fea0003800000 */
.L_x_1865:
        /* <DEDUP_REMOVED lines=20> */
.L_x_1863:
        /* <DEDUP_REMOVED lines=20> */
.L_x_1868:
[----:B---3--:R-:W-:Y:S01]  /*23990*/  IMAD R16, R16, UR5, R13 ;  /* 0x0000000510107c24 */ /* 0x008fe2000f8e020d */
[----:B------:R-:W-:Y:S01]  /*239a0*/  IABS R2, R6 ;  /* 0x0000000600027213 */ /* 0x000fe20000000000 */
[----:B01----:R-:W-:-:S03]  /*239b0*/  IMAD.MOV R11, RZ, RZ, -R3 ;  /* 0x000000ffff0b7224 */ /* 0x003fc600078e0a03 */
[----:B--2---:R-:W-:Y:S01]  /*239c0*/  IADD3 R9, -R16, UR6, RZ ;  /* 0x0000000610097c10 */ /* 0x004fe2000fffe1ff */
[----:B------:R-:W-:Y:S02]  /*239d0*/  IMAD.MOV R10, RZ, RZ, -R2 ;  /* 0x000000ffff0a7224 */ /* 0x000fe400078e0a02 */
[----:B------:R-:W-:Y:S01]  /*239e0*/  IMAD R11, R11, R12, RZ ;  /* 0x0000000c0b0b7224 */ /* 0x000fe200078e02ff */
[----:B------:R-:W-:Y:S01]  /*239f0*/  IABS R8, R9 ;  /* 0x0000000900087213 */ /* 0x000fe20000000000 */
[----:B------:R-:W-:-:S04]  /*23a00*/  IMAD.MOV.U32 R2, RZ, RZ, RZ ;  /* 0x000000ffff027224 */ /* 0x000fc800078e00ff */
        /* <DEDUP_REMOVED lines=15> */
[----:B------:R-:W-:Y:S02]  /*23b00*/  IMAD R8, R7, R2, RZ ;  /* 0x0000000207087224 */ /* 0x000fe400078e02ff */
[----:B------:R-:W-:Y:S02]  /*23b10*/  IMAD.MOV R2, RZ, RZ, -R2 ;  /* 0x000000ffff027224 */ /* 0x000fe400078e0a02 */
[----:B------:R-:W-:Y:S02]  /*23b20*/  IMAD.MOV R10, RZ, RZ, -R8 ;  /* 0x000000ffff0a7224 */ /* 0x000fe400078e0a08 */
[----:B------:R-:W-:Y:S02]  /*23b30*/  IMAD R13, R6, R2, R9 ;  /* 0x00000002060d7224 */ /* 0x000fe400078e0209 */
[----:B------:R-:W-:Y:S01]  /*23b40*/  IMAD.MOV.U32 R2, RZ, RZ, RZ ;  /* 0x000000ffff027224 */ /* 0x000fe200078e00ff */
[----:B------:R-:W-:-:S04]  /*23b50*/  VIADDMNMX R18, R10, UR5, R7, PT ;  /* 0x000000050a127c46 */ /* 0x000fc8000b800107 */
[-C--:B------:R-:W-:Y:S02]  /*23b60*/  IABS R10, R18.reuse ;  /* 0x00000012000a7213 */ /* 0x080fe40000000000 */
[----:B------:R-:W-:Y:S02]  /*23b70*/  IABS R6, R18 ;  /* 0x0000001200067213 */ /* 0x000fe40000000000 */
        /* <DEDUP_REMOVED lines=8> */
[----:B------:R-:W-:-:S04]  /*23c00*/  IMAD.HI.U32 R2, R3, R9, R2 ;  /* 0x0000000903027227 */ /* 0x000fc800078e0002 */
[----:B------:R-:W-:Y:S02]  /*23c10*/  IMAD.MOV R3, RZ, RZ, -R6 ;  /* 0x000000ffff037224 */ /* 0x000fe400078e0a06 */
        /* <DEDUP_REMOVED lines=12> */
[----:B------:R-:W-:Y:S01]  /*23ce0*/  @!P1 LOP3.LUT R2, RZ, R18, RZ, 0x33, !PT ;  /* 0x00000012ff029212 */ /* 0x000fe200078e33ff */
[----:B------:R-:W-:-:S03]  /*23cf0*/  IMAD.MOV R18, RZ, RZ, -R18 ;  /* 0x000000ffff127224 */ /* 0x000fc600078e0a12 */
[----:B------:R-:W-:Y:S01]  /*23d00*/  LOP3.LUT R17, RZ, R2, RZ, 0x33, !PT ;  /* 0x00000002ff117212 */ /* 0x000fe200078e33ff */
[----:B------:R-:W-:-:S04]  /*23d10*/  IMAD R18, R2, R18, R3 ;  /* 0x0000001202127224 */ /* 0x000fc800078e0203 */
[----:B------:R-:W-:Y:S01]  /*23d20*/  IMAD.IADD R17, R4, 0x1, R17 ;  /* 0x0000000104117824 */ /* 0x000fe200078e0211 */
[----:B------:R-:W-:Y:S06]  /*23d30*/  BRA `(.L_x_1869) ;  /* 0x00000000000c7947 */ /* 0x000fec0003800000 */
.L_x_1864:
[----:B------:R-:W-:Y:S02]  /*23d40*/  IMAD.MOV.U32 R17, RZ, RZ, RZ ;  /* 0x000000ffff117224 */ /* 0x000fe400078e00ff */
[----:B------:R-:W-:Y:S02]  /*23d50*/  IMAD.U32 R16, RZ, RZ, UR6 ;  /* 0x00000006ff107e24 */ /* 0x000fe4000f8e00ff */
[----:B------:R-:W-:-:S07]  /*23d60*/  IMAD.MOV.U32 R18, RZ, RZ, RZ ;  /* 0x000000ffff127224 */ /* 0x000fce00078e00ff */
.L_x_1869:
[----:B------:R-:W-:-:S13]  /*23d70*/  ISETP.NE.AND P0, PT, R5, RZ, PT ;  /* 0x000000ff0500720c */ /* 0x000fda0003f05270 */
[----:B------:R-:W0:Y:S01]  /*23d80*/  @!P0 S2R R3, SR_CgaCtaId ;  /* 0x0000000000038919 */ /* 0x000e220000008800 */
[----:B------:R-:W-:-:S04]  /*23d90*/  @!P0 MOV R2, 0x400 ;  /* 0x0000040000028802 */ /* 0x000fc80000000f00 */
[----:B0-----:R-:W-:-:S05]  /*23da0*/  @!P0 LEA R2, R3, R2, 0x18 ;  /* 0x0000000203028211 */ /* 0x001fca00078ec0ff */
[----:B------:R0:W-:Y:S01]  /*23db0*/  @!P0 STS.128 [R2+0x308d0], R16 ;  /* 0x0308d01002008388 */ /* 0x0001e20000000c00 */
[----:B------:R-:W-:Y:S06]  /*23dc0*/  BAR.ARV 0x5, 0x180 ;  /* 0x0146000000007b1d */ /* 0x000fec0000002000 */
.L_x_1862:
[----:B------:R2:W-:Y:S01]  /*23dd0*/  STL [R1+0x34], RZ ;  /* 0x000034ff01007387 */ /* 0x0005e20000100800 */
[----:B------:R-:W-:Y:S01]  /*23de0*/  ULDC UR4, c[0x0][0xc3c] ;  /* 0x00030f0000047ab9 */ /* 0x000fe20000000800 */
[----:B------:R-:W-:Y:S01]  /*23df0*/  IMAD.MOV.U32 R29, RZ, RZ, 0x1 ;  /* 0x00000001ff1d7424 */ /* 0x000fe200078e00ff */
[----:B-1----:R-:W-:Y:S01]  /*23e00*/  ISETP.GE.AND P0, PT, R19, UR4, PT ;  /* 0x0000000413007c0c */ /* 0x002fe2000bf06270 */
[----:B------:R-:W-:-:S12]  /*23e10*/  IMAD.MOV.U32 R25, RZ, RZ, RZ ;  /* 0x000000ffff197224 */ /* 0x000fd800078e00ff */
[----:B--2---:R-:W-:Y:S05]  /*23e20*/  @P0 BRA `(.L_x_1870) ;  /* 0x0000006800ac0947 */ /* 0x004fea0003800000 */
[----:B------:R-:W2:Y:S01]  /*23e30*/  LDL R4, [R1+0x20] ;  /* 0x0000200001047983 */ /* 0x000ea20000100800 */
[C---:B------:R-:W-:Y:S01]  /*23e40*/  IMAD.SHL.U32 R37, R0.reuse, 0x8, RZ ;  /* 0x0000000800257824 */ /* 0x040fe200078e00ff */
[----:B0-----:R-:W-:Y:S01]  /*23e50*/  LOP3.LUT R2, R0, 0x7f, RZ, 0xc0, !PT ;  /* 0x0000007f00027812 */ /* 0x001fe200078ec0ff */
[----:B------:R-:W0:Y:S01]  /*23e60*/  S2UR UR5, SR_CgaCtaId ;  /* 0x00000000000579c3 */ /* 0x000e220000008800 */
[----:B------:R-:W-:Y:S01]  /*23e70*/  UMOV UR4, 0x400 ;  /* 0x0000040000047882 */ /* 0x000fe20000000000 */
[----:B------:R-:W-:Y:S01]  /*23e80*/  BSSY B8, `(.L_x_1870) ;  /* 0x00006a5000087945 */ /* 0x000fe20003800000 */
[----:B------:R-:W-:Y:S01]  /*23e90*/  LOP3.LUT R3, R37, 0x1f8, RZ, 0xc0, !PT ;  /* 0x000001f825037812 */ /* 0x000fe200078ec0ff */
[----:B------:R-:W-:Y:S01]  /*23ea0*/  IMAD.SHL.U32 R34, R2, 0x8, RZ ;  /* 0x0000000802227824 */ /* 0x000fe200078e00ff */
[----:B------:R-:W-:Y:S01]  /*23eb0*/  SHF.R.U32.HI R2, RZ, 0x3, R2 ;  /* 0x00000003ff027819 */ /* 0x000fe20000011602 */
[----:B------:R-:W-:Y:S01]  /*23ec0*/  IMAD.MOV.U32 R30, RZ, RZ, 0x1 ;  /* 0x00000001ff1e7424 */ /* 0x000fe200078e00ff */
[----:B------:R-:W-:Y:S01]  /*23ed0*/  LOP3.LUT R3, R3, 0x38, R0, 0x78, !PT ;  /* 0x0000003803037812 */ /* 0x000fe200078e7800 */
[----:B------:R-:W-:Y:S01]  /*23ee0*/  IMAD.SHL.U32 R0, R0, 0x10, RZ ;  /* 0x0000001000007824 */ /* 0x000fe200078e00ff */
[----:B------:R-:W-:Y:S01]  /*23ef0*/  LOP3.LUT R37, R37, 0x38, RZ, 0xc0, !PT ;  /* 0x0000003825257812 */ /* 0x000fe200078ec0ff */
[----:B------:R-:W-:Y:S01]  /*23f00*/  IMAD.MOV.U32 R27, RZ, RZ, RZ ;  /* 0x000000ffff1b7224 */ /* 0x000fe200078e00ff */
[----:B------:R-:W-:Y:S01]  /*23f10*/  LOP3.LUT R34, R3, 0x200, R34, 0xf8, !PT ;  /* 0x0000020003227812 */ /* 0x000fe200078ef822 */
[----:B------:R-:W-:Y:S01]  /*23f20*/  IMAD.MOV.U32 R25, RZ, RZ, RZ ;  /* 0x000000ffff197224 */ /* 0x000fe200078e00ff */
[----:B------:R-:W-:Y:S01]  /*23f30*/  LOP3.LUT R0, R2, 0x70, R0, 0xf8, !PT ;  /* 0x0000007002007812 */ /* 0x000fe200078ef800 */
[----:B------:R-:W-:Y:S01]  /*23f40*/  IMAD.MOV.U32 R29, RZ, RZ, 0x1 ;  /* 0x00000001ff1d7424 */ /* 0x000fe200078e00ff */
[C---:B------:R-:W-:Y:S01]  /*23f50*/  LOP3.LUT R2, R37.reuse, 0x80, RZ, 0xfc, !PT ;  /* 0x0000008025027812 */ /* 0x040fe200078efcff */
[----:B------:R-:W-:Y:S01]  /*23f60*/  ULDC.64 UR36, c[0x0][0x198] ;  /* 0x0000660000247ab9 */ /* 0x000fe20000000a00 */
[----:B------:R-:W-:Y:S01]  /*23f70*/  LOP3.LUT R0, R37, 0xc0, RZ, 0xfc, !PT ;  /* 0x000000c025007812 */ /* 0x000fe200078efcff */
[----:B------:R-:W-:Y:S01]  /*23f80*/  ULDC UR38, c[0x0][0xc] ;  /* 0x0000030000267ab9 */ /* 0x000fe20000000800 */
[----:B0-----:R-:W-:-:S06]  /*23f90*/  ULEA UR4, UR5, UR4, 0x18 ;  /* 0x0000000405047291 */ /* 0x001fcc000f8ec03f */
[----:B------:R-:W-:-:S04]  /*23fa0*/  IMAD.U32 R23, RZ, RZ, UR4 ;  /* 0x00000004ff177e24 */ /* 0x000fc8000f8e00ff */
[----:B------:R-:W-:Y:S01]  /*23fb0*/  IMAD R36, R34, 0x2, R23 ;  /* 0x0000000222247824 */ /* 0x000fe200078e0217 */
[----:B--2---:R-:W-:-:S05]  /*23fc0*/  LOP3.LUT R3, R4, 0x2, RZ, 0xfc, !PT ;  /* 0x0000000204037812 */ /* 0x004fca00078efcff */
[----:B------:R0:W-:Y:S04]  /*23fd0*/  STL [R1+0x44], R3 ;  /* 0x0000440301007387 */ /* 0x0001e80000100800 */
[----:B------:R1:W-:Y:S01]  /*23fe0*/  STL [R1+0x34], RZ ;  /* 0x000034ff01007387 */ /* 0x0003e20000100800 */
[----:B0-----:R-:W-:-:S07]  /*23ff0*/  LOP3.LUT R3, R37, 0x40, RZ, 0xfc, !PT ;  /* 0x0000004025037812 */ /* 0x001fce00078efcff */
.L_x_1993:
[----:B------:R-:W-:Y:S05]  /*24000*/  YIELD ;  /* 0x0000000000007946 */ /* 0x000fea0003800000 */
[----:B------:R-:W-:Y:S01]  /*24010*/  ULDC.64 UR4, c[0x0][0xa28] ;  /* 0x00028a0000047ab9 */ /* 0x000fe20000000a00 */
[----:B------:R-:W-:Y:S01]  /*24020*/  IMAD.MOV.U32 R11, RZ, RZ, RZ ;  /* 0x000000ffff0b7224 */ /* 0x000fe200078e00ff */
[----:B------:R-:W-:Y:S01]  /*24030*/  ISETP.NE.U32.AND P0, PT, RZ, UR4, PT ;  /* 0x00000004ff007c0c */ /* 0x000fe2000bf05070 */
[----:B0-----:R-:W0:Y:S01]  /*24040*/  LDC.64 R4, c[0x0][0xa00] ;  /* 0x00028000ff047b82 */ /* 0x001e220000000a00 */
[----:B------:R-:W-:Y:S02]  /*24050*/  ULDC.64 UR6, c[0x0][0xa10] ;  /* 0x0002840000067ab9 */ /* 0x000fe40000000a00 */
[----:B------:R-:W-:Y:S01]  /*24060*/  ISETP.NE.AND.EX P0, PT, RZ, UR5, PT, P0 ;  /* 0x00000005ff007c0c */ /* 0x000fe2000bf05300 */
[----:B------:R-:W-:-:S12]  /*24070*/  ULDC.64 UR4, c[0x0][0xa18] ;  /* 0x0002860000047ab9 */ /* 0x000fd80000000a00 */
[----:B--2---:R-:W2:Y:S01]  /*24080*/  @P0 LDC.64 R2, c[0x0][0xa28] ;  /* 0x00028a00ff020b82 */ /* 0x004ea20000000a00 */
[----:B------:R-:W-:Y:S01]  /*24090*/  ISETP.NE.U32.AND P1, PT, RZ, UR6, PT ;  /* 0x00000006ff007c0c */ /* 0x000fe2000bf25070 */
[----:B--2---:R-:W-:-:S05]  /*240a0*/  @P0 IMAD.WIDE R2, R19, 0x4, R2 ;  /* 0x0000000413020825 */ /* 0x004fca00078e0202 */
[----:B------:R2:W3:Y:S01]  /*240b0*/  @P0 LDG.E R11, desc[UR60][R2.64] ;  /* 0x0000003c020b0981 */ /* 0x0004e2000c1e1900 */
[----:B------:R-:W-:Y:S01]  /*240c0*/  ISETP.NE.U32.AND P0, PT, RZ, UR4, PT ;  /* 0x00000004ff007c0c */ /* 0x000fe2000bf05070 */
[----:B------:R-:W-:Y:S01]  /*240d0*/  IMAD.MOV.U32 R35, RZ, RZ, RZ ;  /* 0x000000ffff237224 */ /* 0x000fe200078e00ff */
[----:B------:R-:W-:Y:S01]  /*240e0*/  ISETP.NE.AND.EX P1, PT, RZ, UR7, PT, P1 ;  /* 0x00000007ff007c0c */ /* 0x000fe2000bf25310 */
[----:B------:R-:W-:Y:S01]  /*240f0*/  IMAD.MOV.U32 R0, RZ, RZ, RZ ;  /* 0x000000ffff007224 */ /* 0x000fe200078e00ff */
[----:B------:R-:W-:Y:S01]  /*24100*/  ISETP.NE.AND.EX P2, PT, RZ, UR5, PT, P0 ;  /* 0x00000005ff007c0c */ /* 0x000fe2000bf45300 */
[----:B------:R-:W-:Y:S01]  /*24110*/  ULDC.64 UR4, c[0x0][0xa00] ;  /* 0x0002800000047ab9 */ /* 0x000fe20000000a00 */
[----:B0-----:R-:W-:Y:S01]  /*24120*/  IMAD.WIDE R4, R19, 0x4, R4 ;  /* 0x0000000413047825 */ /* 0x001fe200078e0204 */
[----:B------:R-:W-:Y:S01]  /*24130*/  ISETP.NE.U32.AND P0, PT, RZ, UR4, PT ;  /* 0x00000004ff007c0c */ /* 0x000fe2000bf05070 */
[----:B--2---:R-:W0:Y:S03]  /*24140*/  LDC.64 R2, c[0x0][0xa10] ;  /* 0x00028400ff027b82 */ /* 0x004e260000000a00 */
[----:B------:R-:W-:-:S06]  /*24150*/  ISETP.NE.AND.EX P0, PT, RZ, UR5, PT, P0 ;  /* 0x00000005ff007c0c */ /* 0x000fcc000bf05300 */
[----:B------:R-:W2:Y:S07]  /*24160*/  @P2 LDC.64 R6, c[0x0][0xa18] ;  /* 0x00028600ff062b82 */ /* 0x000eae0000000a00 */
[----:B------:R-:W5:Y:S01]  /*24170*/  @P0 LDG.E R35, desc[UR60][R4.64] ;  /* 0x0000003c04230981 */ /* 0x000f62000c1e1900 */
[----:B0-----:R-:W-:-:S05]  /*24180*/  IMAD.WIDE R2, R19, 0x4, R2 ;  /* 0x0000000413027825 */ /* 0x001fca00078e0202 */
[----:B------:R-:W5:Y:S01]  /*24190*/  @P1 LDG.E R0, desc[UR60][R2.64] ;  /* 0x0000003c02001981 */ /* 0x000f62000c1e1900 */
[----:B------:R-:W-:Y:S02]  /*241a0*/  ULDC UR4, c[0x0][0x288] ;  /* 0x0000a20000047ab9 */ /* 0x000fe40000000800 */
[----:B------:R-:W-:Y:S01]  /*241b0*/  IMAD.U32 R31, RZ, RZ, UR4 ;  /* 0x00000004ff1f7e24 */ /* 0x000fe2000f8e00ff */
[----:B------:R-:W-:Y:S02]  /*241c0*/  ULDC.64 UR4, c[0x0][0x418] ;  /* 0x0001060000047ab9 */ /* 0x000fe40000000a00 */
[----:B------:R-:W-:-:S03]  /*241d0*/  UISETP.NE.U32.AND UP0, UPT, UR4, URZ, UPT ;  /* 0x0000003f0400728c */ /* 0x000fc6000bf05070 */
[----:B------:R-:W-:Y:S01]  /*241e0*/  ULDC UR4, c[0x0][0x424] ;  /* 0x0001090000047ab9 */ /* 0x000fe20000000800 */
[----:B------:R-:W-:Y:S01]  /*241f0*/  UISETP.NE.AND.EX UP0, UPT, UR5, URZ, UPT, UP0 ;  /* 0x0000003f0500728c */ /* 0x000fe2000bf05300 */
[----:B--2---:R-:W-:Y:S02]  /*24200*/  @P2 IMAD.WIDE R6, R19, 0x4, R6 ;  /* 0x0000000413062825 */ /* 0x004fe400078e0206 */
[----:B------:R-:W-:Y:S01]  /*24210*/  ULDC UR5, c[0x0][0x2f0] ;  /* 0x0000bc0000057ab9 */ /* 0x000fe20000000800 */
[----:B------:R-:W-:Y:S02]  /*24220*/  USEL UR4, UR4, 0x1, UP0 ;  /* 0x0000000104047887 */ /* 0x000fe40008000000 */
[----:B------:R0:W5:Y:S02]  /*24230*/  @P2 LDG.E R31, desc[UR60][R6.64] ;  /* 0x0000003c061f2981 */ /* 0x000164000c1e1900 */
[----:B------:R-:W-:-:S03]  /*24240*/  UIMAD UR4, UR4, UR5, URZ ;  /* 0x00000005040472a4 */ /* 0x000fc6000f8e023f */
[----:B------:R-:W-:-:S03]  /*24250*/  ULDC UR5, c[0x0][0x348] ;  /* 0x0000d20000057ab9 */ /* 0x000fc60000000800 */
[----:B------:R-:W-:Y:S02]  /*24260*/  IMAD.U32 R9, RZ, RZ, UR4 ;  /* 0x00000004ff097e24 */ /* 0x000fe4000f8e00ff */
[----:B0-----:R-:W-:Y:S01]  /*24270*/  IMAD.U32 R6, RZ, RZ, UR5 ;  /* 0x00000005ff067e24 */ /* 0x001fe2000f8e00ff */
[----:B---3--:R0:W-:Y:S01]  /*24280*/  STL [R1+0x10], R11 ;  /* 0x0000100b01007387 */ /* 0x0081e20000100800 */
[----:B------:R-:W-:Y:S05]  /*24290*/  @P2 BRA `(.L_x_1871) ;  /* 0x0000000000102947 */ /* 0x000fea0003800000 */
[----:B------:R-:W-:Y:S05]  /*242a0*/  @!P0 BRA `(.L_x_1871) ;  /* 0x00000000000c8947 */ /* 0x000fea0003800000 */
[----:B------:R-:W2:Y:S04]  /*242b0*/  LDG.E R8, desc[UR60][R4.64] ;  /* 0x0000003c04087981 */ /* 0x000ea8000c1e1900 */
[----:B-----5:R-:W2:Y:S02]  /*242c0*/  LDG.E R31, desc[UR60][R4.64+0x4] ;  /* 0x0000043c041f7981 */ /* 0x020ea4000c1e1900 */
[----:B--2---:R-:W-:-:S07]  /*242d0*/  IMAD.IADD R31, R31, 0x1, -R8 ;  /* 0x000000011f1f7824 */ /* 0x004fce00078e0a08 */
.L_x_1871:
[----:B------:R-:W-:Y:S02]  /*242e0*/  ULDC.64 UR4, c[0x0][0xa20] ;  /* 0x0002880000047ab9 */ /* 0x000fe40000000a00 */
[----:B------:R-:W-:-:S04]  /*242f0*/  ISETP.NE.U32.AND P0, PT, RZ, UR4, PT ;  /* 0x00000004ff007c0c */ /* 0x000fc8000bf05070 */
[----:B------:R-:W-:-:S13]  /*24300*/  ISETP.NE.AND.EX P0, PT, RZ, UR5, PT, P0 ;  /* 0x00000005ff007c0c */ /* 0x000fda000bf05300 */
[----:B------:R-:W-:Y:S05]  /*24310*/  @!P0 BRA `(.L_x_1872) ;  /* 0x0000000000108947 */ /* 0x000fea0003800000 */
[----:B------:R-:W2:Y:S02]  /*24320*/  LDC.64 R4, c[0x0][0xa20] ;  /* 0x00028800ff047b82 */ /* 0x000ea40000000a00 */
[----:B--2---:R-:W-:-:S05]  /*24330*/  IMAD.WIDE R4, R19, 0x4, R4 ;  /* 0x0000000413047825 */ /* 0x004fca00078e0204 */
[----:B------:R2:W5:Y:S01]  /*24340*/  LDG.E R9, desc[UR60][R4.64] ;  /* 0x0000003c04097981 */ /* 0x000562000c1e1900 */
[----:B------:R-:W-:Y:S05]  /*24350*/  BRA `(.L_x_1873) ;  /* 0x0000000000247947 */ /* 0x000fea0003800000 */
.L_x_1872:
[----:B------:R-:W-:Y:S02]  /*24360*/  ULDC.64 UR4, c[0x0][0xa08] ;  /* 0x0002820000047ab9 */ /* 0x000fe40000000a00 */
[----:B------:R-:W-:-:S04]  /*24370*/  ISETP.NE.U32.AND P0, PT, RZ, UR4, PT ;  /* 0x00000004ff007c0c */ /* 0x000fc8000bf05070 */
[----:B------:R-:W-:-:S13]  /*24380*/  ISETP.NE.AND.EX P0, PT, RZ, UR5, PT, P0 ;  /* 0x00000005ff007c0c */ /* 0x000fda000bf05300 */
[----:B------:R-:W-:Y:S05]  /*24390*/  @!P0 BRA `(.L_x_1873) ;  /* 0x0000000000148947 */ /* 0x000fea0003800000 */
[----:B------:R-:W2:Y:S02]  /*243a0*/  LDC.64 R4, c[0x0][0xa08] ;  /* 0x00028200ff047b82 */ /* 0x000ea40000000a00 */
[----:B--2---:R-:W-:-:S05]  /*243b0*/  IMAD.WIDE R4, R19, 0x4, R4 ;  /* 0x0000000413047825 */ /* 0x004fca00078e0204 */
[----:B------:R-:W2:Y:S04]  /*243c0*/  LDG.E R9, desc[UR60][R4.64] ;  /* 0x0000003c04097981 */ /* 0x000ea8000c1e1900 */
[----:B------:R-:W2:Y:S02]  /*243d0*/  LDG.E R8, desc[UR60][R4.64+0x4] ;  /* 0x0000043c04087981 */ /* 0x000ea4000c1e1900 */
[----:B--2---:R-:W-:-:S07]  /*243e0*/  IMAD.IADD R9, R8, 0x1, -R9 ;  /* 0x0000000108097824 */ /* 0x004fce00078e0a09 */
.L_x_1873:
[----:B------:R-:W3:Y:S01]  /*243f0*/  @P1 LDG.E R8, desc[UR60][R2.64] ;  /* 0x0000003c02081981 */ /* 0x000ee2000c1e1900 */
[----:B--2---:R-:W2:Y:S03]  /*24400*/  LDC R4, c[0x0][0x448] ;  /* 0x00011200ff047b82 */ /* 0x004ea60000000800 */
[----:B------:R-:W3:Y:S01]  /*24410*/  @P1 LDG.E R5, desc[UR60][R2.64+0x4] ;  /* 0x0000043c02051981 */ /* 0x000ee2000c1e1900 */
[----:B-----5:R-:W-:Y:S02]  /*24420*/  IMAD.IADD R9, R9, 0x1, -R11 ;  /* 0x0000000109097824 */ /* 0x020fe400078e0a0b */
[----:B------:R-:W-:-:S04]  /*24430*/  IMAD.SHL.U32 R28, R17, 0x80, RZ ;  /* 0x00000080111c7824 */ /* 0x000fc800078e00ff */
[----:B------:R-:W-:Y:S01]  /*24440*/  VIADD R7, R28, 0x7f ;  /* 0x0000007f1c077836 */ /* 0x000fe20000000000 */
[----:B--2---:R-:W-:-:S13]  /*24450*/  ISETP.NE.AND P2, PT, R4, 0x1, PT ;  /* 0x000000010400780c */ /* 0x004fda0003f45270 */
[----:B------:R-:W2:Y:S08]  /*24460*/  @P2 LDC R10, c[0x0][0x44c] ;  /* 0x00011300ff0a2b82 */ /* 0x000eb00000000800 */
[----:B------:R-:W4:Y:S01]  /*24470*/  @P2 LDC R4, c[0x0][0x450] ;  /* 0x00011400ff042b82 */ /* 0x000f220000000800 */
[----:B---3--:R-:W-:Y:S02]  /*24480*/  @P1 IMAD.IADD R6, R5, 0x1, -R8 ;  /* 0x0000000105061824 */ /* 0x008fe400078e0a08 */
[----:B--2---:R-:W-:-:S04]  /*24490*/  @P2 IMAD.HI.U32 R5, R7, R10, RZ ;  /* 0x0000000a07052227 */ /* 0x004fc800078e00ff */
[----:B------:R-:W-:Y:S01]  /*244a0*/  IMAD.IADD R12, R9, 0x1, R6 ;  /* 0x00000001090c7824 */ /* 0x000fe200078e0206 */
[----:B----4-:R-:W-:-:S03]  /*244b0*/  @P2 SHF.R.U32.HI R7, RZ, R4, R5 ;  /* 0x00000004ff072219 */ /* 0x010fc60000011605 */
[C---:B------:R-:W-:Y:S01]  /*244c0*/  VIADD R2, R12.reuse, 0x3f ;  /* 0x0000003f0c027836 */ /* 0x040fe20000000000 */
[----:B------:R2:W-:Y:S01]  /*244d0*/  STL [R1+0xc], R12 ;  /* 0x00000c0c01007387 */ /* 0x0005e20000100800 */
[----:B------:R-:W-:-:S03]  /*244e0*/  IADD3 R8, R12, 0x1, -R31 ;  /* 0x000000010c087810 */ /* 0x000fc60007ffe81f */
[----:B------:R-:W-:Y:S02]  /*244f0*/  SHF.R.S32.HI R3, RZ, 0x1f, R2 ;  /* 0x0000001fff037819 */ /* 0x000fe40000011402 */
[----:B------:R-:W-:Y:S02]  /*24500*/  IMAD.IADD R7, R8, 0x1, R7 ;  /* 0x0000000108077824 */ /* 0x000fe400078e0207 */
[----:B------:R-:W-:Y:S02]  /*24510*/  LEA.HI R10, R3, R2, RZ, 0x6 ;  /* 0x00000002030a7211 */ /* 0x000fe400078f30ff */
[----:B------:R-:W3:Y:S02]  /*24520*/  LDC.64 R2, c[0x0][0x9e0] ;  /* 0x00027800ff027b82 */ /* 0x000ee40000000a00 */
[----:B------:R-:W-:Y:S02]  /*24530*/  SHF.R.S32.HI R10, RZ, 0x6, R10 ;  /* 0x00000006ff0a7819 */ /* 0x000fe4000001140a */
[----:B---3--:R-:W-:Y:S01]  /*24540*/  ISETP.GE.AND P3, PT, R3, 0x1, PT ;  /* 0x000000010300780c */ /* 0x008fe20003f66270 */
[----:B------:R-:W-:-:S12]  /*24550*/  IMAD.IADD R2, R7, 0x1, R2 ;  /* 0x0000000107027824 */ /* 0x000fd800078e0202 */
[----:B--2---:R-:W-:Y:S05]  /*24560*/  @!P3 BRA `(.L_x_1874) ;  /* 0x000000000048b947 */ /* 0x004fea0003800000 */
[C---:B------:R-:W-:Y:S01]  /*24570*/  ISETP.GT.AND P0, PT, R7.reuse, RZ, PT ;  /* 0x000000ff0700720c */ /* 0x040fe20003f04270 */
[----:B------:R-:W-:Y:S01]  /*24580*/  BSSY B0, `(.L_x_1875) ;  /* 0x000000e000007945 */ /* 0x000fe20003800000 */
[----:B0-----:R-:W-:-:S11]  /*24590*/  VIADD R11, R7, 0xffffffff ;  /* 0xffffffff070b7836 */ /* 0x001fd60000000000 */
        /* <DEDUP_REMOVED lines=8> */
.L_x_1876:
[----:B------:R-:W-:-:S13]  /*24620*/  ISETP.NE.AND P0, PT, R3, 0x1, PT ;  /* 0x000000010300780c */ /* 0x000fda0003f05270 */
[----:B------:R-:W0:Y:S02]  /*24630*/  @P0 LDC.64 R4, c[0x0][0x9e8] ;  /* 0x00027a00ff040b82 */ /* 0x000e240000000a00 */
[----:B0-----:R-:W-:-:S05]  /*24640*/  @P0 IMAD.HI.U32 R4, R11, R4, RZ ;  /* 0x000000040b040227 */ /* 0x001fca00078e00ff */
[----:B------:R-:W-:-:S07]  /*24650*/  @P0 SHF.R.U32.HI R11, RZ, R5, R4 ;  /* 0x00000005ff0b0219 */ /* 0x000fce0000011604 */
.L_x_1877:
[----:B------:R-:W-:Y:S05]  /*24660*/  BSYNC B0 ;  /* 0x0000000000007941 */ /* 0x000fea0003800000 */
.L_x_1875:
[----:B------:R-:W-:-:S05]  /*24670*/  IMAD R11, R11, R3, R3 ;  /* 0x000000030b0b7224 */ /* 0x000fca00078e0203 */
[----:B------:R-:W-:-:S07]  /*24680*/  VIMNMX R2, R2, R11, PT ;  /* 0x0000000b02027248 */ /* 0x000fce0003fe0100 */
.L_x_1874:
[----:B------:R-:W2:Y:S01]  /*24690*/  @P2 LDC R7, c[0x0][0x44c] ;  /* 0x00011300ff072b82 */ /* 0x000ea20000000800 */
[----:B------:R-:W-:Y:S01]  /*246a0*/  IMAD.MOV.U32 R4, RZ, RZ, R28 ;  /* 0x000000ffff047224 */ /* 0x000fe200078e001c */
[----:B------:R-:W-:-:S06]  /*246b0*/  ULDC UR4, c[0x0][0x9dc] ;  /* 0x0002770000047ab9 */ /* 0x000fcc0000000800 */
[----:B------:R-:W3:Y:S01]  /*246c0*/  @P2 LDC R5, c[0x0][0x450] ;  /* 0x00011400ff052b82 */ /* 0x000ee20000000800 */
[----:B--2---:R-:W-:-:S05]  /*246d0*/  @P2 IMAD.HI.U32 R7, R28, R7, RZ ;  /* 0x000000071c072227 */ /* 0x004fca00078e00ff */
[----:B---3--:R-:W-:Y:S01]  /*246e0*/  @P2 SHF.R.U32.HI R4, RZ, R5, R7 ;  /* 0x00000005ff042219 */ /* 0x008fe20000011607 */
[----:B------:R-:W-:-:S04]  /*246f0*/  IMAD.IADD R7, R12, 0x1, -R31 ;  /* 0x000000010c077824 */ /* 0x000fc800078e0a1f */
[----:B------:R-:W-:-:S04]  /*24700*/  IMAD.IADD R12, R7, 0x1, R4 ;  /* 0x00000001070c7824 */ /* 0x000fc800078e0204 */
[----:B0-----:R-:W-:Y:S01]  /*24710*/  VIADD R11, R12, -UR4 ;  /* 0x800000040c0b7c36 */ /* 0x001fe20008000000 */
        /* <DEDUP_REMOVED lines=11> */
.L_x_1880:
[----:B------:R-:W-:-:S13]  /*247d0*/  ISETP.NE.AND P0, PT, R3, 0x1, PT ;  /* 0x000000010300780c */ /* 0x000fda0003f05270 */
[----:B------:R-:W0:Y:S02]  /*247e0*/  @P0 LDC.64 R4, c[0x0][0x9e8] ;  /* 0x00027a00ff040b82 */ /* 0x000e240000000a00 */
[----:B0-----:R-:W-:-:S05]  /*247f0*/  @P0 IMAD.HI.U32 R4, R12, R4, RZ ;  /* 0x000000040c040227 */ /* 0x001fca00078e00ff */
[----:B------:R-:W-:-:S07]  /*24800*/  @P0 SHF.R.U32.HI R12, RZ, R5, R4 ;  /* 0x00000005ff0c0219 */ /* 0x000fce0000011604 */
.L_x_1881:
[----:B------:R-:W-:Y:S05]  /*24810*/  BSYNC B0 ;  /* 0x0000000000007941 */ /* 0x000fea0003800000 */
.L_x_1879:
[----:B------:R-:W-:-:S05]  /*24820*/  IMAD R12, R12, R3, RZ ;  /* 0x000000030c0c7224 */ /* 0x000fca00078e02ff */
[----:B------:R-:W-:-:S07]  /*24830*/  VIMNMX R11, R11, R12, !PT ;  /* 0x0000000c0b0b7248 */ /* 0x000fce0007fe0100 */
.L_x_1878:
[----:B------:R-:W-:Y:S01]  /*24840*/  VIADD R2, R2, 0x3f ;  /* 0x0000003f02027836 */ /* 0x000fe20000000000 */
[----:B------:R-:W-:Y:S01]  /*24850*/  SHF.R.S32.HI R4, RZ, 0x1f, R11 ;  /* 0x0000001fff047819 */ /* 0x000fe2000001140b */
[----:B------:R-:W-:Y:S03]  /*24860*/  BSSY B0, `(.L_x_1882) ;  /* 0x0000196000007945 */ /* 0x000fe60003800000 */
[----:B------:R-:W-:Y:S02]  /*24870*/  SHF.R.S32.HI R3, RZ, 0x1f, R2 ;  /* 0x0000001fff037819 */ /* 0x000fe40000011402 */
[----:B------:R-:W-:Y:S02]  /*24880*/  LEA.HI R4, R4, R11, RZ, 0x6 ;  /* 0x0000000b04047211 */ /* 0x000fe400078f30ff */
[----:B------:R-:W-:Y:S02]  /*24890*/  LEA.HI R2, R3, R2, RZ, 0x6 ;  /* 0x0000000203027211 */ /* 0x000fe400078f30ff */
[----:B------:R-:W-:-:S02]  /*248a0*/  SHF.R.S32.HI R4, RZ, 0x6, R4 ;  /* 0x00000006ff047819 */ /* 0x000fc40000011404 */
[----:B------:R-:W-:Y:S02]  /*248b0*/  SHF.R.S32.HI R3, RZ, 0x6, R2 ;  /* 0x00000006ff037819 */ /* 0x000fe40000011402 */
[----:B------:R-:W-:Y:S02]  /*248c0*/  VIMNMX R2, RZ, R4, !PT ;  /* 0x00000004ff027248 */ /* 0x000fe40007fe0100 */
[----:B------:R-:W-:-:S03]  /*248d0*/  VIMNMX R4, R10, R3, PT ;  /* 0x000000030a047248 */ /* 0x000fc60003fe0100 */
[--C-:B------:R-:W-:Y:S02]  /*248e0*/  IMAD R2, R2, 0x40, -R9.reuse ;  /* 0x0000004002027824 */ /* 0x100fe400078e0a09 */
[----:B------:R-:W-:-:S03]  /*248f0*/  IMAD R9, R4, 0x40, -R9 ;  /* 0x0000004004097824 */ /* 0x000fc600078e0a09 */
[----:B------:R-:W-:Y:S02]  /*24900*/  VIMNMX R2, RZ, R2, !PT ;  /* 0x00000002ff027248 */ /* 0x000fe40007fe0100 */
[----:B------:R-:W-:Y:S02]  /*24910*/  VIMNMX R9, R9, R6, PT ;  /* 0x0000000609097248 */ /* 0x000fe40003fe0100 */
[----:B------:R-:W-:Y:S02]  /*24920*/  SHF.R.U32.HI R5, RZ, 0x6, R2 ;  /* 0x00000006ff057819 */ /* 0x000fe40000011602 */
[----:B------:R-:W-:-:S13]  /*24930*/  ISETP.GT.AND P0, PT, R9, R2, PT ;  /* 0x000000020900720c */ /* 0x000fda0003f04270 */
[----:B------:R-:W-:-:S05]  /*24940*/  @P0 VIADD R3, R9, 0x3f ;  /* 0x0000003f09030836 */ /* 0x000fca0000000000 */
[----:B------:R-:W-:-:S04]  /*24950*/  @P0 SHF.R.S32.HI R2, RZ, 0x1f, R3 ;  /* 0x0000001fff020819 */ /* 0x000fc80000011403 */
[----:B------:R-:W-:Y:S01]  /*24960*/  @P0 LEA.HI R3, R2, R3, RZ, 0x6 ;  /* 0x0000000302030211 */ /* 0x000fe200078f30ff */
[----:B------:R-:W-:-:S03]  /*24970*/  IMAD.MOV.U32 R2, RZ, RZ, R5 ;  /* 0x000000ffff027224 */ /* 0x000fc600078e0005 */
[----:B------:R-:W-:Y:S02]  /*24980*/  @P0 SHF.R.S32.HI R2, RZ, 0x6, R3 ;  /* 0x00000006ff020819 */ /* 0x000fe40000011403 */
        /* <DEDUP_REMOVED lines=9> */
[----:B------:R0:W2:Y:S02]  /*24a20*/  SHFL.IDX PT, R14, R3, RZ, 0x1f ;  /* 0x00001fff030e7589 */ /* 0x0000a400000e0000 */
.L_x_2085:
[----:B--2---:R-:W-:Y:S02]  /*24a30*/  ISETP.NE.AND P0, PT, R14, RZ, PT ;  /* 0x000000ff0e00720c */ /* 0x004fe40003f05270 */
[----:B------:R-:W-:-:S11]  /*24a40*/  PLOP3.LUT P6, PT, PT, PT, PT, 0x8, 0x0 ;  /* 0x000000000000781c */ /* 0x000fd60003fce170 */
[----:B------:R-:W-:Y:S05]  /*24a50*/  @P0 BRA `(.L_x_1885) ;  /* 0x00000000000c0947 */ /* 0x000fea0003800000 */
[----:B------:R-:W-:-:S03]  /*24a60*/  UMOV UR4, 0xffffffff ;  /* 0xffffffff00047882 */ /* 0x000fc60000000000 */
[----:B------:R-:W-:Y:S05]  /*24a70*/  BRA.DIV UR4, `(.L_x_1886) ;  /* 0x0000007e04187947 */ /* 0x000fea000b800000 */
[----:B------:R-:W-:-:S13]  /*24a80*/  ELECT P6, URZ, PT ;  /* 0x00000000003f782f */ /* 0x000fda00038c0000 */
.L_x_1885:
        /* <DEDUP_REMOVED lines=9> */
.L_x_2088:
[----:B------:R-:W-:Y:S05]  /*24b20*/  BSYNC B1 ;  /* 0x0000000000017941 */ /* 0x000fea0003800000 */
.L_x_1887:
[----:B------:R-:W-:Y:S04]  /*24b30*/  BSSY B1, `(.L_x_1889) ;  /* 0x00000ac000017945 */ /* 0x000fe80003800000 */
[----:B------:R-:W-:Y:S05]  /*24b40*/  @!P6 BRA `(.L_x_1890) ;  /* 0x0000000800a8e947 */ /* 0x000fea0003800000 */
[----:B------:R-:W-:Y:S01]  /*24b50*/  IMAD R13, R27, 0x8, R23 ;  /* 0x000000081b0d7824 */ /* 0x000fe200078e0217 */
[----:B------:R-:W-:Y:S01]  /*24b60*/  SHF.L.U32 R12, R30, 0x1f, RZ ;  /* 0x0000001f1e0c7819 */ /* 0x000fe200000006ff */
[----:B------:R-:W2:Y:S01]  /*24b70*/  S2R R3, SR_TID.X ;  /* 0x0000000000037919 */ /* 0x000ea20000002100 */
[----:B------:R-:W-:Y:S02]  /*24b80*/  BSSY B2, `(.L_x_1891) ;  /* 0x0000005000027945 */ /* 0x000fe40003800000 */
[----:B------:R-:W3:Y:S01]  /*24b90*/  SYNCS.PHASECHK.TRANS64.TRYWAIT P0, [R13+URZ+0x308a0], R12 ;  /* 0x0308a00c0d0075a7 */ /* 0x000ee2000800017f */
[----:B--2---:R-:W-:-:S04]  /*24ba0*/  LOP3.LUT R3, R3, 0x7f, RZ, 0xc0, !PT ;  /* 0x0000007f03037812 */ /* 0x004fc800078ec0ff */
[----:B------:R-:W-:Y:S01]  /*24bb0*/  ISETP.NE.AND P1, PT, R3, RZ, PT ;  /* 0x000000ff0300720c */ /* 0x000fe20003f25270 */
[----:B---3--:R-:W-:-:S12]  /*24bc0*/  @!P0 BRA `(.L_x_1892) ;  /* 0x0000007800f88947 */ /* 0x008fd80003800000 */
.L_x_2089:
[----:B------:R-:W-:Y:S05]  /*24bd0*/  BSYNC B2 ;  /* 0x0000000000027941 */ /* 0x000fea0003800000 */
.L_x_1891:
[----:B------:R-:W-:Y:S04]  /*24be0*/  BSSY B2, `(.L_x_1893) ;  /* 0x0000009000027945 */ /* 0x000fe80003800000 */
[----:B------:R-:W-:Y:S05]  /*24bf0*/  @P1 BRA `(.L_x_1894) ;  /* 0x00000000001c1947 */ /* 0x000fea0003800000 */
[----:B0-----:R-:W0:Y:S01]  /*24c00*/  S2R R6, SR_TID.X ;  /* 0x0000000000067919 */ /* 0x001e220000002100 */
[----:B------:R-:W-:-:S04]  /*24c10*/  IMAD.MOV.U32 R3, RZ, RZ, 0x8000 ;  /* 0x00008000ff037424 */ /* 0x000fc800078e00ff */
[----:B------:R3:W-:Y:S01]  /*24c20*/  SYNCS.ARRIVE.TRANS64 RZ, [R13+URZ+0x30890], R3 ;  /* 0x030890030dff79a7 */ /* 0x0007e2000800003f */
[----:B0-----:R-:W-:-:S04]  /*24c30*/  LOP3.LUT R6, R6, 0x1f, RZ, 0xc0, !PT ;  /* 0x0000001f06067812 */ /* 0x001fc800078ec0ff */
[----:B------:R-:W-:-:S13]  /*24c40*/  ISETP.NE.AND P0, PT, R6, RZ, PT ;  /* 0x000000ff0600720c */ /* 0x000fda0003f05270 */
[----:B---3--:R-:W-:Y:S05]  /*24c50*/  @!P0 BRA `(.L_x_1894) ;  /* 0x0000000000048947 */ /* 0x008fea0003800000 */
[----:B------:R-:W-:Y:S01]  /*24c60*/  BPT.TRAP 0x1 ;  /* 0x000000040000795c */ /* 0x000fe20000300000 */
.L_x_1894:
[----:B------:R-:W-:Y:S05]  /*24c70*/  BSYNC B2 ;  /* 0x0000000000027941 */ /* 0x000fea0003800000 */
.L_x_1893:
        /* <DEDUP_REMOVED lines=8> */
[----:B0-----:R-:W-:Y:S01]  /*24d00*/  IMAD.SHL.U32 R6, R27, 0x4000, RZ ;  /* 0x000040001b067824 */ /* 0x001fe200078e00ff */
[----:B------:R-:W-:Y:S01]  /*24d10*/  UMOV UR6, 0x0 ;  /* 0x0000000000067882 */ /* 0x000fe20000000000 */
[----:B------:R-:W-:Y:S01]  /*24d20*/  VIADD R3, R13, 0x30890 ;  /* 0x000308900d037836 */ /* 0x000fe20000000000 */
[----:B------:R-:W-:Y:S01]  /*24d30*/  UMOV UR7, 0x12f00000 ;  /* 0x12f0000000077882 */ /* 0x000fe20000000000 */
[----:B------:R-:W-:-:S08]  /*24d40*/  VIADD R14, R9, 0x20400 ;  /* 0x00020400090e7836 */ /* 0x000fd00000000000 */
.L_x_1895:
        /* <DEDUP_REMOVED lines=16> */
.L_x_1896:
        /* <DEDUP_REMOVED lines=16> */
.L_x_1897:
        /* <DEDUP_REMOVED lines=16> */
.L_x_1898:
        /* <DEDUP_REMOVED lines=13> */
.L_x_2090:
[----:B------:R-:W-:Y:S05]  /*25120*/  BSYNC B2 ;  /* 0x0000000000027941 */ /* 0x000fea0003800000 */
.L_x_1899:
[----:B------:R-:W-:Y:S01]  /*25130*/  BSSY B2, `(.L_x_1901) ;  /* 0x000000b000027945 */ /* 0x000fe20003800000 */
[----:B------:R-:W-:Y:S02]  /*25140*/  IMAD.MOV.U32 R14, RZ, RZ, 0x0 ;  /* 0x00000000ff0e7424 */ /* 0x000fe400078e00ff */
[----:B------:R-:W-:Y:S01]  /*25150*/  IMAD.MOV.U32 R15, RZ, RZ, 0x12f00000 ;  /* 0x12f00000ff0f7424 */ /* 0x000fe200078e00ff */
[----:B------:R-:W-:Y:S06]  /*25160*/  @P1 BRA `(.L_x_1902) ;  /* 0x00000000001c1947 */ /* 0x000fec0003800000 */
[----:B------:R-:W3:Y:S01]  /*25170*/  S2R R9, SR_TID.X ;  /* 0x0000000000097919 */ /* 0x000ee20000002100 */
[----:B------:R-:W-:-:S04]  /*25180*/  IMAD.MOV.U32 R3, RZ, RZ, 0x8000 ;  /* 0x00008000ff037424 */ /* 0x000fc800078e00ff */
[----:B------:R4:W-:Y:S01]  /*25190*/  SYNCS.ARRIVE.TRANS64 RZ, [R13+URZ+0x308b0], R3 ;  /* 0x0308b0030dff79a7 */ /* 0x0009e2000800003f */
[----:B---3--:R-:W-:-:S04]  /*251a0*/  LOP3.LUT R9, R9, 0x1f, RZ, 0xc0, !PT ;  /* 0x0000001f09097812 */ /* 0x008fc800078ec0ff */
[----:B------:R-:W-:-:S13]  /*251b0*/  ISETP.NE.AND P0, PT, R9, RZ, PT ;  /* 0x000000ff0900720c */ /* 0x000fda0003f05270 */
[----:B----4-:R-:W-:Y:S05]  /*251c0*/  @!P0 BRA `(.L_x_1902) ;  /* 0x0000000000048947 */ /* 0x010fea0003800000 */
[----:B------:R-:W-:Y:S01]  /*251d0*/  BPT.TRAP 0x1 ;  /* 0x000000040000795c */ /* 0x000fe20000300000 */
.L_x_1902:
[----:B------:R-:W-:Y:S05]  /*251e0*/  BSYNC B2 ;  /* 0x0000000000027941 */ /* 0x000fea0003800000 */
.L_x_1901:
[----:B------:R-:W-:Y:S01]  /*251f0*/  R2UR UR10, R17 ;  /* 0x00000000110a72ca */ /* 0x000fe200000e0000 */
[----:B------:R-:W-:Y:S01]  /*25200*/  IMAD R6, R6, 0x2, R23 ;  /* 0x0000000206067824 */ /* 0x000fe200078e0217 */
[----:B------:R-:W-:Y:S01]  /*25210*/  R2UR UR6, R14 ;  /* 0x000000000e0672ca */ /* 0x000fe200000e0000 */
[----:B------:R-:W-:Y:S01]  /*25220*/  UIADD3 UR4, UP0, UR36, 0x670, URZ ;  /* 0x0000067024047890 */ /* 0x000fe2000ff1e03f */
[----:B------:R-:W-:Y:S01]  /*25230*/  R2UR UR7, R15 ;  /* 0x000000000f0772ca */ /* 0x000fe200000e0000 */
[----:B0-2---:R-:W-:Y:S01]  /*25240*/  VIADD R13, R13, 0x308b0 ;  /* 0x000308b00d0d7836 */ /* 0x005fe20000000000 */
[----:B------:R-:W-:Y:S01]  /*25250*/  PLOP3.LUT P0, PT, PT, PT, PT, 0x80, 0x0 ;  /* 0x000000000000781c */ /* 0x000fe20003f0f070 */
[----:B------:R-:W-:Y:S01]  /*25260*/  VIADD R3, R6, 0x400 ;  /* 0x0000040006037836 */ /* 0x000fe20000000000 */
[----:B------:R-:W-:-:S12]  /*25270*/  UIADD3.X UR5, URZ, UR37, URZ, UP0, !UPT ;  /* 0x000000253f057290 */ /* 0x000fd800087fe43f */
.L_x_1903:
        /* <DEDUP_REMOVED lines=15> */
.L_x_1904:
        /* <DEDUP_REMOVED lines=15> */
.L_x_1905:
        /* <DEDUP_REMOVED lines=15> */
.L_x_1906:
        /* <DEDUP_REMOVED lines=9> */
[----:B--2---:R-:W-:Y:S05]  /*255e0*/  @P0 BRA.U.ANY `(.L_x_1906) ;  /* 0xfffffffd00d80947 */ /* 0x004fea000393ffff */
.L_x_1890:
[----:B------:R-:W-:Y:S05]  /*255f0*/  BSYNC B1 ;  /* 0x0000000000017941 */ /* 0x000fea0003800000 */
.L_x_1889:
        /* <DEDUP_REMOVED lines=9> */
.L_x_1925:
[----:B------:R-:W-:Y:S05]  /*25690*/  YIELD ;  /* 0x0000000000007946 */ /* 0x000fea0003800000 */
[----:B------:R-:W-:Y:S04]  /*256a0*/  BSSY B1, `(.L_x_1907) ;  /* 0x00000a9000017945 */ /* 0x000fe80003800000 */
[----:B------:R-:W-:Y:S05]  /*256b0*/  @!P6 BRA `(.L_x_1908) ;  /* 0x00000008009ce947 */ /* 0x000fea0003800000 */
[----:B0-----:R-:W-:Y:S01]  /*256c0*/  IMAD R6, R27, 0x8, R23 ;  /* 0x000000081b067824 */ /* 0x001fe200078e0217 */
[----:B------:R-:W-:Y:S01]  /*256d0*/  SHF.L.U32 R3, R30, 0x1f, RZ ;  /* 0x0000001f1e037819 */ /* 0x000fe200000006ff */
[----:B------:R-:W0:Y:S01]  /*256e0*/  S2R R2, SR_TID.X ;  /* 0x0000000000027919 */ /* 0x000e220000002100 */
[----:B------:R-:W-:Y:S02]  /*256f0*/  BSSY B2, `(.L_x_1909) ;  /* 0x0000005000027945 */ /* 0x000fe40003800000 */
[----:B------:R-:W2:Y:S01]  /*25700*/  SYNCS.PHASECHK.TRANS64.TRYWAIT P1, [R6+URZ+0x308a0], R3 ;  /* 0x0308a003060075a7 */ /* 0x000ea2000802017f */
[----:B0-----:R-:W-:-:S04]  /*25710*/  LOP3.LUT R2, R2, 0x7f, RZ, 0xc0, !PT ;  /* 0x0000007f02027812 */ /* 0x001fc800078ec0ff */
[----:B------:R-:W-:Y:S01]  /*25720*/  ISETP.NE.AND P2, PT, R2, RZ, PT ;  /* 0x000000ff0200720c */ /* 0x000fe20003f45270 */
[----:B--2---:R-:W-:-:S12]  /*25730*/  @!P1 BRA `(.L_x_1910) ;  /* 0x0000007000449947 */ /* 0x004fd80003800000 */
.L_x_2091:
[----:B------:R-:W-:Y:S05]  /*25740*/  BSYNC B2 ;  /* 0x0000000000027941 */ /* 0x000fea0003800000 */
.L_x_1909:
[----:B------:R-:W-:Y:S04]  /*25750*/  BSSY B2, `(.L_x_1911) ;  /* 0x0000009000027945 */ /* 0x000fe80003800000 */
[----:B------:R-:W-:Y:S05]  /*25760*/  @P2 BRA `(.L_x_1912) ;  /* 0x00000000001c2947 */ /* 0x000fea0003800000 */
[----:B------:R-:W2:Y:S01]  /*25770*/  S2R R11, SR_TID.X ;  /* 0x00000000000b7919 */ /* 0x000ea20000002100 */
[----:B------:R-:W-:-:S04]  /*25780*/  IMAD.MOV.U32 R2, RZ, RZ, 0x8000 ;  /* 0x00008000ff027424 */ /* 0x000fc800078e00ff */
[----:B------:R3:W-:Y:S01]  /*25790*/  SYNCS.ARRIVE.TRANS64 RZ, [R6+URZ+0x30890], R2 ;  /* 0x0308900206ff79a7 */ /* 0x0007e2000800003f */
[----:B--2---:R-:W-:-:S04]  /*257a0*/  LOP3.LUT R11, R11, 0x1f, RZ, 0xc0, !PT ;  /* 0x0000001f0b0b7812 */ /* 0x004fc800078ec0ff */
[----:B------:R-:W-:-:S13]  /*257b0*/  ISETP.NE.AND P1, PT, R11, RZ, PT ;  /* 0x000000ff0b00720c */ /* 0x000fda0003f25270 */
[----:B---3--:R-:W-:Y:S05]  /*257c0*/  @!P1 BRA `(.L_x_1912) ;  /* 0x0000000000049947 */ /* 0x008fea0003800000 */
[----:B------:R-:W-:Y:S01]  /*257d0*/  BPT.TRAP 0x1 ;  /* 0x000000040000795c */ /* 0x000fe20000300000 */
.L_x_1912:
[----:B------:R-:W-:Y:S05]  /*257e0*/  BSYNC B2 ;  /* 0x0000000000027941 */ /* 0x000fea0003800000 */
.L_x_1911:
        /* <DEDUP_REMOVED lines=8> */
[----:B------:R-:W-:Y:S01]  /*25870*/  VIADD R13, R11, 0x20400 ;  /* 0x000204000b0d7836 */ /* 0x000fe20000000000 */
[----:B------:R-:W-:Y:S01]  /*25880*/  UMOV UR6, 0x0 ;  /* 0x0000000000067882 */ /* 0x000fe20000000000 */
[----:B------:R-:W-:-:S10]  /*25890*/  UMOV UR7, 0x12f00000 ;  /* 0x12f0000000077882 */ /* 0x000fd40000000000 */
.L_x_1913:
        /* <DEDUP_REMOVED lines=10> */
[----:B------:R-:W-:Y:S01]  /*25940*/  IMAD.MOV.U32 R20, RZ, RZ, 0x40 ;  /* 0x00000040ff147424 */ /* 0x000fe200078e00ff */
[----:B------:R-:W-:Y:S01]  /*25950*/  PLOP3.LUT P1, PT, PT, PT, PT, 0x80, 0x0 ;  /* 0x000000000000781c */ /* 0x000fe20003f2f070 */
[----:B------:R-:W-:Y:S01]  /*25960*/  VIADD R13, R11, 0x22400 ;  /* 0x000224000b0d7836 */ /* 0x000fe20000000000 */
[----:B------:R-:W-:Y:S01]  /*25970*/  UMOV UR6, 0x0 ;  /* 0x0000000000067882 */ /* 0x000fe20000000000 */
[----:B------:R-:W-:Y:S01]  /*25980*/  UMOV UR7, 0x12f00000 ;  /* 0x12f0000000077882 */ /* 0x000fe20000000000 */
[----:B------:R-:W-:-:S15]  /*25990*/  R2UR UR10, R20 ;  /* 0x00000000140a72ca */ /* 0x000fde00000e0000 */
.L_x_1914:
        /* <DEDUP_REMOVED lines=16> */
.L_x_1915:
        /* <DEDUP_REMOVED lines=16> */
.L_x_1916:
        /* <DEDUP_REMOVED lines=10> */
[----:B------:R-:W2:Y:S01]  /*25c40*/  SYNCS.PHASECHK.TRANS64.TRYWAIT P1, [R6+URZ+0x308c0], R3 ;  /* 0x0308c003060075a7 */ /* 0x000ea2000802017f */
[----:B------:R-:W-:Y:S04]  /*25c50*/  BSSY B2, `(.L_x_1917) ;  /* 0x0000002000027945 */ /* 0x000fe80003800000 */
[----:B--2---:R-:W-:Y:S05]  /*25c60*/  @!P1 BRA `(.L_x_1918) ;  /* 0x0000006c000c9947 */ /* 0x004fea0003800000 */
.L_x_2092:
[----:B------:R-:W-:Y:S05]  /*25c70*/  BSYNC B2 ;  /* 0x0000000000027941 */ /* 0x000fea0003800000 */
.L_x_1917:
[----:B------:R-:W-:Y:S01]  /*25c80*/  BSSY B2, `(.L_x_1919) ;  /* 0x000000b000027945 */ /* 0x000fe20003800000 */
[----:B------:R-:W-:Y:S02]  /*25c90*/  IMAD.MOV.U32 R2, RZ, RZ, 0x0 ;  /* 0x00000000ff027424 */ /* 0x000fe400078e00ff */
[----:B0-2---:R-:W-:Y:S01]  /*25ca0*/  IMAD.MOV.U32 R3, RZ, RZ, 0x12f00000 ;  /* 0x12f00000ff037424 */ /* 0x005fe200078e00ff */
[----:B------:R-:W-:Y:S06]  /*25cb0*/  @P2 BRA `(.L_x_1920) ;  /* 0x00000000001c2947 */ /* 0x000fec0003800000 */
[----:B------:R-:W0:Y:S01]  /*25cc0*/  S2R R21, SR_TID.X ;  /* 0x0000000000157919 */ /* 0x000e220000002100 */
[----:B------:R-:W-:-:S04]  /*25cd0*/  IMAD.MOV.U32 R13, RZ, RZ, 0x8000 ;  /* 0x00008000ff0d7424 */ /* 0x000fc800078e00ff */
[----:B------:R2:W-:Y:S01]  /*25ce0*/  SYNCS.ARRIVE.TRANS64 RZ, [R6+URZ+0x308b0], R13 ;  /* 0x0308b00d06ff79a7 */ /* 0x0005e2000800003f */
[----:B0-----:R-:W-:-:S04]  /*25cf0*/  LOP3.LUT R21, R21, 0x1f, RZ, 0xc0, !PT ;  /* 0x0000001f15157812 */ /* 0x001fc800078ec0ff */
[----:B------:R-:W-:-:S13]  /*25d00*/  ISETP.NE.AND P1, PT, R21, RZ, PT ;  /* 0x000000ff1500720c */ /* 0x000fda0003f25270 */
[----:B--2---:R-:W-:Y:S05]  /*25d10*/  @!P1 BRA `(.L_x_1920) ;  /* 0x0000000000049947 */ /* 0x004fea0003800000 */
[----:B------:R-:W-:Y:S01]  /*25d20*/  BPT.TRAP 0x1 ;  /* 0x000000040000795c */ /* 0x000fe20000300000 */
.L_x_1920:
[----:B------:R-:W-:Y:S05]  /*25d30*/  BSYNC B2 ;  /* 0x0000000000027941 */ /* 0x000fea0003800000 */
.L_x_1919:
[----:B------:R-:W-:Y:S01]  /*25d40*/  R2UR UR10, R14 ;  /* 0x000000000e0a72ca */ /* 0x000fe200000e0000 */
[----:B------:R-:W-:Y:S01]  /*25d50*/  UIADD3 UR4, UP0, UR36, 0x670, URZ ;  /* 0x0000067024047890 */ /* 0x000fe2000ff1e03f */
[----:B------:R-:W-:Y:S01]  /*25d60*/  R2UR UR6, R2 ;  /* 0x00000000020672ca */ /* 0x000fe200000e0000 */
[----:B------:R-:W-:Y:S01]  /*25d70*/  VIADD R6, R6, 0x308b0 ;  /* 0x000308b006067836 */ /* 0x000fe20000000000 */
[----:B------:R-:W-:Y:S01]  /*25d80*/  R2UR UR7, R3 ;  /* 0x00000000030772ca */ /* 0x000fe200000e0000 */
[----:B------:R-:W-:Y:S01]  /*25d90*/  VIADD R13, R11, 0x400 ;  /* 0x000004000b0d7836 */ /* 0x000fe20000000000 */
[----:B------:R-:W-:Y:S01]  /*25da0*/  PLOP3.LUT P1, PT, PT, PT, PT, 0x80, 0x0 ;  /* 0x000000000000781c */ /* 0x000fe20003f2f070 */
[----:B------:R-:W-:-:S12]  /*25db0*/  UIADD3.X UR5, URZ, UR37, URZ, UP0, !UPT ;  /* 0x000000253f057290 */ /* 0x000fd800087fe43f */
.L_x_1921:
        /* <DEDUP_REMOVED lines=15> */
.L_x_1922:
        /* <DEDUP_REMOVED lines=15> */
.L_x_1923:
        /* <DEDUP_REMOVED lines=15> */
.L_x_1924:
        /* <DEDUP_REMOVED lines=10> */
.L_x_1908:
[----:B------:R-:W-:Y:S05]  /*26130*/  BSYNC B1 ;  /* 0x0000000000017941 */ /* 0x000fea0003800000 */
.L_x_1907:
[----:B------:R-:W-:Y:S01]  /*26140*/  ISETP.GT.AND P2, PT, R9, R5, PT ;  /* 0x000000050900720c */ /* 0x000fe20003f44270 */
[----:B------:R-:W-:Y:S02]  /*26150*/  VIADD R27, R27, 0x1 ;  /* 0x000000011b1b7836 */ /* 0x000fe40000000000 */
[----:B------:R-:W-:-:S03]  /*26160*/  VIADD R9, R9, 0xffffffff ;  /* 0xffffffff09097836 */ /* 0x000fc60000000000 */
[----:B------:R-:W-:-:S04]  /*26170*/  ISETP.NE.AND P1, PT, R27, 0x2, PT ;  /* 0x000000021b00780c */ /* 0x000fc80003f25270 */
[----:B------:R-:W-:Y:S02]  /*26180*/  SEL R3, RZ, 0x1, P1 ;  /* 0x00000001ff037807 */ /* 0x000fe40000800000 */
[----:B------:R-:W-:Y:S02]  /*26190*/  SEL R27, R27, RZ, P1 ;  /* 0x000000ff1b1b7207 */ /* 0x000fe40000800000 */
[----:B------:R-:W-:Y:S01]  /*261a0*/  LOP3.LUT R30, R30, R3, RZ, 0x3c, !PT ;  /* 0x000000031e1e7212 */ /* 0x000fe200078e3cff */
[----:B------:R-:W-:Y:S06]  /*261b0*/  @P2 BRA `(.L_x_1925) ;  /* 0xfffffff400342947 */ /* 0x000fec000383ffff */
.L_x_1883:
[----:B------:R-:W-:Y:S05]  /*261c0*/  BSYNC B0 ;  /* 0x0000000000007941 */ /* 0x000fea0003800000 */
.L_x_1882:
[----:B------:R-:W2:Y:S01]  /*261d0*/  LDC R0, c[0x0][0x448] ;  /* 0x00011200ff007b82 */ /* 0x000ea20000000800 */
[----:B------:R-:W-:Y:S01]  /*261e0*/  VIADD R5, R28, 0x7f ;  /* 0x0000007f1c057836 */ /* 0x000fe20000000000 */
[----:B------:R-:W-:Y:S06]  /*261f0*/  @!P0 WARPSYNC.ALL ;  /* 0x0000000000008948 */ /* 0x000fec0003800000 */
[----:B------:R-:W-:Y:S01]  /*26200*/  @!P0 BAR.SYNC.DEFER_BLOCKING 0xc, 0x180 ;  /* 0x0306000000008b1d */ /* 0x000fe20000010000 */
[----:B--2---:R-:W-:-:S13]  /*26210*/  ISETP.NE.AND P1, PT, R0, 0x1, PT ;  /* 0x000000010000780c */ /* 0x004fda0003f25270 */
[----:B------:R-:W2:Y:S08]  /*26220*/  @P1 LDC R0, c[0x0][0x44c] ;  /* 0x00011300ff001b82 */ /* 0x000eb00000000800 */
[----:B------:R-:W3:Y:S01]  /*26230*/  @P1 LDC R3, c[0x0][0x450] ;  /* 0x00011400ff031b82 */ /* 0x000ee20000000800 */
[----:B--2---:R-:W-:-:S05]  /*26240*/  @P1 IMAD.HI.U32 R0, R5, R0, RZ ;  /* 0x0000000005001227 */ /* 0x004fca00078e00ff */
[----:B---3--:R-:W-:Y:S02]  /*26250*/  @P1 SHF.R.U32.HI R5, RZ, R3, R0 ;  /* 0x00000003ff051219 */ /* 0x008fe40000011600 */
[----:B------:R-:W2:Y:S03]  /*26260*/  LDC.64 R2, c[0x0][0x9e0] ;  /* 0x00027800ff027b82 */ /* 0x000ea60000000a00 */
[----:B------:R-:W-:Y:S01]  /*26270*/  IMAD.IADD R9, R8, 0x1, R5 ;  /* 0x0000000108097824 */ /* 0x000fe200078e0205 */
[----:B--2---:R-:W-:-:S03]  /*26280*/  ISETP.GE.AND P2, PT, R3, 0x1, PT ;  /* 0x000000010300780c */ /* 0x004fc60003f46270 */
[----:B------:R-:W-:-:S10]  /*26290*/  IMAD.IADD R2, R9, 0x1, R2 ;  /* 0x0000000109027824 */ /* 0x000fd400078e0202 */
[----:B------:R-:W-:Y:S05]  /*262a0*/  @!P2 BRA `(.L_x_1926) ;  /* 0x000000000048a947 */ /* 0x000fea0003800000 */
[C---:B------:R-:W-:Y:S01]  /*262b0*/  ISETP.GT.AND P0, PT, R9.reuse, RZ, PT ;  /* 0x000000ff0900720c */ /* 0x040fe20003f04270 */
[----:B------:R-:W-:Y:S01]  /*262c0*/  BSSY B0, `(.L_x_1927) ;  /* 0x000000e000007945 */ /* 0x000fe20003800000 */
[----:B------:R-:W-:-:S11]  /*262d0*/  VIADD R0, R9, 0xffffffff ;  /* 0xffffffff09007836 */ /* 0x000fd60000000000 */
[----:B------:R-:W-:Y:S05]  /*262e0*/  @P0 BRA `(.L_x_1928) ;  /* 0x00000000001c0947 */ /* 0x000fea0003800000 */
[----:B------:R-:W-:Y:S01]  /*262f0*/  ISETP.NE.AND P0, PT, R3, 0x1, PT ;  /* 0x000000010300780c */ /* 0x000fe20003f05270 */
[----:B------:R-:W-:-:S12]  /*26300*/  IMAD.MOV R9, RZ, RZ, -R9 ;  /* 0x000000ffff097224 */ /* 0x000fd800078e0a09 */
[----:B------:R-:W2:Y:S02]  /*26310*/  @P0 LDC.64 R4, c[0x0][0x9e8] ;  /* 0x00027a00ff040b82 */ /* 0x000ea40000000a00 */
[----:B--2---:R-:W-:-:S05]  /*26320*/  @P0 IMAD.HI.U32 R4, R9, R4, RZ ;  /* 0x0000000409040227 */ /* 0x004fca00078e00ff */
[----:B------:R-:W-:-:S04]  /*26330*/  @P0 SHF.R.U32.HI R9, RZ, R5, R4 ;  /* 0x00000005ff090219 */ /* 0x000fc80000011604 */
[----:B------:R-:W-:Y:S01]  /*26340*/  LOP3.LUT R0, RZ, R9, RZ, 0x33, !PT ;  /* 0x00000009ff007212 */ /* 0x000fe200078e33ff */
[----:B------:R-:W-:Y:S06]  /*26350*/  BRA `(.L_x_1929) ;  /* 0x0000000000107947 */ /* 0x000fec0003800000 */
.L_x_1928:
[----:B------:R-:W-:-:S13]  /*26360*/  ISETP.NE.AND P0, PT, R3, 0x1, PT ;  /* 0x000000010300780c */ /* 0x000fda0003f05270 */
[----:B------:R-:W2:Y:S02]  /*26370*/  @P0 LDC.64 R4, c[0x0][0x9e8] ;  /* 0x00027a00ff040b82 */ /* 0x000ea40000000a00 */
[----:B--2---:R-:W-:-:S05]  /*26380*/  @P0 IMAD.HI.U32 R4, R0, R4, RZ ;  /* 0x0000000400040227 */ /* 0x004fca00078e00ff */
[----:B------:R-:W-:-:S07]  /*26390*/  @P0 SHF.R.U32.HI R0, RZ, R5, R4 ;  /* 0x00000005ff000219 */ /* 0x000fce0000011604 */
.L_x_1929:
[----:B------:R-:W-:Y:S05]  /*263a0*/  BSYNC B0 ;  /* 0x0000000000007941 */ /* 0x000fea0003800000 */
.L_x_1927:
[----:B------:R-:W-:-:S05]  /*263b0*/  IMAD R5, R0, R3, R3 ;  /* 0x0000000300057224 */ /* 0x000fca00078e0203 */
[----:B------:R-:W-:-:S07]  /*263c0*/  VIMNMX R2, R2, R5, PT ;  /* 0x0000000502027248 */ /* 0x000fce0003fe0100 */
.L_x_1926:
[----:B------:R-:W-:Y:S01]  /*263d0*/  VIADD R2, R2, 0x3f ;  /* 0x0000003f02027836 */ /* 0x000fe20000000000 */
[----:B------:R-:W2:Y:S01]  /*263e0*/  @P1 LDC R9, c[0x0][0x44c] ;  /* 0x00011300ff091b82 */ /* 0x000ea20000000800 */
[----:B------:R-:W-:-:S03]  /*263f0*/  ULDC UR4, c[0x0][0x9dc] ;  /* 0x0002770000047ab9 */ /* 0x000fc60000000800 */
[----:B------:R-:W-:-:S04]  /*26400*/  SHF.R.S32.HI R5, RZ, 0x1f, R2 ;  /* 0x0000001fff057819 */ /* 0x000fc80000011402 */
[----:B------:R-:W3:Y:S01]  /*26410*/  @P1 LDC R0, c[0x0][0x450] ;  /* 0x00011400ff001b82 */ /* 0x000ee20000000800 */
[----:B------:R-:W-:Y:S01]  /*26420*/  LEA.HI R5, R5, R2, RZ, 0x6 ;  /* 0x0000000205057211 */ /* 0x000fe200078f30ff */
[----:B------:R-:W-:-:S03]  /*26430*/  IMAD.MOV.U32 R2, RZ, RZ, R28 ;  /* 0x000000ffff027224 */ /* 0x000fc600078e001c */
[----:B------:R-:W-:-:S04]  /*26440*/  SHF.R.S32.HI R5, RZ, 0x6, R5 ;  /* 0x00000006ff057819 */ /* 0x000fc80000011405 */
[----:B------:R-:W-:-:S05]  /*26450*/  VIMNMX R26, R10, R5, PT ;  /* 0x000000050a1a7248 */ /* 0x000fca0003fe0100 */
[----:B------:R4:W-:Y:S01]  /*26460*/  STL [R1+0x30], R26 ;  /* 0x0000301a01007387 */ /* 0x0009e20000100800 */
[----:B--2---:R-:W-:-:S05]  /*26470*/  @P1 IMAD.HI.U32 R9, R28, R9, RZ ;  /* 0x000000091c091227 */ /* 0x004fca00078e00ff */
[----:B---3--:R-:W-:-:S05]  /*26480*/  @P1 SHF.R.U32.HI R2, RZ, R0, R9 ;  /* 0x00000000ff021219 */ /* 0x008fca0000011609 */
[----:B------:R-:W-:-:S04]  /*26490*/  IMAD.IADD R7, R7, 0x1, R2 ;  /* 0x0000000107077824 */ /* 0x000fc800078e0202 */
[----:B------:R-:W-:Y:S01]  /*264a0*/  VIADD R0, R7, -UR4 ;  /* 0x8000000407007c36 */ /* 0x000fe20008000000 */
[----:B----4-:R-:W-:Y:S06]  /*264b0*/  @!P2 BRA `(.L_x_1930) ;  /* 0x000000000044a947 */ /* 0x010fec0003800000 */
[----:B------:R-:W-:Y:S01]  /*264c0*/  ISETP.GT.AND P0, PT, R7, -0x1, PT ;  /* 0xffffffff0700780c */ /* 0x000fe20003f04270 */
[----:B------:R-:W-:-:S12]  /*264d0*/  BSSY B0, `(.L_x_1931) ;  /* 0x000000d000007945 */ /* 0x000fd80003800000 */
[----:B------:R-:W-:Y:S05]  /*264e0*/  @P0 BRA `(.L_x_1932) ;  /* 0x00000000001c0947 */ /* 0x000fea0003800000 */
[----:B------:R-:W-:Y:S02]  /*264f0*/  ISETP.NE.AND P0, PT, R3, 0x1, PT ;  /* 0x000000010300780c */ /* 0x000fe40003f05270 */
[----:B------:R-:W-:-:S11]  /*26500*/  LOP3.LUT R7, RZ, R7, RZ, 0x33, !PT ;  /* 0x00000007ff077212 */ /* 0x000fd600078e33ff */
[----:B------:R-:W2:Y:S02]  /*26510*/  @P0 LDC.64 R4, c[0x0][0x9e8] ;  /* 0x00027a00ff040b82 */ /* 0x000ea40000000a00 */
[----:B--2---:R-:W-:-:S05]  /*26520*/  @P0 IMAD.HI.U32 R4, R7, R4, RZ ;  /* 0x0000000407040227 */ /* 0x004fca00078e00ff */
[----:B------:R-:W-:-:S04]  /*26530*/  @P0 SHF.R.U32.HI R7, RZ, R5, R4 ;  /* 0x00000005ff070219 */ /* 0x000fc80000011604 */
[----:B------:R-:W-:Y:S01]  /*26540*/  LOP3.LUT R7, RZ, R7, RZ, 0x33, !PT ;  /* 0x00000007ff077212 */ /* 0x000fe200078e33ff */
[----:B------:R-:W-:Y:S06]  /*26550*/  BRA `(.L_x_1933) ;  /* 0x0000000000107947 */ /* 0x000fec0003800000 */
.L_x_1932:
[----:B------:R-:W-:-:S13]  /*26560*/  ISETP.NE.AND P0, PT, R3, 0x1, PT ;  /* 0x000000010300780c */ /* 0x000fda0003f05270 */
[----:B------:R-:W2:Y:S02]  /*26570*/  @P0 LDC.64 R4, c[0x0][0x9e8] ;  /* 0x00027a00ff040b82 */ /* 0x000ea40000000a00 */
[----:B--2---:R-:W-:-:S05]  /*26580*/  @P0 IMAD.HI.U32 R4, R7, R4, RZ ;  /* 0x0000000407040227 */ /* 0x004fca00078e00ff */
[----:B------:R-:W-:-:S07]  /*26590*/  @P0 SHF.R.U32.HI R7, RZ, R5, R4 ;  /* 0x00000005ff070219 */ /* 0x000fce0000011604 */
.L_x_1933:
[----:B------:R-:W-:Y:S05]  /*265a0*/  BSYNC B0 ;  /* 0x0000000000007941 */ /* 0x000fea0003800000 */
.L_x_1931:
[----:B------:R-:W-:-:S05]  /*265b0*/  IMAD R3, R7, R3, RZ ;  /* 0x0000000307037224 */ /* 0x000fca00078e02ff */
[----:B------:R-:W-:-:S07]  /*265c0*/  VIMNMX R0, R0, R3, !PT ;  /* 0x0000000300007248 */ /* 0x000fce0007fe0100 */
.L_x_1930:
[----:B------:R-:W-:Y:S01]  /*265d0*/  SHF.R.S32.HI R3, RZ, 0x1f, R0 ;  /* 0x0000001fff037819 */ /* 0x000fe20000011400 */
[----:B------:R-:W-:Y:S03]  /*265e0*/  BSSY B7, `(.L_x_1934) ;  /* 0x000036d000077945 */ /* 0x000fe60003800000 */
[----:B------:R-:W-:-:S04]  /*265f0*/  LEA.HI R3, R3, R0, RZ, 0x6 ;  /* 0x0000000003037211 */ /* 0x000fc800078f30ff */
[----:B------:R-:W-:-:S04]  /*26600*/  SHF.R.S32.HI R3, RZ, 0x6, R3 ;  /* 0x00000006ff037819 */ /* 0x000fc80000011403 */
[----:B------:R-:W-:-:S04]  /*26610*/  VIMNMX R2, RZ, R3, !PT ;  /* 0x00000003ff027248 */ /* 0x000fc80007fe0100 */
[----:B------:R-:W-:Y:S01]  /*26620*/  ISETP.GT.AND P0, PT, R26, R2, PT ;  /* 0x000000021a00720c */ /* 0x000fe20003f04270 */
[----:B------:R2:W-:-:S12]  /*26630*/  STL [R1+0x14], R2 ;  /* 0x0000140201007387 */ /* 0x0005d80000100800 */
[----:B--2---:R-:W-:Y:S05]  /*26640*/  @P0 BRA `(.L_x_1935) ;  /* 0x0000000000440947 */ /* 0x004fea0003800000 */
[----:B------:R-:W2:Y:S02]  /*26650*/  S2R R2, SR_TID.X ;  /* 0x0000000000027919 */ /* 0x000ea40000002100 */
[----:B--2---:R-:W-:-:S04]  /*26660*/  LOP3.LUT R2, R2, 0x7f, RZ, 0xc0, !PT ;  /* 0x0000007f02027812 */ /* 0x004fc800078ec0ff */
[----:B------:R-:W-:-:S13]  /*26670*/  ISETP.NE.AND P0, PT, R2, RZ, PT ;  /* 0x000000ff0200720c */ /* 0x000fda0003f05270 */
[----:B------:R-:W-:Y:S05]  /*26680*/  @P0 BRA `(.L_x_1936) ;  /* 0x0000003400880947 */ /* 0x000fea0003800000 */
[----:B------:R-:W2:Y:S01]  /*26690*/  S2R R5, SR_LANEID ;  /* 0x0000000000057919 */ /* 0x000ea20000000000 */
[----:B------:R-:W-:Y:S01]  /*266a0*/  VOTEU.ANY UR4, UPT, PT ;  /* 0x0000000000047886 */ /* 0x000fe200038e0100 */
[----:B------:R-:W3:Y:S01]  /*266b0*/  LDC.64 R2, c[0x0][0xc60] ;  /* 0x00031800ff027b82 */ /* 0x000ee20000000a00 */
[----:B------:R-:W2:Y:S02]  /*266c0*/  FLO.U32 R0, UR4 ;  /* 0x0000000400007d00 */ /* 0x000ea400080e0000 */
[----:B--2---:R-:W-:-:S06]  /*266d0*/  ISETP.EQ.U32.AND P0, PT, R0, R5, PT ;  /* 0x000000050000720c */ /* 0x004fcc0003f02070 */
[----:B------:R-:W3:Y:S07]  /*266e0*/  POPC R5, UR4 ;  /* 0x0000000400057d09 */ /* 0x000eee0008000000 */
[----:B---3--:R-:W2:Y:S01]  /*266f0*/  @P0 ATOMG.E.ADD.STRONG.GPU PT, R3, desc[UR60][R2.64], R5 ;  /* 0x00000005020309a8 */ /* 0x008ea200081ee1fc */
[----:B------:R-:W3:Y:S02]  /*26700*/  S2R R4, SR_LTMASK ;  /* 0x0000000000047919 */ /* 0x000ee40000003900 */
[----:B---3--:R-:W-:-:S04]  /*26710*/  LOP3.LUT R4, R4, UR4, RZ, 0xc0, !PT ;  /* 0x0000000404047c12 */ /* 0x008fc8000f8ec0ff */
[----:B------:R-:W3:Y:S01]  /*26720*/  POPC R7, R4 ;  /* 0x0000000400077309 */ /* 0x000ee20000000000 */
[----:B--2---:R-:W3:Y:S02]  /*26730*/  SHFL.IDX PT, R0, R3, R0, 0x1f ;  /* 0x00001f0003007589 */ /* 0x004ee400000e0000 */
[----:B---3--:R-:W-:Y:S01]  /*26740*/  IADD3 R16, R0, UR38, R7 ;  /* 0x0000002600107c10 */ /* 0x008fe2000fffe007 */
[----:B------:R-:W-:Y:S06]  /*26750*/  BRA `(.L_x_1936) ;  /* 0x0000003400547947 */ /* 0x000fec0003800000 */
.L_x_1935:
        /* <DEDUP_REMOVED lines=8> */
[----:B------:R-:W-:Y:S02]  /*267e0*/  IMAD.U32 R4, RZ, RZ, UR6 ;  /* 0x00000006ff047e24 */ /* 0x000fe4000f8e00ff */
[----:B------:R-:W2:Y:S01]  /*267f0*/  LDC.64 R2, c[0x4][R2] ;  /* 0x0100000002027b82 */ /* 0x000ea20000000a00 */
[----:B------:R-:W-:Y:S02]  /*26800*/  IMAD.U32 R5, RZ, RZ, UR7 ;  /* 0x00000007ff057e24 */ /* 0x000fe4000f8e00ff */
[----:B0-----:R-:W-:Y:S02]  /*26810*/  IMAD.U32 R6, RZ, RZ, UR8 ;  /* 0x00000008ff067e24 */ /* 0x001fe4000f8e00ff */
[----:B------:R-:W-:-:S02]  /*26820*/  IMAD.U32 R7, RZ, RZ, UR9 ;  /* 0x00000009ff077e24 */ /* 0x000fc4000f8e00ff */
[----:B------:R-:W-:Y:S02]  /*26830*/  IMAD.U32 R10, RZ, RZ, UR4 ;  /* 0x00000004ff0a7e24 */ /* 0x000fe4000f8e00ff */
[----:B------:R-:W-:Y:S02]  /*26840*/  IMAD.U32 R11, RZ, RZ, UR5 ;  /* 0x00000005ff0b7e24 */ /* 0x000fe4000f8e00ff */
[----:B------:R-:W-:Y:S02]  /*26850*/  IMAD.MOV.U32 R8, RZ, RZ, 0x70 ;  /* 0x00000070ff087424 */ /* 0x000fe400078e00ff */
[----:B------:R-:W-:Y:S02]  /*26860*/  IMAD.MOV.U32 R12, RZ, RZ, 0x1 ;  /* 0x00000001ff0c7424 */ /* 0x000fe400078e00ff */
[----:B------:R-:W-:-:S07]  /*26870*/  IMAD.MOV.U32 R13, RZ, RZ, RZ ;  /* 0x000000ffff0d7224 */ /* 0x000fce00078e00ff */
[----:B------:R-:W-:-:S07]  /*26880*/  LEPC R20, `(.L_x_1938) ;  /* 0x000000001014794e */ /* 0x000fce0000000000 */
[----:B-12---:R-:W-:Y:S05]  /*26890*/  CALL.ABS.NOINC R2 ;  /* 0x0000000002007343 */ /* 0x006fea0003c00000 */
.L_x_1938:
[----:B------:R-:W-:Y:S05]  /*268a0*/  BSYNC B6 ;  /* 0x0000000000067941 */ /* 0x000fea0003800000 */
.L_x_1937:
        /* <DEDUP_REMOVED lines=8> */
[----:B------:R2:W3:Y:S01]  /*26930*/  LDC.64 R2, c[0x4][R17] ;  /* 0x0100000011027b82 */ /* 0x0004e20000000a00 */
[----:B------:R-:W-:Y:S02]  /*26940*/  IMAD.U32 R4, RZ, RZ, UR6 ;  /* 0x00000006ff047e24 */ /* 0x000fe4000f8e00ff */
[----:B------:R-:W-:Y:S02]  /*26950*/  IMAD.U32 R5, RZ, RZ, UR7 ;  /* 0x00000007ff057e24 */ /* 0x000fe4000f8e00ff */
[----:B0-----:R-:W-:Y:S02]  /*26960*/  IMAD.U32 R6, RZ, RZ, UR8 ;  /* 0x00000008ff067e24 */ /* 0x001fe4000f8e00ff */
[----:B------:R-:W-:-:S02]  /*26970*/  IMAD.U32 R7, RZ, RZ, UR9 ;  /* 0x00000009ff077e24 */ /* 0x000fc4000f8e00ff */
[----:B------:R-:W-:Y:S02]  /*26980*/  IMAD.U32 R10, RZ, RZ, UR4 ;  /* 0x00000004ff0a7e24 */ /* 0x000fe4000f8e00ff */
[----:B------:R-:W-:Y:S02]  /*26990*/  IMAD.U32 R11, RZ, RZ, UR5 ;  /* 0x00000005ff0b7e24 */ /* 0x000fe4000f8e00ff */
[----:B------:R-:W-:Y:S02]  /*269a0*/  IMAD.MOV.U32 R8, RZ, RZ, 0x70 ;  /* 0x00000070ff087424 */ /* 0x000fe400078e00ff */
[----:B------:R-:W-:Y:S02]  /*269b0*/  IMAD.MOV.U32 R12, RZ, RZ, 0x1 ;  /* 0x00000001ff0c7424 */ /* 0x000fe400078e00ff */
[----:B--2---:R-:W-:-:S07]  /*269c0*/  IMAD.MOV.U32 R13, RZ, RZ, RZ ;  /* 0x000000ffff0d7224 */ /* 0x004fce00078e00ff */
[----:B------:R-:W-:-:S07]  /*269d0*/  LEPC R20, `(.L_x_1941) ;  /* 0x000000001014794e */ /* 0x000fce0000000000 */
[----:B-1-3--:R-:W-:Y:S05]  /*269e0*/  CALL.ABS.NOINC R2 ;  /* 0x0000000002007343 */ /* 0x00afea0003c00000 */
.L_x_1941:
        /* <DEDUP_REMOVED lines=15> */
.L_x_1940:
[----:B------:R-:W-:Y:S05]  /*26ae0*/  BSYNC B6 ;  /* 0x0000000000067941 */ /* 0x000fea0003800000 */
.L_x_1939:
[----:B------:R-:W-:Y:S01]  /*26af0*/  ULDC.64 UR4, c[0x0][0x9f8] ;  /* 0x00027e0000047ab9 */ /* 0x000fe20000000a00 */
[----:B------:R-:W2:Y:S01]  /*26b00*/  LDL R24, [R1+0xc] ;  /* 0x00000c0001187983 */ /* 0x000ea20000100800 */
[----:B------:R-:W-:-:S03]  /*26b10*/  ISETP.NE.U32.AND P0, PT, RZ, UR4, PT ;  /* 0x00000004ff007c0c */ /* 0x000fc6000bf05070 */
[----:B------:R-:W3:Y:S01]  /*26b20*/  LDL R21, [R1+0x10] ;  /* 0x0000100001157983 */ /* 0x000ee20000100800 */
[----:B------:R-:W-:Y:S01]  /*26b30*/  ISETP.NE.AND.EX P0, PT, RZ, UR5, PT, P0 ;  /* 0x00000005ff007c0c */ /* 0x000fe2000bf05300 */
[----:B------:R-:W-:Y:S01]  /*26b40*/  IMAD.MOV.U32 R33, RZ, RZ, R19 ;  /* 0x000000ffff217224 */ /* 0x000fe200078e0013 */
[----:B------:R-:W4:Y:S01]  /*26b50*/  LDC R7, c[0x0][0x430] ;  /* 0x00010c00ff077b82 */ /* 0x000f220000000800 */
[----:B------:R-:W3:Y:S01]  /*26b60*/  LDL R17, [R1+0x44] ;  /* 0x0000440001117983 */ /* 0x000ee20000100800 */
[----:B------:R-:W0:Y:S01]  /*26b70*/  S2R R20, SR_TID.X ;  /* 0x0000000000147919 */ /* 0x000e220000002100 */
[----:B------:R-:W-:Y:S01]  /*26b80*/  VIADD R8, R26, 0xffffffff ;  /* 0xffffffff1a087836 */ /* 0x000fe20000000000 */
[----:B------:R-:W-:Y:S01]  /*26b90*/  LOP3.LUT R22, R22, 0xfffffffe, RZ, 0xc0, !PT ;  /* 0xfffffffe16167812 */ /* 0x000fe200078ec0ff */
[----:B------:R-:W-:-:S06]  /*26ba0*/  ULDC UR4, c[0x0][0x2f4] ;  /* 0x0000bd0000047ab9 */ /* 0x000fcc0000000800 */
[----:B------:R-:W1:Y:S02]  /*26bb0*/  @P0 LDC.64 R2, c[0x0][0x9f8] ;  /* 0x00027e00ff020b82 */ /* 0x000e640000000a00 */
[----:B-1----:R-:W-:Y:S01]  /*26bc0*/  @P0 IMAD.WIDE R2, R19, 0x4, R2 ;  /* 0x0000000413020825 */ /* 0x002fe200078e0202 */
[----:B0-----:R-:W-:-:S04]  /*26bd0*/  LOP3.LUT R20, R20, 0x7f, RZ, 0xc0, !PT ;  /* 0x0000007f14147812 */ /* 0x001fc800078ec0ff */
[----:B------:R0:W3:Y:S01]  /*26be0*/  @P0 LDG.E R33, desc[UR60][R2.64] ;  /* 0x0000003c02210981 */ /* 0x0000e2000c1e1900 */
[----:B------:R-:W-:Y:S02]  /*26bf0*/  SHF.R.U32.HI R32, RZ, 0x3, R20 ;  /* 0x00000003ff207819 */ /* 0x000fe40000011614 */
[----:B------:R-:W1:Y:S01]  /*26c00*/  S2R R20, SR_TID.X ;  /* 0x0000000000147919 */ /* 0x000e620000002100 */
[----:B----4-:R-:W-:-:S13]  /*26c10*/  ISETP.NE.AND P1, PT, R7, 0x1, PT ;  /* 0x000000010700780c */ /* 0x010fda0003f25270 */
[----:B------:R-:W4:Y:S08]  /*26c20*/  @P1 LDC R6, c[0x0][0x434] ;  /* 0x00010d00ff061b82 */ /* 0x000f300000000800 */
[----:B------:R-:W0:Y:S01]  /*26c30*/  @P1 LDC R0, c[0x0][0x438] ;  /* 0x00010e00ff001b82 */ /* 0x000e220000000800 */
[----:B-1----:R-:W-:-:S05]  /*26c40*/  IMAD.SHL.U32 R20, R20, 0x10, RZ ;  /* 0x0000001014147824 */ /* 0x002fca00078e00ff */
[----:B------:R-:W-:-:S05]  /*26c50*/  LOP3.LUT R20, R32, 0x70, R20, 0xf8, !PT ;  /* 0x0000007020147812 */ /* 0x000fca00078ef814 */
[----:B------:R-:W-:Y:S01]  /*26c60*/  IMAD R5, R8, 0x40, R20 ;  /* 0x0000004008057824 */ /* 0x000fe200078e0214 */
[----:B------:R-:W-:-:S04]  /*26c70*/  LOP3.LUT R11, R37, 0x40, RZ, 0xfc, !PT ;  /* 0x00000040250b7812 */ /* 0x000fc800078efcff */
[----:B------:R-:W-:Y:S02]  /*26c80*/  ISETP.GE.AND P3, PT, R11, UR4, PT ;  /* 0x000000040b007c0c */ /* 0x000fe4000bf66270 */
[----:B------:R-:W-:-:S04]  /*26c90*/  LOP3.LUT R10, R37, 0x80, RZ, 0xfc, !PT ;  /* 0x00000080250a7812 */ /* 0x000fc800078efcff */
[----:B------:R-:W-:Y:S01]  /*26ca0*/  ISETP.GE.AND P2, PT, R10, UR4, PT ;  /* 0x000000040a007c0c */ /* 0x000fe2000bf46270 */
[----:B------:R-:W-:Y:S01]  /*26cb0*/  UMOV UR5, 0xffffffff ;  /* 0xffffffff00057882 */ /* 0x000fe20000000000 */
[----:B--2---:R-:W-:-:S04]  /*26cc0*/  ISETP.GE.AND P0, PT, R5, R24, PT ;  /* 0x000000180500720c */ /* 0x004fc80003f06270 */
[----:B------:R-:W-:Y:S01]  /*26cd0*/  ISETP.GT.U32.OR P0, PT, R20, 0x3f, P0 ;  /* 0x0000003f1400780c */ /* 0x000fe20000704470 */
[----:B---3--:R-:W-:-:S04]  /*26ce0*/  IMAD.IADD R5, R5, 0x1, R21 ;  /* 0x0000000105057824 */ /* 0x008fc800078e0215 */
[----:B----4-:R-:W-:-:S08]  /*26cf0*/  @P1 IMAD.HI.U32 R6, R5, R6, RZ ;  /* 0x0000000605061227 */ /* 0x010fd000078e00ff */
[----:B0-----:R-:W0:Y:S01]  /*26d00*/  @!P0 LDC.64 R2, c[0x0][0x428] ;  /* 0x00010a00ff028b82 */ /* 0x001e220000000a00 */
[----:B------:R-:W-:Y:S01]  /*26d10*/  IMAD.MOV.U32 R4, RZ, RZ, R5 ;  /* 0x000000ffff047224 */ /* 0x000fe200078e0005 */
[----:B------:R-:W-:-:S05]  /*26d20*/  @P1 SHF.R.U32.HI R4, RZ, R0, R6 ;  /* 0x00000000ff041219 */ /* 0x000fca0000011606 */
[----:B------:R-:W-:-:S04]  /*26d30*/  IMAD.MOV R0, RZ, RZ, -R4 ;  /* 0x000000ffff007224 */ /* 0x000fc800078e0a04 */
[----:B------:R-:W-:Y:S01]  /*26d40*/  IMAD R0, R7, R0, R5 ;  /* 0x0000000007007224 */ /* 0x000fe200078e0205 */
[--C-:B------:R-:W-:Y:S02]  /*26d50*/  @!P0 SHF.R.S32.HI R5, RZ, 0x1f, R4.reuse ;  /* 0x0000001fff058819 */ /* 0x100fe40000011404 */
[----:B------:R-:W-:Y:S01]  /*26d60*/  SHF.R.S32.HI R9, RZ, 0x1f, R33 ;  /* 0x0000001fff097819 */ /* 0x000fe20000011421 */
[----:B0-----:R-:W-:-:S04]  /*26d70*/  @!P0 IMAD.WIDE.U32 R4, R33, R2, R4 ;  /* 0x0000000221048225 */ /* 0x001fc800078e0004 */
[----:B------:R-:W-:-:S04]  /*26d80*/  @!P0 IMAD R6, R9, R2, RZ ;  /* 0x0000000209068224 */ /* 0x000fc800078e02ff */
[----:B------:R-:W-:Y:S02]  /*26d90*/  @!P0 IMAD R7, R33, R3, R6 ;  /* 0x0000000321078224 */ /* 0x000fe400078e0206 */
[----:B------:R-:W0:Y:S02]  /*26da0*/  @!P0 LDC.64 R2, c[0x0][0x418] ;  /* 0x00010600ff028b82 */ /* 0x000e240000000a00 */
[----:B------:R-:W-:Y:S01]  /*26db0*/  @!P0 IMAD.IADD R7, R5, 0x1, R7 ;  /* 0x0000000105078824 */ /* 0x000fe200078e0207 */
[----:B0-----:R-:W-:Y:S01]  /*26dc0*/  @!P0 LEA R6, P1, R4, R2, 0x2 ;  /* 0x0000000204068211 */ /* 0x001fe200078210ff */
[----:B------:R-:W-:-:S03]  /*26dd0*/  IMAD.MOV.U32 R2, RZ, RZ, RZ ;  /* 0x000000ffff027224 */ /* 0x000fc600078e00ff */
[----:B------:R-:W-:Y:S02]  /*26de0*/  @!P0 LEA.HI.X R7, R4, R3, R7, 0x2, P1 ;  /* 0x0000000304078211 */ /* 0x000fe400008f1407 */
[----:B------:R-:W-:-:S03]  /*26df0*/  ISETP.GT.U32.AND P1, PT, R20, 0x3f, PT ;  /* 0x0000003f1400780c */ /* 0x000fc60003f24070 */
[----:B------:R0:W5:Y:S01]  /*26e00*/  @!P0 LDG.E R2, desc[UR60][R6.64] ;  /* 0x0000003c06028981 */ /* 0x000162000c1e1900 */
[----:B------:R-:W-:-:S09]  /*26e10*/  ISETP.NE.AND P0, PT, R17, 0x3, PT ;  /* 0x000000031100780c */ /* 0x000fd20003f05270 */
[----:B------:R-:W-:Y:S02]  /*26e20*/  @P1 LOP3.LUT R22, R22, 0x1, RZ, 0xfc, !PT ;  /* 0x0000000116161812 */ /* 0x000fe400078efcff */
[----:B------:R-:W-:Y:S02]  /*26e30*/  ISETP.GE.AND P1, PT, R37, UR4, PT ;  /* 0x0000000425007c0c */ /* 0x000fe4000bf26270 */
[----:B------:R-:W-:-:S04]  /*26e40*/  LOP3.LUT R22, R22, 0xffffffdf, RZ, 0xc0, !PT ;  /* 0xffffffdf16167812 */ /* 0x000fc800078ec0ff */
[----:B------:R-:W-:-:S04]  /*26e50*/  @P0 LOP3.LUT R22, R22, 0x20, RZ, 0xfc, !PT ;  /* 0x0000002016160812 */ /* 0x000fc800078efcff */
[----:B------:R-:W-:-:S04]  /*26e60*/  LOP3.LUT R22, R22, 0xffffffef, RZ, 0xc0, !PT ;  /* 0xffffffef16167812 */ /* 0x000fc800078ec0ff */
[----:B------:R-:W-:Y:S01]  /*26e70*/  @P1 LOP3.LUT R22, R22, 0x10, RZ, 0xfc, !PT ;  /* 0x0000001016161812 */ /* 0x000fe200078efcff */
[----:B------:R1:W-:Y:S03]  /*26e80*/  STL [R1+0x18], R9 ;  /* 0x0000180901007387 */ /* 0x0003e60000100800 */
[----:B------:R-:W-:-:S04]  /*26e90*/  LOP3.LUT R22, R22, 0xfffffff7, RZ, 0xc0, !PT ;  /* 0xfffffff716167812 */ /* 0x000fc800078ec0ff */
[----:B------:R-:W-:Y:S02]  /*26ea0*/  @P3 LOP3.LUT R22, R22, 0x8, RZ, 0xfc, !PT ;  /* 0x0000000816163812 */ /* 0x000fe400078efcff */
[----:B-1----:R-:W-:Y:S02]  /*26eb0*/  LOP3.LUT R9, R37, 0xc0, RZ, 0xfc, !PT ;  /* 0x000000c025097812 */ /* 0x002fe400078efcff */
[----:B------:R-:W-:Y:S02]  /*26ec0*/  LOP3.LUT R22, R22, 0xfffffffd, RZ, 0xc0, !PT ;  /* 0xfffffffd16167812 */ /* 0x000fe400078ec0ff */
[----:B------:R-:W-:Y:S02]  /*26ed0*/  ISETP.GE.AND P1, PT, R9, UR4, PT ;  /* 0x0000000409007c0c */ /* 0x000fe4000bf26270 */
[----:B------:R-:W-:-:S04]  /*26ee0*/  LOP3.LUT R22, R22, 0xfffffffb, RZ, 0xc0, !PT ;  /* 0xfffffffb16167812 */ /* 0x000fc800078ec0ff */
[----:B------:R-:W-:-:S07]  /*26ef0*/  @P2 LOP3.LUT R22, R22, 0x4, RZ, 0xfc, !PT ;  /* 0x0000000416162812 */ /* 0x000fce00078efcff */
[----:B------:R-:W-:Y:S01]  /*26f00*/  @P1 LOP3.LUT R22, R22, 0x2, RZ, 0xfc, !PT ;  /* 0x0000000216161812 */ /* 0x000fe200078efcff */
[----:B0-----:R-:W-:Y:S06]  /*26f10*/  BRA.DIV UR5, `(.L_x_1942) ;  /* 0x0000005a05747947 */ /* 0x001fec000b800000 */
.L_x_2095:
[----:B------:R-:W-:Y:S01]  /*26f20*/  SHF.R.S32.HI R32, RZ, 0x1f, R18 ;  /* 0x0000001fff207819 */ /* 0x000fe20000011412 */
[----:B------:R-:W-:Y:S01]  /*26f30*/  IMAD.MOV.U32 R26, RZ, RZ, R8 ;  /* 0x000000ffff1a7224 */ /* 0x000fe200078e0008 */
[----:B------:R-:W-:Y:S06]  /*26f40*/  @!P0 BRA `(.L_x_1943) ;  /* 0x0000000000048947 */ /* 0x000fec0003800000 */
[----:B------:R-:W-:Y:S01]  /*26f50*/  BPT.TRAP 0x1 ;  /* 0x000000040000795c */ /* 0x000fe20000300000 */
.L_x_1943:
        /* <DEDUP_REMOVED lines=18> */
[----:B------:R-:W-:Y:S01]  /*27080*/  IMAD.IADD R24, R5, 0x1, R24 ;  /* 0x0000000105187824 */ /* 0x000fe200078e0218 */
[C---:B------:R-:W-:Y:S02]  /*27090*/  LEA R17, P0, R4.reuse, UR4, 0x1 ;  /* 0x0000000404117c11 */ /* 0x040fe4000f8008ff */
[----:B------:R-:W-:Y:S02]  /*270a0*/  SHF.L.U32 R5, R29, 0x1f, RZ ;  /* 0x0000001f1d057819 */ /* 0x000fe400000006ff */
[----:B------:R-:W-:Y:S01]  /*270b0*/  LEA.HI.X R24, R4, UR5, R24, 0x1, P0 ;  /* 0x0000000504187c11 */ /* 0x000fe200080f0c18 */
[----:B------:R-:W-:-:S07]  /*270c0*/  IMAD R4, R25, 0x8, R23 ;  /* 0x0000000819047824 */ /* 0x000fce00078e0217 */
[----:B------:R-:W0:Y:S02]  /*270d0*/  SYNCS.PHASECHK.TRANS64.TRYWAIT P0, [R4+URZ+0x30840], R5 ;  /* 0x03084005040075a7 */ /* 0x000e24000800017f */
[----:B0-----:R-:W-:Y:S05]  /*270e0*/  @!P0 BRA `(.L_x_1945) ;  /* 0x0000005800348947 */ /* 0x001fea0003800000 */
.L_x_2096:
[----:B------:R-:W-:Y:S05]  /*270f0*/  BSYNC B0 ;  /* 0x0000000000007941 */ /* 0x000fea0003800000 */
.L_x_1944:
[----:B------:R-:W0:Y:S01]  /*27100*/  LDL R11, [R1+0xc] ;  /* 0x00000c00010b7983 */ /* 0x000e220000100800 */
[----:B------:R-:W-:Y:S01]  /*27110*/  ULDC.64 UR4, c[0x0][0x300] ;  /* 0x0000c00000047ab9 */ /* 0x000fe20000000a00 */
[----:B------:R-:W-:Y:S01]  /*27120*/  LOP3.LUT P5, RZ, R22, 0x10, RZ, 0xc0, !PT ;  /* 0x0000001016ff7812 */ /* 0x000fe200078ac0ff */
[----:B------:R-:W-:Y:S01]  /*27130*/  IMAD R3, R3, UR4, RZ ;  /* 0x0000000403037c24 */ /* 0x000fe2000f8e02ff */
[----:B------:R-:W1:Y:S01]  /*27140*/  S2R R10, SR_TID.X ;  /* 0x00000000000a7919 */ /* 0x000e620000002100 */
[----:B------:R-:W-:Y:S01]  /*27150*/  IMAD.WIDE.U32 R6, R0, UR4, RZ ;  /* 0x0000000400067c25 */ /* 0x000fe2000f8e00ff */
[C---:B------:R-:W-:Y:S02]  /*27160*/  LOP3.LUT P4, RZ, R22.reuse, 0x8, RZ, 0xc0, !PT ;  /* 0x0000000816ff7812 */ /* 0x040fe4000788c0ff */
[----:B------:R-:W-:Y:S01]  /*27170*/  LOP3.LUT P3, RZ, R22, 0x4, RZ, 0xc0, !PT ;  /* 0x0000000416ff7812 */ /* 0x000fe2000786c0ff */
[----:B------:R-:W-:Y:S01]  /*27180*/  IMAD R3, R0, UR5, R3 ;  /* 0x0000000500037c24 */ /* 0x000fe2000f8e0203 */
[----:B------:R-:W-:Y:S01]  /*27190*/  ULDC.64 UR4, c[0x0][0x310] ;  /* 0x0000c40000047ab9 */ /* 0x000fe20000000a00 */
[----:B------:R-:W-:Y:S01]  /*271a0*/  LOP3.LUT P2, RZ, R22, 0x2, RZ, 0xc0, !PT ;  /* 0x0000000216ff7812 */ /* 0x000fe2000784c0ff */
[----:B------:R-:W-:-:S02]  /*271b0*/  IMAD R9, R9, UR4, RZ ;  /* 0x0000000409097c24 */ /* 0x000fc4000f8e02ff */
[----:B------:R-:W-:Y:S02]  /*271c0*/  IMAD.IADD R7, R7, 0x1, R3 ;  /* 0x0000000107077824 */ /* 0x000fe400078e0203 */
[----:B------:R-:W-:-:S04]  /*271d0*/  IMAD.WIDE.U32 R6, R2, UR4, R6 ;  /* 0x0000000402067c25 */ /* 0x000fc8000f8e0006 */
[----:B------:R-:W-:Y:S01]  /*271e0*/  IMAD R2, R2, UR5, R9 ;  /* 0x0000000502027c24 */ /* 0x000fe2000f8e0209 */
[----:B------:R-:W-:Y:S02]  /*271f0*/  ULDC.64 UR4, c[0x0][0x308] ;  /* 0x0000c20000047ab9 */ /* 0x000fe40000000a00 */
[----:B------:R-:W-:Y:S02]  /*27200*/  IMAD R0, R32, UR4, RZ ;  /* 0x0000000420007c24 */ /* 0x000fe4000f8e02ff */
[----:B------:R-:W-:Y:S02]  /*27210*/  IMAD.IADD R3, R7, 0x1, R2 ;  /* 0x0000000107037824 */ /* 0x000fe400078e0202 */
[----:B------:R-:W-:Y:S02]  /*27220*/  IMAD.MOV.U32 R2, RZ, RZ, R6 ;  /* 0x000000ffff027224 */ /* 0x000fe400078e0006 */
[C---:B------:R-:W-:Y:S02]  /*27230*/  IMAD R0, R18.reuse, UR5, R0 ;  /* 0x0000000512007c24 */ /* 0x040fe4000f8e0200 */
[----:B------:R-:W-:Y:S01]  /*27240*/  IMAD.WIDE.U32 R2, R18, UR4, R2 ;  /* 0x0000000412027c25 */ /* 0x000fe2000f8e0002 */
[----:B------:R-:W-:Y:S01]  /*27250*/  ULDC.64 UR4, c[0x0][0x2e8] ;  /* 0x0000ba0000047ab9 */ /* 0x000fe20000000a00 */
[----:B-1----:R-:W-:-:S02]  /*27260*/  LOP3.LUT R10, R10, 0x7f, RZ, 0xc0, !PT ;  /* 0x0000007f0a0a7812 */ /* 0x002fc400078ec0ff */
[----:B------:R-:W-:Y:S01]  /*27270*/  IMAD.IADD R6, R3, 0x1, R0 ;  /* 0x0000000103067824 */ /* 0x000fe200078e0200 */
[C---:B------:R-:W-:Y:S01]  /*27280*/  LEA R0, P0, R2.reuse, UR4, 0x1 ;  /* 0x0000000402007c11 */ /* 0x040fe2000f8008ff */
[----:B------:R-:W-:Y:S01]  /*27290*/  UMOV UR4, 0xffffffff ;  /* 0xffffffff00047882 */ /* 0x000fe20000000000 */
[----:B------:R-:W-:Y:S01]  /*272a0*/  SHF.R.U32.HI R10, RZ, 0x3, R10 ;  /* 0x00000003ff0a7819 */ /* 0x000fe2000001160a */
[----:B------:R-:W-:Y:S01]  /*272b0*/  IMAD R7, R25, 0x4000, R34 ;  /* 0x0000400019077824 */ /* 0x000fe200078e0222 */
[----:B------:R-:W-:Y:S01]  /*272c0*/  LEA.HI.X R6, R2, UR5, R6, 0x1, P0 ;  /* 0x0000000502067c11 */ /* 0x000fe200080f0c06 */
[----:B0-----:R-:W-:-:S04]  /*272d0*/  IMAD R5, R8, -0x40, R11 ;  /* 0xffffffc008057824 */ /* 0x001fc800078e020b */
        /* <DEDUP_REMOVED lines=37> */
.L_x_2106:
[----:B------:R-:W-:-:S13]  /*27530*/  ISETP.GE.AND P0, PT, R5, 0x31, PT ;  /* 0x000000310500780c */ /* 0x000fda0003f06270 */
[----:B0-----:R-:W-:Y:S01]  /*27540*/  @P0 LEA R2, P1, R37, R0, 0x1 ;  /* 0x0000000025020211 */ /* 0x001fe200078208ff */
[----:B------:R-:W-:-:S04]  /*27550*/  @P0 IMAD R7, R7, 0x2, R23 ;  /* 0x0000000207070824 */ /* 0x000fc800078e0217 */
[----:B--2---:R-:W-:-:S05]  /*27560*/  @P0 IMAD.X R3, RZ, RZ, R8, P1 ;  /* 0x000000ffff030224 */ /* 0x004fca00008e0608 */
        /* <DEDUP_REMOVED lines=9> */
.L_x_1947:
[----:B------:R-:W-:Y:S02]  /*27600*/  PLOP3.LUT P1, PT, P1, P0, PT, 0xa2, 0x0 ;  /* 0x000000000000781c */ /* 0x000fe40000f21472 */
[----:B------:R-:W-:-:S08]  /*27610*/  @P0 R2UR P1, UR4, R4 ;  /* 0x00000000040402ca */ /* 0x000fd00000020000 */
[----:B------:R-:W-:-:S05]  /*27620*/  @P0 PLOP3.LUT P0, PT, P1, PT, PT, 0x80, 0x0 ;  /* 0x000000000000081c */ /* 0x000fca0000f0f070 */
[----:B------:R-:W-:Y:S01]  /*27630*/  @!P1 SYNCS.ARRIVE.TRANS64.RED.A0T1 RZ, [UR4+0x30830], RZ ;  /* 0x030830ffffff99a7 */ /* 0x000fe20008200404 */
[----:B------:R-:W-:Y:S07]  /*27640*/  @!P1 ARRIVES.LDGSTSBAR.64.TRANSCNT [UR4+0x30830] ;  /* 0x03083000ff0099b0 */ /* 0x000fee0008000a84 */
[----:B------:R-:W-:Y:S05]  /*27650*/  @P0 BRA.U.ANY `(.L_x_1947) ;  /* 0xfffffffd00e80947 */ /* 0x000fea000393ffff */
[----:B------:R-:W-:Y:S01]  /*27660*/  NOP ;  /* 0x0000000000007918 */ /* 0x000fe20000000000 */
[----:B------:R-:W2:Y:S02]  /*27670*/  LDL R0, [R1+0x44] ;  /* 0x0000440001007983 */ /* 0x000ea40000100800 */
[----:B--2---:R-:W-:-:S13]  /*27680*/  ISETP.NE.AND P2, PT, R0, 0x3, PT ;  /* 0x000000030000780c */ /* 0x004fda0003f45270 */
[----:B------:R-:W-:Y:S05]  /*27690*/  @!P2 BRA `(.L_x_1948) ;  /* 0x000000000004a947 */ /* 0x000fea0003800000 */
[----:B------:R-:W-:Y:S01]  /*276a0*/  BPT.TRAP 0x1 ;  /* 0x000000040000795c */ /* 0x000fe20000300000 */
.L_x_1948:
[----:B------:R1:W-:Y:S02]  /*276b0*/  SYNCS.ARRIVE.TRANS64.A1T0 RZ, [R4+URZ+0x30830], RZ ;  /* 0x030830ff04ff79a7 */ /* 0x0003e4000810003f */
[----:B------:R-:W-:Y:S05]  /*276c0*/  WARPSYNC.ALL ;  /* 0x0000000000007948 */ /* 0x000fea0003800000 */
[----:B------:R-:W-:Y:S01]  /*276d0*/  ULDC.64 UR4, c[0x0][0xa00] ;  /* 0x0002800000047ab9 */ /* 0x000fe20000000a00 */
[----:B------:R-:W-:Y:S01]  /*276e0*/  VIADD R0, R23, 0x10400 ;  /* 0x0001040017007836 */ /* 0x000fe20000000000 */
[----:B------:R-:W-:Y:S01]  /*276f0*/  BAR.SYNC.DEFER_BLOCKING 0x8, 0x180 ;  /* 0x0206000000007b1d */ /* 0x000fe20000010000 */
[----:B------:R-:W-:-:S03]  /*27700*/  ISETP.NE.U32.AND P0, PT, RZ, UR4, PT ;  /* 0x00000004ff007c0c */ /* 0x000fc6000bf05070 */
[----:B------:R-:W-:Y:S02]  /*27710*/  LOP3.LUT P1, RZ, R0, 0x3ff, RZ, 0xc0, !PT ;  /* 0x000003ff00ff7812 */ /* 0x000fe4000782c0ff */
[----:B------:R-:W-:Y:S01]  /*27720*/  ISETP.NE.AND.EX P0, PT, RZ, UR5, PT, P0 ;  /* 0x00000005ff007c0c */ /* 0x000fe2000bf05300 */
[----:B------:R-:W-:Y:S01]  /*27730*/  ULDC.64 UR4, c[0x0][0x298] ;  /* 0x0000a60000047ab9 */ /* 0x000fe20000000a00 */
[----:B------:R-:W-:Y:S01]  /*27740*/  SHF.R.S32.HI R0, RZ, 0x1f, R19 ;  /* 0x0000001fff007819 */ /* 0x000fe20000011413 */
[----:B------:R-:W-:Y:S01]  /*27750*/  BSSY B6, `(.L_x_1949) ;  /* 0x000001c000067945 */ /* 0x000fe20003800000 */
[----:B0-----:R-:W-:Y:S02]  /*27760*/  SEL R2, R19, RZ, !P0 ;  /* 0x000000ff13027207 */ /* 0x001fe40004000000 */
[----:B------:R-:W-:-:S05]  /*27770*/  SEL R0, R0, RZ, !P0 ;  /* 0x000000ff00007207 */ /* 0x000fca0004000000 */
[----:B------:R0:W-:Y:S04]  /*27780*/  STL [R1+0x38], R0 ;  /* 0x0000380001007387 */ /* 0x0001e80000100800 */
[----:B------:R2:W-:Y:S01]  /*27790*/  STL [R1+0x24], R2 ;  /* 0x0000240201007387 */ /* 0x0005e20000100800 */
[----:B0-----:R-:W-:Y:S01]  /*277a0*/  SHF.R.S32.HI R0, RZ, 0x1f, R35 ;  /* 0x0000001fff007819 */ /* 0x001fe20000011423 */
[----:B--2---:R-:W-:-:S04]  /*277b0*/  IMAD.WIDE.U32 R2, R35, UR4, RZ ;  /* 0x0000000423027c25 */ /* 0x004fc8000f8e00ff */
[----:B------:R-:W-:Y:S01]  /*277c0*/  IMAD R0, R0, UR4, RZ ;  /* 0x0000000400007c24 */ /* 0x000fe2000f8e02ff */
[----:B------:R0:W-:Y:S03]  /*277d0*/  STL.64 [R1+0x28], R2 ;  /* 0x0000280201007387 */ /* 0x0001e60000100a00 */
[----:B------:R-:W-:-:S04]  /*277e0*/  IMAD R0, R35, UR5, R0 ;  /* 0x0000000523007c24 */ /* 0x000fc8000f8e0200 */
[----:B------:R-:W-:Y:S01]  /*277f0*/  IMAD.IADD R35, R3, 0x1, R0 ;  /* 0x0000000103237824 */ /* 0x000fe200078e0200 */
[----:B------:R-:W-:Y:S06]  /*27800*/  @!P1 BRA `(.L_x_1950) ;  /* 0x0000000000409947 */ /* 0x000fec0003800000 */
[----:B0-----:R-:W-:Y:S01]  /*27810*/  MOV R2, 0x0 ;  /* 0x0000000000027802 */ /* 0x001fe20000000f00 */
[----:B------:R-:W-:Y:S01]  /*27820*/  ULDC.64 UR4, c[0x4][0xa8] ;  /* 0x01002a0000047ab9 */ /* 0x000fe20000000a00 */
[----:B------:R-:W-:Y:S01]  /*27830*/  ULDC.64 UR6, c[0x4][0xb0] ;  /* 0x01002c0000067ab9 */ /* 0x000fe20000000a00 */
[----:B------:R-:W-:Y:S01]  /*27840*/  ULDC.64 UR8, c[0x4][0x20] ;  /* 0x0100080000087ab9 */ /* 0x000fe20000000a00 */
[----:B-1----:R-:W-:Y:S02]  /*27850*/  IMAD.U32 R4, RZ, RZ, UR4 ;  /* 0x00000004ff047e24 */ /* 0x002fe4000f8e00ff */
[----:B------:R-:W0:Y:S01]  /*27860*/  LDC.64 R2, c[0x4][R2] ;  /* 0x0100000002027b82 */ /* 0x000e220000000a00 */
[----:B------:R-:W-:Y:S02]  /*27870*/  IMAD.U32 R5, RZ, RZ, UR5 ;  /* 0x00000005ff057e24 */ /* 0x000fe4000f8e00ff */
[----:B------:R-:W-:Y:S02]  /*27880*/  IMAD.U32 R6, RZ, RZ, UR6 ;  /* 0x00000006ff067e24 */ /* 0x000fe4000f8e00ff */
[----:B------:R-:W-:-:S02]  /*27890*/  IMAD.U32 R7, RZ, RZ, UR7 ;  /* 0x00000007ff077e24 */ /* 0x000fc4000f8e00ff */
[----:B------:R-:W-:Y:S02]  /*278a0*/  IMAD.U32 R10, RZ, RZ, UR8 ;  /* 0x00000008ff0a7e24 */ /* 0x000fe4000f8e00ff */
[----:B------:R-:W-:Y:S02]  /*278b0*/  IMAD.U32 R11, RZ, RZ, UR9 ;  /* 0x00000009ff0b7e24 */ /* 0x000fe4000f8e00ff */
[----:B------:R-:W-:Y:S02]  /*278c0*/  IMAD.MOV.U32 R8, RZ, RZ, 0x70 ;  /* 0x00000070ff087424 */ /* 0x000fe400078e00ff */
[----:B------:R-:W-:Y:S02]  /*278d0*/  IMAD.MOV.U32 R12, RZ, RZ, 0x1 ;  /* 0x00000001ff0c7424 */ /* 0x000fe400078e00ff */
[----:B------:R-:W-:-:S07]  /*278e0*/  IMAD.MOV.U32 R13, RZ, RZ, RZ ;  /* 0x000000ffff0d7224 */ /* 0x000fce00078e00ff */
[----:B------:R-:W-:-:S07]  /*278f0*/  LEPC R20, `(.L_x_1950) ;  /* 0x000000001014794e */ /* 0x000fce0000000000 */
[----:B0-----:R-:W-:Y:S05]  /*27900*/  CALL.ABS.NOINC R2 ;  /* 0x0000000002007343 */ /* 0x001fea0003c00000 */
.L_x_1950:
[----:B------:R-:W-:Y:S05]  /*27910*/  BSYNC B6 ;  /* 0x0000000000067941 */ /* 0x000fea0003800000 */
.L_x_1949:
[----:B------:R-:W2:Y:S01]  /*27920*/  LDL.LU R20, [R1+0x38] ;  /* 0x0000380001147983 */ /* 0x000ea20000300800 */
[----:B------:R-:W-:Y:S01]  /*27930*/  ULDC.64 UR4, c[0x0][0x2d8] ;  /* 0x0000b60000047ab9 */ /* 0x000fe20000000a00 */
[----:B------:R-:W3:Y:S02]  /*27940*/  LDC R7, c[0x0][0x448] ;  /* 0x00011200ff077b82 */ /* 0x000ee40000000800 */
[----:B------:R-:W4:Y:S04]  /*27950*/  LDL.LU R21, [R1+0x24] ;  /* 0x0000240001157983 */ /* 0x000f280000300800 */
[----:B0-----:R-:W5:Y:S01]  /*27960*/  LDL.LU.64 R2, [R1+0x28] ;  /* 0x0000280001027983 */ /* 0x001f620000300a00 */
[----:B------:R-:W-:Y:S01]  /*27970*/  IMAD R0, R32, UR4, RZ ;  /* 0x0000000420007c24 */ /* 0x000fe2000f8e02ff */
[----:B------:R-:W-:-:S02]  /*27980*/  LOP3.LUT R10, R37, 0x40, RZ, 0xfc, !PT ;  /* 0x00000040250a7812 */ /* 0x000fc400078efcff */
[C---:B------:R-:W-:Y:S01]  /*27990*/  LOP3.LUT R8, R37.reuse, 0x80, RZ, 0xfc, !PT ;  /* 0x0000008025087812 */ /* 0x040fe200078efcff */
[----:B------:R-:W-:Y:S01]  /*279a0*/  IMAD R0, R18, UR5, R0 ;  /* 0x0000000512007c24 */ /* 0x000fe2000f8e0200 */
[----:B------:R-:W-:Y:S02]  /*279b0*/  LOP3.LUT R9, R37, 0xc0, RZ, 0xfc, !PT ;  /* 0x000000c025097812 */ /* 0x000fe400078efcff */
[----:B---3--:R-:W-:-:S13]  /*279c0*/  ISETP.NE.AND P0, PT, R7, 0x1, PT ;  /* 0x000000010700780c */ /* 0x008fda0003f05270 */
[----:B------:R-:W0:Y:S08]  /*279d0*/  @P0 LDC R5, c[0x0][0x44c] ;  /* 0x00011300ff050b82 */ /* 0x000e300000000800 */
[----:B------:R-:W3:Y:S01]  /*279e0*/  @P0 LDC R6, c[0x0][0x450] ;  /* 0x00011400ff060b82 */ /* 0x000ee20000000800 */
[----:B-----5:R-:W-:Y:S02]  /*279f0*/  IMAD.MOV.U32 R3, RZ, RZ, R35 ;  /* 0x000000ffff037224 */ /* 0x020fe400078e0023 */
[----:B------:R-:W-:Y:S01]  /*27a00*/  IMAD.WIDE.U32 R2, R18, UR4, R2 ;  /* 0x0000000412027c25 */ /* 0x000fe2000f8e0002 */
[----:B------:R-:W-:-:S03]  /*27a10*/  ULDC.64 UR4, c[0x0][0x2e0] ;  /* 0x0000b80000047ab9 */ /* 0x000fc60000000a00 */
[----:B------:R-:W-:Y:S02]  /*27a20*/  IMAD.IADD R3, R3, 0x1, R0 ;  /* 0x0000000103037824 */ /* 0x000fe400078e0200 */
[----:B--2---:R-:W-:Y:S02]  /*27a30*/  IMAD R0, R20, UR4, RZ ;  /* 0x0000000414007c24 */ /* 0x004fe4000f8e02ff */
[----:B------:R-:W2:Y:S01]  /*27a40*/  S2R R20, SR_TID.X ;  /* 0x0000000000147919 */ /* 0x000ea20000002100 */
[----:B----4-:R-:W-:-:S04]  /*27a50*/  IMAD.WIDE.U32 R2, R21, UR4, R2 ;  /* 0x0000000415027c25 */ /* 0x010fc8000f8e0002 */
[----:B------:R-:W-:Y:S01]  /*27a60*/  IMAD R0, R21, UR5, R0 ;  /* 0x0000000515007c24 */ /* 0x000fe2000f8e0200 */
[----:B------:R-:W-:-:S03]  /*27a70*/  ULDC.64 UR4, c[0x0][0x2d0] ;  /* 0x0000b40000047ab9 */ /* 0x000fc60000000a00 */
[----:B------:R-:W-:Y:S01]  /*27a80*/  IMAD.IADD R3, R3, 0x1, R0 ;  /* 0x0000000103037824 */ /* 0x000fe200078e0200 */
[----:B--2---:R-:W-:-:S04]  /*27a90*/  LOP3.LUT R20, R20, 0x7f, RZ, 0xc0, !PT ;  /* 0x0000007f14147812 */ /* 0x004fc800078ec0ff */
[----:B------:R-:W-:Y:S02]  /*27aa0*/  SHF.R.U32.HI R21, RZ, 0x3, R20 ;  /* 0x00000003ff157819 */ /* 0x000fe40000011614 */
[----:B------:R-:W2:Y:S02]  /*27ab0*/  S2R R20, SR_TID.X ;  /* 0x0000000000147919 */ /* 0x000ea40000002100 */
[----:B--2---:R-:W-:-:S05]  /*27ac0*/  IMAD.SHL.U32 R20, R20, 0x10, RZ ;  /* 0x0000001014147824 */ /* 0x004fca00078e00ff */
[----:B------:R-:W-:-:S05]  /*27ad0*/  LOP3.LUT R20, R21, 0x70, R20, 0xf8, !PT ;  /* 0x0000007015147812 */ /* 0x000fca00078ef814 */
[----:B------:R-:W-:Y:S02]  /*27ae0*/  IMAD.IADD R0, R20, 0x1, R28 ;  /* 0x0000000114007824 */ /* 0x000fe400078e021c */
[----:B------:R-:W2:Y:S02]  /*27af0*/  S2R R20, SR_TID.X ;  /* 0x0000000000147919 */ /* 0x000ea40000002100 */
[----:B0-----:R-:W-:-:S04]  /*27b00*/  @P0 IMAD.HI.U32 R5, R0, R5, RZ ;  /* 0x0000000500050227 */ /* 0x001fc800078e00ff */
[----:B-1----:R-:W-:Y:S01]  /*27b10*/  IMAD.MOV.U32 R4, RZ, RZ, R0 ;  /* 0x000000ffff047224 */ /* 0x002fe200078e0000 */
[----:B---3--:R-:W-:-:S05]  /*27b20*/  @P0 SHF.R.U32.HI R4, RZ, R6, R5 ;  /* 0x00000006ff040219 */ /* 0x008fca0000011605 */
[----:B------:R-:W-:Y:S02]  /*27b30*/  IMAD.MOV R5, RZ, RZ, -R4 ;  /* 0x000000ffff057224 */ /* 0x000fe400078e0a04 */
[----:B------:R-:W-:-:S04]  /*27b40*/  IMAD.WIDE.U32 R2, R4, UR4, R2 ;  /* 0x0000000404027c25 */ /* 0x000fc8000f8e0002 */
[----:B------:R-:W-:Y:S01]  /*27b50*/  IMAD R0, R7, R5, R0 ;  /* 0x0000000507007224 */ /* 0x000fe200078e0200 */
[----:B------:R-:W-:-:S05]  /*27b60*/  SHF.R.S32.HI R5, RZ, 0x1f, R4 ;  /* 0x0000001fff057819 */ /* 0x000fca0000011404 */
[----:B------:R-:W-:-:S04]  /*27b70*/  IMAD R5, R5, UR4, RZ ;  /* 0x0000000405057c24 */ /* 0x000fc8000f8e02ff */
[----:B------:R-:W-:Y:S01]  /*27b80*/  IMAD R5, R4, UR5, R5 ;  /* 0x0000000504057c24 */ /* 0x000fe2000f8e0205 */
[----:B------:R-:W-:Y:S01]  /*27b90*/  SHF.R.S32.HI R4, RZ, 0x1f, R0 ;  /* 0x0000001fff047819 */ /* 0x000fe20000011400 */
[----:B------:R-:W-:Y:S02]  /*27ba0*/  ULDC.64 UR4, c[0x0][0x2c8] ;  /* 0x0000b20000047ab9 */ /* 0x000fe40000000a00 */
[----:B------:R-:W-:Y:S01]  /*27bb0*/  IMAD.IADD R3, R3, 0x1, R5 ;  /* 0x0000000103037824 */ /* 0x000fe200078e0205 */
[----:B--2---:R-:W-:Y:S01]  /*27bc0*/  LOP3.LUT R20, R20, 0x7f, RZ, 0xc0, !PT ;  /* 0x0000007f14147812 */ /* 0x004fe200078ec0ff */
[----:B------:R-:W-:Y:S02]  /*27bd0*/  IMAD R4, R4, UR4, RZ ;  /* 0x0000000404047c24 */ /* 0x000fe4000f8e02ff */
[----:B------:R-:W-:-:S04]  /*27be0*/  IMAD.WIDE.U32 R2, R0, UR4, R2 ;  /* 0x0000000400027c25 */ /* 0x000fc8000f8e0002 */
[----:B------:R-:W-:Y:S01]  /*27bf0*/  IMAD R0, R0, UR5, R4 ;  /* 0x0000000500007c24 */ /* 0x000fe2000f8e0204 */
[----:B------:R-:W-:Y:S02]  /*27c00*/  ULDC.64 UR4, c[0x0][0x280] ;  /* 0x0000a00000047ab9 */ /* 0x000fe40000000a00 */
[C---:B------:R-:W-:Y:S01]  /*27c10*/  LEA R4, P0, R2.reuse, UR4, 0x1 ;  /* 0x0000000402047c11 */ /* 0x040fe2000f8008ff */
[----:B------:R-:W-:Y:S01]  /*27c20*/  IMAD.IADD R0, R3, 0x1, R0 ;  /* 0x0000000103007824 */ /* 0x000fe200078e0200 */
[----:B------:R-:W-:Y:S02]  /*27c30*/  ULDC UR4, c[0x0][0x2b8] ;  /* 0x0000ae0000047ab9 */ /* 0x000fe40000000800 */
[----:B------:R-:W-:Y:S02]  /*27c40*/  ISETP.GE.AND P4, PT, R37, UR4, PT ;  /* 0x0000000425007c0c */ /* 0x000fe4000bf86270 */
[----:B------:R-:W-:Y:S01]  /*27c50*/  LEA.HI.X R0, R2, UR5, R0, 0x1, P0 ;  /* 0x0000000502007c11 */ /* 0x000fe200080f0c00 */
[----:B------:R-:W-:Y:S01]  /*27c60*/  UMOV UR5, 0xffffffff ;  /* 0xffffffff00057882 */ /* 0x000fe20000000000 */
[----:B------:R-:W-:-:S02]  /*27c70*/  ISETP.GE.AND P3, PT, R10, UR4, PT ;  /* 0x000000040a007c0c */ /* 0x000fc4000bf66270 */
[----:B------:R-:W-:Y:S02]  /*27c80*/  ISETP.GE.AND P2, PT, R8, UR4, PT ;  /* 0x0000000408007c0c */ /* 0x000fe4000bf46270 */
[----:B------:R-:W-:Y:S02]  /*27c90*/  ISETP.GE.AND P1, PT, R9, UR4, PT ;  /* 0x0000000409007c0c */ /* 0x000fe4000bf26270 */
[----:B------:R-:W-:Y:S01]  /*27ca0*/  SHF.R.U32.HI R8, RZ, 0x3, R20 ;  /* 0x00000003ff087819 */ /* 0x000fe20000011614 */
[----:B------:R-:W-:Y:S10]  /*27cb0*/  BRA.DIV UR5, `(.L_x_1951) ;  /* 0x0000005205b07947 */ /* 0x000ff4000b800000 */
[----:B------:R-:W0:Y:S01]  /*27cc0*/  SHFL.IDX PT, R3, R4, RZ, 0x181f ;  /* 0x00181fff04037589 */ /* 0x000e2200000e0000 */
[----:B------:R-:W-:Y:S02]  /*27cd0*/  IMAD R5, R31, R7, RZ ;  /* 0x000000071f057224 */ /* 0x000fe400078e02ff */
[----:B------:R-:W-:Y:S01]  /*27ce0*/  IMAD.IADD R28, R8, 0x1, R28 ;  /* 0x00000001081c7824 */ /* 0x000fe200078e021c */
[----:B------:R-:W1:Y:S03]  /*27cf0*/  SHFL.IDX PT, R2, R0, RZ, 0x181f ;  /* 0x00181fff00027589 */ /* 0x000e6600000e0000 */
[C---:B------:R-:W-:Y:S01]  /*27d00*/  VIADD R6, R28.reuse, 0x10 ;  /* 0x000000101c067836 */ /* 0x040fe20000000000 */
[----:B------:R-:W-:Y:S01]  /*27d10*/  ISETP.GE.AND P0, PT, R28, R5, PT ;  /* 0x000000051c00720c */ /* 0x000fe20003f06270 */
[----:B------:R-:W-:-:S12]  /*27d20*/  SHFL.IDX PT, R14, R4, 0x7, 0x181f ;  /* 0x00f81f00040e7f89 */ /* 0x000fd800000e0000 */
[----:B0-----:R-:W-:-:S05]  /*27d30*/  @!P0 LEA R3, P5, R37, R3, 0x1 ;  /* 0x0000000325038211 */ /* 0x001fca00078a08ff */
[----:B-1----:R-:W-:-:S05]  /*27d40*/  @!P0 IMAD.X R2, RZ, RZ, R2, P5 ;  /* 0x000000ffff028224 */ /* 0x002fca00028e0602 */
[----:B------:R-:W-:-:S04]  /*27d50*/  @!P0 LOP3.LUT R3, R3, R2, RZ, 0x3c, !PT ;  /* 0x0000000203038212 */ /* 0x000fc800078e3cff */
[----:B------:R-:W-:-:S04]  /*27d60*/  @!P0 LOP3.LUT R2, R3, R2, RZ, 0x3c, !PT ;  /* 0x0000000203028212 */ /* 0x000fc800078e3cff */
[----:B------:R-:W-:-:S05]  /*27d70*/  @!P0 LOP3.LUT R3, R3, R2, RZ, 0x3c, !PT ;  /* 0x0000000203038212 */ /* 0x000fca00078e3cff */
[----:B------:R-:W-:Y:S04]  /*27d80*/  @!P0 LDGSTS.E.BYPASS.LTC128B.128 [R36+0x10400], desc[UR60][R2.64], !P4 ;  /* 0x1040000002248fae */ /* 0x000fe8000e101d7c */
[----:B------:R-:W-:Y:S04]  /*27d90*/  @!P0 LDGSTS.E.BYPASS.LTC128B.128 [R36+0x14400], desc[UR60][R2.64+0x80], !P3 ;  /* 0x1440008002248fae */ /* 0x000fe8000d901d7c */
[----:B------:R-:W-:Y:S04]  /*27da0*/  @!P0 LDGSTS.E.BYPASS.LTC128B.128 [R36+0x18400], desc[UR60][R2.64+0x100], !P2 ;  /* 0x1840010002248fae */ /* 0x000fe8000d101d7c */
[----:B------:R0:W-:Y:S01]  /*27db0*/  @!P0 LDGSTS.E.BYPASS.LTC128B.128 [R36+0x1c400], desc[UR60][R2.64+0x180], !P1 ;  /* 0x1c40018002248fae */ /* 0x0001e2000c901d7c */
[----:B------:R-:W-:Y:S01]  /*27dc0*/  ISETP.GE.AND P0, PT, R6, R5, PT ;  /* 0x000000050600720c */ /* 0x000fe20003f06270 */
[----:B------:R-:W-:-:S02]  /*27dd0*/  VIADD R6, R28, 0x20 ;  /* 0x000000201c067836 */ /* 0x000fc40000000000 */
[----:B0-----:R-:W0:Y:S04]  /*27de0*/  SHFL.IDX PT, R3, R4, 0x1, 0x181f ;  /* 0x00381f0004037f89 */ /* 0x001e2800000e0000 */
[----:B------:R-:W1:Y:S06]  /*27df0*/  SHFL.IDX PT, R2, R0, 0x1, 0x181f ;  /* 0x00381f0000027f89 */ /* 0x000e6c00000e0000 */
        /* <DEDUP_REMOVED lines=61> */
[----:B------:R-:W-:-:S03]  /*281d0*/  ISETP.GE.AND P0, PT, R6, R5, PT ;  /* 0x000000050600720c */ /* 0x000fc60003f06270 */
[----:B------:R-:W-:Y:S04]  /*281e0*/  SHFL.IDX PT, R6, R0, 0x7, 0x181f ;  /* 0x00f81f0000067f89 */ /* 0x000fe800000e0000 */
[----:B0-----:R-:W0:Y:S04]  /*281f0*/  SHFL.IDX PT, R3, R4, 0x6, 0x181f ;  /* 0x00d81f0004037f89 */ /* 0x001e2800000e0000 */
[----:B------:R-:W1:Y:S02]  /*28200*/  SHFL.IDX PT, R2, R0, 0x6, 0x181f ;  /* 0x00d81f0000027f89 */ /* 0x000e6400000e0000 */
[----:B0-----:R-:W-:-:S05]  /*28210*/  @!P0 LEA R3, P5, R37, R3, 0x1 ;  /* 0x0000000325038211 */ /* 0x001fca00078a08ff */
[----:B-1----:R-:W-:-:S05]  /*28220*/  @!P0 IMAD.X R2, RZ, RZ, R2, P5 ;  /* 0x000000ffff028224 */ /* 0x002fca00028e0602 */
[----:B------:R-:W-:-:S04]  /*28230*/  @!P0 LOP3.LUT R3, R3, R2, RZ, 0x3c, !PT ;  /* 0x0000000203038212 */ /* 0x000fc800078e3cff */
[----:B------:R-:W-:-:S04]  /*28240*/  @!P0 LOP3.LUT R2, R3, R2, RZ, 0x3c, !PT ;  /* 0x0000000203028212 */ /* 0x000fc800078e3cff */
[----:B------:R-:W-:-:S05]  /*28250*/  @!P0 LOP3.LUT R3, R3, R2, RZ, 0x3c, !PT ;  /* 0x0000000203038212 */ /* 0x000fca00078e3cff */
[----:B------:R0:W-:Y:S04]  /*28260*/  @!P0 LDGSTS.E.BYPASS.LTC128B.128 [R36+0x13400], desc[UR60][R2.64], !P4 ;  /* 0x1340000002248fae */ /* 0x0001e8000e101d7c */
[----:B------:R0:W-:Y:S04]  /*28270*/  @!P0 LDGSTS.E.BYPASS.LTC128B.128 [R36+0x17400], desc[UR60][R2.64+0x80], !P3 ;  /* 0x1740008002248fae */ /* 0x0001e8000d901d7c */
[----:B------:R0:W-:Y:S04]  /*28280*/  @!P0 LDGSTS.E.BYPASS.LTC128B.128 [R36+0x1b400], desc[UR60][R2.64+0x100], !P2 ;  /* 0x1b40010002248fae */ /* 0x0001e8000d101d7c */
[----:B------:R0:W-:Y:S02]  /*28290*/  @!P0 LDGSTS.E.BYPASS.LTC128B.128 [R36+0x1f400], desc[UR60][R2.64+0x180], !P1 ;  /* 0x1f40018002248fae */ /* 0x0001e4000c901d7c */
.L_x_2123:
[----:B------:R-:W-:Y:S01]  /*282a0*/  VIADD R28, R28, 0x70 ;  /* 0x000000701c1c7836 */ /* 0x000fe20000000000 */
[----:B------:R-:W-:Y:S04]  /*282b0*/  BSSY B0, `(.L_x_1952) ;  /* 0x000000c000007945 */ /* 0x000fe80003800000 */
[----:B------:R-:W-:-:S13]  /*282c0*/  ISETP.GE.AND P0, PT, R28, R5, PT ;  /* 0x000000051c00720c */ /* 0x000fda0003f06270 */
[----:B------:R-:W-:Y:S05]  /*282d0*/  @P0 BRA `(.L_x_1953) ;  /* 0x0000000000240947 */ /* 0x000fea0003800000 */
[----:B0-----:R-:W-:-:S05]  /*282e0*/  LEA R2, P0, R37, R14, 0x1 ;  /* 0x0000000e25027211 */ /* 0x001fca00078008ff */
        /* <DEDUP_REMOVED lines=8> */
.L_x_1953:
[----:B------:R-:W-:Y:S05]  /*28370*/  BSYNC B0 ;  /* 0x0000000000007941 */ /* 0x000fea0003800000 */
.L_x_1952:
[----:B------:R-:W-:Y:S01]  /*28380*/  NOP ;  /* 0x0000000000007918 */ /* 0x000fe20000000000 */
[----:B------:R-:W-:-:S13]  /*28390*/  PLOP3.LUT P0, PT, PT, PT, PT, 0x80, 0x0 ;  /* 0x000000000000781c */ /* 0x000fda0003f0f070 */
.L_x_1954:
[----:B------:R-:W-:Y:S02]  /*283a0*/  PLOP3.LUT P1, PT, P1, P0, PT, 0xa2, 0x0 ;  /* 0x000000000000781c */ /* 0x000fe40000f21472 */
[----:B------:R-:W-:-:S08]  /*283b0*/  @P0 R2UR P1, UR4, R23 ;  /* 0x00000000170402ca */ /* 0x000fd00000020000 */
[----:B------:R-:W-:-:S05]  /*283c0*/  @P0 PLOP3.LUT P0, PT, P1, PT, PT, 0x80, 0x0 ;  /* 0x000000000000081c */ /* 0x000fca0000f0f070 */
[----:B------:R-:W-:Y:S01]  /*283d0*/  @!P1 SYNCS.ARRIVE.TRANS64.RED.A0T1 RZ, [UR4+0x30800], RZ ;  /* 0x030800ffffff99a7 */ /* 0x000fe20008200404 */
[----:B------:R-:W-:Y:S07]  /*283e0*/  @!P1 ARRIVES.LDGSTSBAR.64.TRANSCNT [UR4+0x30800] ;  /* 0x03080000ff0099b0 */ /* 0x000fee0008000a84 */
[----:B------:R-:W-:Y:S05]  /*283f0*/  @P0 BRA.U.ANY `(.L_x_1954) ;  /* 0xfffffffd00e80947 */ /* 0x000fea000393ffff */
[----:B01----:R-:W2:Y:S04]  /*28400*/  LDL.LU R3, [R1+0x34] ;  /* 0x0000340001037983 */ /* 0x003ea80000300800 */
[----:B------:R-:W3:Y:S01]  /*28410*/  LDL.LU R2, [R1+0x30] ;  /* 0x0000300001027983 */ /* 0x000ee20000300800 */
[----:B--2---:R-:W-:Y:S02]  /*28420*/  VIADD R3, R3, 0x1 ;  /* 0x0000000103037836 */ /* 0x004fe40000000000 */
[----:B---3--:R-:W-:-:S03]  /*28430*/  VIADD R4, R2, 0xfffffffe ;  /* 0xfffffffe02047836 */ /* 0x008fc60000000000 */
[----:B------:R0:W-:Y:S01]  /*28440*/  STL [R1+0x34], R3 ;  /* 0x0000340301007387 */ /* 0x0001e20000100800 */
        /* <DEDUP_REMOVED lines=9> */
.L_x_2124:
[----:B------:R-:W-:Y:S05]  /*284e0*/  BSYNC B0 ;  /* 0x0000000000007941 */ /* 0x000fea0003800000 */
.L_x_1955:
[----:B------:R-:W2:Y:S01]  /*284f0*/  LDL R2, [R1+0x14] ;  /* 0x0000140001027983 */ /* 0x000ea20000100800 */
[----:B------:R-:W-:Y:S01]  /*28500*/  BSSY B0, `(.L_x_1957) ;  /* 0x0000105000007945 */ /* 0x000fe20003800000 */
[----:B--2---:R-:W-:-:S13]  /*28510*/  ISETP.GE.AND P0, PT, R4, R2, PT ;  /* 0x000000020400720c */ /* 0x004fda0003f06270 */
[----:B------:R-:W-:Y:S05]  /*28520*/  @!P0 BRA `(.L_x_1958) ;  /* 0x0000001000088947 */ /* 0x000fea0003800000 */
[C---:B------:R-:W-:Y:S01]  /*28530*/  LOP3.LUT R5, R37.reuse, 0x40, RZ, 0xfc, !PT ;  /* 0x0000004025057812 */ /* 0x040fe200078efcff */
[----:B------:R-:W-:Y:S01]  /*28540*/  ULDC UR4, c[0x0][0x2f4] ;  /* 0x0000bd0000047ab9 */ /* 0x000fe20000000800 */
[C---:B------:R-:W-:Y:S01]  /*28550*/  LOP3.LUT R3, R37.reuse, 0x80, RZ, 0xfc, !PT ;  /* 0x0000008025037812 */ /* 0x040fe200078efcff */
[----:B------:R-:W-:Y:S01]  /*28560*/  IMAD.MOV.U32 R6, RZ, RZ, R25 ;  /* 0x000000ffff067224 */ /* 0x000fe200078e0019 */
[C---:B------:R-:W-:Y:S01]  /*28570*/  LOP3.LUT R2, R37.reuse, 0xc0, RZ, 0xfc, !PT ;  /* 0x000000c025027812 */ /* 0x040fe200078efcff */
[----:B------:R-:W-:Y:S01]  /*28580*/  IMAD.MOV.U32 R10, RZ, RZ, R29 ;  /* 0x000000ffff0a7224 */ /* 0x000fe200078e001d */
[----:B------:R-:W-:Y:S01]  /*28590*/  ISETP.GE.AND P4, PT, R37, UR4, PT ;  /* 0x0000000425007c0c */ /* 0x000fe2000bf86270 */
[----:B------:R-:W-:Y:S01]  /*285a0*/  IMAD.MOV.U32 R31, RZ, RZ, R26 ;  /* 0x000000ffff1f7224 */ /* 0x000fe200078e001a */
[----:B------:R-:W-:Y:S02]  /*285b0*/  ISETP.GE.AND P3, PT, R5, UR4, PT ;  /* 0x0000000405007c0c */ /* 0x000fe4000bf66270 */
[----:B------:R-:W-:-:S02]  /*285c0*/  ISETP.GE.AND P2, PT, R3, UR4, PT ;  /* 0x0000000403007c0c */ /* 0x000fc4000bf46270 */
[----:B------:R-:W-:-:S13]  /*285d0*/  ISETP.GE.AND P1, PT, R2, UR4, PT ;  /* 0x0000000402007c0c */ /* 0x000fda000bf26270 */
.L_x_1971:
[----:B------:R-:W2:Y:S01]  /*285e0*/  LDL R3, [R1+0x10] ;  /* 0x0000100001037983 */ /* 0x000ea20000100800 */
[----:B------:R-:W1:Y:S03]  /*285f0*/  LDC R5, c[0x0][0x430] ;  /* 0x00010c00ff057b82 */ /* 0x000e660000000800 */
[----:B------:R-:W3:Y:S04]  /*28600*/  LDL R12, [R1+0x18] ;  /* 0x00001800010c7983 */ /* 0x000ee80000100800 */
[----:B------:R-:W4:Y:S01]  /*28610*/  LDL R11, [R1+0x44] ;  /* 0x00004400010b7983 */ /* 0x000f220000100800 */
[----:B0-----:R-:W0:Y:S01]  /*28620*/  S2R R0, SR_TID.X ;  /* 0x0000000000007919 */ /* 0x001e220000002100 */
[----:B------:R-:W0:Y:S01]  /*28630*/  S2R R8, SR_TID.X ;  /* 0x0000000000087919 */ /* 0x000e220000002100 */
[----:B-1----:R-:W-:-:S13]  /*28640*/  ISETP.NE.AND P0, PT, R5, 0x1, PT ;  /* 0x000000010500780c */ /* 0x002fda0003f05270 */
[----:B------:R-:W1:Y:S01]  /*28650*/  @P0 LDC R2, c[0x0][0x434] ;  /* 0x00010d00ff020b82 */ /* 0x000e620000000800 */
[----:B0-----:R-:W-:Y:S01]  /*28660*/  LOP3.LUT R0, R0, 0x7f, RZ, 0xc0, !PT ;  /* 0x0000007f00007812 */ /* 0x001fe200078ec0ff */
[----:B------:R-:W-:-:S03]  /*28670*/  IMAD.SHL.U32 R8, R8, 0x10, RZ ;  /* 0x0000001008087824 */ /* 0x000fc600078e00ff */
[----:B------:R-:W-:-:S04]  /*28680*/  SHF.R.U32.HI R0, RZ, 0x3, R0 ;  /* 0x00000003ff007819 */ /* 0x000fc80000011600 */
[----:B------:R-:W-:Y:S02]  /*28690*/  LOP3.LUT R8, R0, 0x70, R8, 0xf8, !PT ;  /* 0x0000007000087812 */ /* 0x000fe400078ef808 */
[----:B------:R-:W0:Y:S02]  /*286a0*/  @P0 LDC R0, c[0x0][0x438] ;  /* 0x00010e00ff000b82 */ /* 0x000e240000000800 */
[----:B------:R-:W-:Y:S01]  /*286b0*/  ISETP.GT.U32.AND P5, PT, R8, 0x3f, PT ;  /* 0x0000003f0800780c */ /* 0x000fe20003fa4070 */
[----:B------:R-:W-:Y:S01]  /*286c0*/  VIADD R25, R6, 0x1 ;  /* 0x0000000106197836 */ /* 0x000fe20000000000 */
[----:B------:R-:W-:Y:S05]  /*286d0*/  YIELD ;  /* 0x0000000000007946 */ /* 0x000fea0003800000 */
[----:B------:R-:W-:-:S02]  /*286e0*/  IMAD.MOV.U32 R26, RZ, RZ, R4 ;  /* 0x000000ffff1a7224 */ /* 0x000fc400078e0004 */
[----:B--2---:R-:W-:-:S04]  /*286f0*/  IMAD R3, R4, 0x40, R3 ;  /* 0x0000004004037824 */ /* 0x004fc800078e0203 */
[----:B------:R-:W-:Y:S02]  /*28700*/  IMAD.IADD R3, R8, 0x1, R3 ;  /* 0x0000000108037824 */ /* 0x000fe400078e0203 */
[----:B------:R-:W3:Y:S02]  /*28710*/  @!P5 LDC.64 R8, c[0x0][0x428] ;  /* 0x00010a00ff08db82 */ /* 0x000ee40000000a00 */
[----:B-1----:R-:W-:-:S04]  /*28720*/  @P0 IMAD.HI.U32 R7, R3, R2, RZ ;  /* 0x0000000203070227 */ /* 0x002fc800078e00ff */
[----:B------:R-:W-:Y:S01]  /*28730*/  IMAD.MOV.U32 R2, RZ, RZ, R3 ;  /* 0x000000ffff027224 */ /* 0x000fe200078e0003 */
[----:B0-----:R-:W-:-:S05]  /*28740*/  @P0 SHF.R.U32.HI R2, RZ, R0, R7 ;  /* 0x00000000ff020219 */ /* 0x001fca0000011607 */
[----:B------:R-:W-:-:S04]  /*28750*/  IMAD.MOV R0, RZ, RZ, -R2 ;  /* 0x000000ffff007224 */ /* 0x000fc800078e0a02 */
[----:B------:R-:W-:Y:S01]  /*28760*/  IMAD R5, R5, R0, R3 ;  /* 0x0000000005057224 */ /* 0x000fe200078e0203 */
[--C-:B------:R-:W-:Y:S01]  /*28770*/  @!P5 SHF.R.S32.HI R3, RZ, 0x1f, R2.reuse ;  /* 0x0000001fff03d819 */ /* 0x100fe20000011402 */
[-C--:B---3--:R-:W-:Y:S02]  /*28780*/  @!P5 IMAD R0, R12, R8.reuse, RZ ;  /* 0x000000080c00d224 */ /* 0x088fe400078e02ff */
[----:B------:R-:W-:-:S04]  /*28790*/  @!P5 IMAD.WIDE.U32 R2, R33, R8, R2 ;  /* 0x000000082102d225 */ /* 0x000fc800078e0002 */
[----:B------:R-:W-:Y:S02]  /*287a0*/  @!P5 IMAD R0, R33, R9, R0 ;  /* 0x000000092100d224 */ /* 0x000fe400078e0200 */
[----:B------:R-:W0:Y:S02]  /*287b0*/  @!P5 LDC.64 R8, c[0x0][0x418] ;  /* 0x00010600ff08db82 */ /* 0x000e240000000a00 */
[----:B------:R-:W-:Y:S01]  /*287c0*/  @!P5 IMAD.IADD R0, R0, 0x1, R3 ;  /* 0x000000010000d824 */ /* 0x000fe200078e0203 */
[----:B0-----:R-:W-:-:S04]  /*287d0*/  @!P5 LEA R8, P0, R2, R8, 0x2 ;  /* 0x000000080208d211 */ /* 0x001fc800078010ff */
[----:B------:R-:W-:Y:S01]  /*287e0*/  @!P5 LEA.HI.X R9, R2, R9, R0, 0x2, P0 ;  /* 0x000000090209d211 */ /* 0x000fe200000f1400 */
[----:B------:R-:W-:-:S06]  /*287f0*/  IMAD.MOV.U32 R0, RZ, RZ, RZ ;  /* 0x000000ffff007224 */ /* 0x000fcc00078e00ff */
[----:B------:R0:W5:Y:S01]  /*28800*/  @!P5 LDG.E R0, desc[UR60][R8.64] ;  /* 0x0000003c0800d981 */ /* 0x000162000c1e1900 */
[----:B----4-:R-:W-:Y:S02]  /*28810*/  ISETP.NE.AND P5, PT, R11, 0x3, PT ;  /* 0x000000030b00780c */ /* 0x010fe40003fa5270 */
[----:B------:R-:W-:-:S04]  /*28820*/  ISETP.NE.AND P0, PT, R25, 0x2, PT ;  /* 0x000000021900780c */ /* 0x000fc80003f05270 */
[----:B------:R-:W-:Y:S02]  /*28830*/  SEL R29, RZ, 0x1, P0 ;  /* 0x00000001ff1d7807 */ /* 0x000fe40000000000 */
[----:B------:R-:W-:Y:S02]  /*28840*/  SEL R25, R25, RZ, P0 ;  /* 0x000000ff19197207 */ /* 0x000fe40000000000 */
[----:B------:R-:W-:-:S03]  /*28850*/  LOP3.LUT R29, R10, R29, RZ, 0x3c, !PT ;  /* 0x0000001d0a1d7212 */ /* 0x000fc600078e3cff */
[----:B0-----:R-:W-:Y:S05]  /*28860*/  @!P5 BRA `(.L_x_1959) ;  /* 0x000000000004d947 */ /* 0x001fea0003800000 */
[----:B------:R-:W-:Y:S01]  /*28870*/  BPT.TRAP 0x1 ;  /* 0x000000040000795c */ /* 0x000fe20000300000 */
.L_x_1959:
[----:B------:R-:W-:Y:S01]  /*28880*/  IMAD R7, R25, 0x8, R23 ;  /* 0x0000000819077824 */ /* 0x000fe200078e0217 */
[----:B------:R-:W-:Y:S01]  /*28890*/  SHF.L.U32 R2, R29, 0x1f, RZ ;  /* 0x0000001f1d027819 */ /* 0x000fe200000006ff */
[----:B------:R-:W-:Y:S03]  /*288a0*/  BSSY B1, `(.L_x_1960) ;  /* 0x0000003000017945 */ /* 0x000fe60003800000 */
[----:B------:R-:W0:Y:S02]  /*288b0*/  SYNCS.PHASECHK.TRANS64.TRYWAIT P0, [R7+URZ+0x30840], R2 ;  /* 0x03084002070075a7 */ /* 0x000e24000800017f */
[----:B0-----:R-:W-:Y:S05]  /*288c0*/  @!P0 BRA `(.L_x_1961) ;  /* 0x0000005000b48947 */ /* 0x001fea0003800000 */
.L_x_2125:
[----:B------:R-:W-:Y:S05]  /*288d0*/  BSYNC B1 ;  /* 0x0000000000017941 */ /* 0x000fea0003800000 */
.L_x_1960:
        /* <DEDUP_REMOVED lines=61> */
.L_x_2135:
        /* <DEDUP_REMOVED lines=17> */
.L_x_1963:
[----:B------:R-:W-:Y:S02]  /*28dc0*/  PLOP3.LUT P5, PT, P5, P0, PT, 0xa2, 0x0 ;  /* 0x000000000000781c */ /* 0x000fe40002fa1472 */
[----:B------:R-:W-:-:S08]  /*28dd0*/  @P0 R2UR P5, UR4, R7 ;  /* 0x00000000070402ca */ /* 0x000fd000000a0000 */
[----:B------:R-:W-:-:S05]  /*28de0*/  @P0 PLOP3.LUT P0, PT, P5, PT, PT, 0x80, 0x0 ;  /* 0x000000000000081c */ /* 0x000fca0002f0f070 */
[----:B------:R-:W-:Y:S01]  /*28df0*/  @!P5 SYNCS.ARRIVE.TRANS64.RED.A0T1 RZ, [UR4+0x30830], RZ ;  /* 0x030830ffffffd9a7 */ /* 0x000fe20008200404 */
[----:B------:R-:W-:Y:S07]  /*28e00*/  @!P5 ARRIVES.LDGSTSBAR.64.TRANSCNT [UR4+0x30830] ;  /* 0x03083000ff00d9b0 */ /* 0x000fee0008000a84 */
[----:B------:R-:W-:Y:S05]  /*28e10*/  @P0 BRA.U.ANY `(.L_x_1963) ;  /* 0xfffffffd00e80947 */ /* 0x000fea000393ffff */
[----:B------:R-:W-:Y:S01]  /*28e20*/  NOP ;  /* 0x0000000000007918 */ /* 0x000fe20000000000 */
[----:B-1----:R-:W2:Y:S02]  /*28e30*/  LDL R2, [R1+0x44] ;  /* 0x0000440001027983 */ /* 0x002ea40000100800 */
[----:B--2---:R-:W-:-:S13]  /*28e40*/  ISETP.NE.AND P6, PT, R2, 0x3, PT ;  /* 0x000000030200780c */ /* 0x004fda0003fc5270 */
[----:B------:R-:W-:Y:S05]  /*28e50*/  @!P6 BRA `(.L_x_1964) ;  /* 0x000000000004e947 */ /* 0x000fea0003800000 */
[----:B------:R-:W-:Y:S01]  /*28e60*/  BPT.TRAP 0x1 ;  /* 0x000000040000795c */ /* 0x000fe20000300000 */
.L_x_1964:
[----:B------:R1:W-:Y:S01]  /*28e70*/  SYNCS.ARRIVE.TRANS64.A1T0 RZ, [R7+URZ+0x30830], RZ ;  /* 0x030830ff07ff79a7 */ /* 0x0003e2000810003f */
[----:B------:R-:W-:Y:S05]  /*28e80*/  @!P6 BRA `(.L_x_1965) ;  /* 0x000000000004e947 */ /* 0x000fea0003800000 */
[----:B------:R-:W-:Y:S01]  /*28e90*/  BPT.TRAP 0x1 ;  /* 0x000000040000795c */ /* 0x000fe20000300000 */
.L_x_1965:
[----:B------:R-:W-:Y:S01]  /*28ea0*/  SHF.L.U32 R2, R10, 0x1f, RZ ;  /* 0x0000001f0a027819 */ /* 0x000fe200000006ff */
[----:B-1----:R-:W-:Y:S01]  /*28eb0*/  IMAD R7, R6, 0x8, R23 ;  /* 0x0000000806077824 */ /* 0x002fe200078e0217 */
[----:B------:R-:W-:Y:S03]  /*28ec0*/  BSSY B1, `(.L_x_1966) ;  /* 0x0000003000017945 */ /* 0x000fe60003800000 */
[----:B------:R-:W1:Y:S02]  /*28ed0*/  SYNCS.PHASECHK.TRANS64.TRYWAIT P0, [R7+URZ+0x30860], R2 ;  /* 0x03086002070075a7 */ /* 0x000e64000800017f */
[----:B-1----:R-:W-:Y:S05]  /*28ee0*/  @!P0 BRA `(.L_x_1967) ;  /* 0x0000005000b48947 */ /* 0x002fea0003800000 */
.L_x_2136:
[----:B------:R-:W-:Y:S05]  /*28ef0*/  BSYNC B1 ;  /* 0x0000000000017941 */ /* 0x000fea0003800000 */
.L_x_1966:
        /* <DEDUP_REMOVED lines=49> */
.L_x_2146:
[----:B-1----:R-:W-:Y:S01]  /*29210*/  IADD3 R2, P0, R2, R4, RZ ;  /* 0x0000000402027210 */ /* 0x002fe20007f1e0ff */
        /* <DEDUP_REMOVED lines=32> */
.L_x_1969:
        /* <DEDUP_REMOVED lines=11> */
.L_x_1970:
[----:B------:R-:W2:Y:S01]  /*294d0*/  LDL R0, [R1+0x14] ;  /* 0x0000140001007983 */ /* 0x000ea20000100800 */
[----:B------:R1:W-:Y:S01]  /*294e0*/  SYNCS.ARRIVE.TRANS64.A1T0 RZ, [R7+URZ+0x30850], RZ ;  /* 0x030850ff07ff79a7 */ /* 0x0003e2000810003f */
[C---:B------:R-:W-:Y:S02]  /*294f0*/  VIADD R4, R26.reuse, 0xffffffff ;  /* 0xffffffff1a047836 */ /* 0x040fe40000000000 */
[----:B------:R-:W-:Y:S02]  /*29500*/  IMAD.MOV.U32 R6, RZ, RZ, R25 ;  /* 0x000000ffff067224 */ /* 0x000fe400078e0019 */
[----:B------:R-:W-:Y:S02]  /*29510*/  IMAD.MOV.U32 R10, RZ, RZ, R29 ;  /* 0x000000ffff0a7224 */ /* 0x000fe400078e001d */
[----:B------:R-:W-:Y:S01]  /*29520*/  IMAD.MOV.U32 R31, RZ, RZ, R26 ;  /* 0x000000ffff1f7224 */ /* 0x000fe200078e001a */
[----:B--2---:R-:W-:-:S13]  /*29530*/  ISETP.GT.AND P0, PT, R26, R0, PT ;  /* 0x000000001a00720c */ /* 0x004fda0003f04270 */
[----:B-1----:R-:W-:Y:S05]  /*29540*/  @P0 BRA `(.L_x_1971) ;  /* 0xfffffff000240947 */ /* 0x002fea000383ffff */
.L_x_1958:
[----:B------:R-:W-:Y:S05]  /*29550*/  BSYNC B0 ;  /* 0x0000000000007941 */ /* 0x000fea0003800000 */
.L_x_1957:
        /* <DEDUP_REMOVED lines=8> */
[----:B------:R-:W0:Y:S02]  /*295e0*/  FLO.U32 R0, UR4 ;  /* 0x0000000400007d00 */ /* 0x000e2400080e0000 */
[----:B0-----:R-:W-:-:S06]  /*295f0*/  ISETP.EQ.U32.AND P0, PT, R0, R5, PT ;  /* 0x000000050000720c */ /* 0x001fcc0003f02070 */
[----:B------:R-:W1:Y:S07]  /*29600*/  POPC R5, UR4 ;  /* 0x0000000400057d09 */ /* 0x000e6e0008000000 */
[----:B-1----:R-:W2:Y:S01]  /*29610*/  @P0 ATOMG.E.ADD.STRONG.GPU PT, R3, desc[UR60][R2.64], R5 ;  /* 0x00000005020309a8 */ /* 0x002ea200081ee1fc */
[----:B------:R-:W0:Y:S02]  /*29620*/  S2R R4, SR_LTMASK ;  /* 0x0000000000047919 */ /* 0x000e240000003900 */
[----:B0-----:R-:W-:-:S04]  /*29630*/  LOP3.LUT R4, R4, UR4, RZ, 0xc0, !PT ;  /* 0x0000000404047c12 */ /* 0x001fc8000f8ec0ff */
[----:B------:R-:W0:Y:S01]  /*29640*/  POPC R7, R4 ;  /* 0x0000000400077309 */ /* 0x000e220000000000 */
[----:B--2---:R-:W0:Y:S02]  /*29650*/  SHFL.IDX PT, R0, R3, R0, 0x1f ;  /* 0x00001f0003007589 */ /* 0x004e2400000e0000 */
[----:B0-----:R-:W-:-:S07]  /*29660*/  IADD3 R16, R0, UR38, R7 ;  /* 0x0000002600107c10 */ /* 0x001fce000fffe007 */
.L_x_1973:
[----:B------:R-:W-:Y:S05]  /*29670*/  BSYNC B0 ;  /* 0x0000000000007941 */ /* 0x000fea0003800000 */
.L_x_1972:
[----:B------:R-:W2:Y:S02]  /*29680*/  LDL R0, [R1+0x44] ;  /* 0x0000440001007983 */ /* 0x000ea40000100800 */
[----:B--2---:R-:W-:-:S13]  /*29690*/  ISETP.NE.AND P0, PT, R0, 0x3, PT ;  /* 0x000000030000780c */ /* 0x004fda0003f05270 */
[----:B------:R-:W-:Y:S05]  /*296a0*/  @!P0 BRA `(.L_x_1974) ;  /* 0x0000000000048947 */ /* 0x000fea0003800000 */
[----:B------:R-:W-:Y:S01]  /*296b0*/  BPT.TRAP 0x1 ;  /* 0x000000040000795c */ /* 0x000fe20000300000 */
.L_x_1974:
[----:B------:R-:W2:Y:S01]  /*296c0*/  LDL.LU R0, [R1+0xc] ;  /* 0x00000c0001007983 */ /* 0x000ea20000300800 */
[----:B------:R-:W-:Y:S01]  /*296d0*/  IMAD R4, R25, 0x8, R23 ;  /* 0x0000000819047824 */ /* 0x000fe200078e0217 */
[----:B------:R-:W-:Y:S01]  /*296e0*/  SHF.L.U32 R3, R29, 0x1f, RZ ;  /* 0x0000001f1d037819 */ /* 0x000fe200000006ff */
[----:B------:R-:W-:Y:S03]  /*296f0*/  BSSY B0, `(.L_x_1975) ;  /* 0x0000004000007945 */ /* 0x000fe60003800000 */
[----:B------:R-:W0:Y:S01]  /*29700*/  SYNCS.PHASECHK.TRANS64.TRYWAIT P0, [R4+URZ+0x30860], R3 ;  /* 0x03086003040075a7 */ /* 0x000e22000800017f */
[----:B--2---:R-:W-:Y:S01]  /*29710*/  IMAD R5, R26, -0x40, R0 ;  /* 0xffffffc01a057824 */ /* 0x004fe200078e0200 */
[----:B0-----:R-:W-:Y:S06]  /*29720*/  @!P0 BRA `(.L_x_1976) ;  /* 0x0000005000348947 */ /* 0x001fec0003800000 */
.L_x_2147:
[----:B------:R-:W-:Y:S05]  /*29730*/  BSYNC B0 ;  /* 0x0000000000007941 */ /* 0x000fea0003800000 */
.L_x_1975:
[----:B------:R-:W1:Y:S01]  /*29740*/  S2R R0, SR_TID.X ;  /* 0x0000000000007919 */ /* 0x000e620000002100 */
[----:B------:R-:W-:Y:S01]  /*29750*/  UMOV UR4, 0xffffffff ;  /* 0xffffffff00047882 */ /* 0x000fe20000000000 */
[----:B-1----:R-:W-:-:S04]  /*29760*/  LOP3.LUT R0, R0, 0x7f, RZ, 0xc0, !PT ;  /* 0x0000007f00007812 */ /* 0x002fc800078ec0ff */
[----:B------:R-:W-:-:S05]  /*29770*/  SHF.R.U32.HI R0, RZ, 0x3, R0 ;  /* 0x00000003ff007819 */ /* 0x000fca0000011600 */
[----:B------:R-:W-:Y:S02]  /*29780*/  IMAD.IADD R5, R5, 0x1, -R0 ;  /* 0x0000000105057824 */ /* 0x000fe400078e0a00 */
[----:B------:R-:W-:Y:S01]  /*29790*/  IMAD R0, R25, 0x4000, R34 ;  /* 0x0000400019007824 */ /* 0x000fe200078e0222 */
[----:B------:R-:W-:Y:S06]  /*297a0*/  BRA.DIV UR4, `(.L_x_1977) ;  /* 0x0000005204287947 */ /* 0x000fec000b800000 */
[----:B------:R-:W1:Y:S01]  /*297b0*/  SHFL.IDX PT, R14, R17, RZ, 0x181f ;  /* 0x00181fff110e7589 */ /* 0x000e6200000e0000 */
[----:B------:R-:W-:Y:S01]  /*297c0*/  ULDC UR4, c[0x0][0x2f4] ;  /* 0x0000bd0000047ab9 */ /* 0x000fe20000000800 */
[C---:B------:R-:W-:Y:S01]  /*297d0*/  IMAD.SHL.U32 R8, R37.reuse, 0x2, RZ ;  /* 0x0000000225087824 */ /* 0x040fe200078e00ff */
[C---:B------:R-:W-:Y:S01]  /*297e0*/  ISETP.GE.AND P3, PT, R37.reuse, UR4, PT ;  /* 0x0000000425007c0c */ /* 0x040fe2000bf66270 */
[----:B0-----:R-:W0:Y:S01]  /*297f0*/  SHFL.IDX PT, R3, R24, RZ, 0x181f ;  /* 0x00181fff18037589 */ /* 0x001e2200000e0000 */
[----:B------:R-:W-:Y:S01]  /*29800*/  LOP3.LUT R2, R37, 0x40, RZ, 0xfc, !PT ;  /* 0x0000004025027812 */ /* 0x000fe200078efcff */
[----:B------:R-:W-:Y:S01]  /*29810*/  IMAD R0, R0, 0x2, R23 ;  /* 0x0000000200007824 */ /* 0x000fe200078e0217 */
[----:B------:R-:W-:Y:S02]  /*29820*/  ISETP.LT.OR P4, PT, R5, 0x1, P3 ;  /* 0x000000010500780c */ /* 0x000fe40001f81670 */
[----:B------:R-:W-:Y:S02]  /*29830*/  ISETP.GE.AND P2, PT, R2, UR4, PT ;  /* 0x0000000402007c0c */ /* 0x000fe4000bf46270 */
[----:B------:R-:W-:-:S04]  /*29840*/  LOP3.LUT R2, R37, 0x80, RZ, 0xfc, !PT ;  /* 0x0000008025027812 */ /* 0x000fc800078efcff */
        /* <DEDUP_REMOVED lines=28> */
[----:B------:R1:W3:Y:S03]  /*29a10*/  SHFL.IDX PT, R14, R17, 0x3, 0x181f ;  /* 0x00781f00110e7f89 */ /* 0x0002e600000e0000 */
        /* <DEDUP_REMOVED lines=9> */
.L_x_2157:
        /* <DEDUP_REMOVED lines=15> */
.L_x_1978:
[----:B------:R-:W-:Y:S02]  /*29ba0*/  PLOP3.LUT P1, PT, P1, P0, PT, 0xa2, 0x0 ;  /* 0x000000000000781c */ /* 0x000fe40000f21472 */
[----:B------:R-:W-:-:S08]  /*29bb0*/  @P0 R2UR P1, UR4, R4 ;  /* 0x00000000040402ca */ /* 0x000fd00000020000 */
[----:B------:R-:W-:-:S05]  /*29bc0*/  @P0 PLOP3.LUT P0, PT, P1, PT, PT, 0x80, 0x0 ;  /* 0x000000000000081c */ /* 0x000fca0000f0f070 */
[----:B------:R-:W-:Y:S01]  /*29bd0*/  @!P1 SYNCS.ARRIVE.TRANS64.RED.A0T1 RZ, [UR4+0x30850], RZ ;  /* 0x030850ffffff99a7 */ /* 0x000fe20008200404 */
[----:B------:R-:W-:Y:S07]  /*29be0*/  @!P1 ARRIVES.LDGSTSBAR.64.TRANSCNT [UR4+0x30850] ;  /* 0x03085000ff0099b0 */ /* 0x000fee0008000a84 */
[----:B------:R-:W-:Y:S05]  /*29bf0*/  @P0 BRA.U.ANY `(.L_x_1978) ;  /* 0xfffffffd00e80947 */ /* 0x000fea000393ffff */
[----:B------:R-:W-:Y:S01]  /*29c00*/  NOP ;  /* 0x0000000000007918 */ /* 0x000fe20000000000 */
[----:B0-----:R-:W2:Y:S02]  /*29c10*/  LDL R0, [R1+0x44] ;  /* 0x0000440001007983 */ /* 0x001ea40000100800 */
[----:B--2---:R-:W-:-:S13]  /*29c20*/  ISETP.NE.AND P2, PT, R0, 0x3, PT ;  /* 0x000000030000780c */ /* 0x004fda0003f45270 */
[----:B------:R-:W-:Y:S05]  /*29c30*/  @!P2 BRA `(.L_x_1979) ;  /* 0x000000000004a947 */ /* 0x000fea0003800000 */
[----:B------:R-:W-:Y:S01]  /*29c40*/  BPT.TRAP 0x1 ;  /* 0x000000040000795c */ /* 0x000fe20000300000 */
.L_x_1979:
[----:B------:R2:W-:Y:S01]  /*29c50*/  SYNCS.ARRIVE.TRANS64.A1T0 RZ, [R4+URZ+0x30850], RZ ;  /* 0x030850ff04ff79a7 */ /* 0x0005e2000810003f */
[----:B------:R-:W-:-:S05]  /*29c60*/  VIADD R25, R25, 0x1 ;  /* 0x0000000119197836 */ /* 0x000fca0000000000 */
[----:B------:R-:W-:-:S04]  /*29c70*/  ISETP.NE.AND P0, PT, R25, 0x2, PT ;  /* 0x000000021900780c */ /* 0x000fc80003f05270 */
[----:B------:R-:W-:Y:S02]  /*29c80*/  SEL R0, RZ, 0x1, P0 ;  /* 0x00000001ff007807 */ /* 0x000fe40000000000 */
[----:B------:R-:W-:Y:S02]  /*29c90*/  SEL R25, R25, RZ, P0 ;  /* 0x000000ff19197207 */ /* 0x000fe40000000000 */
[----:B--2---:R-:W-:-:S07]  /*29ca0*/  LOP3.LUT R29, R29, R0, RZ, 0x3c, !PT ;  /* 0x000000001d1d7212 */ /* 0x004fce00078e3cff */
.L_x_1936:
[----:B------:R-:W-:Y:S05]  /*29cb0*/  BSYNC B7 ;  /* 0x0000000000077941 */ /* 0x000fea0003800000 */
.L_x_1934:
[----:B------:R-:W-:-:S13]  /*29cc0*/  LOP3.LUT P0, RZ, R22, 0x40, RZ, 0xc0, !PT ;  /* 0x0000004016ff7812 */ /* 0x000fda000780c0ff */
[----:B------:R-:W-:Y:S05]  /*29cd0*/  @!P0 BRA `(.L_x_1980) ;  /* 0x0000000000248947 */ /* 0x000fea0003800000 */
[----:B------:R-:W-:Y:S05]  /*29ce0*/  WARPSYNC.ALL ;  /* 0x0000000000007948 */ /* 0x000fea0003800000 */
[----:B------:R-:W2:Y:S08]  /*29cf0*/  S2UR UR5, SR_CgaCtaId ;  /* 0x00000000000579c3 */ /* 0x000eb00000008800 */
[----:B------:R-:W-:Y:S06]  /*29d00*/  BAR.SYNC.DEFER_BLOCKING 0x5, 0x180 ;  /* 0x0146000000007b1d */ /* 0x000fec0000010000 */
[----:B------:R-:W-:-:S02]  /*29d10*/  UMOV UR4, 0x400 ;  /* 0x0000040000047882 */ /* 0x000fc40000000000 */
[----:B--2---:R-:W-:-:S06]  /*29d20*/  ULEA UR4, UR5, UR4, 0x18 ;  /* 0x0000000405047291 */ /* 0x004fcc000f8ec03f */
[----:B0-----:R-:W-:-:S05]  /*29d30*/  IMAD.U32 R23, RZ, RZ, UR4 ;  /* 0x00000004ff177e24 */ /* 0x001fca000f8e00ff */
[----:B------:R2:W3:Y:S01]  /*29d40*/  LDS.128 R16, [R23+0x308d0] ;  /* 0x0308d00017107984 */ /* 0x0004e20000000c00 */
[----:B------:R-:W-:Y:S06]  /*29d50*/  BAR.ARV 0x4, 0x180 ;  /* 0x0106000000007b1d */ /* 0x000fec0000002000 */
[----:B------:R-:W-:Y:S05]  /*29d60*/  BRA `(.L_x_1981) ;  /* 0x0000000800cc7947 */ /* 0x000fea0003800000 */
.L_x_1980:
[----:B------:R-:W2:Y:S01]  /*29d70*/  S2R R8, SR_TID.X ;  /* 0x0000000000087919 */ /* 0x000ea20000002100 */
[----:B------:R-:W-:Y:S01]  /*29d80*/  UMOV UR4, 0xffffffff ;  /* 0xffffffff00047882 */ /* 0x000fe20000000000 */
[----:B--2---:R-:W-:-:S04]  /*29d90*/  LOP3.LUT R8, R8, 0x1f, RZ, 0xc0, !PT ;  /* 0x0000001f08087812 */ /* 0x004fc800078ec0ff */
[----:B------:R-:W-:Y:S01]  /*29da0*/  ISETP.NE.AND P0, PT, R8, 0x1f, PT ;  /* 0x0000001f0800780c */ /* 0x000fe20003f05270 */
[----:B------:R-:W-:-:S12]  /*29db0*/  BRA.DIV UR4, `(.L_x_1982) ;  /* 0x00000052044c7947 */ /* 0x000fd8000b800000 */
[----:B------:R-:W-:Y:S01]  /*29dc0*/  IMAD.IADD R5, R19, 0x1, R8 ;  /* 0x0000000113057824 */ /* 0x000fe200078e0208 */
[----:B------:R-:W-:-:S04]  /*29dd0*/  ULDC UR4, c[0x0][0xc3c] ;  /* 0x00030f0000047ab9 */ /* 0x000fc80000000800 */
[----:B------:R-:W-:-:S13]  /*29de0*/  ISETP.GE.OR P1, PT, R5, UR4, !P0 ;  /* 0x0000000405007c0c */ /* 0x000fda000c726670 */
[----:B------:R-:W2:Y:S02]  /*29df0*/  @!P1 LDC.64 R2, c[0x0][0xc80] ;  /* 0x00032000ff029b82 */ /* 0x000ea40000000a00 */
[----:B--2---:R-:W-:-:S06]  /*29e00*/  @!P1 IMAD.WIDE R2, R5, 0x4, R2 ;  /* 0x0000000405029825 */ /* 0x004fcc00078e0202 */
[----:B------:R-:W2:Y:S01]  /*29e10*/  @!P1 LDG.E R2, desc[UR60][R2.64] ;  /* 0x0000003c02029981 */ /* 0x000ea2000c1e1900 */
[----:B------:R-:W-:Y:S01]  /*29e20*/  IMAD.MOV.U32 R17, RZ, RZ, RZ ;  /* 0x000000ffff117224 */ /* 0x000fe200078e00ff */
[C---:B------:R-:W-:Y:S02]  /*29e30*/  ISETP.GE.U32.AND P2, PT, R8.reuse, 0x2, PT ;  /* 0x000000020800780c */ /* 0x040fe40003f46070 */
[C---:B------:R-:W-:Y:S01]  /*29e40*/  ISETP.GE.U32.AND P3, PT, R8.reuse, 0x4, PT ;  /* 0x000000040800780c */ /* 0x040fe20003f66070 */
[----:B------:R-:W-:Y:S01]  /*29e50*/  SHFL.IDX PT, R0, R16, RZ, 0x1f ;  /* 0x00001fff10007589 */ /* 0x000fe200000e0000 */
[C---:B------:R-:W-:Y:S02]  /*29e60*/  ISETP.GE.U32.AND P4, PT, R8.reuse, 0x8, PT ;  /* 0x000000080800780c */ /* 0x040fe40003f86070 */
[C---:B------:R-:W-:Y:S01]  /*29e70*/  ISETP.GE.U32.AND P5, PT, R8.reuse, 0x10, PT ;  /* 0x000000100800780c */ /* 0x040fe20003fa6070 */
[----:B--2---:R-:W-:Y:S01]  /*29e80*/  @!P1 IMAD.MOV.U32 R17, RZ, RZ, R2 ;  /* 0x000000ffff119224 */ /* 0x004fe200078e0002 */
[----:B------:R-:W-:-:S04]  /*29e90*/  ISETP.NE.AND P1, PT, R8, RZ, PT ;  /* 0x000000ff0800720c */ /* 0x000fc80003f25270 */
[----:B------:R-:W2:Y:S02]  /*29ea0*/  SHFL.UP PT, R14, R17, 0x1, RZ ;  /* 0x04200000110e7989 */ /* 0x000ea400000e00ff */
[----:B--2---:R-:W-:-:S05]  /*29eb0*/  SEL R4, R14, RZ, P1 ;  /* 0x000000ff0e047207 */ /* 0x004fca0000800000 */
[----:B------:R-:W-:-:S05]  /*29ec0*/  IMAD.IADD R4, R17, 0x1, R4 ;  /* 0x0000000111047824 */ /* 0x000fca00078e0204 */
[----:B------:R-:W2:Y:S02]  /*29ed0*/  SHFL.UP PT, R14, R4, 0x2, RZ ;  /* 0x04400000040e7989 */ /* 0x000ea400000e00ff */
[----:B--2---:R-:W-:-:S05]  /*29ee0*/  SEL R5, R14, RZ, P2 ;  /* 0x000000ff0e057207 */ /* 0x004fca0001000000 */
[----:B0-----:R-:W-:Y:S02]  /*29ef0*/  IMAD.IADD R6, R4, 0x1, R5 ;  /* 0x0000000104067824 */ /* 0x001fe400078e0205 */
[----:B------:R-:W-:Y:S04]  /*29f00*/  SHFL.IDX PT, R5, R16, 0x1, 0x1f ;  /* 0x00201f0010057f89 */ /* 0x000fe800000e0000 */
        /* <DEDUP_REMOVED lines=9> */
[----:B------:R0:W2:Y:S02]  /*29fa0*/  SHFL.IDX PT, R14, R2, 0x1f, 0x1f ;  /* 0x03e01f00020e7f89 */ /* 0x0000a400000e0000 */
.L_x_2167:
[----:B------:R-:W-:Y:S02]  /*29fb0*/  ULDC UR4, c[0x0][0xc38] ;  /* 0x00030e0000047ab9 */ /* 0x000fe40000000800 */
[----:B------:R-:W-:-:S04]  /*29fc0*/  IMAD.U32 R4, RZ, RZ, UR4 ;  /* 0x00000004ff047e24 */ /* 0x000fc8000f8e00ff */
[----:B--2---:R-:W-:-:S04]  /*29fd0*/  IMAD R14, R14, R4, RZ ;  /* 0x000000040e0e7224 */ /* 0x004fc800078e02ff */
[----:B------:R-:W-:-:S05]  /*29fe0*/  IMAD.IADD R5, R5, 0x1, R14 ;  /* 0x0000000105057824 */ /* 0x000fca00078e020e */
[----:B------:R-:W-:-:S13]  /*29ff0*/  ISETP.GT.AND P6, PT, R5, R0, PT ;  /* 0x000000000500720c */ /* 0x000fda0003fc4270 */
[----:B------:R-:W-:Y:S05]  /*2a000*/  @P6 BRA `(.L_x_1983) ;  /* 0x00000000009c6947 */ /* 0x000fea0003800000 */
.L_x_1988:
[----:B0-----:R-:W0:Y:S01]  /*2a010*/  LDC R2, c[0x0][0xc3c] ;  /* 0x00030f00ff027b82 */ /* 0x001e220000000800 */
[----:B------:R-:W-:-:S05]  /*2a020*/  VIADD R19, R19, 0x1f ;  /* 0x0000001f13137836 */ /* 0x000fca0000000000 */
[----:B0-----:R-:W-:-:S13]  /*2a030*/  ISETP.GE.AND P6, PT, R19, R2, PT ;  /* 0x000000021300720c */ /* 0x001fda0003fc6270 */
[----:B------:R-:W-:Y:S05]  /*2a040*/  @P6 BRA `(.L_x_1984) ;  /* 0x0000000400d06947 */ /* 0x000fea0003800000 */
[----:B------:R-:W0:Y:S01]  /*2a050*/  S2R R3, SR_TID.X ;  /* 0x0000000000037919 */ /* 0x000e220000002100 */
[----:B------:R-:W-:Y:S01]  /*2a060*/  BSSY B0, `(.L_x_1985) ;  /* 0x0000009000007945 */ /* 0x000fe20003800000 */
[----:B------:R-:W-:Y:S01]  /*2a070*/  IMAD.MOV.U32 R17, RZ, RZ, RZ ;  /* 0x000000ffff117224 */ /* 0x000fe200078e00ff */
[----:B0-----:R-:W-:-:S05]  /*2a080*/  LOP3.LUT R3, R3, 0x1f, RZ, 0xc0, !PT ;  /* 0x0000001f03037812 */ /* 0x001fca00078ec0ff */
[----:B------:R-:W-:-:S05]  /*2a090*/  IMAD.IADD R7, R19, 0x1, R3 ;  /* 0x0000000113077824 */ /* 0x000fca00078e0203 */
[----:B------:R-:W-:-:S13]  /*2a0a0*/  ISETP.GE.OR P6, PT, R7, R2, !P0 ;  /* 0x000000020700720c */ /* 0x000fda00047c6670 */
[----:B------:R-:W-:Y:S05]  /*2a0b0*/  @P6 BRA `(.L_x_1986) ;  /* 0x00000000000c6947 */ /* 0x000fea0003800000 */
[----:B------:R-:W0:Y:S02]  /*2a0c0*/  LDC.64 R2, c[0x0][0xc80] ;  /* 0x00032000ff027b82 */ /* 0x000e240000000a00 */
[----:B0-----:R-:W-:-:S05]  /*2a0d0*/  IMAD.WIDE R2, R7, 0x4, R2 ;  /* 0x0000000407027825 */ /* 0x001fca00078e0202 */
[----:B------:R0:W5:Y:S02]  /*2a0e0*/  LDG.E R17, desc[UR60][R2.64] ;  /* 0x0000003c02117981 */ /* 0x000164000c1e1900 */
.L_x_1986:
[----:B------:R-:W-:Y:S05]  /*2a0f0*/  BSYNC B0 ;  /* 0x0000000000007941 */ /* 0x000fea0003800000 */
.L_x_1985:
[----:B------:R-:W-:-:S03]  /*2a100*/  UMOV UR4, 0xffffffff ;  /* 0xffffffff00047882 */ /* 0x000fc60000000000 */
[----:B------:R-:W-:Y:S05]  /*2a110*/  BRA.DIV UR4, `(.L_x_1987) ;  /* 0x0000005204987947 */ /* 0x000fea000b800000 */
[----:B-----5:R-:W2:Y:S02]  /*2a120*/  SHFL.UP PT, R14, R17, 0x1, RZ ;  /* 0x04200000110e7989 */ /* 0x020ea400000e00ff */
[----:B--2---:R-:W-:-:S05]  /*2a130*/  SEL R14, R14, RZ, P1 ;  /* 0x000000ff0e0e7207 */ /* 0x004fca0000800000 */
        /* <DEDUP_REMOVED lines=14> */
.L_x_2175:
[----:B------:R-:W-:Y:S02]  /*2a220*/  ULDC UR4, c[0x0][0xc38] ;  /* 0x00030e0000047ab9 */ /* 0x000fe40000000800 */
[----:B------:R-:W-:-:S04]  /*2a230*/  IMAD.U32 R4, RZ, RZ, UR4 ;  /* 0x00000004ff047e24 */ /* 0x000fc8000f8e00ff */
[----:B--2---:R-:W-:-:S04]  /*2a240*/  IMAD R14, R14, R4, RZ ;  /* 0x000000040e0e7224 */ /* 0x004fc800078e02ff */
[----:B------:R-:W-:-:S05]  /*2a250*/  IMAD.IADD R5, R14, 0x1, R5 ;  /* 0x000000010e057824 */ /* 0x000fca00078e0205 */
[----:B------:R-:W-:-:S13]  /*2a260*/  ISETP.GT.AND P6, PT, R5, R0, PT ;  /* 0x000000000500720c */ /* 0x000fda0003fc4270 */
[----:B------:R-:W-:Y:S05]  /*2a270*/  @!P6 BRA `(.L_x_1988) ;  /* 0xfffffffc0064e947 */ /* 0x000fea000383ffff */
.L_x_1983:
        /* <DEDUP_REMOVED lines=8> */
.L_x_2179:
[----:B------:R-:W-:Y:S01]  /*2a300*/  ISETP.NE.AND P0, PT, R3, RZ, PT ;  /* 0x000000ff0300720c */ /* 0x000fe20003f05270 */
[----:B------:R-:W-:-:S12]  /*2a310*/  IMAD.MOV.U32 R14, RZ, RZ, RZ ;  /* 0x000000ffff0e7224 */ /* 0x000fd800078e00ff */
[----:B------:R-:W-:Y:S05]  /*2a320*/  @!P0 BRA `(.L_x_1990) ;  /* 0x0000000000108947 */ /* 0x000fea0003800000 */
[----:B------:R-:W-:Y:S01]  /*2a330*/  UMOV UR4, 0xffffffff ;  /* 0xffffffff00047882 */ /* 0x000fe20000000000 */
[----:B------:R-:W-:Y:S02]  /*2a340*/  VIADD R12, R6, 0xffffffff ;  /* 0xffffffff060c7836 */ /* 0x000fe40000000000 */
[----:B------:R-:W-:Y:S05]  /*2a350*/  BRA.DIV UR4, `(.L_x_1991) ;  /* 0x00000056040c7947 */ /* 0x000fea000b800000 */
[----:B------:R4:W0:Y:S02]  /*2a360*/  SHFL.IDX PT, R14, R2, R12, 0x1f ;  /* 0x00001f0c020e7589 */ /* 0x00082400000e0000 */
.L_x_1990:
[----:B0---4-:R-:W0:Y:S01]  /*2a370*/  LDC.64 R2, c[0x0][0xc90] ;  /* 0x00032400ff027b82 */ /* 0x011e220000000a00 */
[----:B------:R-:W-:-:S04]  /*2a380*/  IMAD.IADD R19, R6, 0x1, R19 ;  /* 0x0000000106137824 */ /* 0x000fc800078e0213 */
[----:B0-----:R-:W-:-:S05]  /*2a390*/  IMAD.WIDE R2, R19, 0x4, R2 ;  /* 0x0000000413027825 */ /* 0x001fca00078e0202 */
[----:B------:R0:W2:Y:S01]  /*2a3a0*/  LDG.E R7, desc[UR60][R2.64] ;  /* 0x0000003c02077981 */ /* 0x0000a2000c1e1900 */
[----:B------:R-:W-:Y:S02]  /*2a3b0*/  IMAD R16, R14, R4, R5 ;  /* 0x000000040e107224 */ /* 0x000fe400078e0205 */
[----:B0-----:R-:W-:Y:S02]  /*2a3c0*/  IMAD.MOV.U32 R2, RZ, RZ, RZ ;  /* 0x000000ffff027224 */ /* 0x001fe400078e00ff */
        /* <DEDUP_REMOVED lines=26> */
[----:B------:R-:W-:Y:S02]  /*2a570*/  IMAD.MOV R2, RZ, RZ, -R2 ;  /* 0x000000ffff027224 */ /* 0x000fe400078e0a02 */
[----:B------:R-:W-:Y:S02]  /*2a580*/  IMAD.MOV R3, RZ, RZ, -R0 ;  /* 0x000000ffff037224 */ /* 0x000fe400078e0a00 */
        /* <DEDUP_REMOVED lines=20> */
[----:B------:R-:W-:Y:S02]  /*2a6d0*/  @!P1 IMAD.IADD R6, R6, 0x1, -R7 ;  /* 0x0000000106069824 */ /* 0x000fe400078e0a07 */
[----:B------:R-:W-:Y:S01]  /*2a6e0*/  @!P1 VIADD R2, R2, 0x1 ;  /* 0x0000000102029836 */ /* 0x000fe20000000000 */
        /* <DEDUP_REMOVED lines=10> */
.L_x_1984:
[----:B------:R-:W-:Y:S01]  /*2a790*/  UMOV UR4, URZ ;  /* 0x0000003f00047c82 */ /* 0x000fe20008000000 */
[----:B------:R-:W-:Y:S01]  /*2a7a0*/  UMOV UR5, URZ ;  /* 0x0000003f00057c82 */ /* 0x000fe20008000000 */
[----:B------:R-:W-:Y:S01]  /*2a7b0*/  ULDC UR6, c[0x0][0xc3c] ;  /* 0x00030f0000067ab9 */ /* 0x000fe20000000800 */
[----:B------:R-:W-:Y:S02]  /*2a7c0*/  IMAD.MOV.U32 R16, RZ, RZ, R0 ;  /* 0x000000ffff107224 */ /* 0x000fe400078e0000 */
[----:B------:R-:W-:Y:S02]  /*2a7d0*/  IMAD.U32 R17, RZ, RZ, UR4 ;  /* 0x00000004ff117e24 */ /* 0x000fe4000f8e00ff */
[----:B------:R-:W-:Y:S02]  /*2a7e0*/  IMAD.U32 R18, RZ, RZ, UR5 ;  /* 0x00000005ff127e24 */ /* 0x000fe4000f8e00ff */
[----:B------:R-:W-:-:S07]  /*2a7f0*/  IMAD.U32 R19, RZ, RZ, UR6 ;  /* 0x00000006ff137e24 */ /* 0x000fce000f8e00ff */
.L_x_1992:
[----:B------:R-:W0:Y:S01]  /*2a800*/  S2R R0, SR_TID.X ;  /* 0x0000000000007919 */ /* 0x000e220000002100 */
[----:B------:R-:W-:Y:S05]  /*2a810*/  WARPSYNC.ALL ;  /* 0x0000000000007948 */ /* 0x000fea0003800000 */
[----:B------:R-:W-:Y:S01]  /*2a820*/  BAR.SYNC.DEFER_BLOCKING 0x4, 0x180 ;  /* 0x0106000000007b1d */ /* 0x000fe20000010000 */
[----:B0-----:R-:W-:-:S04]  /*2a830*/  LOP3.LUT R0, R0, 0x1f, RZ, 0xc0, !PT ;  /* 0x0000001f00007812 */ /* 0x001fc800078ec0ff */
[----:B------:R-:W-:-:S13]  /*2a840*/  ISETP.NE.AND P0, PT, R0, RZ, PT ;  /* 0x000000ff0000720c */ /* 0x000fda0003f05270 */
[----:B------:R-:W0:Y:S01]  /*2a850*/  @!P0 S2R R3, SR_CgaCtaId ;  /* 0x0000000000038919 */ /* 0x000e220000008800 */
[----:B------:R-:W-:-:S04]  /*2a860*/  @!P0 MOV R0, 0x400 ;  /* 0x0000040000008802 */ /* 0x000fc80000000f00 */
[----:B0-----:R-:W-:-:S05]  /*2a870*/  @!P0 LEA R23, R3, R0, 0x18 ;  /* 0x0000000003178211 */ /* 0x001fca00078ec0ff */
[----:B------:R0:W-:Y:S01]  /*2a880*/  @!P0 STS.128 [R23+0x308d0], R16 ;  /* 0x0308d01017008388 */ /* 0x0001e20000000c00 */
[----:B------:R-:W-:Y:S06]  /*2a890*/  BAR.ARV 0x5, 0x180 ;  /* 0x0146000000007b1d */ /* 0x000fec0000002000 */
.L_x_1981:
[----:B------:R-:W-:Y:S02]  /*2a8a0*/  ULDC UR4, c[0x0][0xc3c] ;  /* 0x00030f0000047ab9 */ /* 0x000fe40000000800 */
[----:B---3--:R-:W-:-:S13]  /*2a8b0*/  ISETP.GE.AND P0, PT, R19, UR4, PT ;  /* 0x0000000413007c0c */ /* 0x008fda000bf06270 */
[----:B------:R-:W-:Y:S05]  /*2a8c0*/  @!P0 BRA `(.L_x_1993) ;  /* 0xffffff9400cc8947 */ /* 0x000fea000383ffff */
[----:B------:R-:W-:Y:S05]  /*2a8d0*/  BSYNC B8 ;  /* 0x0000000000087941 */ /* 0x000fea0003800000 */
.L_x_1870:
[----:B------:R-:W3:Y:S01]  /*2a8e0*/  LDL.LU R0, [R1+0x34] ;  /* 0x0000340001007983 */ /* 0x000ee20000300800 */
[----:B------:R-:W-:Y:S01]  /*2a8f0*/  BSSY B0, `(.L_x_1994) ;  /* 0x000000b000007945 */ /* 0x000fe20003800000 */
[----:B------:R-:W4:Y:S01]  /*2a900*/  S2R R5, SR_CgaCtaId ;  /* 0x0000000000057919 */ /* 0x000f220000008800 */
[----:B---3--:R-:W-:-:S05]  /*2a910*/  VIADD R0, R0, 0x1 ;  /* 0x0000000100007836 */ /* 0x008fca0000000000 */
[----:B0-----:R-:W-:-:S04]  /*2a920*/  LEA.HI R2, R0, R0, RZ, 0x1 ;  /* 0x0000000000027211 */ /* 0x001fc800078f08ff */
[----:B------:R-:W-:Y:S02]  /*2a930*/  LOP3.LUT R3, R2, 0xfffffffe, RZ, 0xc0, !PT ;  /* 0xfffffffe02037812 */ /* 0x000fe400078ec0ff */
[----:B------:R-:W-:-:S03]  /*2a940*/  MOV R2, 0x400 ;  /* 0x0000040000027802 */ /* 0x000fc60000000f00 */
[----:B------:R-:W-:Y:S01]  /*2a950*/  IMAD.IADD R0, R0, 0x1, -R3 ;  /* 0x0000000100007824 */ /* 0x000fe200078e0a03 */
[----:B----4-:R-:W-:-:S04]  /*2a960*/  LEA R5, R5, R2, 0x18 ;  /* 0x0000000205057211 */ /* 0x010fc800078ec0ff */
[----:B------:R-:W-:-:S04]  /*2a970*/  SHF.L.U32 R0, R0, 0x1f, RZ ;  /* 0x0000001f00007819 */ /* 0x000fc800000006ff */
[----:B------:R-:W0:Y:S02]  /*2a980*/  SYNCS.PHASECHK.TRANS64.TRYWAIT P0, [R5+URZ+0x30820], R0 ;  /* 0x03082000050075a7 */ /* 0x000e24000800017f */
[----:B0-----:R-:W-:Y:S05]  /*2a990*/  @!P0 BRA `(.L_x_1995) ;  /* 0x0000004c00a08947 */ /* 0x001fea0003800000 */
.L_x_2182:
[----:B------:R-:W-:Y:S05]  /*2a9a0*/  BSYNC B0 ;  /* 0x0000000000007941 */ /* 0x000fea0003800000 */
.L_x_1994:
[----:B------:R-:W-:-:S03]  /*2a9b0*/  UMOV UR4, 0xffffffff ;  /* 0xffffffff00047882 */ /* 0x000fc60000000000 */
[----:B------:R-:W-:Y:S05]  /*2a9c0*/  BRA.DIV UR4, `(.L_x_1996) ;  /* 0x0000004e04a87947 */ /* 0x000fea000b800000 */
[----:B0-----:R-:W0:Y:S02]  /*2a9d0*/  S2R R0, SR_TID.X ;  /* 0x0000000000007919 */ /* 0x001e240000002100 */
[----:B0-----:R-:W-:-:S04]  /*2a9e0*/  SHF.R.U32.HI R0, RZ, 0x5, R0 ;  /* 0x00000005ff007819 */ /* 0x001fc80000011600 */
[----:B------:R-:W-:-:S05]  /*2a9f0*/  LOP3.LUT R0, R0, 0x3, RZ, 0xc0, !PT ;  /* 0x0000000300007812 */ /* 0x000fca00078ec0ff */
[----:B------:R0:W3:Y:S02]  /*2aa00*/  SHFL.IDX PT, R14, R0, RZ, 0x1f ;  /* 0x00001fff000e7589 */ /* 0x0000e400000e0000 */
.L_x_2185:
[----:B---3--:R-:W-:-:S13]  /*2aa10*/  ISETP.NE.AND P0, PT, R14, RZ, PT ;  /* 0x000000ff0e00720c */ /* 0x008fda0003f05270 */
[----:B------:R-:W-:Y:S05]  /*2aa20*/  @P0 BRA `(.L_x_1557) ;  /* 0x0000000000880947 */ /* 0x000fea0003800000 */
[----:B------:R-:W-:-:S03]  /*2aa30*/  UMOV UR4, 0xffffffff ;  /* 0xffffffff00047882 */ /* 0x000fc60000000000 */
[----:B------:R-:W-:Y:S05]  /*2aa40*/  BRA.DIV UR4, `(.L_x_1997) ;  /* 0x0000004e04bc7947 */ /* 0x000fea000b800000 */
[----:B------:R-:W-:-:S13]  /*2aa50*/  ELECT P6, URZ, PT ;  /* 0x00000000003f782f */ /* 0x000fda00038c0000 */
.L_x_2188:
[----:B------:R-:W-:Y:S05]  /*2aa60*/  @!P6 BRA `(.L_x_1557) ;  /* 0x000000000078e947 */ /* 0x000fea0003800000 */
[----:B0-----:R-:W3:Y:S02]  /*2aa70*/  LDL.LU R0, [R1+0x20] ;  /* 0x0000200001007983 */ /* 0x001ee40000300800 */
[----:B---3--:R-:W-:-:S04]  /*2aa80*/  LOP3.LUT R0, R0, 0x2, RZ, 0xfc, !PT ;  /* 0x0000000200007812 */ /* 0x008fc800078efcff */
[----:B------:R-:W-:-:S13]  /*2aa90*/  ISETP.NE.AND P0, PT, R0, 0x3, PT ;  /* 0x000000030000780c */ /* 0x000fda0003f05270 */
[----:B------:R-:W-:Y:S05]  /*2aaa0*/  @!P0 BRA `(.L_x_1998) ;  /* 0x0000000000048947 */ /* 0x000fea0003800000 */
[----:B------:R-:W-:Y:S01]  /*2aab0*/  BPT.TRAP 0x1 ;  /* 0x000000040000795c */ /* 0x000fe20000300000 */
.L_x_1998:
[----:B------:R-:W-:Y:S01]  /*2aac0*/  IMAD R3, R25, 0x8, R5 ;  /* 0x0000000819037824 */ /* 0x000fe200078e0205 */
[----:B------:R-:W-:Y:S01]  /*2aad0*/  SHF.L.U32 R2, R29, 0x1f, RZ ;  /* 0x0000001f1d027819 */ /* 0x000fe200000006ff */
[----:B------:R-:W-:-:S03]  /*2aae0*/  VIADD R25, R25, 0x1 ;  /* 0x0000000119197836 */ /* 0x000fc60000000000 */
[----:B------:R-:W0:Y:S02]  /*2aaf0*/  SYNCS.PHASECHK.TRANS64.TRYWAIT P1, [R3+URZ+0x30840], R2 ;  /* 0x03084002030075a7 */ /* 0x000e24000802017f */
[----:B------:R-:W-:-:S04]  /*2ab00*/  ISETP.NE.AND P2, PT, R25, 0x2, PT ;  /* 0x000000021900780c */ /* 0x000fc80003f45270 */
[----:B------:R-:W-:Y:S01]  /*2ab10*/  SEL R0, RZ, 0x1, P2 ;  /* 0x00000001ff007807 */ /* 0x000fe20001000000 */
[----:B0-----:R-:W-:Y:S08]  /*2ab20*/  @!P1 BRA `(.L_x_1999) ;  /* 0x0000004c00a49947 */ /* 0x001ff00003800000 */
.L_x_2189:
[----:B------:R-:W-:Y:S02]  /*2ab30*/  SEL R25, R25, RZ, P2 ;  /* 0x000000ff19197207 */ /* 0x000fe40001000000 */
[----:B------:R-:W-:Y:S01]  /*2ab40*/  LOP3.LUT R0, R29, R0, RZ, 0x3c, !PT ;  /* 0x000000001d007212 */ /* 0x000fe200078e3cff */
[----:B------:R-:W-:Y:S06]  /*2ab50*/  @!P0 BRA `(.L_x_2000) ;  /* 0x0000000000048947 */ /* 0x000fec0003800000 */
[----:B------:R-:W-:Y:S01]  /*2ab60*/  BPT.TRAP 0x1 ;  /* 0x000000040000795c */ /* 0x000fe20000300000 */
.L_x_2000:
[----:B------:R-:W-:Y:S01]  /*2ab70*/  IMAD R25, R25, 0x8, R5 ;  /* 0x0000000819197824 */ /* 0x000fe200078e0205 */
[----:B------:R-:W-:-:S04]  /*2ab80*/  SHF.L.U32 R0, R0, 0x1f, RZ ;  /* 0x0000001f00007819 */ /* 0x000fc800000006ff */
[----:B------:R-:W3:Y:S02]  /*2ab90*/  SYNCS.PHASECHK.TRANS64.TRYWAIT P1, [R25+URZ+0x30840], R0 ;  /* 0x03084000190075a7 */ /* 0x000ee4000802017f */
[----:B---3--:R-:W-:Y:S05]  /*2aba0*/  @!P1 BRA `(.L_x_2001) ;  /* 0x0000004c00989947 */ /* 0x008fea0003800000 */
.L_x_2190:
[----:B------:R-:W-:Y:S05]  /*2abb0*/  @!P0 BRA `(.L_x_2002) ;  /* 0x0000000000048947 */ /* 0x000fea0003800000 */
[----:B------:R-:W-:Y:S01]  /*2abc0*/  BPT.TRAP 0x1 ;  /* 0x000000040000795c */ /* 0x000fe20000300000 */
.L_x_2002:
[----:B------:R-:W4:Y:S02]  /*2abd0*/  SYNCS.PHASECHK.TRANS64.TRYWAIT P1, [R3+URZ+0x30860], R2 ;  /* 0x03086002030075a7 */ /* 0x000f24000802017f */
[----:B----4-:R-:W-:Y:S05]  /*2abe0*/  @!P1 BRA `(.L_x_2003) ;  /* 0x0000004c009c9947 */ /* 0x010fea0003800000 */
.L_x_2191:
[----:B------:R-:W-:Y:S05]  /*2abf0*/  @!P0 BRA `(.L_x_2004) ;  /* 0x0000000000048947 */ /* 0x000fea0003800000 */
[----:B------:R-:W-:Y:S01]  /*2ac00*/  BPT.TRAP 0x1 ;  /* 0x000000040000795c */ /* 0x000fe20000300000 */
.L_x_2004:
[----:B------:R0:W0:Y:S02]  /*2ac10*/  SYNCS.PHASECHK.TRANS64.TRYWAIT P0, [R25+URZ+0x30860], R0 ;  /* 0x03086000190075a7 */ /* 0x000024000800017f */
[----:B0-----:R-:W-:Y:S05]  /*2ac20*/  @!P0 NANOSLEEP.SYNCS 0x989680 ;  /* 0x009896800000895d */ /* 0x001fea0003900000 */
[----:B------:R-:W0:Y:S02]  /*2ac30*/  @!P0 SYNCS.PHASECHK.TRANS64 P0, [R25+URZ+0x30860], R0 ;  /* 0x03086000190085a7 */ /* 0x000e24000800007f */
[----:B0-----:R-:W-:Y:S05]  /*2ac40*/  @!P0 BRA `(.L_x_2004) ;  /* 0xfffffffc00f08947 */ /* 0x001fea000383ffff */
.L_x_1557:
[----:B------:R-:W-:Y:S05]  /*2ac50*/  BSYNC B9 ;  /* 0x0000000000097941 */ /* 0x000fea0003800000 */
.L_x_1554:
[----:B------:R-:W-:Y:S05]  /*2ac60*/  EXIT ;  /* 0x000000000000794d */ /* 0x000fea0003800000 */
.L_x_1583:
[----:B0-----:R0:W1:Y:S02]  /*2ac70*/  SYNCS.PHASECHK.TRANS64.TRYWAIT P6, [R90+URZ+0x30890], R105 ;  /* 0x030890695a0075a7 */ /* 0x00106400080c017f */
[----:B-1----:R-:W-:Y:S05]  /*2ac80*/  @!P6 NANOSLEEP.SYNCS 0x989680 ;  /* 0x009896800000e95d */ /* 0x002fea0003900000 */
[----:B------:R-:W1:Y:S02]  /*2ac90*/  @!P6 SYNCS.PHASECHK.TRANS64 P6, [R90+URZ+0x30890], R105 ;  /* 0x030890695a00e5a7 */ /* 0x000e6400080c007f */
[----:B-1----:R-:W-:Y:S05]  /*2aca0*/  @!P6 BRA `(.L_x_1583) ;  /* 0xfffffffc00f0e947 */ /* 0x002fea000383ffff */
[----:B------:R-:W-:Y:S05]  /*2acb0*/  BRA `(.L_x_2005) ;  /* 0xfffffd88005c7947 */ /* 0x000fea000383ffff */
.L_x_1584:
        /* <DEDUP_REMOVED lines=8> */
.L_x_2007:
[----:B------:R-:W-:Y:S05]  /*2ad40*/  BSYNC B1 ;  /* 0x0000000000017941 */ /* 0x000fea0003800000 */
.L_x_2006:
        /* <DEDUP_REMOVED lines=8> */
.L_x_2008:
[----:B------:R-:W-:Y:S01]  /*2add0*/  IMAD.MOV.U32 R108, RZ, RZ, R14 ;  /* 0x000000ffff6c7224 */ /* 0x000fe200078e000e */
[----:B------:R-:W-:Y:S06]  /*2ade0*/  BRA `(.L_x_2009) ;  /* 0xfffffd8800247947 */ /* 0x000fec000383ffff */
.L_x_1601:
        /* <DEDUP_REMOVED lines=8> */
.L_x_2011:
[----:B------:R-:W-:Y:S05]  /*2ae70*/  BSYNC B1 ;  /* 0x0000000000017941 */ /* 0x000fea0003800000 */
.L_x_2010:
        /* <DEDUP_REMOVED lines=8> */
.L_x_2012:
[----:B------:R-:W-:Y:S01]  /*2af00*/  IMAD.MOV.U32 R58, RZ, RZ, R14 ;  /* 0x000000ffff3a7224 */ /* 0x000fe200078e000e */
[----:B------:R-:W-:Y:S06]  /*2af10*/  BRA `(.L_x_2013) ;  /* 0xfffffd9400847947 */ /* 0x000fec000383ffff */
.L_x_1623:
[----:B0-----:R0:W1:Y:S02]  /*2af20*/  SYNCS.PHASECHK.TRANS64.TRYWAIT P6, [R90+URZ+0x30890], R105 ;  /* 0x030890695a0075a7 */ /* 0x00106400080c017f */
[----:B-1----:R-:W-:Y:S05]  /*2af30*/  @!P6 NANOSLEEP.SYNCS 0x989680 ;  /* 0x009896800000e95d */ /* 0x002fea0003900000 */
[----:B------:R-:W1:Y:S02]  /*2af40*/  @!P6 SYNCS.PHASECHK.TRANS64 P6, [R90+URZ+0x30890], R105 ;  /* 0x030890695a00e5a7 */ /* 0x000e6400080c007f */
[----:B-1----:R-:W-:Y:S05]  /*2af50*/  @!P6 BRA `(.L_x_1623) ;  /* 0xfffffffc00f0e947 */ /* 0x002fea000383ffff */
[----:B------:R-:W-:Y:S05]  /*2af60*/  BRA `(.L_x_2014) ;  /* 0xfffffdac00607947 */ /* 0x000fea000383ffff */
.L_x_1624:
        /* <DEDUP_REMOVED lines=8> */
.L_x_2016:
[----:B------:R-:W-:Y:S05]  /*2aff0*/  BSYNC B1 ;  /* 0x0000000000017941 */ /* 0x000fea0003800000 */
.L_x_2015:
        /* <DEDUP_REMOVED lines=8> */
.L_x_2017:
[----:B------:R-:W-:Y:S01]  /*2b080*/  IMAD.MOV.U32 R108, RZ, RZ, R14 ;  /* 0x000000ffff6c7224 */ /* 0x000fe200078e000e */
[----:B------:R-:W-:Y:S06]  /*2b090*/  BRA `(.L_x_2018) ;  /* 0xfffffdac002c7947 */ /* 0x000fec000383ffff */
.L_x_1633:
[----:B------:R-:W-:Y:S01]  /*2b0a0*/  BSSY B1, `(.L_x_2019) ;  /* 0x0000008000017945 */ /* 0x000fe20003800000 */
[----:B---3--:R-:W-:Y:S02]  /*2b0b0*/  IMAD.MOV.U32 R13, RZ, RZ, R114 ;  /* 0x000000ffff0d7224 */ /* 0x008fe400078e0072 */
[----:B------:R-:W-:Y:S02]  /*2b0c0*/  IMAD.MOV.U32 R12, RZ, RZ, 0x1 ;  /* 0x00000001ff0c7424 */ /* 0x000fe400078e00ff */
[----:B--2---:R-:W-:Y:S02]  /*2b0d0*/  IMAD.MOV.U32 R11, RZ, RZ, 0x181f ;  /* 0x0000181fff0b7424 */ /* 0x004fe400078e00ff */
[----:B------:R-:W-:-:S07]  /*2b0e0*/  IMAD.MOV.U32 R15, RZ, RZ, -0x1 ;  /* 0xffffffffff0f7424 */ /* 0x000fce00078e00ff */
[----:B01----:R-:W-:Y:S05]  /*2b0f0*/  WARPSYNC.COLLECTIVE R15, `(.L_x_2020) ;  /* 0x000000000f087348 */ /* 0x003fea0003c00000 */
[----:B------:R2:W3:Y:S02]  /*2b100*/  SHFL.IDX P6, R14, R13, R12, R11 ;  /* 0x0000000c0d0e7389 */ /* 0x0004e400000c000b */
[----:B0123--:R-:W-:Y:S01]  /*2b110*/  ENDCOLLECTIVE ;  /* 0x000000000000791b */ /* 0x00ffe20003800000 */
.L_x_2020:
[----:B------:R-:W-:Y:S05]  /*2b120*/  BSYNC B1 ;  /* 0x0000000000017941 */ /* 0x000fea0003800000 */
.L_x_2019:
        /* <DEDUP_REMOVED lines=8> */
.L_x_2021:
[----:B------:R-:W-:Y:S01]  /*2b1b0*/  IMAD.MOV.U32 R44, RZ, RZ, R14 ;  /* 0x000000ffff2c7224 */ /* 0x000fe200078e000e */
[----:B------:R-:W-:Y:S06]  /*2b1c0*/  BRA `(.L_x_2022) ;  /* 0xfffffdb800f07947 */ /* 0x000fec000383ffff */
.L_x_1642:
[----:B0-----:R0:W1:Y:S02]  /*2b1d0*/  SYNCS.PHASECHK.TRANS64.TRYWAIT P0, [R90+URZ+0x30890], R105 ;  /* 0x030890695a0075a7 */ /* 0x001064000800017f */
[----:B-1----:R-:W-:Y:S05]  /*2b1e0*/  @!P0 NANOSLEEP.SYNCS 0x989680 ;  /* 0x009896800000895d */ /* 0x002fea0003900000 */
[----:B------:R-:W1:Y:S02]  /*2b1f0*/  @!P0 SYNCS.PHASECHK.TRANS64 P0, [R90+URZ+0x30890], R105 ;  /* 0x030890695a0085a7 */ /* 0x000e64000800007f */
[----:B-1----:R-:W-:Y:S05]  /*2b200*/  @!P0 BRA `(.L_x_1642) ;  /* 0xfffffffc00f08947 */ /* 0x002fea000383ffff */
[----:B------:R-:W-:Y:S05]  /*2b210*/  BRA `(.L_x_2023) ;  /* 0xfffffdcc00007947 */ /* 0x000fea000383ffff */
.L_x_1643:
        /* <DEDUP_REMOVED lines=8> */
.L_x_2025:
[----:B------:R-:W-:Y:S05]  /*2b2a0*/  BSYNC B1 ;  /* 0x0000000000017941 */ /* 0x000fea0003800000 */
.L_x_2024:
        /* <DEDUP_REMOVED lines=8> */
.L_x_2026:
[----:B------:R-:W-:Y:S01]  /*2b330*/  IMAD.MOV.U32 R42, RZ, RZ, R14 ;  /* 0x000000ffff2a7224 */ /* 0x000fe200078e000e */
[----:B------:R-:W-:Y:S06]  /*2b340*/  BRA `(.L_x_2027) ;  /* 0xfffffdcc00287947 */ /* 0x000fec000383ffff */
.L_x_1646:
        /* <DEDUP_REMOVED lines=8> */
.L_x_2029:
[----:B------:R-:W-:Y:S05]  /*2b3d0*/  BSYNC B1 ;  /* 0x0000000000017941 */ /* 0x000fea0003800000 */
.L_x_2028:
        /* <DEDUP_REMOVED lines=8> */
.L_x_2030:
[----:B------:R-:W-:Y:S01]  /*2b460*/  IMAD.MOV.U32 R42, RZ, RZ, R14 ;  /* 0x000000ffff2a7224 */ /* 0x000fe200078e000e */
[----:B------:R-:W-:Y:S06]  /*2b470*/  BRA `(.L_x_2031) ;  /* 0xfffffdcc004c7947 */ /* 0x000fec000383ffff */
.L_x_1650:
[----:B--2---:R2:W0:Y:S02]  /*2b480*/  SYNCS.PHASECHK.TRANS64.TRYWAIT P4, [R90+URZ+0x308b0], R105 ;  /* 0x0308b0695a0075a7 */ /* 0x004424000808017f */
[----:B0-----:R-:W-:Y:S05]  /*2b490*/  @!P4 NANOSLEEP.SYNCS 0x989680 ;  /* 0x009896800000c95d */ /* 0x001fea0003900000 */
[----:B------:R-:W0:Y:S02]  /*2b4a0*/  @!P4 SYNCS.PHASECHK.TRANS64 P4, [R90+URZ+0x308b0], R105 ;  /* 0x0308b0695a00c5a7 */ /* 0x000e24000808007f */
[----:B0-----:R-:W-:Y:S05]  /*2b4b0*/  @!P4 BRA `(.L_x_1650) ;  /* 0xfffffffc00f0c947 */ /* 0x001fea000383ffff */
[----:B------:R-:W-:Y:S05]  /*2b4c0*/  BRA `(.L_x_2032) ;  /* 0xfffffdcc00ec7947 */ /* 0x000fea000383ffff */
.L_x_1678:
        /* <DEDUP_REMOVED lines=8> */
.L_x_2034:
[----:B------:R-:W-:Y:S05]  /*2b550*/  BSYNC B1 ;  /* 0x0000000000017941 */ /* 0x000fea0003800000 */
.L_x_2033:
        /* <DEDUP_REMOVED lines=8> */
.L_x_2035:
[----:B------:R-:W-:Y:S02]  /*2b5e0*/  IMAD.MOV.U32 R13, RZ, RZ, R8 ;  /* 0x000000ffff0d7224 */ /* 0x000fe400078e0008 */
[----:B------:R-:W-:-:S07]  /*2b5f0*/  IMAD.MOV.U32 R4, RZ, RZ, R14 ;  /* 0x000000ffff047224 */ /* 0x000fce00078e000e */
[----:B------:R-:W-:Y:S05]  /*2b600*/  WARPSYNC.COLLECTIVE R15, `(.L_x_2036) ;  /* 0x000000000f087348 */ /* 0x000fea0003c00000 */
[----:B------:R0:W1:Y:S02]  /*2b610*/  SHFL.IDX P6, R14, R13, R12, R11 ;  /* 0x0000000c0d0e7389 */ /* 0x00006400000c000b */
[----:B01----:R-:W-:Y:S01]  /*2b620*/  ENDCOLLECTIVE ;  /* 0x000000000000791b */ /* 0x003fe20003800000 */
.L_x_2036:
[----:B------:R-:W-:Y:S02]  /*2b630*/  IMAD.MOV.U32 R13, RZ, RZ, R0 ;  /* 0x000000ffff0d7224 */ /* 0x000fe400078e0000 */
[----:B------:R-:W-:-:S07]  /*2b640*/  IMAD.MOV.U32 R9, RZ, RZ, R14 ;  /* 0x000000ffff097224 */ /* 0x000fce00078e000e */
[----:B------:R-:W-:Y:S05]  /*2b650*/  WARPSYNC.COLLECTIVE R15, `(.L_x_2037) ;  /* 0x000000000f087348 */ /* 0x000fea0003c00000 */
[----:B------:R0:W1:Y:S02]  /*2b660*/  SHFL.IDX P6, R14, R13, R12, R11 ;  /* 0x0000000c0d0e7389 */ /* 0x00006400000c000b */
[----:B01----:R-:W-:Y:S01]  /*2b670*/  ENDCOLLECTIVE ;  /* 0x000000000000791b */ /* 0x003fe20003800000 */
.L_x_2037:
[----:B------:R-:W-:Y:S05]  /*2b680*/  BRA `(.L_x_2038) ;  /* 0xfffffde4003c7947 */ /* 0x000fea000383ffff */
.L_x_1681:
[----:B------:R-:W-:Y:S01]  /*2b690*/  BSSY B1, `(.L_x_2039) ;  /* 0x0000008000017945 */ /* 0x000fe20003800000 */
[----:B------:R-:W-:Y:S02]  /*2b6a0*/  IMAD.MOV.U32 R13, RZ, RZ, R7 ;  /* 0x000000ffff0d7224 */ /* 0x000fe400078e0007 */
[----:B------:R-:W-:Y:S02]  /*2b6b0*/  IMAD.MOV.U32 R12, RZ, RZ, 0x1 ;  /* 0x00000001ff0c7424 */ /* 0x000fe400078e00ff */
[----:B------:R-:W-:Y:S02]  /*2b6c0*/  IMAD.MOV.U32 R11, RZ, RZ, 0x181f ;  /* 0x0000181fff0b7424 */ /* 0x000fe400078e00ff */
[----:B------:R-:W-:-:S07]  /*2b6d0*/  IMAD.MOV.U32 R15, RZ, RZ, -0x1 ;  /* 0xffffffffff0f7424 */ /* 0x000fce00078e00ff */
[----:B0---4-:R-:W-:Y:S05]  /*2b6e0*/  WARPSYNC.COLLECTIVE R15, `(.L_x_2040) ;  /* 0x000000000f087348 */ /* 0x011fea0003c00000 */
[----:B----4-:R1:W2:Y:S02]  /*2b6f0*/  SHFL.IDX P6, R14, R13, R12, R11 ;  /* 0x0000000c0d0e7389 */ /* 0x0102a400000c000b */
[----:B012---:R-:W-:Y:S01]  /*2b700*/  ENDCOLLECTIVE ;  /* 0x000000000000791b */ /* 0x007fe20003800000 */
.L_x_2040:
[----:B------:R-:W-:Y:S05]  /*2b710*/  BSYNC B1 ;  /* 0x0000000000017941 */ /* 0x000fea0003800000 */
.L_x_2039:
        /* <DEDUP_REMOVED lines=8> */
.L_x_2041:
[----:B------:R-:W-:Y:S02]  /*2b7a0*/  IMAD.MOV.U32 R13, RZ, RZ, R8 ;  /* 0x000000ffff0d7224 */ /* 0x000fe400078e0008 */
[----:B------:R-:W-:-:S07]  /*2b7b0*/  IMAD.MOV.U32 R4, RZ, RZ, R14 ;  /* 0x000000ffff047224 */ /* 0x000fce00078e000e */
[----:B------:R-:W-:Y:S05]  /*2b7c0*/  WARPSYNC.COLLECTIVE R15, `(.L_x_2042) ;  /* 0x000000000f087348 */ /* 0x000fea0003c00000 */
[----:B------:R0:W1:Y:S02]  /*2b7d0*/  SHFL.IDX P6, R14, R13, R12, R11 ;  /* 0x0000000c0d0e7389 */ /* 0x00006400000c000b */
[----:B01----:R-:W-:Y:S01]  /*2b7e0*/  ENDCOLLECTIVE ;  /* 0x000000000000791b */ /* 0x003fe20003800000 */
.L_x_2042:
[----:B------:R-:W-:Y:S02]  /*2b7f0*/  IMAD.MOV.U32 R13, RZ, RZ, R0 ;  /* 0x000000ffff0d7224 */ /* 0x000fe400078e0000 */
[----:B------:R-:W-:-:S07]  /*2b800*/  IMAD.MOV.U32 R9, RZ, RZ, R14 ;  /* 0x000000ffff097224 */ /* 0x000fce00078e000e */
[----:B------:R-:W-:Y:S05]  /*2b810*/  WARPSYNC.COLLECTIVE R15, `(.L_x_2043) ;  /* 0x000000000f087348 */ /* 0x000fea0003c00000 */
[----:B------:R0:W1:Y:S02]  /*2b820*/  SHFL.IDX P6, R14, R13, R12, R11 ;  /* 0x0000000c0d0e7389 */ /* 0x00006400000c000b */
[----:B01----:R-:W-:Y:S01]  /*2b830*/  ENDCOLLECTIVE ;  /* 0x000000000000791b */ /* 0x003fe20003800000 */
.L_x_2043:
[----:B------:R-:W-:Y:S05]  /*2b840*/  BRA `(.L_x_2044) ;  /* 0xfffffde800447947 */ /* 0x000fea000383ffff */
.L_x_1684:
[----:B------:R-:W-:Y:S01]  /*2b850*/  BSSY B1, `(.L_x_2045) ;  /* 0x0000008000017945 */ /* 0x000fe20003800000 */
[----:B------:R-:W-:Y:S02]  /*2b860*/  IMAD.MOV.U32 R13, RZ, RZ, R7 ;  /* 0x000000ffff0d7224 */ /* 0x000fe400078e0007 */
[----:B------:R-:W-:Y:S02]  /*2b870*/  IMAD.MOV.U32 R12, RZ, RZ, 0x2 ;  /* 0x00000002ff0c7424 */ /* 0x000fe400078e00ff */
[----:B------:R-:W-:Y:S02]  /*2b880*/  IMAD.MOV.U32 R11, RZ, RZ, 0x181f ;  /* 0x0000181fff0b7424 */ /* 0x000fe400078e00ff */
[----:B------:R-:W-:-:S07]  /*2b890*/  IMAD.MOV.U32 R15, RZ, RZ, -0x1 ;  /* 0xffffffffff0f7424 */ /* 0x000fce00078e00ff */
[----:B-1--4-:R-:W-:Y:S05]  /*2b8a0*/  WARPSYNC.COLLECTIVE R15, `(.L_x_2046) ;  /* 0x000000000f087348 */ /* 0x012fea0003c00000 */
[----:B----4-:R0:W2:Y:S02]  /*2b8b0*/  SHFL.IDX P6, R14, R13, R12, R11 ;  /* 0x0000000c0d0e7389 */ /* 0x0100a400000c000b */
[----:B012---:R-:W-:Y:S01]  /*2b8c0*/  ENDCOLLECTIVE ;  /* 0x000000000000791b */ /* 0x007fe20003800000 */
.L_x_2046:
[----:B------:R-:W-:Y:S05]  /*2b8d0*/  BSYNC B1 ;  /* 0x0000000000017941 */ /* 0x000fea0003800000 */
.L_x_2045:
        /* <DEDUP_REMOVED lines=8> */
.L_x_2047:
[----:B------:R-:W-:Y:S02]  /*2b960*/  IMAD.MOV.U32 R13, RZ, RZ, R8 ;  /* 0x000000ffff0d7224 */ /* 0x000fe400078e0008 */
[----:B------:R-:W-:-:S07]  /*2b970*/  IMAD.MOV.U32 R4, RZ, RZ, R14 ;  /* 0x000000ffff047224 */ /* 0x000fce00078e000e */
[----:B------:R-:W-:Y:S05]  /*2b980*/  WARPSYNC.COLLECTIVE R15, `(.L_x_2048) ;  /* 0x000000000f087348 */ /* 0x000fea0003c00000 */
[----:B------:R0:W1:Y:S02]  /*2b990*/  SHFL.IDX P6, R14, R13, R12, R11 ;  /* 0x0000000c0d0e7389 */ /* 0x00006400000c000b */
[----:B01----:R-:W-:Y:S01]  /*2b9a0*/  ENDCOLLECTIVE ;  /* 0x000000000000791b */ /* 0x003fe20003800000 */
.L_x_2048:
[----:B------:R-:W-:Y:S02]  /*2b9b0*/  IMAD.MOV.U32 R13, RZ, RZ, R0 ;  /* 0x000000ffff0d7224 */ /* 0x000fe400078e0000 */
[----:B------:R-:W-:-:S07]  /*2b9c0*/  IMAD.MOV.U32 R9, RZ, RZ, R14 ;  /* 0x000000ffff097224 */ /* 0x000fce00078e000e */
[----:B------:R-:W-:Y:S05]  /*2b9d0*/  WARPSYNC.COLLECTIVE R15, `(.L_x_2049) ;  /* 0x000000000f087348 */ /* 0x000fea0003c00000 */
[----:B------:R0:W1:Y:S02]  /*2b9e0*/  SHFL.IDX P6, R14, R13, R12, R11 ;  /* 0x0000000c0d0e7389 */ /* 0x00006400000c000b */
[----:B01----:R-:W-:Y:S01]  /*2b9f0*/  ENDCOLLECTIVE ;  /* 0x000000000000791b */ /* 0x003fe20003800000 */
.L_x_2049:
[----:B------:R-:W-:Y:S05]  /*2ba00*/  BRA `(.L_x_2050) ;  /* 0xfffffdec00447947 */ /* 0x000fea000383ffff */
.L_x_1687:
[----:B------:R-:W-:Y:S01]  /*2ba10*/  BSSY B1, `(.L_x_2051) ;  /* 0x0000008000017945 */ /* 0x000fe20003800000 */
[----:B------:R-:W-:Y:S02]  /*2ba20*/  IMAD.MOV.U32 R13, RZ, RZ, R7 ;  /* 0x000000ffff0d7224 */ /* 0x000fe400078e0007 */
[----:B------:R-:W-:Y:S02]  /*2ba30*/  IMAD.MOV.U32 R12, RZ, RZ, 0x3 ;  /* 0x00000003ff0c7424 */ /* 0x000fe400078e00ff */
[----:B------:R-:W-:Y:S02]  /*2ba40*/  IMAD.MOV.U32 R11, RZ, RZ, 0x181f ;  /* 0x0000181fff0b7424 */ /* 0x000fe400078e00ff */
[----:B------:R-:W-:-:S07]  /*2ba50*/  IMAD.MOV.U32 R15, RZ, RZ, -0x1 ;  /* 0xffffffffff0f7424 */ /* 0x000fce00078e00ff */
[----:B-1--4-:R-:W-:Y:S05]  /*2ba60*/  WARPSYNC.COLLECTIVE R15, `(.L_x_2052) ;  /* 0x000000000f087348 */ /* 0x012fea0003c00000 */
[----:B------:R0:W2:Y:S02]  /*2ba70*/  SHFL.IDX P6, R14, R13, R12, R11 ;  /* 0x0000000c0d0e7389 */ /* 0x0000a400000c000b */
[----:B012-4-:R-:W-:Y:S01]  /*2ba80*/  ENDCOLLECTIVE ;  /* 0x000000000000791b */ /* 0x017fe20003800000 */
.L_x_2052:
[----:B------:R-:W-:Y:S05]  /*2ba90*/  BSYNC B1 ;  /* 0x0000000000017941 */ /* 0x000fea0003800000 */
.L_x_2051:
        /* <DEDUP_REMOVED lines=8> */
.L_x_2053:
[----:B------:R-:W-:Y:S02]  /*2bb20*/  IMAD.MOV.U32 R13, RZ, RZ, R8 ;  /* 0x000000ffff0d7224 */ /* 0x000fe400078e0008 */
[----:B------:R-:W-:-:S07]  /*2bb30*/  IMAD.MOV.U32 R10, RZ, RZ, R14 ;  /* 0x000000ffff0a7224 */ /* 0x000fce00078e000e */
[----:B------:R-:W-:Y:S05]  /*2bb40*/  WARPSYNC.COLLECTIVE R15, `(.L_x_2054) ;  /* 0x000000000f087348 */ /* 0x000fea0003c00000 */
[----:B------:R0:W1:Y:S02]  /*2bb50*/  SHFL.IDX P6, R14, R13, R12, R11 ;  /* 0x0000000c0d0e7389 */ /* 0x00006400000c000b */
[----:B01----:R-:W-:Y:S01]  /*2bb60*/  ENDCOLLECTIVE ;  /* 0x000000000000791b */ /* 0x003fe20003800000 */
.L_x_2054:
[----:B------:R-:W-:Y:S02]  /*2bb70*/  IMAD.MOV.U32 R13, RZ, RZ, R0 ;  /* 0x000000ffff0d7224 */ /* 0x000fe400078e0000 */
[----:B------:R-:W-:-:S07]  /*2bb80*/  IMAD.MOV.U32 R75, RZ, RZ, R14 ;  /* 0x000000ffff4b7224 */ /* 0x000fce00078e000e */
[----:B------:R-:W-:Y:S05]  /*2bb90*/  WARPSYNC.COLLECTIVE R15, `(.L_x_2055) ;  /* 0x000000000f087348 */ /* 0x000fea0003c00000 */
[----:B------:R0:W1:Y:S02]  /*2bba0*/  SHFL.IDX P6, R14, R13, R12, R11 ;  /* 0x0000000c0d0e7389 */ /* 0x00006400000c000b */
[----:B01----:R-:W-:Y:S01]  /*2bbb0*/  ENDCOLLECTIVE ;  /* 0x000000000000791b */ /* 0x003fe20003800000 */
.L_x_2055:
[----:B------:R-:W-:Y:S01]  /*2bbc0*/  IMAD.MOV.U32 R0, RZ, RZ, R14 ;  /* 0x000000ffff007224 */ /* 0x000fe200078e000e */
[----:B------:R-:W-:Y:S06]  /*2bbd0*/  BRA `(.L_x_2056) ;  /* 0xfffffdf000487947 */ /* 0x000fec000383ffff */
.L_x_1691:
[----:B0-----:R0:W1:Y:S02]  /*2bbe0*/  SYNCS.PHASECHK.TRANS64.TRYWAIT P0, [R18+URZ+0x30800], R127 ;  /* 0x0308007f120075a7 */ /* 0x001064000800017f */
[----:B-1----:R-:W-:Y:S05]  /*2bbf0*/  @!P0 NANOSLEEP.SYNCS 0x989680 ;  /* 0x009896800000895d */ /* 0x002fea0003900000 */
[----:B------:R-:W1:Y:S02]  /*2bc00*/  @!P0 SYNCS.PHASECHK.TRANS64 P0, [R18+URZ+0x30800], R127 ;  /* 0x0308007f120085a7 */ /* 0x000e64000800007f */
[----:B-1----:R-:W-:Y:S05]  /*2bc10*/  @!P0 BRA `(.L_x_1691) ;  /* 0xfffffffc00f08947 */ /* 0x002fea000383ffff */
[----:B------:R-:W-:Y:S05]  /*2bc20*/  BRA `(.L_x_2057) ;  /* 0xfffffdf400b47947 */ /* 0x000fea000383ffff */
.L_x_1723:
        /* <DEDUP_REMOVED lines=8> */
.L_x_2059:
[----:B------:R-:W-:Y:S05]  /*2bcb0*/  BSYNC B1 ;  /* 0x0000000000017941 */ /* 0x000fea0003800000 */
.L_x_2058:
        /* <DEDUP_REMOVED lines=8> */
.L_x_2060:
[----:B------:R-:W-:Y:S02]  /*2bd40*/  IMAD.MOV.U32 R13, RZ, RZ, R8 ;  /* 0x000000ffff0d7224 */ /* 0x000fe400078e0008 */
[----:B------:R-:W-:-:S07]  /*2bd50*/  IMAD.MOV.U32 R5, RZ, RZ, R14 ;  /* 0x000000ffff057224 */ /* 0x000fce00078e000e */
[----:B------:R-:W-:Y:S05]  /*2bd60*/  WARPSYNC.COLLECTIVE R15, `(.L_x_2061) ;  /* 0x000000000f087348 */ /* 0x000fea0003c00000 */
[----:B------:R0:W1:Y:S02]  /*2bd70*/  SHFL.IDX P6, R14, R13, R12, R11 ;  /* 0x0000000c0d0e7389 */ /* 0x00006400000c000b */
[----:B01----:R-:W-:Y:S01]  /*2bd80*/  ENDCOLLECTIVE ;  /* 0x000000000000791b */ /* 0x003fe20003800000 */
.L_x_2061:
[----:B------:R-:W-:Y:S02]  /*2bd90*/  IMAD.MOV.U32 R13, RZ, RZ, R0 ;  /* 0x000000ffff0d7224 */ /* 0x000fe400078e0000 */
[----:B------:R-:W-:-:S07]  /*2bda0*/  IMAD.MOV.U32 R9, RZ, RZ, R14 ;  /* 0x000000ffff097224 */ /* 0x000fce00078e000e */
[----:B------:R-:W-:Y:S05]  /*2bdb0*/  WARPSYNC.COLLECTIVE R15, `(.L_x_2062) ;  /* 0x000000000f087348 */ /* 0x000fea0003c00000 */
[----:B------:R0:W1:Y:S02]  /*2bdc0*/  SHFL.IDX P6, R14, R13, R12, R11 ;  /* 0x0000000c0d0e7389 */ /* 0x00006400000c000b */
[----:B01----:R-:W-:Y:S01]  /*2bdd0*/  ENDCOLLECTIVE ;  /* 0x000000000000791b */ /* 0x003fe20003800000 */
.L_x_2062:
[----:B------:R-:W-:Y:S05]  /*2bde0*/  BRA `(.L_x_2063) ;  /* 0xfffffe2800887947 */ /* 0x000fea000383ffff */
.L_x_1726:
        /* <DEDUP_REMOVED lines=8> */
.L_x_2065:
[----:B------:R-:W-:Y:S05]  /*2be70*/  BSYNC B1 ;  /* 0x0000000000017941 */ /* 0x000fea0003800000 */
.L_x_2064:
        /* <DEDUP_REMOVED lines=8> */
.L_x_2066:
[----:B------:R-:W-:Y:S02]  /*2bf00*/  IMAD.MOV.U32 R13, RZ, RZ, R8 ;  /* 0x000000ffff0d7224 */ /* 0x000fe400078e0008 */
[----:B------:R-:W-:-:S07]  /*2bf10*/  IMAD.MOV.U32 R5, RZ, RZ, R14 ;  /* 0x000000ffff057224 */ /* 0x000fce00078e000e */
[----:B------:R-:W-:Y:S05]  /*2bf20*/  WARPSYNC.COLLECTIVE R15, `(.L_x_2067) ;  /* 0x000000000f087348 */ /* 0x000fea0003c00000 */
[----:B------:R0:W1:Y:S02]  /*2bf30*/  SHFL.IDX P6, R14, R13, R12, R11 ;  /* 0x0000000c0d0e7389 */ /* 0x00006400000c000b */
[----:B01----:R-:W-:Y:S01]  /*2bf40*/  ENDCOLLECTIVE ;  /* 0x000000000000791b */ /* 0x003fe20003800000 */
.L_x_2067:
[----:B------:R-:W-:Y:S02]  /*2bf50*/  IMAD.MOV.U32 R13, RZ, RZ, R0 ;  /* 0x000000ffff0d7224 */ /* 0x000fe400078e0000 */
[----:B------:R-:W-:-:S07]  /*2bf60*/  IMAD.MOV.U32 R9, RZ, RZ, R14 ;  /* 0x000000ffff097224 */ /* 0x000fce00078e000e */
[----:B------:R-:W-:Y:S05]  /*2bf70*/  WARPSYNC.COLLECTIVE R15, `(.L_x_2068) ;  /* 0x000000000f087348 */ /* 0x000fea0003c00000 */
[----:B------:R0:W1:Y:S02]  /*2bf80*/  SHFL.IDX P6, R14, R13, R12, R11 ;  /* 0x0000000c0d0e7389 */ /* 0x00006400000c000b */
[----:B01----:R-:W-:Y:S01]  /*2bf90*/  ENDCOLLECTIVE ;  /* 0x000000000000791b */ /* 0x003fe20003800000 */
.L_x_2068:
[----:B------:R-:W-:Y:S05]  /*2bfa0*/  BRA `(.L_x_2069) ;  /* 0xfffffe2c00547947 */ /* 0x000fea000383ffff */
.L_x_1729:
        /* <DEDUP_REMOVED lines=8> */
.L_x_2071:
[----:B------:R-:W-:Y:S05]  /*2c030*/  BSYNC B1 ;  /* 0x0000000000017941 */ /* 0x000fea0003800000 */
.L_x_2070:
        /* <DEDUP_REMOVED lines=8> */
.L_x_2072:
[----:B------:R-:W-:Y:S02]  /*2c0c0*/  IMAD.MOV.U32 R13, RZ, RZ, R8 ;  /* 0x000000ffff0d7224 */ /* 0x000fe400078e0008 */
[----:B------:R-:W-:-:S07]  /*2c0d0*/  IMAD.MOV.U32 R5, RZ, RZ, R14 ;  /* 0x000000ffff057224 */ /* 0x000fce00078e000e */
[----:B------:R-:W-:Y:S05]  /*2c0e0*/  WARPSYNC.COLLECTIVE R15, `(.L_x_2073) ;  /* 0x000000000f087348 */ /* 0x000fea0003c00000 */
[----:B------:R0:W1:Y:S02]  /*2c0f0*/  SHFL.IDX P6, R14, R13, R12, R11 ;  /* 0x0000000c0d0e7389 */ /* 0x00006400000c000b */
[----:B01----:R-:W-:Y:S01]  /*2c100*/  ENDCOLLECTIVE ;  /* 0x000000000000791b */ /* 0x003fe20003800000 */
.L_x_2073:
[----:B------:R-:W-:Y:S02]  /*2c110*/  IMAD.MOV.U32 R13, RZ, RZ, R0 ;  /* 0x000000ffff0d7224 */ /* 0x000fe400078e0000 */
[----:B------:R-:W-:-:S07]  /*2c120*/  IMAD.MOV.U32 R9, RZ, RZ, R14 ;  /* 0x000000ffff097224 */ /* 0x000fce00078e000e */
[----:B------:R-:W-:Y:S05]  /*2c130*/  WARPSYNC.COLLECTIVE R15, `(.L_x_2074) ;  /* 0x000000000f087348 */ /* 0x000fea0003c00000 */
[----:B------:R0:W1:Y:S02]  /*2c140*/  SHFL.IDX P6, R14, R13, R12, R11 ;  /* 0x0000000c0d0e7389 */ /* 0x00006400000c000b */
[----:B01----:R-:W-:Y:S01]  /*2c150*/  ENDCOLLECTIVE ;  /* 0x000000000000791b */ /* 0x003fe20003800000 */
.L_x_2074:
[----:B------:R-:W-:Y:S05]  /*2c160*/  BRA `(.L_x_2075) ;  /* 0xfffffe3000187947 */ /* 0x000fea000383ffff */
.L_x_1732:
        /* <DEDUP_REMOVED lines=8> */
.L_x_2077:
[----:B------:R-:W-:Y:S05]  /*2c1f0*/  BSYNC B1 ;  /* 0x0000000000017941 */ /* 0x000fea0003800000 */
.L_x_2076:
        /* <DEDUP_REMOVED lines=8> */
.L_x_2078:
[----:B------:R-:W-:Y:S02]  /*2c280*/  IMAD.MOV.U32 R13, RZ, RZ, R8 ;  /* 0x000000ffff0d7224 */ /* 0x000fe400078e0008 */
[----:B------:R-:W-:-:S07]  /*2c290*/  IMAD.MOV.U32 R76, RZ, RZ, R14 ;  /* 0x000000ffff4c7224 */ /* 0x000fce00078e000e */
[----:B------:R-:W-:Y:S05]  /*2c2a0*/  WARPSYNC.COLLECTIVE R15, `(.L_x_2079) ;  /* 0x000000000f087348 */ /* 0x000fea0003c00000 */
[----:B------:R0:W1:Y:S02]  /*2c2b0*/  SHFL.IDX P6, R14, R13, R12, R11 ;  /* 0x0000000c0d0e7389 */ /* 0x00006400000c000b */
[----:B01----:R-:W-:Y:S01]  /*2c2c0*/  ENDCOLLECTIVE ;  /* 0x000000000000791b */ /* 0x003fe20003800000 */
.L_x_2079:
[----:B------:R-:W-:Y:S02]  /*2c2d0*/  IMAD.MOV.U32 R13, RZ, RZ, R0 ;  /* 0x000000ffff0d7224 */ /* 0x000fe400078e0000 */
[----:B------:R-:W-:-:S07]  /*2c2e0*/  IMAD.MOV.U32 R77, RZ, RZ, R14 ;  /* 0x000000ffff4d7224 */ /* 0x000fce00078e000e */
[----:B------:R-:W-:Y:S05]  /*2c2f0*/  WARPSYNC.COLLECTIVE R15, `(.L_x_2080) ;  /* 0x000000000f087348 */ /* 0x000fea0003c00000 */
[----:B------:R0:W1:Y:S02]  /*2c300*/  SHFL.IDX P6, R14, R13, R12, R11 ;  /* 0x0000000c0d0e7389 */ /* 0x00006400000c000b */
[----:B01----:R-:W-:Y:S01]  /*2c310*/  ENDCOLLECTIVE ;  /* 0x000000000000791b */ /* 0x003fe20003800000 */
.L_x_2080:
[----:B------:R-:W-:Y:S01]  /*2c320*/  IMAD.MOV.U32 R0, RZ, RZ, R14 ;  /* 0x000000ffff007224 */ /* 0x000fe200078e000e */
[----:B------:R-:W-:Y:S06]  /*2c330*/  BRA `(.L_x_2081) ;  /* 0xfffffe3000e07947 */ /* 0x000fec000383ffff */
.L_x_1736:
[----:B0-----:R0:W1:Y:S02]  /*2c340*/  SYNCS.PHASECHK.TRANS64.TRYWAIT P0, [R18+URZ+0x30800], R91 ;  /* 0x0308005b120075a7 */ /* 0x001064000800017f */
[----:B-1----:R-:W-:Y:S05]  /*2c350*/  @!P0 NANOSLEEP.SYNCS 0x989680 ;  /* 0x009896800000895d */ /* 0x002fea0003900000 */
[----:B------:R-:W1:Y:S02]  /*2c360*/  @!P0 SYNCS.PHASECHK.TRANS64 P0, [R18+URZ+0x30800], R91 ;  /* 0x0308005b120085a7 */ /* 0x000e64000800007f */
[----:B-1----:R-:W-:Y:S05]  /*2c370*/  @!P0 BRA `(.L_x_1736) ;  /* 0xfffffffc00f08947 */ /* 0x002fea000383ffff */
[----:B------:R-:W-:Y:S05]  /*2c380*/  BRA `(.L_x_2082) ;  /* 0xfffffe38001c7947 */ /* 0x000fea000383ffff */
.L_x_1754:
[----:B-1----:R1:W0:Y:S02]  /*2c390*/  SYNCS.PHASECHK.TRANS64.TRYWAIT P1, [R58+URZ+0x30830], R3 ;  /* 0x030830033a0075a7 */ /* 0x002224000802017f */
[----:B0-----:R-:W-:Y:S05]  /*2c3a0*/  @!P1 NANOSLEEP.SYNCS 0x989680 ;  /* 0x009896800000995d */ /* 0x001fea0003900000 */
[----:B------:R-:W0:Y:S02]  /*2c3b0*/  @!P1 SYNCS.PHASECHK.TRANS64 P1, [R58+URZ+0x30830], R3 ;  /* 0x030830033a0095a7 */ /* 0x000e24000802007f */
[----:B0-----:R-:W-:Y:S05]  /*2c3c0*/  @!P1 BRA `(.L_x_1754) ;  /* 0xfffffffc00f09947 */ /* 0x001fea000383ffff */
[----:B------:R-:W-:Y:S05]  /*2c3d0*/  BRA `(.L_x_1753) ;  /* 0xfffffe7000687947 */ /* 0x000fea000383ffff */
.L_x_1775:
[----:B-1----:R1:W2:Y:S02]  /*2c3e0*/  SYNCS.PHASECHK.TRANS64.TRYWAIT P1, [R2+URZ+0x30830], R152 ;  /* 0x03083098020075a7 */ /* 0x0022a4000802017f */
[----:B--2---:R-:W-:Y:S05]  /*2c3f0*/  @!P1 NANOSLEEP.SYNCS 0x989680 ;  /* 0x009896800000995d */ /* 0x004fea0003900000 */
[----:B------:R-:W2:Y:S02]  /*2c400*/  @!P1 SYNCS.PHASECHK.TRANS64 P1, [R2+URZ+0x30830], R152 ;  /* 0x03083098020095a7 */ /* 0x000ea4000802007f */
[----:B--2---:R-:W-:Y:S05]  /*2c410*/  @!P1 BRA `(.L_x_1775) ;  /* 0xfffffffc00f09947 */ /* 0x004fea000383ffff */
[----:B------:R-:W-:Y:S05]  /*2c420*/  BRA `(.L_x_1774) ;  /* 0xfffffea000047947 */ /* 0x000fea000383ffff */
.L_x_1780:
[----:B-1----:R1:W2:Y:S02]  /*2c430*/  SYNCS.PHASECHK.TRANS64.TRYWAIT P1, [R203+URZ+0x30850], R0 ;  /* 0x03085000cb0075a7 */ /* 0x0022a4000802017f */
[----:B--2---:R-:W-:Y:S05]  /*2c440*/  @!P1 NANOSLEEP.SYNCS 0x989680 ;  /* 0x009896800000995d */ /* 0x004fea0003900000 */
[----:B------:R-:W2:Y:S02]  /*2c450*/  @!P1 SYNCS.PHASECHK.TRANS64 P1, [R203+URZ+0x30850], R0 ;  /* 0x03085000cb0095a7 */ /* 0x000ea4000802007f */
[----:B--2---:R-:W-:Y:S05]  /*2c460*/  @!P1 BRA `(.L_x_1780) ;  /* 0xfffffffc00f09947 */ /* 0x004fea000383ffff */
[----:B------:R-:W-:Y:S05]  /*2c470*/  BRA `(.L_x_1779) ;  /* 0xfffffeb0007c7947 */ /* 0x000fea000383ffff */
.L_x_1803:
[----:B-1----:R1:W2:Y:S02]  /*2c480*/  SYNCS.PHASECHK.TRANS64.TRYWAIT P1, [R222+URZ+0x30830], R2 ;  /* 0x03083002de0075a7 */ /* 0x0022a4000802017f */
[----:B--2---:R-:W-:Y:S05]  /*2c490*/  @!P1 NANOSLEEP.SYNCS 0x989680 ;  /* 0x009896800000995d */ /* 0x004fea0003900000 */
[----:B------:R-:W2:Y:S02]  /*2c4a0*/  @!P1 SYNCS.PHASECHK.TRANS64 P1, [R222+URZ+0x30830], R2 ;  /* 0x03083002de0095a7 */ /* 0x000ea4000802007f */
[----:B--2---:R-:W-:Y:S05]  /*2c4b0*/  @!P1 BRA `(.L_x_1803) ;  /* 0xfffffffc00f09947 */ /* 0x004fea000383ffff */
[----:B------:R-:W-:Y:S05]  /*2c4c0*/  BRA `(.L_x_1802) ;  /* 0xfffffed400307947 */ /* 0x000fea000383ffff */
.L_x_1808:
[----:B-1----:R1:W2:Y:S02]  /*2c4d0*/  SYNCS.PHASECHK.TRANS64.TRYWAIT P1, [R13+URZ+0x30850], R0 ;  /* 0x030850000d0075a7 */ /* 0x0022a4000802017f */
[----:B--2---:R-:W-:Y:S05]  /*2c4e0*/  @!P1 NANOSLEEP.SYNCS 0x989680 ;  /* 0x009896800000995d */ /* 0x004fea0003900000 */
[----:B------:R-:W2:Y:S02]  /*2c4f0*/  @!P1 SYNCS.PHASECHK.TRANS64 P1, [R13+URZ+0x30850], R0 ;  /* 0x030850000d0095a7 */ /* 0x000ea4000802007f */
[----:B--2---:R-:W-:Y:S05]  /*2c500*/  @!P1 BRA `(.L_x_1808) ;  /* 0xfffffffc00f09947 */ /* 0x004fea000383ffff */
[----:B------:R-:W-:Y:S05]  /*2c510*/  BRA `(.L_x_1807) ;  /* 0xfffffee400ac7947 */ /* 0x000fea000383ffff */
.L_x_1818:
[----:B--2---:R2:W3:Y:S02]  /*2c520*/  SYNCS.PHASECHK.TRANS64.TRYWAIT P1, [R4+URZ+0x30830], R2 ;  /* 0x03083002040075a7 */ /* 0x0044e4000802017f */
[----:B---3--:R-:W-:Y:S05]  /*2c530*/  @!P1 NANOSLEEP.SYNCS 0x989680 ;  /* 0x009896800000995d */ /* 0x008fea0003900000 */
[----:B------:R-:W3:Y:S02]  /*2c540*/  @!P1 SYNCS.PHASECHK.TRANS64 P1, [R4+URZ+0x30830], R2 ;  /* 0x03083002040095a7 */ /* 0x000ee4000802007f */
[----:B---3--:R-:W-:Y:S05]  /*2c550*/  @!P1 BRA `(.L_x_1818) ;  /* 0xfffffffc00f09947 */ /* 0x008fea000383ffff */
[----:B------:R-:W-:Y:S05]  /*2c560*/  BRA `(.L_x_1817) ;  /* 0xfffffef800887947 */ /* 0x000fea000383ffff */
.L_x_1823:
[----:B-1----:R1:W2:Y:S02]  /*2c570*/  SYNCS.PHASECHK.TRANS64.TRYWAIT P1, [R222+URZ+0x30850], R0 ;  /* 0x03085000de0075a7 */ /* 0x0022a4000802017f */
[----:B--2---:R-:W-:Y:S05]  /*2c580*/  @!P1 NANOSLEEP.SYNCS 0x989680 ;  /* 0x009896800000995d */ /* 0x004fea0003900000 */
[----:B------:R-:W2:Y:S02]  /*2c590*/  @!P1 SYNCS.PHASECHK.TRANS64 P1, [R222+URZ+0x30850], R0 ;  /* 0x03085000de0095a7 */ /* 0x000ea4000802007f */
[----:B--2---:R-:W-:Y:S05]  /*2c5a0*/  @!P1 BRA `(.L_x_1823) ;  /* 0xfffffffc00f09947 */ /* 0x004fea000383ffff */
[----:B------:R-:W-:Y:S05]  /*2c5b0*/  BRA `(.L_x_1822) ;  /* 0xffffff0c00087947 */ /* 0x000fea000383ffff */
.L_x_1839:
[----:B--2---:R2:W3:Y:S02]  /*2c5c0*/  SYNCS.PHASECHK.TRANS64.TRYWAIT P1, [R12+URZ+0x30850], R5 ;  /* 0x030850050c0075a7 */ /* 0x0044e4000802017f */
[----:B---3--:R-:W-:Y:S05]  /*2c5d0*/  @!P1 NANOSLEEP.SYNCS 0x989680 ;  /* 0x009896800000995d */ /* 0x008fea0003900000 */
[----:B------:R-:W3:Y:S02]  /*2c5e0*/  @!P1 SYNCS.PHASECHK.TRANS64 P1, [R12+URZ+0x30850], R5 ;  /* 0x030850050c0095a7 */ /* 0x000ee4000802007f */
[----:B---3--:R-:W-:Y:S05]  /*2c5f0*/  @!P1 BRA `(.L_x_1839) ;  /* 0xfffffffc00f09947 */ /* 0x008fea000383ffff */
[----:B------:R-:W-:Y:S05]  /*2c600*/  BRA `(.L_x_1838) ;  /* 0xffffff3000c87947 */ /* 0x000fea000383ffff */
.L_x_1884:
[----:B------:R-:W0:Y:S01]  /*2c610*/  S2R R12, SR_TID.X ;  /* 0x00000000000c7919 */ /* 0x000e220000002100 */
[----:B------:R-:W-:Y:S01]  /*2c620*/  BSSY B1, `(.L_x_2083) ;  /* 0x000000a000017945 */ /* 0x000fe20003800000 */
[----:B------:R-:W-:Y:S02]  /*2c630*/  IMAD.MOV.U32 R11, RZ, RZ, 0x1f ;  /* 0x0000001fff0b7424 */ /* 0x000fe400078e00ff */
[----:B------:R-:W-:Y:S01]  /*2c640*/  IMAD.MOV.U32 R15, RZ, RZ, -0x1 ;  /* 0xffffffffff0f7424 */ /* 0x000fe200078e00ff */
[----:B0-----:R-:W-:-:S04]  /*2c650*/  SHF.R.U32.HI R12, RZ, 0x5, R12 ;  /* 0x00000005ff0c7819 */ /* 0x001fc8000001160c */
[----:B------:R-:W-:-:S05]  /*2c660*/  LOP3.LUT R12, R12, 0x3, RZ, 0xc0, !PT ;  /* 0x000000030c0c7812 */ /* 0x000fca00078ec0ff */
[----:B------:R-:W-:Y:S02]  /*2c670*/  IMAD.MOV.U32 R13, RZ, RZ, R12 ;  /* 0x000000ffff0d7224 */ /* 0x000fe400078e000c */
[----:B------:R-:W-:-:S07]  /*2c680*/  IMAD.MOV.U32 R12, RZ, RZ, RZ ;  /* 0x000000ffff0c7224 */ /* 0x000fce00078e00ff */
[----:B-1----:R-:W-:Y:S05]  /*2c690*/  WARPSYNC.COLLECTIVE R15, `(.L_x_2084) ;  /* 0x000000000f087348 */ /* 0x002fea0003c00000 */
[----:B------:R0:W2:Y:S02]  /*2c6a0*/  SHFL.IDX P6, R14, R13, R12, R11 ;  /* 0x0000000c0d0e7389 */ /* 0x0000a400000c000b */
[----:B012---:R-:W-:Y:S01]  /*2c6b0*/  ENDCOLLECTIVE ;  /* 0x000000000000791b */ /* 0x007fe20003800000 */
.L_x_2084:
[----:B------:R-:W-:Y:S05]  /*2c6c0*/  BSYNC B1 ;  /* 0x0000000000017941 */ /* 0x000fea0003800000 */
.L_x_2083:
[----:B------:R-:W-:Y:S05]  /*2c6d0*/  BRA `(.L_x_2085) ;  /* 0xffffff8000d47947 */ /* 0x000fea000383ffff */
.L_x_1886:
[----:B------:R-:W-:Y:S01]  /*2c6e0*/  BSSY B1, `(.L_x_2086) ;  /* 0x0000006000017945 */ /* 0x000fe20003800000 */
[----:B------:R-:W-:-:S07]  /*2c6f0*/  IMAD.MOV.U32 R15, RZ, RZ, -0x1 ;  /* 0xffffffffff0f7424 */ /* 0x000fce00078e00ff */
[----:B01----:R-:W-:Y:S05]  /*2c700*/  WARPSYNC.COLLECTIVE R15, `(.L_x_2087) ;  /* 0x000000000f0c7348 */ /* 0x003fea0003c00000 */
[----:B------:R-:W-:Y:S02]  /*2c710*/  ELECT P6, UR62, PT ;  /* 0x00000000003e782f */ /* 0x000fe400038c0000 */
[----:B------:R-:W-:Y:S01]  /*2c720*/  MOV R14, UR62 ;  /* 0x0000003e000e7c02 */ /* 0x000fe20008000f00 */
[----:B01----:R-:W-:Y:S10]  /*2c730*/  ENDCOLLECTIVE ;  /* 0x000000000000791b */ /* 0x003ff40003800000 */
.L_x_2087:
[----:B------:R-:W-:Y:S05]  /*2c740*/  BSYNC B1 ;  /* 0x0000000000017941 */ /* 0x000fea0003800000 */
.L_x_2086:
[----:B------:R-:W-:Y:S05]  /*2c750*/  BRA `(.L_x_1885) ;  /* 0xffffff8000cc7947 */ /* 0x000fea000383ffff */
.L_x_1888:
[----:B0-----:R0:W2:Y:S02]  /*2c760*/  SYNCS.PHASECHK.TRANS64.TRYWAIT P0, [R23+URZ+0x30820], R6 ;  /* 0x03082006170075a7 */ /* 0x0010a4000800017f */
[----:B--2---:R-:W-:Y:S05]  /*2c770*/  @!P0 NANOSLEEP.SYNCS 0x989680 ;  /* 0x009896800000895d */ /* 0x004fea0003900000 */
[----:B------:R-:W2:Y:S02]  /*2c780*/  @!P0 SYNCS.PHASECHK.TRANS64 P0, [R23+URZ+0x30820], R6 ;  /* 0x03082006170085a7 */ /* 0x000ea4000800007f */
[----:B--2---:R-:W-:Y:S05]  /*2c790*/  @!P0 BRA `(.L_x_1888) ;  /* 0xfffffffc00f08947 */ /* 0x004fea000383ffff */
[----:B------:R-:W-:Y:S05]  /*2c7a0*/  BRA `(.L_x_2088) ;  /* 0xffffff8000dc7947 */ /* 0x000fea000383ffff */
.L_x_1892:
[----:B--2---:R2:W3:Y:S02]  /*2c7b0*/  SYNCS.PHASECHK.TRANS64.TRYWAIT P0, [R13+URZ+0x308a0], R12 ;  /* 0x0308a00c0d0075a7 */ /* 0x0044e4000800017f */
[----:B---3--:R-:W-:Y:S05]  /*2c7c0*/  @!P0 NANOSLEEP.SYNCS 0x989680 ;  /* 0x009896800000895d */ /* 0x008fea0003900000 */
[----:B------:R-:W3:Y:S02]  /*2c7d0*/  @!P0 SYNCS.PHASECHK.TRANS64 P0, [R13+URZ+0x308a0], R12 ;  /* 0x0308a00c0d0085a7 */ /* 0x000ee4000800007f */
[----:B---3--:R-:W-:Y:S05]  /*2c7e0*/  @!P0 BRA `(.L_x_1892) ;  /* 0xfffffffc00f08947 */ /* 0x008fea000383ffff */
[----:B------:R-:W-:Y:S05]  /*2c7f0*/  BRA `(.L_x_2089) ;  /* 0xffffff8000f47947 */ /* 0x000fea000383ffff */
.L_x_1900:
[----:B0-----:R0:W3:Y:S02]  /*2c800*/  SYNCS.PHASECHK.TRANS64.TRYWAIT P0, [R13+URZ+0x308c0], R12 ;  /* 0x0308c00c0d0075a7 */ /* 0x0010e4000800017f */
[----:B---3--:R-:W-:Y:S05]  /*2c810*/  @!P0 NANOSLEEP.SYNCS 0x989680 ;  /* 0x009896800000895d */ /* 0x008fea0003900000 */
[----:B------:R-:W3:Y:S02]  /*2c820*/  @!P0 SYNCS.PHASECHK.TRANS64 P0, [R13+URZ+0x308c0], R12 ;  /* 0x0308c00c0d0085a7 */ /* 0x000ee4000800007f */
[----:B---3--:R-:W-:Y:S05]  /*2c830*/  @!P0 BRA `(.L_x_1900) ;  /* 0xfffffffc00f08947 */ /* 0x008fea000383ffff */
[----:B------:R-:W-:Y:S05]  /*2c840*/  BRA `(.L_x_2090) ;  /* 0xffffff8800347947 */ /* 0x000fea000383ffff */
.L_x_1910:
[----:B0-----:R0:W2:Y:S02]  /*2c850*/  SYNCS.PHASECHK.TRANS64.TRYWAIT P1, [R6+URZ+0x308a0], R3 ;  /* 0x0308a003060075a7 */ /* 0x0010a4000802017f */
[----:B--2---:R-:W-:Y:S05]  /*2c860*/  @!P1 NANOSLEEP.SYNCS 0x989680 ;  /* 0x009896800000995d */ /* 0x004fea0003900000 */
[----:B------:R-:W2:Y:S02]  /*2c870*/  @!P1 SYNCS.PHASECHK.TRANS64 P1, [R6+URZ+0x308a0], R3 ;  /* 0x0308a003060095a7 */ /* 0x000ea4000802007f */
[----:B--2---:R-:W-:Y:S05]  /*2c880*/  @!P1 BRA `(.L_x_1910) ;  /* 0xfffffffc00f09947 */ /* 0x004fea000383ffff */
[----:B------:R-:W-:Y:S05]  /*2c890*/  BRA `(.L_x_2091) ;  /* 0xffffff8c00a87947 */ /* 0x000fea000383ffff */
.L_x_1918:
[----:B--2---:R2:W3:Y:S02]  /*2c8a0*/  SYNCS.PHASECHK.TRANS64.TRYWAIT P1, [R6+URZ+0x308c0], R3 ;  /* 0x0308c003060075a7 */ /* 0x0044e4000802017f */
[----:B---3--:R-:W-:Y:S05]  /*2c8b0*/  @!P1 NANOSLEEP.SYNCS 0x989680 ;  /* 0x009896800000995d */ /* 0x008fea0003900000 */
[----:B------:R-:W3:Y:S02]  /*2c8c0*/  @!P1 SYNCS.PHASECHK.TRANS64 P1, [R6+URZ+0x308c0], R3 ;  /* 0x0308c003060095a7 */ /* 0x000ee4000802007f */
[----:B---3--:R-:W-:Y:S05]  /*2c8d0*/  @!P1 BRA `(.L_x_1918) ;  /* 0xfffffffc00f09947 */ /* 0x008fea000383ffff */
[----:B------:R-:W-:Y:S05]  /*2c8e0*/  BRA `(.L_x_2092) ;  /* 0xffffff9000e07947 */ /* 0x000fea000383ffff */
.L_x_1942:
        /* <DEDUP_REMOVED lines=11> */
.L_x_2094:
[----:B------:R-:W-:Y:S05]  /*2c9a0*/  BSYNC B0 ;  /* 0x0000000000007941 */ /* 0x000fea0003800000 */
.L_x_2093:
[----:B------:R-:W-:Y:S05]  /*2c9b0*/  BRA `(.L_x_2095) ;  /* 0xffffffa400587947 */ /* 0x000fea000383ffff */
.L_x_1945:
[----:B0-----:R0:W1:Y:S02]  /*2c9c0*/  SYNCS.PHASECHK.TRANS64.TRYWAIT P0, [R4+URZ+0x30840], R5 ;  /* 0x03084005040075a7 */ /* 0x001064000800017f */
[----:B-1----:R-:W-:Y:S05]  /*2c9d0*/  @!P0 NANOSLEEP.SYNCS 0x989680 ;  /* 0x009896800000895d */ /* 0x002fea0003900000 */
[----:B------:R-:W1:Y:S02]  /*2c9e0*/  @!P0 SYNCS.PHASECHK.TRANS64 P0, [R4+URZ+0x30840], R5 ;  /* 0x03084005040085a7 */ /* 0x000e64000800007f */
[----:B-1----:R-:W-:Y:S05]  /*2c9f0*/  @!P0 BRA `(.L_x_1945) ;  /* 0xfffffffc00f08947 */ /* 0x002fea000383ffff */
[----:B------:R-:W-:Y:S05]  /*2ca00*/  BRA `(.L_x_2096) ;  /* 0xffffffa400b87947 */ /* 0x000fea000383ffff */
.L_x_1946:
        /* <DEDUP_REMOVED lines=8> */
.L_x_2098:
[----:B------:R-:W-:Y:S05]  /*2ca90*/  BSYNC B0 ;  /* 0x0000000000007941 */ /* 0x000fea0003800000 */
.L_x_2097:
[----:B------:R-:W-:Y:S02]  /*2caa0*/  IMAD.MOV.U32 R13, RZ, RZ, R0 ;  /* 0x000000ffff0d7224 */ /* 0x000fe400078e0000 */
[----:B------:R-:W-:Y:S02]  /*2cab0*/  IMAD.MOV.U32 R12, RZ, RZ, RZ ;  /* 0x000000ffff0c7224 */ /* 0x000fe400078e00ff */
[----:B------:R-:W-:Y:S02]  /*2cac0*/  IMAD.MOV.U32 R11, RZ, RZ, 0x181f ;  /* 0x0000181fff0b7424 */ /* 0x000fe400078e00ff */
[----:B------:R-:W-:Y:S02]  /*2cad0*/  IMAD.MOV.U32 R15, RZ, RZ, -0x1 ;  /* 0xffffffffff0f7424 */ /* 0x000fe400078e00ff */
[----:B------:R-:W-:Y:S02]  /*2cae0*/  IMAD.MOV.U32 R2, RZ, RZ, R14 ;  /* 0x000000ffff027224 */ /* 0x000fe400078e000e */
[----:B------:R-:W-:-:S07]  /*2caf0*/  @P0 IMAD R9, R7, 0x2, R23 ;  /* 0x0000000207090824 */ /* 0x000fce00078e0217 */
[----:B------:R-:W-:Y:S05]  /*2cb00*/  WARPSYNC.COLLECTIVE R15, `(.L_x_2099) ;  /* 0x000000000f087348 */ /* 0x000fea0003c00000 */
[----:B------:R0:W1:Y:S02]  /*2cb10*/  SHFL.IDX P6, R14, R13, R12, R11 ;  /* 0x0000000c0d0e7389 */ /* 0x00006400000c000b */
[----:B01----:R-:W-:Y:S01]  /*2cb20*/  ENDCOLLECTIVE ;  /* 0x000000000000791b */ /* 0x003fe20003800000 */
.L_x_2099:
[----:B------:R-:W-:Y:S02]  /*2cb30*/  IMAD.MOV.U32 R13, RZ, RZ, R6 ;  /* 0x000000ffff0d7224 */ /* 0x000fe400078e0006 */
[----:B------:R-:W-:Y:S02]  /*2cb40*/  IMAD.MOV.U32 R12, RZ, RZ, 0x1 ;  /* 0x00000001ff0c7424 */ /* 0x000fe400078e00ff */
[----:B------:R-:W-:-:S07]  /*2cb50*/  IMAD.MOV.U32 R3, RZ, RZ, R14 ;  /* 0x000000ffff037224 */ /* 0x000fce00078e000e */
[----:B------:R-:W-:Y:S05]  /*2cb60*/  WARPSYNC.COLLECTIVE R15, `(.L_x_2100) ;  /* 0x000000000f087348 */ /* 0x000fea0003c00000 */
[----:B------:R0:W1:Y:S02]  /*2cb70*/  SHFL.IDX P6, R14, R13, R12, R11 ;  /* 0x0000000c0d0e7389 */ /* 0x00006400000c000b */
[----:B01----:R-:W-:Y:S01]  /*2cb80*/  ENDCOLLECTIVE ;  /* 0x000000000000791b */ /* 0x003fe20003800000 */
.L_x_2100:
        /* <DEDUP_REMOVED lines=10> */
.L_x_2101:
        /* <DEDUP_REMOVED lines=14> */
.L_x_2102:
        /* <DEDUP_REMOVED lines=16> */
.L_x_2103:
[----:B------:R-:W-:Y:S02]  /*2ce10*/  @P0 IMAD R9, R7, 0x2, R23 ;  /* 0x0000000207090824 */ /* 0x000fe400078e0217 */
[----:B------:R-:W-:Y:S02]  /*2ce20*/  IMAD.MOV.U32 R13, RZ, RZ, R6 ;  /* 0x000000ffff0d7224 */ /* 0x000fe400078e0006 */
[----:B------:R-:W-:Y:S02]  /*2ce30*/  IMAD.MOV.U32 R12, RZ, RZ, 0x3 ;  /* 0x00000003ff0c7424 */ /* 0x000fe400078e00ff */
[----:B------:R-:W-:-:S07]  /*2ce40*/  IMAD.MOV.U32 R2, RZ, RZ, R14 ;  /* 0x000000ffff027224 */ /* 0x000fce00078e000e */
[----:B------:R-:W-:Y:S05]  /*2ce50*/  WARPSYNC.COLLECTIVE R15, `(.L_x_2104) ;  /* 0x000000000f087348 */ /* 0x000fea0003c00000 */
[----:B------:R0:W1:Y:S02]  /*2ce60*/  SHFL.IDX P6, R14, R13, R12, R11 ;  /* 0x0000000c0d0e7389 */ /* 0x00006400000c000b */
[----:B01----:R-:W-:Y:S01]  /*2ce70*/  ENDCOLLECTIVE ;  /* 0x000000000000791b */ /* 0x003fe20003800000 */
.L_x_2104:
        /* <DEDUP_REMOVED lines=14> */
.L_x_2105:
[----:B------:R-:W-:Y:S01]  /*2cf60*/  IMAD.MOV.U32 R0, RZ, RZ, R14 ;  /* 0x000000ffff007224 */ /* 0x000fe200078e000e */
[----:B------:R-:W-:Y:S06]  /*2cf70*/  BRA `(.L_x_2106) ;  /* 0xffffffa4006c7947 */ /* 0x000fec000383ffff */
.L_x_1951:
        /* <DEDUP_REMOVED lines=9> */
.L_x_2107:
[C---:B------:R-:W-:Y:S01]  /*2d010*/  VIADD R6, R28.reuse, 0x10 ;  /* 0x000000101c067836 */ /* 0x040fe20000000000 */
[----:B------:R-:W-:Y:S01]  /*2d020*/  ISETP.GE.AND P0, PT, R28, R5, PT ;  /* 0x000000051c00720c */ /* 0x000fe20003f06270 */
[----:B------:R-:W-:Y:S02]  /*2d030*/  IMAD.MOV.U32 R13, RZ, RZ, R4 ;  /* 0x000000ffff0d7224 */ /* 0x000fe400078e0004 */
[----:B------:R-:W-:-:S10]  /*2d040*/  IMAD.MOV.U32 R2, RZ, RZ, R14 ;  /* 0x000000ffff027224 */ /* 0x000fd400078e000e */
[----:B------:R-:W-:Y:S05]  /*2d050*/  WARPSYNC.COLLECTIVE R15, `(.L_x_2108) ;  /* 0x000000000f087348 */ /* 0x000fea0003c00000 */
[----:B------:R0:W1:Y:S02]  /*2d060*/  SHFL.IDX P6, R14, R13, R12, R11 ;  /* 0x0000000c0d0e7389 */ /* 0x00006400000c000b */
[----:B01----:R-:W-:Y:S01]  /*2d070*/  ENDCOLLECTIVE ;  /* 0x000000000000791b */ /* 0x003fe20003800000 */
.L_x_2108:
[----:B------:R-:W-:Y:S02]  /*2d080*/  IMAD.MOV.U32 R13, RZ, RZ, R0 ;  /* 0x000000ffff0d7224 */ /* 0x000fe400078e0000 */
[----:B------:R-:W-:Y:S02]  /*2d090*/  IMAD.MOV.U32 R12, RZ, RZ, 0x1 ;  /* 0x00000001ff0c7424 */ /* 0x000fe400078e00ff */
[----:B------:R-:W-:-:S07]  /*2d0a0*/  IMAD.MOV.U32 R3, RZ, RZ, R14 ;  /* 0x000000ffff037224 */ /* 0x000fce00078e000e */
[----:B------:R-:W-:Y:S05]  /*2d0b0*/  WARPSYNC.COLLECTIVE R15, `(.L_x_2109) ;  /* 0x000000000f087348 */ /* 0x000fea0003c00000 */
[----:B------:R0:W1:Y:S02]  /*2d0c0*/  SHFL.IDX P6, R14, R13, R12, R11 ;  /* 0x0000000c0d0e7389 */ /* 0x00006400000c000b */
[----:B01----:R-:W-:Y:S01]  /*2d0d0*/  ENDCOLLECTIVE ;  /* 0x000000000000791b */ /* 0x003fe20003800000 */
.L_x_2109:
[----:B------:R-:W-:-:S05]  /*2d0e0*/  @!P0 LEA R3, P5, R37, R3, 0x1 ;  /* 0x0000000325038211 */ /* 0x000fca00078a08ff */
[----:B------:R-:W-:-:S05]  /*2d0f0*/  @!P0 IMAD.X R2, RZ, RZ, R2, P5 ;  /* 0x000000ffff028224 */ /* 0x000fca00028e0602 */
[----:B------:R-:W-:Y:S01]  /*2d100*/  @!P0 LOP3.LUT R3, R3, R2, RZ, 0x3c, !PT ;  /* 0x0000000203038212 */ /* 0x000fe200078e3cff */
[----:B------:R-:W-:-:S03]  /*2d110*/  IMAD.MOV.U32 R13, RZ, RZ, R4 ;  /* 0x000000ffff0d7224 */ /* 0x000fc600078e0004 */
[----:B------:R-:W-:-:S04]  /*2d120*/  @!P0 LOP3.LUT R2, R3, R2, RZ, 0x3c, !PT ;  /* 0x0000000203028212 */ /* 0x000fc800078e3cff */
[----:B------:R-:W-:-:S05]  /*2d130*/  @!P0 LOP3.LUT R3, R3, R2, RZ, 0x3c, !PT ;  /* 0x0000000203038212 */ /* 0x000fca00078e3cff */
        /* <DEDUP_REMOVED lines=12> */
.L_x_2110:
[----:B------:R-:W-:Y:S02]  /*2d200*/  IMAD.MOV.U32 R13, RZ, RZ, R0 ;  /* 0x000000ffff0d7224 */ /* 0x000fe400078e0000 */
[----:B------:R-:W-:Y:S02]  /*2d210*/  IMAD.MOV.U32 R12, RZ, RZ, 0x2 ;  /* 0x00000002ff0c7424 */ /* 0x000fe400078e00ff */
[----:B------:R-:W-:-:S07]  /*2d220*/  IMAD.MOV.U32 R3, RZ, RZ, R14 ;  /* 0x000000ffff037224 */ /* 0x000fce00078e000e */
[----:B------:R-:W-:Y:S05]  /*2d230*/  WARPSYNC.COLLECTIVE R15, `(.L_x_2111) ;  /* 0x000000000f087348 */ /* 0x000fea0003c00000 */
[----:B------:R0:W1:Y:S02]  /*2d240*/  SHFL.IDX P6, R14, R13, R12, R11 ;  /* 0x0000000c0d0e7389 */ /* 0x00006400000c000b */
[----:B01----:R-:W-:Y:S01]  /*2d250*/  ENDCOLLECTIVE ;  /* 0x000000000000791b */ /* 0x003fe20003800000 */
.L_x_2111:
        /* <DEDUP_REMOVED lines=12> */
[----:B------:R0:W-:Y:S02]  /*2d320*/  @!P0 LDGSTS.E.BYPASS.LTC128B.128 [R36+0x1cc00], desc[UR60][R2.64+0x180], !P1 ;  /* 0x1cc0018002248fae */ /* 0x0001e4000c901d7c */
[----:B0-----:R-:W-:-:S05]  /*2d330*/  VIADD R2, R28, 0x20 ;  /* 0x000000201c027836 */ /* 0x001fca0000000000 */
[----:B------:R-:W-:Y:S01]  /*2d340*/  ISETP.GE.AND P0, PT, R2, R5, PT ;  /* 0x000000050200720c */ /* 0x000fe20003f06270 */
[----:B------:R-:W-:-:S12]  /*2d350*/  IMAD.MOV.U32 R2, RZ, RZ, R14 ;  /* 0x000000ffff027224 */ /* 0x000fd800078e000e */
[----:B------:R-:W-:Y:S05]  /*2d360*/  WARPSYNC.COLLECTIVE R15, `(.L_x_2112) ;  /* 0x000000000f087348 */ /* 0x000fea0003c00000 */
[----:B------:R0:W1:Y:S02]  /*2d370*/  SHFL.IDX P6, R14, R13, R12, R11 ;  /* 0x0000000c0d0e7389 */ /* 0x00006400000c000b */
[----:B01----:R-:W-:Y:S01]  /*2d380*/  ENDCOLLECTIVE ;  /* 0x000000000000791b */ /* 0x003fe20003800000 */
.L_x_2112:
[----:B------:R-:W-:Y:S02]  /*2d390*/  IMAD.MOV.U32 R13, RZ, RZ, R0 ;  /* 0x000000ffff0d7224 */ /* 0x000fe400078e0000 */
[----:B------:R-:W-:Y:S02]  /*2d3a0*/  IMAD.MOV.U32 R12, RZ, RZ, 0x3 ;  /* 0x00000003ff0c7424 */ /* 0x000fe400078e00ff */
[----:B------:R-:W-:-:S07]  /*2d3b0*/  IMAD.MOV.U32 R3, RZ, RZ, R14 ;  /* 0x000000ffff037224 */ /* 0x000fce00078e000e */
[----:B------:R-:W-:Y:S05]  /*2d3c0*/  WARPSYNC.COLLECTIVE R15, `(.L_x_2113) ;  /* 0x000000000f087348 */ /* 0x000fea0003c00000 */
[----:B------:R0:W1:Y:S02]  /*2d3d0*/  SHFL.IDX P6, R14, R13, R12, R11 ;  /* 0x0000000c0d0e7389 */ /* 0x00006400000c000b */
[----:B01----:R-:W-:Y:S01]  /*2d3e0*/  ENDCOLLECTIVE ;  /* 0x000000000000791b */ /* 0x003fe20003800000 */
.L_x_2113:
        /* <DEDUP_REMOVED lines=19> */
.L_x_2114:
[----:B------:R-:W-:Y:S02]  /*2d520*/  IMAD.MOV.U32 R13, RZ, RZ, R0 ;  /* 0x000000ffff0d7224 */ /* 0x000fe400078e0000 */
[----:B------:R-:W-:Y:S02]  /*2d530*/  IMAD.MOV.U32 R12, RZ, RZ, 0x4 ;  /* 0x00000004ff0c7424 */ /* 0x000fe400078e00ff */
[----:B------:R-:W-:-:S07]  /*2d540*/  IMAD.MOV.U32 R3, RZ, RZ, R14 ;  /* 0x000000ffff037224 */ /* 0x000fce00078e000e */
[----:B------:R-:W-:Y:S05]  /*2d550*/  WARPSYNC.COLLECTIVE R15, `(.L_x_2115) ;  /* 0x000000000f087348 */ /* 0x000fea0003c00000 */
[----:B------:R0:W1:Y:S02]  /*2d560*/  SHFL.IDX P6, R14, R13, R12, R11 ;  /* 0x0000000c0d0e7389 */ /* 0x00006400000c000b */
[----:B01----:R-:W-:Y:S01]  /*2d570*/  ENDCOLLECTIVE ;  /* 0x000000000000791b */ /* 0x003fe20003800000 */
.L_x_2115:
        /* <DEDUP_REMOVED lines=19> */
.L_x_2116:
[----:B------:R-:W-:Y:S02]  /*2d6b0*/  IMAD.MOV.U32 R13, RZ, RZ, R0 ;  /* 0x000000ffff0d7224 */ /* 0x000fe400078e0000 */
[----:B------:R-:W-:Y:S02]  /*2d6c0*/  IMAD.MOV.U32 R12, RZ, RZ, 0x5 ;  /* 0x00000005ff0c7424 */ /* 0x000fe400078e00ff */
[----:B------:R-:W-:-:S07]  /*2d6d0*/  IMAD.MOV.U32 R3, RZ, RZ, R14 ;  /* 0x000000ffff037224 */ /* 0x000fce00078e000e */
[----:B------:R-:W-:Y:S05]  /*2d6e0*/  WARPSYNC.COLLECTIVE R15, `(.L_x_2117) ;  /* 0x000000000f087348 */ /* 0x000fea0003c00000 */
[----:B------:R0:W1:Y:S02]  /*2d6f0*/  SHFL.IDX P6, R14, R13, R12, R11 ;  /* 0x0000000c0d0e7389 */ /* 0x00006400000c000b */
[----:B01----:R-:W-:Y:S01]  /*2d700*/  ENDCOLLECTIVE ;  /* 0x000000000000791b */ /* 0x003fe20003800000 */
.L_x_2117:
        /* <DEDUP_REMOVED lines=19> */
.L_x_2118:
[----:B------:R-:W-:Y:S02]  /*2d840*/  IMAD.MOV.U32 R13, RZ, RZ, R0 ;  /* 0x000000ffff0d7224 */ /* 0x000fe400078e0000 */
[----:B------:R-:W-:Y:S02]  /*2d850*/  IMAD.MOV.U32 R12, RZ, RZ, 0x6 ;  /* 0x00000006ff0c7424 */ /* 0x000fe400078e00ff */
[----:B------:R-:W-:-:S07]  /*2d860*/  IMAD.MOV.U32 R3, RZ, RZ, R14 ;  /* 0x000000ffff037224 */ /* 0x000fce00078e000e */
[----:B------:R-:W-:Y:S05]  /*2d870*/  WARPSYNC.COLLECTIVE R15, `(.L_x_2119) ;  /* 0x000000000f087348 */ /* 0x000fea0003c00000 */
[----:B------:R0:W1:Y:S02]  /*2d880*/  SHFL.IDX P6, R14, R13, R12, R11 ;  /* 0x0000000c0d0e7389 */ /* 0x00006400000c000b */
[----:B01----:R-:W-:Y:S01]  /*2d890*/  ENDCOLLECTIVE ;  /* 0x000000000000791b */ /* 0x003fe20003800000 */
.L_x_2119:
        /* <DEDUP_REMOVED lines=19> */
.L_x_2120:
[----:B------:R-:W-:Y:S02]  /*2d9d0*/  IMAD.MOV.U32 R13, RZ, RZ, R0 ;  /* 0x000000ffff0d7224 */ /* 0x000fe400078e0000 */
[----:B------:R-:W-:Y:S02]  /*2d9e0*/  IMAD.MOV.U32 R12, RZ, RZ, 0x7 ;  /* 0x00000007ff0c7424 */ /* 0x000fe400078e00ff */
[----:B------:R-:W-:-:S07]  /*2d9f0*/  IMAD.MOV.U32 R3, RZ, RZ, R14 ;  /* 0x000000ffff037224 */ /* 0x000fce00078e000e */
[----:B------:R-:W-:Y:S05]  /*2da00*/  WARPSYNC.COLLECTIVE R15, `(.L_x_2121) ;  /* 0x000000000f087348 */ /* 0x000fea0003c00000 */
[----:B------:R0:W1:Y:S02]  /*2da10*/  SHFL.IDX P6, R14, R13, R12, R11 ;  /* 0x0000000c0d0e7389 */ /* 0x00006400000c000b */
[----:B01----:R-:W-:Y:S01]  /*2da20*/  ENDCOLLECTIVE ;  /* 0x000000000000791b */ /* 0x003fe20003800000 */
.L_x_2121:
[----:B------:R-:W-:-:S05]  /*2da30*/  @!P0 LEA R3, P5, R37, R3, 0x1 ;  /* 0x0000000325038211 */ /* 0x000fca00078a08ff */
[----:B------:R-:W-:-:S05]  /*2da40*/  @!P0 IMAD.X R2, RZ, RZ, R2, P5 ;  /* 0x000000ffff028224 */ /* 0x000fca00028e0602 */
[----:B------:R-:W-:Y:S01]  /*2da50*/  @!P0 LOP3.LUT R3, R3, R2, RZ, 0x3c, !PT ;  /* 0x0000000203038212 */ /* 0x000fe200078e3cff */
[----:B------:R-:W-:-:S03]  /*2da60*/  IMAD.MOV.U32 R13, RZ, RZ, R4 ;  /* 0x000000ffff0d7224 */ /* 0x000fc600078e0004 */
[----:B------:R-:W-:-:S04]  /*2da70*/  @!P0 LOP3.LUT R2, R3, R2, RZ, 0x3c, !PT ;  /* 0x0000000203028212 */ /* 0x000fc800078e3cff */
[----:B------:R-:W-:Y:S01]  /*2da80*/  @!P0 LOP3.LUT R3, R3, R2, RZ, 0x3c, !PT ;  /* 0x0000000203038212 */ /* 0x000fe200078e3cff */
[----:B------:R-:W-:-:S04]  /*2da90*/  IMAD.MOV.U32 R6, RZ, RZ, R14 ;  /* 0x000000ffff067224 */ /* 0x000fc800078e000e */
        /* <DEDUP_REMOVED lines=10> */
.L_x_2122:
[----:B------:R-:W-:Y:S05]  /*2db40*/  BRA `(.L_x_2123) ;  /* 0xffffffa400d47947 */ /* 0x000fea000383ffff */
.L_x_1956:
[----:B0-----:R0:W1:Y:S02]  /*2db50*/  SYNCS.PHASECHK.TRANS64.TRYWAIT P0, [R23+URZ+0x30820], R0 ;  /* 0x03082000170075a7 */ /* 0x001064000800017f */
[----:B-1----:R-:W-:Y:S05]  /*2db60*/  @!P0 NANOSLEEP.SYNCS 0x989680 ;  /* 0x009896800000895d */ /* 0x002fea0003900000 */
[----:B------:R-:W1:Y:S02]  /*2db70*/  @!P0 SYNCS.PHASECHK.TRANS64 P0, [R23+URZ+0x30820], R0 ;  /* 0x03082000170085a7 */ /* 0x000e64000800007f */
[----:B-1----:R-:W-:Y:S05]  /*2db80*/  @!P0 BRA `(.L_x_1956) ;  /* 0xfffffffc00f08947 */ /* 0x002fea000383ffff */
[----:B------:R-:W-:Y:S05]  /*2db90*/  BRA `(.L_x_2124) ;  /* 0xffffffa800507947 */ /* 0x000fea000383ffff */
.L_x_1961:
[----:B0-----:R0:W1:Y:S02]  /*2dba0*/  SYNCS.PHASECHK.TRANS64.TRYWAIT P0, [R7+URZ+0x30840], R2 ;  /* 0x03084002070075a7 */ /* 0x001064000800017f */
[----:B-1----:R-:W-:Y:S05]  /*2dbb0*/  @!P0 NANOSLEEP.SYNCS 0x989680 ;  /* 0x009896800000895d */ /* 0x002fea0003900000 */
[----:B------:R-:W1:Y:S02]  /*2dbc0*/  @!P0 SYNCS.PHASECHK.TRANS64 P0, [R7+URZ+0x30840], R2 ;  /* 0x03084002070085a7 */ /* 0x000e64000800007f */
[----:B-1----:R-:W-:Y:S05]  /*2dbd0*/  @!P0 BRA `(.L_x_1961) ;  /* 0xfffffffc00f08947 */ /* 0x002fea000383ffff */
[----:B------:R-:W-:Y:S05]  /*2dbe0*/  BRA `(.L_x_2125) ;  /* 0xffffffac00387947 */ /* 0x000fea000383ffff */
.L_x_1962:
        /* <DEDUP_REMOVED lines=8> */
.L_x_2127:
[----:B------:R-:W-:Y:S05]  /*2dc70*/  BSYNC B1 ;  /* 0x0000000000017941 */ /* 0x000fea0003800000 */
.L_x_2126:
        /* <DEDUP_REMOVED lines=12> */
.L_x_2128:
[----:B------:R-:W-:Y:S01]  /*2dd40*/  LOP3.LUT R22, R22, 0xffffbfff, RZ, 0xc0, !PT ;  /* 0xffffbfff16167812 */ /* 0x000fe200078ec0ff */
[----:B------:R-:W-:-:S03]  /*2dd50*/  IMAD R9, R9, 0x2, R23 ;  /* 0x0000000209097824 */ /* 0x000fc600078e0217 */
[----:B------:R-:W-:-:S04]  /*2dd60*/  @P2 LOP3.LUT R22, R22, 0x4000, RZ, 0xfc, !PT ;  /* 0x0000400016162812 */ /* 0x000fc800078efcff */
[C---:B------:R-:W-:Y:S02]  /*2dd70*/  LOP3.LUT P2, RZ, R22.reuse, 0x8, RZ, 0xc0, !PT ;  /* 0x0000000816ff7812 */ /* 0x040fe4000784c0ff */
[----:B------:R-:W-:Y:S01]  /*2dd80*/  LOP3.LUT R22, R22, 0xffffdfff, RZ, 0xc0, !PT ;  /* 0xffffdfff16167812 */ /* 0x000fe200078ec0ff */
[----:B------:R-:W-:-:S03]  /*2dd90*/  IMAD.MOV.U32 R13, RZ, RZ, R21 ;  /* 0x000000ffff0d7224 */ /* 0x000fc600078e0015 */
[----:B------:R-:W-:Y:S01]  /*2dda0*/  @P1 LOP3.LUT R22, R22, 0x2000, RZ, 0xfc, !PT ;  /* 0x0000200016161812 */ /* 0x000fe200078efcff */
[----:B------:R-:W-:-:S03]  /*2ddb0*/  IMAD.MOV.U32 R12, RZ, RZ, 0x1 ;  /* 0x00000001ff0c7424 */ /* 0x000fc600078e00ff */
[----:B------:R-:W-:Y:S01]  /*2ddc0*/  LOP3.LUT P1, RZ, R22, 0x4, RZ, 0xc0, !PT ;  /* 0x0000000416ff7812 */ /* 0x000fe2000782c0ff */
[----:B------:R-:W-:-:S12]  /*2ddd0*/  IMAD.MOV.U32 R2, RZ, RZ, R14 ;  /* 0x000000ffff027224 */ /* 0x000fd800078e000e */
[----:B------:R-:W-:Y:S05]  /*2dde0*/  WARPSYNC.COLLECTIVE R15, `(.L_x_2129) ;  /* 0x000000000f087348 */ /* 0x000fea0003c00000 */
[----:B------:R0:W1:Y:S02]  /*2ddf0*/  SHFL.IDX P6, R14, R13, R12, R11 ;  /* 0x0000000c0d0e7389 */ /* 0x00006400000c000b */
[----:B01----:R-:W-:Y:S01]  /*2de00*/  ENDCOLLECTIVE ;  /* 0x000000000000791b */ /* 0x003fe20003800000 */
.L_x_2129:
        /* <DEDUP_REMOVED lines=14> */
.L_x_2130:
[----:B------:R-:W-:Y:S02]  /*2def0*/  IMAD.MOV.U32 R13, RZ, RZ, R21 ;  /* 0x000000ffff0d7224 */ /* 0x000fe400078e0015 */
[----:B------:R-:W-:Y:S02]  /*2df00*/  IMAD.MOV.U32 R12, RZ, RZ, 0x2 ;  /* 0x00000002ff0c7424 */ /* 0x000fe400078e00ff */
[----:B------:R-:W-:-:S07]  /*2df10*/  IMAD.MOV.U32 R2, RZ, RZ, R14 ;  /* 0x000000ffff027224 */ /* 0x000fce00078e000e */
[----:B------:R-:W-:Y:S05]  /*2df20*/  WARPSYNC.COLLECTIVE R15, `(.L_x_2131) ;  /* 0x000000000f087348 */ /* 0x000fea0003c00000 */
[----:B------:R0:W1:Y:S02]  /*2df30*/  SHFL.IDX P6, R14, R13, R12, R11 ;  /* 0x0000000c0d0e7389 */ /* 0x00006400000c000b */
[----:B01----:R-:W-:Y:S01]  /*2df40*/  ENDCOLLECTIVE ;  /* 0x000000000000791b */ /* 0x003fe20003800000 */
.L_x_2131:
        /* <DEDUP_REMOVED lines=14> */
.L_x_2132:
[----:B------:R-:W-:Y:S02]  /*2e030*/  IMAD.MOV.U32 R13, RZ, RZ, R21 ;  /* 0x000000ffff0d7224 */ /* 0x000fe400078e0015 */
[----:B------:R-:W-:Y:S02]  /*2e040*/  IMAD.MOV.U32 R12, RZ, RZ, 0x3 ;  /* 0x00000003ff0c7424 */ /* 0x000fe400078e00ff */
[----:B------:R-:W-:-:S07]  /*2e050*/  IMAD.MOV.U32 R2, RZ, RZ, R14 ;  /* 0x000000ffff027224 */ /* 0x000fce00078e000e */
[----:B------:R-:W-:Y:S05]  /*2e060*/  WARPSYNC.COLLECTIVE R15, `(.L_x_2133) ;  /* 0x000000000f087348 */ /* 0x000fea0003c00000 */
[----:B------:R0:W1:Y:S02]  /*2e070*/  SHFL.IDX P6, R14, R13, R12, R11 ;  /* 0x0000000c0d0e7389 */ /* 0x00006400000c000b */
[----:B01----:R-:W-:Y:S01]  /*2e080*/  ENDCOLLECTIVE ;  /* 0x000000000000791b */ /* 0x003fe20003800000 */
.L_x_2133:
        /* <DEDUP_REMOVED lines=17> */
.L_x_2134:
[----:B------:R-:W-:Y:S01]  /*2e1a0*/  IMAD.MOV.U32 R2, RZ, RZ, R14 ;  /* 0x000000ffff027224 */ /* 0x000fe200078e000e */
[----:B------:R-:W-:Y:S06]  /*2e1b0*/  BRA `(.L_x_2135) ;  /* 0xffffffa800bc7947 */ /* 0x000fec000383ffff */
.L_x_1967:
[----:B-1----:R1:W2:Y:S02]  /*2e1c0*/  SYNCS.PHASECHK.TRANS64.TRYWAIT P0, [R7+URZ+0x30860], R2 ;  /* 0x03086002070075a7 */ /* 0x0022a4000800017f */
[----:B--2---:R-:W-:Y:S05]  /*2e1d0*/  @!P0 NANOSLEEP.SYNCS 0x989680 ;  /* 0x009896800000895d */ /* 0x004fea0003900000 */
[----:B------:R-:W2:Y:S02]  /*2e1e0*/  @!P0 SYNCS.PHASECHK.TRANS64 P0, [R7+URZ+0x30860], R2 ;  /* 0x03086002070085a7 */ /* 0x000ea4000800007f */
[----:B--2---:R-:W-:Y:S05]  /*2e1f0*/  @!P0 BRA `(.L_x_1967) ;  /* 0xfffffffc00f08947 */ /* 0x004fea000383ffff */
[----:B------:R-:W-:Y:S05]  /*2e200*/  BRA `(.L_x_2136) ;  /* 0xffffffac00387947 */ /* 0x000fea000383ffff */
.L_x_1968:
        /* <DEDUP_REMOVED lines=8> */
.L_x_2138:
[----:B------:R-:W-:Y:S05]  /*2e290*/  BSYNC B1 ;  /* 0x0000000000017941 */ /* 0x000fea0003800000 */
.L_x_2137:
        /* <DEDUP_REMOVED lines=9> */
.L_x_2139:
[----:B------:R-:W-:Y:S02]  /*2e330*/  IMAD.MOV.U32 R13, RZ, RZ, R24 ;  /* 0x000000ffff0d7224 */ /* 0x000fe400078e0018 */
[----:B------:R-:W-:Y:S02]  /*2e340*/  IMAD.MOV.U32 R12, RZ, RZ, 0x1 ;  /* 0x00000001ff0c7424 */ /* 0x000fe400078e00ff */
[----:B------:R-:W-:-:S07]  /*2e350*/  IMAD.MOV.U32 R2, RZ, RZ, R14 ;  /* 0x000000ffff027224 */ /* 0x000fce00078e000e */
[----:B------:R-:W-:Y:S05]  /*2e360*/  WARPSYNC.COLLECTIVE R15, `(.L_x_2140) ;  /* 0x000000000f087348 */ /* 0x000fea0003c00000 */
[----:B------:R0:W1:Y:S02]  /*2e370*/  SHFL.IDX P6, R14, R13, R12, R11 ;  /* 0x0000000c0d0e7389 */ /* 0x00006400000c000b */
[----:B01----:R-:W-:Y:S01]  /*2e380*/  ENDCOLLECTIVE ;  /* 0x000000000000791b */ /* 0x003fe20003800000 */
.L_x_2140:
        /* <DEDUP_REMOVED lines=18> */
.L_x_2141:
[----:B------:R-:W-:Y:S02]  /*2e4b0*/  IMAD.MOV.U32 R13, RZ, RZ, R24 ;  /* 0x000000ffff0d7224 */ /* 0x000fe400078e0018 */
[----:B------:R-:W-:Y:S02]  /*2e4c0*/  IMAD.MOV.U32 R12, RZ, RZ, 0x2 ;  /* 0x00000002ff0c7424 */ /* 0x000fe400078e00ff */
[----:B------:R-:W-:-:S07]  /*2e4d0*/  IMAD.MOV.U32 R2, RZ, RZ, R14 ;  /* 0x000000ffff027224 */ /* 0x000fce00078e000e */
[----:B------:R-:W-:Y:S05]  /*2e4e0*/  WARPSYNC.COLLECTIVE R15, `(.L_x_2142) ;  /* 0x000000000f087348 */ /* 0x000fea0003c00000 */
[----:B------:R0:W1:Y:S02]  /*2e4f0*/  SHFL.IDX P6, R14, R13, R12, R11 ;  /* 0x0000000c0d0e7389 */ /* 0x00006400000c000b */
[----:B01----:R-:W-:Y:S01]  /*2e500*/  ENDCOLLECTIVE ;  /* 0x000000000000791b */ /* 0x003fe20003800000 */
.L_x_2142:
        /* <DEDUP_REMOVED lines=18> */
.L_x_2143:
[----:B------:R-:W-:Y:S02]  /*2e630*/  IMAD.MOV.U32 R13, RZ, RZ, R24 ;  /* 0x000000ffff0d7224 */ /* 0x000fe400078e0018 */
[----:B------:R-:W-:Y:S02]  /*2e640*/  IMAD.MOV.U32 R12, RZ, RZ, 0x3 ;  /* 0x00000003ff0c7424 */ /* 0x000fe400078e00ff */
[----:B------:R-:W-:-:S07]  /*2e650*/  IMAD.MOV.U32 R2, RZ, RZ, R14 ;  /* 0x000000ffff027224 */ /* 0x000fce00078e000e */
[----:B------:R-:W-:Y:S05]  /*2e660*/  WARPSYNC.COLLECTIVE R15, `(.L_x_2144) ;  /* 0x000000000f087348 */ /* 0x000fea0003c00000 */
[----:B------:R0:W1:Y:S02]  /*2e670*/  SHFL.IDX P6, R14, R13, R12, R11 ;  /* 0x0000000c0d0e7389 */ /* 0x00006400000c000b */
[----:B01----:R-:W-:Y:S01]  /*2e680*/  ENDCOLLECTIVE ;  /* 0x000000000000791b */ /* 0x003fe20003800000 */
.L_x_2144:
        /* <DEDUP_REMOVED lines=13> */
.L_x_2145:
        /* <DEDUP_REMOVED lines=10> */
.L_x_1976:
[----:B0-----:R0:W1:Y:S02]  /*2e800*/  SYNCS.PHASECHK.TRANS64.TRYWAIT P0, [R4+URZ+0x30860], R3 ;  /* 0x03086003040075a7 */ /* 0x001064000800017f */
[----:B-1----:R-:W-:Y:S05]  /*2e810*/  @!P0 NANOSLEEP.SYNCS 0x989680 ;  /* 0x009896800000895d */ /* 0x002fea0003900000 */
[----:B------:R-:W1:Y:S02]  /*2e820*/  @!P0 SYNCS.PHASECHK.TRANS64 P0, [R4+URZ+0x30860], R3 ;  /* 0x03086003040085a7 */ /* 0x000e64000800007f */
[----:B-1----:R-:W-:Y:S05]  /*2e830*/  @!P0 BRA `(.L_x_1976) ;  /* 0xfffffffc00f08947 */ /* 0x002fea000383ffff */
[----:B------:R-:W-:Y:S05]  /*2e840*/  BRA `(.L_x_2147) ;  /* 0xffffffac00b87947 */ /* 0x000fea000383ffff */
.L_x_1977:
        /* <DEDUP_REMOVED lines=8> */
.L_x_2149:
[----:B------:R-:W-:Y:S05]  /*2e8d0*/  BSYNC B0 ;  /* 0x0000000000007941 */ /* 0x000fea0003800000 */
.L_x_2148:
        /* <DEDUP_REMOVED lines=11> */
.L_x_2150:
[----:B------:R-:W-:Y:S01]  /*2e990*/  ULDC UR4, c[0x0][0x2f4] ;  /* 0x0000bd0000047ab9 */ /* 0x000fe20000000800 */
[----:B------:R-:W-:Y:S01]  /*2e9a0*/  IMAD R0, R0, 0x2, R23 ;  /* 0x0000000200007824 */ /* 0x000fe200078e0217 */
[----:B------:R-:W-:Y:S02]  /*2e9b0*/  ISETP.GE.AND P3, PT, R37, UR4, PT ;  /* 0x0000000425007c0c */ /* 0x000fe4000bf66270 */
[----:B------:R-:W-:Y:S02]  /*2e9c0*/  ISETP.GE.AND P2, PT, R7, UR4, PT ;  /* 0x0000000407007c0c */ /* 0x000fe4000bf46270 */
        /* <DEDUP_REMOVED lines=18> */
.L_x_2151:
[----:B------:R-:W-:Y:S01]  /*2eaf0*/  @!PT LDS RZ, [RZ] ;  /* 0x00000000fffff984 */ /* 0x000fe20000000800 */
[----:B------:R-:W-:Y:S01]  /*2eb00*/  @!PT LDS RZ, [RZ] ;  /* 0x00000000fffff984 */ /* 0x000fe20000000800 */
[----:B------:R-:W-:Y:S01]  /*2eb10*/  @!PT LDS RZ, [RZ] ;  /* 0x00000000fffff984 */ /* 0x000fe20000000800 */
[----:B------:R-:W-:Y:S01]  /*2eb20*/  LDGSTS.E.BYPASS.LTC128B.128 [R0+0x4400], desc[UR60][R2.64+0x100], !P4 ;  /* 0x0440010002007fae */ /* 0x000fe2000e101d7c */
[----:B------:R-:W-:Y:S01]  /*2eb30*/  ISETP.LT.OR P4, PT, R5, 0x1, P0 ;  /* 0x000000010500780c */ /* 0x000fe20000781670 */
[----:B------:R-:W-:-:S12]  /*2eb40*/  IMAD.MOV.U32 R13, RZ, RZ, R17 ;  /* 0x000000ffff0d7224 */ /* 0x000fd800078e0011 */
[----:B------:R0:W-:Y:S02]  /*2eb50*/  LDGSTS.E.BYPASS.LTC128B.128 [R0+0x6400], desc[UR60][R2.64+0x180], !P4 ;  /* 0x0640018002007fae */ /* 0x0001e4000e101d7c */
[----:B0-----:R-:W-:-:S07]  /*2eb60*/  IMAD.MOV.U32 R3, RZ, RZ, R14 ;  /* 0x000000ffff037224 */ /* 0x001fce00078e000e */
[----:B------:R-:W-:Y:S05]  /*2eb70*/  WARPSYNC.COLLECTIVE R15, `(.L_x_2152) ;  /* 0x000000000f087348 */ /* 0x000fea0003c00000 */
[----:B------:R0:W1:Y:S02]  /*2eb80*/  SHFL.IDX P6, R14, R13, R12, R11 ;  /* 0x0000000c0d0e7389 */ /* 0x00006400000c000b */
[----:B01----:R-:W-:Y:S01]  /*2eb90*/  ENDCOLLECTIVE ;  /* 0x000000000000791b */ /* 0x003fe20003800000 */
.L_x_2152:
[----:B------:R-:W-:Y:S02]  /*2eba0*/  IMAD.MOV.U32 R13, RZ, RZ, R24 ;  /* 0x000000ffff0d7224 */ /* 0x000fe400078e0018 */
[----:B------:R-:W-:Y:S01]  /*2ebb0*/  IMAD.MOV.U32 R12, RZ, RZ, 0x2 ;  /* 0x00000002ff0c7424 */ /* 0x000fe200078e00ff */
[----:B------:R-:W-:-:S13]  /*2ebc0*/  IADD3 R2, P4, R14, R8, RZ ;  /* 0x000000080e027210 */ /* 0x000fda0007f9e0ff */
[----:B------:R-:W-:Y:S05]  /*2ebd0*/  WARPSYNC.COLLECTIVE R15, `(.L_x_2153) ;  /* 0x000000000f087348 */ /* 0x000fea0003c00000 */
[----:B------:R0:W1:Y:S02]  /*2ebe0*/  SHFL.IDX P6, R14, R13, R12, R11 ;  /* 0x0000000c0d0e7389 */ /* 0x00006400000c000b */
[----:B01----:R-:W-:Y:S01]  /*2ebf0*/  ENDCOLLECTIVE ;  /* 0x000000000000791b */ /* 0x003fe20003800000 */
.L_x_2153:
        /* <DEDUP_REMOVED lines=12> */
.L_x_2154:
        /* <DEDUP_REMOVED lines=14> */
.L_x_2155:
        /* <DEDUP_REMOVED lines=12> */
.L_x_2156:
        /* <DEDUP_REMOVED lines=9> */
.L_x_1982:
[----:B------:R-:W-:Y:S01]  /*2eef0*/  BSSY B0, `(.L_x_2158) ;  /* 0x0000008000007945 */ /* 0x000fe20003800000 */
[----:B------:R-:W-:Y:S02]  /*2ef00*/  IMAD.MOV.U32 R13, RZ, RZ, R16 ;  /* 0x000000ffff0d7224 */ /* 0x000fe400078e0010 */
[----:B------:R-:W-:Y:S02]  /*2ef10*/  IMAD.MOV.U32 R12, RZ, RZ, RZ ;  /* 0x000000ffff0c7224 */ /* 0x000fe400078e00ff */
[----:B------:R-:W-:Y:S02]  /*2ef20*/  IMAD.MOV.U32 R11, RZ, RZ, 0x1f ;  /* 0x0000001fff0b7424 */ /* 0x000fe400078e00ff */
[----:B------:R-:W-:-:S07]  /*2ef30*/  IMAD.MOV.U32 R15, RZ, RZ, -0x1 ;  /* 0xffffffffff0f7424 */ /* 0x000fce00078e00ff */
[----:B01----:R-:W-:Y:S05]  /*2ef40*/  WARPSYNC.COLLECTIVE R15, `(.L_x_2159) ;  /* 0x000000000f087348 */ /* 0x003fea0003c00000 */
[----:B------:R2:W3:Y:S02]  /*2ef50*/  SHFL.IDX P6, R14, R13, R12, R11 ;  /* 0x0000000c0d0e7389 */ /* 0x0004e400000c000b */
[----:B0123--:R-:W-:Y:S01]  /*2ef60*/  ENDCOLLECTIVE ;  /* 0x000000000000791b */ /* 0x00ffe20003800000 */
.L_x_2159:
[----:B------:R-:W-:Y:S05]  /*2ef70*/  BSYNC B0 ;  /* 0x0000000000007941 */ /* 0x000fea0003800000 */
.L_x_2158:
[----:B------:R-:W-:Y:S02]  /*2ef80*/  IMAD.MOV.U32 R13, RZ, RZ, R16 ;  /* 0x000000ffff0d7224 */ /* 0x000fe400078e0010 */
        /* <DEDUP_REMOVED lines=8> */
.L_x_2160:
        /* <DEDUP_REMOVED lines=18> */
.L_x_2161:
[----:B------:R-:W-:Y:S01]  /*2f130*/  IMAD.MOV.U32 R12, RZ, RZ, 0x2 ;  /* 0x00000002ff0c7424 */ /* 0x000fe200078e00ff */
[----:B------:R-:W-:-:S05]  /*2f140*/  SEL R4, R14, RZ, P1 ;  /* 0x000000ff0e047207 */ /* 0x000fca0000800000 */
[----:B------:R-:W-:-:S04]  /*2f150*/  IMAD.IADD R4, R17, 0x1, R4 ;  /* 0x0000000111047824 */ /* 0x000fc800078e0204 */
[----:B------:R-:W-:-:S07]  /*2f160*/  IMAD.MOV.U32 R13, RZ, RZ, R4 ;  /* 0x000000ffff0d7224 */ /* 0x000fce00078e0004 */
[----:B------:R-:W-:Y:S05]  /*2f170*/  WARPSYNC.COLLECTIVE R15, `(.L_x_2162) ;  /* 0x000000000f087348 */ /* 0x000fea0003c00000 */
[----:B------:R0:W1:Y:S02]  /*2f180*/  SHFL.UP P6, R14, R13, R12, R11 ;  /* 0x0400000c0d0e7389 */ /* 0x00006400000c000b */
[----:B01----:R-:W-:Y:S01]  /*2f190*/  ENDCOLLECTIVE ;  /* 0x000000000000791b */ /* 0x003fe20003800000 */
.L_x_2162:
[----:B------:R-:W-:Y:S01]  /*2f1a0*/  IMAD.MOV.U32 R12, RZ, RZ, 0x4 ;  /* 0x00000004ff0c7424 */ /* 0x000fe200078e00ff */
[----:B------:R-:W-:-:S05]  /*2f1b0*/  SEL R3, R14, RZ, P2 ;  /* 0x000000ff0e037207 */ /* 0x000fca0001000000 */
[----:B------:R-:W-:-:S04]  /*2f1c0*/  IMAD.IADD R6, R4, 0x1, R3 ;  /* 0x0000000104067824 */ /* 0x000fc800078e0203 */
[----:B------:R-:W-:-:S07]  /*2f1d0*/  IMAD.MOV.U32 R13, RZ, RZ, R6 ;  /* 0x000000ffff0d7224 */ /* 0x000fce00078e0006 */
[----:B------:R-:W-:Y:S05]  /*2f1e0*/  WARPSYNC.COLLECTIVE R15, `(.L_x_2163) ;  /* 0x000000000f087348 */ /* 0x000fea0003c00000 */
[----:B------:R0:W1:Y:S02]  /*2f1f0*/  SHFL.UP P6, R14, R13, R12, R11 ;  /* 0x0400000c0d0e7389 */ /* 0x00006400000c000b */
[----:B01----:R-:W-:Y:S01]  /*2f200*/  ENDCOLLECTIVE ;  /* 0x000000000000791b */ /* 0x003fe20003800000 */
.L_x_2163:
[----:B------:R-:W-:Y:S01]  /*2f210*/  IMAD.MOV.U32 R12, RZ, RZ, 0x8 ;  /* 0x00000008ff0c7424 */ /* 0x000fe200078e00ff */
[----:B------:R-:W-:-:S05]  /*2f220*/  SEL R3, R14, RZ, P3 ;  /* 0x000000ff0e037207 */ /* 0x000fca0001800000 */
[----:B------:R-:W-:-:S04]  /*2f230*/  IMAD.IADD R2, R6, 0x1, R3 ;  /* 0x0000000106027824 */ /* 0x000fc800078e0203 */
[----:B------:R-:W-:-:S07]  /*2f240*/  IMAD.MOV.U32 R13, RZ, RZ, R2 ;  /* 0x000000ffff0d7224 */ /* 0x000fce00078e0002 */
[----:B------:R-:W-:Y:S05]  /*2f250*/  WARPSYNC.COLLECTIVE R15, `(.L_x_2164) ;  /* 0x000000000f087348 */ /* 0x000fea0003c00000 */
[----:B------:R0:W1:Y:S02]  /*2f260*/  SHFL.UP P6, R14, R13, R12, R11 ;  /* 0x0400000c0d0e7389 */ /* 0x00006400000c000b */
[----:B01----:R-:W-:Y:S01]  /*2f270*/  ENDCOLLECTIVE ;  /* 0x000000000000791b */ /* 0x003fe20003800000 */
.L_x_2164:
[----:B------:R-:W-:Y:S01]  /*2f280*/  IMAD.MOV.U32 R12, RZ, RZ, 0x10 ;  /* 0x00000010ff0c7424 */ /* 0x000fe200078e00ff */
[----:B------:R-:W-:-:S05]  /*2f290*/  SEL R3, R14, RZ, P4 ;  /* 0x000000ff0e037207 */ /* 0x000fca0002000000 */
[----:B------:R-:W-:-:S04]  /*2f2a0*/  IMAD.IADD R3, R2, 0x1, R3 ;  /* 0x0000000102037824 */ /* 0x000fc800078e0203 */
[----:B------:R-:W-:-:S07]  /*2f2b0*/  IMAD.MOV.U32 R13, RZ, RZ, R3 ;  /* 0x000000ffff0d7224 */ /* 0x000fce00078e0003 */
[----:B------:R-:W-:Y:S05]  /*2f2c0*/  WARPSYNC.COLLECTIVE R15, `(.L_x_2165) ;  /* 0x000000000f087348 */ /* 0x000fea0003c00000 */
[----:B------:R0:W1:Y:S02]  /*2f2d0*/  SHFL.UP P6, R14, R13, R12, R11 ;  /* 0x0400000c0d0e7389 */ /* 0x00006400000c000b */
[----:B01----:R-:W-:Y:S01]  /*2f2e0*/  ENDCOLLECTIVE ;  /* 0x000000000000791b */ /* 0x003fe20003800000 */
.L_x_2165:
        /* <DEDUP_REMOVED lines=8> */
.L_x_2166:
[----:B------:R-:W-:Y:S05]  /*2f370*/  BRA `(.L_x_2167) ;  /* 0xffffffac000c7947 */ /* 0x000fea000383ffff */
.L_x_1987:
[----:B------:R-:W-:Y:S01]  /*2f380*/  BSSY B0, `(.L_x_2168) ;  /* 0x0000008000007945 */ /* 0x000fe20003800000 */
[----:B-----5:R-:W-:Y:S02]  /*2f390*/  IMAD.MOV.U32 R13, RZ, RZ, R17 ;  /* 0x000000ffff0d7224 */ /* 0x020fe400078e0011 */
[----:B------:R-:W-:Y:S02]  /*2f3a0*/  IMAD.MOV.U32 R12, RZ, RZ, 0x1 ;  /* 0x00000001ff0c7424 */ /* 0x000fe400078e00ff */
[----:B------:R-:W-:Y:S02]  /*2f3b0*/  IMAD.MOV.U32 R11, RZ, RZ, RZ ;  /* 0x000000ffff0b7224 */ /* 0x000fe400078e00ff */
[----:B------:R-:W-:-:S07]  /*2f3c0*/  IMAD.MOV.U32 R15, RZ, RZ, -0x1 ;  /* 0xffffffffff0f7424 */ /* 0x000fce00078e00ff */
[----:B01----:R-:W-:Y:S05]  /*2f3d0*/  WARPSYNC.COLLECTIVE R15, `(.L_x_2169) ;  /* 0x000000000f087348 */ /* 0x003fea0003c00000 */
[----:B------:R2:W3:Y:S02]  /*2f3e0*/  SHFL.UP P6, R14, R13, R12, R11 ;  /* 0x0400000c0d0e7389 */ /* 0x0004e400000c000b */
[----:B0123--:R-:W-:Y:S01]  /*2f3f0*/  ENDCOLLECTIVE ;  /* 0x000000000000791b */ /* 0x00ffe20003800000 */
.L_x_2169:
[----:B------:R-:W-:Y:S05]  /*2f400*/  BSYNC B0 ;  /* 0x0000000000007941 */ /* 0x000fea0003800000 */
.L_x_2168:
        /* <DEDUP_REMOVED lines=8> */
.L_x_2170:
[----:B------:R-:W-:Y:S01]  /*2f490*/  IMAD.MOV.U32 R12, RZ, RZ, 0x4 ;  /* 0x00000004ff0c7424 */ /* 0x000fe200078e00ff */
[----:B------:R-:W-:-:S05]  /*2f4a0*/  SEL R2, R14, RZ, P2 ;  /* 0x000000ff0e027207 */ /* 0x000fca0001000000 */
[----:B------:R-:W-:-:S04]  /*2f4b0*/  IMAD.IADD R2, R13, 0x1, R2 ;  /* 0x000000010d027824 */ /* 0x000fc800078e0202 */
[----:B------:R-:W-:-:S07]  /*2f4c0*/  IMAD.MOV.U32 R13, RZ, RZ, R2 ;  /* 0x000000ffff0d7224 */ /* 0x000fce00078e0002 */
[----:B------:R-:W-:Y:S05]  /*2f4d0*/  WARPSYNC.COLLECTIVE R15, `(.L_x_2171) ;  /* 0x000000000f087348 */ /* 0x000fea0003c00000 */
[----:B------:R0:W1:Y:S02]  /*2f4e0*/  SHFL.UP P6, R14, R13, R12, R11 ;  /* 0x0400000c0d0e7389 */ /* 0x00006400000c000b */
[----:B01----:R-:W-:Y:S01]  /*2f4f0*/  ENDCOLLECTIVE ;  /* 0x000000000000791b */ /* 0x003fe20003800000 */
.L_x_2171:
[----:B------:R-:W-:Y:S01]  /*2f500*/  IMAD.MOV.U32 R12, RZ, RZ, 0x8 ;  /* 0x00000008ff0c7424 */ /* 0x000fe200078e00ff */
[----:B------:R-:W-:-:S05]  /*2f510*/  SEL R3, R14, RZ, P3 ;  /* 0x000000ff0e037207 */ /* 0x000fca0001800000 */
[----:B------:R-:W-:-:S04]  /*2f520*/  IMAD.IADD R3, R2, 0x1, R3 ;  /* 0x0000000102037824 */ /* 0x000fc800078e0203 */
[----:B------:R-:W-:-:S07]  /*2f530*/  IMAD.MOV.U32 R13, RZ, RZ, R3 ;  /* 0x000000ffff0d7224 */ /* 0x000fce00078e0003 */
[----:B------:R-:W-:Y:S05]  /*2f540*/  WARPSYNC.COLLECTIVE R15, `(.L_x_2172) ;  /* 0x000000000f087348 */ /* 0x000fea0003c00000 */
[----:B------:R0:W1:Y:S02]  /*2f550*/  SHFL.UP P6, R14, R13, R12, R11 ;  /* 0x0400000c0d0e7389 */ /* 0x00006400000c000b */
[----:B01----:R-:W-:Y:S01]  /*2f560*/  ENDCOLLECTIVE ;  /* 0x000000000000791b */ /* 0x003fe20003800000 */
.L_x_2172:
[----:B------:R-:W-:Y:S01]  /*2f570*/  IMAD.MOV.U32 R12, RZ, RZ, 0x10 ;  /* 0x00000010ff0c7424 */ /* 0x000fe200078e00ff */
[----:B------:R-:W-:-:S05]  /*2f580*/  SEL R4, R14, RZ, P4 ;  /* 0x000000ff0e047207 */ /* 0x000fca0002000000 */
[----:B------:R-:W-:-:S04]  /*2f590*/  IMAD.IADD R4, R3, 0x1, R4 ;  /* 0x0000000103047824 */ /* 0x000fc800078e0204 */
[----:B------:R-:W-:-:S07]  /*2f5a0*/  IMAD.MOV.U32 R13, RZ, RZ, R4 ;  /* 0x000000ffff0d7224 */ /* 0x000fce00078e0004 */
[----:B------:R-:W-:Y:S05]  /*2f5b0*/  WARPSYNC.COLLECTIVE R15, `(.L_x_2173) ;  /* 0x000000000f087348 */ /* 0x000fea0003c00000 */
[----:B------:R0:W1:Y:S02]  /*2f5c0*/  SHFL.UP P6, R14, R13, R12, R11 ;  /* 0x0400000c0d0e7389 */ /* 0x00006400000c000b */
[----:B01----:R-:W-:Y:S01]  /*2f5d0*/  ENDCOLLECTIVE ;  /* 0x000000000000791b */ /* 0x003fe20003800000 */
.L_x_2173:
        /* <DEDUP_REMOVED lines=8> */
.L_x_2174:
[----:B------:R-:W-:Y:S05]  /*2f660*/  BRA `(.L_x_2175) ;  /* 0xffffffa800ec7947 */ /* 0x000fea000383ffff */
.L_x_1989:
[----:B------:R-:W-:Y:S01]  /*2f670*/  BSSY B0, `(.L_x_2176) ;  /* 0x0000006000007945 */ /* 0x000fe20003800000 */
[----:B------:R-:W-:Y:S01]  /*2f680*/  PLOP3.LUT P6, PT, P6, PT, PT, 0x8, 0x0 ;  /* 0x000000000000781c */ /* 0x000fe200037ce170 */
[----:B------:R-:W-:-:S12]  /*2f690*/  IMAD.MOV.U32 R15, RZ, RZ, -0x1 ;  /* 0xffffffffff0f7424 */ /* 0x000fd800078e00ff */
[----:B01----:R-:W-:Y:S05]  /*2f6a0*/  WARPSYNC.COLLECTIVE R15, `(.L_x_2177) ;  /* 0x000000000f087348 */ /* 0x003fea0003c00000 */
[----:B------:R-:W-:Y:S01]  /*2f6b0*/  VOTE.ANY R14, PT, P6 ;  /* 0x00000000000e7806 */ /* 0x000fe200030e0100 */
[----:B01----:R-:W-:Y:S06]  /*2f6c0*/  ENDCOLLECTIVE ;  /* 0x000000000000791b */ /* 0x003fec0003800000 */
.L_x_2177:
[----:B------:R-:W-:Y:S05]  /*2f6d0*/  BSYNC B0 ;  /* 0x0000000000007941 */ /* 0x000fea0003800000 */
.L_x_2176:
[----:B------:R-:W-:Y:S02]  /*2f6e0*/  IMAD.MOV.U32 R3, RZ, RZ, R14 ;  /* 0x000000ffff037224 */ /* 0x000fe400078e000e */
[----:B------:R-:W-:Y:S02]  /*2f6f0*/  IMAD.MOV.U32 R13, RZ, RZ, R17 ;  /* 0x000000ffff0d7224 */ /* 0x000fe400078e0011 */
[----:B------:R-:W0:Y:S01]  /*2f700*/  POPC R6, R3 ;  /* 0x0000000300067309 */ /* 0x000e220000000000 */
[----:B------:R-:W-:Y:S02]  /*2f710*/  IMAD.MOV.U32 R11, RZ, RZ, 0x1f ;  /* 0x0000001fff0b7424 */ /* 0x000fe400078e00ff */
[----:B------:R-:W-:Y:S02]  /*2f720*/  IMAD.MOV.U32 R15, RZ, RZ, -0x1 ;  /* 0xffffffffff0f7424 */ /* 0x000fe400078e00ff */
[----:B0-----:R-:W-:-:S07]  /*2f730*/  IMAD.MOV.U32 R12, RZ, RZ, R6 ;  /* 0x000000ffff0c7224 */ /* 0x001fce00078e0006 */
[----:B------:R-:W-:Y:S05]  /*2f740*/  WARPSYNC.COLLECTIVE R15, `(.L_x_2178) ;  /* 0x000000000f087348 */ /* 0x000fea0003c00000 */
[----:B------:R0:W1:Y:S02]  /*2f750*/  SHFL.IDX P6, R14, R13, R12, R11 ;  /* 0x0000000c0d0e7389 */ /* 0x00006400000c000b */
[----:B01----:R-:W-:Y:S01]  /*2f760*/  ENDCOLLECTIVE ;  /* 0x000000000000791b */ /* 0x003fe20003800000 */
.L_x_2178:
[----:B------:R-:W-:Y:S01]  /*2f770*/  IMAD.MOV.U32 R17, RZ, RZ, R14 ;  /* 0x000000ffff117224 */ /* 0x000fe200078e000e */
[----:B------:R-:W-:Y:S06]  /*2f780*/  BRA `(.L_x_2179) ;  /* 0xffffffa800dc7947 */ /* 0x000fec000383ffff */
.L_x_1991:
[----:B------:R-:W-:Y:S01]  /*2f790*/  BSSY B0, `(.L_x_2180) ;  /* 0x0000007000007945 */ /* 0x000fe20003800000 */
[----:B------:R-:W-:Y:S02]  /*2f7a0*/  IMAD.MOV.U32 R13, RZ, RZ, R2 ;  /* 0x000000ffff0d7224 */ /* 0x000fe400078e0002 */
[----:B------:R-:W-:Y:S02]  /*2f7b0*/  IMAD.MOV.U32 R11, RZ, RZ, 0x1f ;  /* 0x0000001fff0b7424 */ /* 0x000fe400078e00ff */
[----:B------:R-:W-:-:S07]  /*2f7c0*/  IMAD.MOV.U32 R15, RZ, RZ, -0x1 ;  /* 0xffffffffff0f7424 */ /* 0x000fce00078e00ff */
[----:B0123--:R-:W-:Y:S05]  /*2f7d0*/  WARPSYNC.COLLECTIVE R15, `(.L_x_2181) ;  /* 0x000000000f087348 */ /* 0x00ffea0003c00000 */
[----:B------:R4:W0:Y:S02]  /*2f7e0*/  SHFL.IDX P6, R14, R13, R12, R11 ;  /* 0x0000000c0d0e7389 */ /* 0x00082400000c000b */
[----:B01234-:R-:W-:Y:S01]  /*2f7f0*/  ENDCOLLECTIVE ;  /* 0x000000000000791b */ /* 0x01ffe20003800000 */
.L_x_2181:
[----:B------:R-:W-:Y:S05]  /*2f800*/  BSYNC B0 ;  /* 0x0000000000007941 */ /* 0x000fea0003800000 */
.L_x_2180:
[----:B------:R-:W-:Y:S05]  /*2f810*/  BRA `(.L_x_1990) ;  /* 0xffffffa800d47947 */ /* 0x000fea000383ffff */
.L_x_1995:
[----:B0-----:R0:W3:Y:S02]  /*2f820*/  SYNCS.PHASECHK.TRANS64.TRYWAIT P0, [R5+URZ+0x30820], R0 ;  /* 0x03082000050075a7 */ /* 0x0010e4000800017f */
[----:B---3--:R-:W-:Y:S05]  /*2f830*/  @!P0 NANOSLEEP.SYNCS 0x989680 ;  /* 0x009896800000895d */ /* 0x008fea0003900000 */
[----:B------:R-:W3:Y:S02]  /*2f840*/  @!P0 SYNCS.PHASECHK.TRANS64 P0, [R5+URZ+0x30820], R0 ;  /* 0x03082000050085a7 */ /* 0x000ee4000800007f */
[----:B---3--:R-:W-:Y:S05]  /*2f850*/  @!P0 BRA `(.L_x_1995) ;  /* 0xfffffffc00f08947 */ /* 0x008fea000383ffff */
[----:B------:R-:W-:Y:S05]  /*2f860*/  BRA `(.L_x_2182) ;  /* 0xffffffb0004c7947 */ /* 0x000fea000383ffff */
.L_x_1996:
[----:B------:R-:W3:Y:S01]  /*2f870*/  S2R R2, SR_TID.X ;  /* 0x0000000000027919 */ /* 0x000ee20000002100 */
[----:B------:R-:W-:Y:S01]  /*2f880*/  BSSY B0, `(.L_x_2183) ;  /* 0x000000a000007945 */ /* 0x000fe20003800000 */
[----:B------:R-:W-:Y:S02]  /*2f890*/  IMAD.MOV.U32 R12, RZ, RZ, RZ ;  /* 0x000000ffff0c7224 */ /* 0x000fe400078e00ff */
        /* <DEDUP_REMOVED lines=8> */
.L_x_2184:
[----:B------:R-:W-:Y:S05]  /*2f920*/  BSYNC B0 ;  /* 0x0000000000007941 */ /* 0x000fea0003800000 */
.L_x_2183:
[----:B------:R-:W-:Y:S05]  /*2f930*/  BRA `(.L_x_2185) ;  /* 0xffffffb000347947 */ /* 0x000fea000383ffff */
.L_x_1997:
[----:B------:R-:W-:Y:S01]  /*2f940*/  BSSY B0, `(.L_x_2186) ;  /* 0x0000006000007945 */ /* 0x000fe20003800000 */
[----:B------:R-:W-:-:S07]  /*2f950*/  IMAD.MOV.U32 R15, RZ, RZ, -0x1 ;  /* 0xffffffffff0f7424 */ /* 0x000fce00078e00ff */
[----:B012---:R-:W-:Y:S05]  /*2f960*/  WARPSYNC.COLLECTIVE R15, `(.L_x_2187) ;  /* 0x000000000f0c7348 */ /* 0x007fea0003c00000 */
[----:B------:R-:W-:Y:S02]  /*2f970*/  ELECT P6, UR62, PT ;  /* 0x00000000003e782f */ /* 0x000fe400038c0000 */
[----:B------:R-:W-:Y:S01]  /*2f980*/  MOV R14, UR62 ;  /* 0x0000003e000e7c02 */ /* 0x000fe20008000f00 */
[----:B012---:R-:W-:Y:S10]  /*2f990*/  ENDCOLLECTIVE ;  /* 0x000000000000791b */ /* 0x007ff40003800000 */
.L_x_2187:
[----:B------:R-:W-:Y:S05]  /*2f9a0*/  BSYNC B0 ;  /* 0x0000000000007941 */ /* 0x000fea0003800000 */
.L_x_2186:
[----:B------:R-:W-:Y:S05]  /*2f9b0*/  BRA `(.L_x_2188) ;  /* 0xffffffb000287947 */ /* 0x000fea000383ffff */
.L_x_1999:
[----:B0-----:R0:W3:Y:S02]  /*2f9c0*/  SYNCS.PHASECHK.TRANS64.TRYWAIT P1, [R3+URZ+0x30840], R2 ;  /* 0x03084002030075a7 */ /* 0x0010e4000802017f */
[----:B---3--:R-:W-:Y:S05]  /*2f9d0*/  @!P1 NANOSLEEP.SYNCS 0x989680 ;  /* 0x009896800000995d */ /* 0x008fea0003900000 */
[----:B------:R-:W3:Y:S02]  /*2f9e0*/  @!P1 SYNCS.PHASECHK.TRANS64 P1, [R3+URZ+0x30840], R2 ;  /* 0x03084002030095a7 */ /* 0x000ee4000802007f */
[----:B---3--:R-:W-:Y:S05]  /*2f9f0*/  @!P1 BRA `(.L_x_1999) ;  /* 0xfffffffc00f09947 */ /* 0x008fea000383ffff */
[----:B------:R-:W-:Y:S05]  /*2fa00*/  BRA `(.L_x_2189) ;  /* 0xffffffb000487947 */ /* 0x000fea000383ffff */
.L_x_2001:
[----:B---3--:R3:W4:Y:S02]  /*2fa10*/  SYNCS.PHASECHK.TRANS64.TRYWAIT P1, [R25+URZ+0x30840], R0 ;  /* 0x03084000190075a7 */ /* 0x008724000802017f */
[----:B----4-:R-:W-:Y:S05]  /*2fa20*/  @!P1 NANOSLEEP.SYNCS 0x989680 ;  /* 0x009896800000995d */ /* 0x010fea0003900000 */
[----:B------:R-:W4:Y:S02]  /*2fa30*/  @!P1 SYNCS.PHASECHK.TRANS64 P1, [R25+URZ+0x30840], R0 ;  /* 0x03084000190095a7 */ /* 0x000f24000802007f */
[----:B----4-:R-:W-:Y:S05]  /*2fa40*/  @!P1 BRA `(.L_x_2001) ;  /* 0xfffffffc00f09947 */ /* 0x010fea000383ffff */
[----:B------:R-:W-:Y:S05]  /*2fa50*/  BRA `(.L_x_2190) ;  /* 0xffffffb000547947 */ /* 0x000fea000383ffff */
.L_x_2003:
[----:B----4-:R4:W0:Y:S02]  /*2fa60*/  SYNCS.PHASECHK.TRANS64.TRYWAIT P1, [R3+URZ+0x30860], R2 ;  /* 0x03086002030075a7 */ /* 0x010824000802017f */
[----:B0-----:R-:W-:Y:S05]  /*2fa70*/  @!P1 NANOSLEEP.SYNCS 0x989680 ;  /* 0x009896800000995d */ /* 0x001fea0003900000 */
[----:B------:R-:W0:Y:S02]  /*2fa80*/  @!P1 SYNCS.PHASECHK.TRANS64 P1, [R3+URZ+0x30860], R2 ;  /* 0x03086002030095a7 */ /* 0x000e24000802007f */
[----:B0-----:R-:W-:Y:S05]  /*2fa90*/  @!P1 BRA `(.L_x_2003) ;  /* 0xfffffffc00f09947 */ /* 0x001fea000383ffff */
[----:B------:R-:W-:Y:S05]  /*2faa0*/  BRA `(.L_x_2191) ;  /* 0xffffffb000507947 */ /* 0x000fea000383ffff */
.L_x_2192:
        /* <DEDUP_REMOVED lines=13> */
.L_x_3299:


//--------------------- .text._ZN7cutlass13device_kernelIN5flash11enable_sm90INS1_16FlashAttnFwdSm90INS1_25CollectiveMainloopFwdSm90ILi2EN4cute5tupleIJNS5_1CILi1EEES8_S8_EEENS6_IJNS7_ILi128EEENS7_ILi80EEENS7_ILi256EEEEEELi256ENS_10bfloat16_tEfNS_4arch4Sm90ELb1ELb0ELb1ELb0ELb1ELb0ELb0ELb1ELb1ELb1ELb0ELb0EEENS1_21CollectiveEpilogueFwdINS6_IJSA_SC_SB_EEES9_SE_SG_Li256ELb0ELb1ELb0ELb0EEENS1_30DynamicPersistentTileSchedulerILi256ELi128ELb0ELb1ELb1EEEEEEEEEvNT_6ParamsE --------------------------
	.section	.text._ZN7cutlass13device_kernelIN5flash11enable_sm90INS1_16FlashAttnFwdSm90INS1_25CollectiveMainloopFwdSm90ILi2EN4cute5tupleIJNS5_1CILi1EEES8_S8_EEENS6_IJNS7_ILi128EEENS7_ILi80EEENS7_ILi256EEEEEELi256ENS_10bfloat16_tEfNS_4arch4Sm90ELb1ELb0ELb1ELb0ELb1ELb0ELb0ELb1ELb1ELb1ELb0ELb0EEENS1_21CollectiveEpilogueFwdINS6_IJSA_SC_SB_EEES9_SE_SG_Li256ELb0ELb1ELb0ELb0EEENS1_30DynamicPersistentTileSchedulerILi256ELi128ELb0ELb1ELb1EEEEEEEEEvNT_6ParamsE,"ax",@progbits
	.align	128
.text._ZN7cutlass13device_kernelIN5flash11enable_sm90INS1_16FlashAttnFwdSm90INS1_25CollectiveMainloopFwdSm90ILi2EN4cute5tupleIJNS5_1CILi1EEES8_S8_EEENS6_IJNS7_ILi128EEENS7_ILi80EEENS7_ILi256EEEEEELi256ENS_10bfloat16_tEfNS_4arch4Sm90ELb1ELb0ELb1ELb0ELb1ELb0ELb0ELb1ELb1ELb1ELb0ELb0EEENS1_21CollectiveEpilogueFwdINS6_IJSA_SC_SB_EEES9_SE_SG_Li256ELb0ELb1ELb0ELb0EEENS1_30DynamicPersistentTileSchedulerILi256ELi128ELb0ELb1ELb1EEEEEEEEEvNT_6ParamsE:
        .type           _ZN7cutlass13device_kernelIN5flash11enable_sm90INS1_16FlashAttnFwdSm90INS1_25CollectiveMainloopFwdSm90ILi2EN4cute5tupleIJNS5_1CILi1EEES8_S8_EEENS6_IJNS7_ILi128EEENS7_ILi80EEENS7_ILi256EEEEEELi256ENS_10bfloat16_tEfNS_4arch4Sm90ELb1ELb0ELb1ELb0ELb1ELb0ELb0ELb1ELb1ELb1ELb0ELb0EEENS1_21CollectiveEpilogueFwdINS6_IJSA_SC_SB_EEES9_SE_SG_Li256ELb0ELb1ELb0ELb0EEENS1_30DynamicPersistentTileSchedulerILi256ELi128ELb0ELb1ELb1EEEEEEEEEvNT_6ParamsE,@function
        .size           _ZN7cutlass13device_kernelIN5flash11enable_sm90INS1_16FlashAttnFwdSm90INS1_25CollectiveMainloopFwdSm90ILi2EN4cute5tupleIJNS5_1CILi1EEES8_S8_EEENS6_IJNS7_ILi128EEENS7_ILi80EEENS7_ILi256EEEEEELi256ENS_10bfloat16_tEfNS_4arch4Sm90ELb1ELb0ELb1ELb0ELb1ELb0ELb0ELb1ELb1ELb1ELb0ELb0EEENS1_21CollectiveEpilogueFwdINS6_IJSA_SC_SB_EEES9_SE_SG_Li256ELb0ELb1ELb0ELb0EEENS1_30DynamicPersistentTileSchedulerILi256ELi128ELb0ELb1ELb1EEEEEEEEEvNT_6ParamsE,(.L_x_3300 - _ZN7cutlass13device_kernelIN5flash11enable_sm90INS1_16FlashAttnFwdSm90INS1_25CollectiveMainloopFwdSm90ILi2EN4cute5tupleIJNS5_1CILi1EEES8_S8_EEENS6_IJNS7_ILi128EEENS7_ILi80EEENS7_ILi256EEEEEELi256ENS_10bfloat16_tEfNS_4arch4Sm90ELb1ELb0ELb1ELb0ELb1ELb0ELb0ELb1ELb1ELb1ELb0ELb0EEENS1_21CollectiveEpilogueFwdINS6_IJSA_SC_SB_EEES9_SE_SG_Li256ELb0ELb1ELb0ELb0EEENS1_30DynamicPersistentTileSchedulerILi256ELi128ELb0ELb1ELb1EEEEEEEEEvNT_6ParamsE)
        .other          _ZN7cutlass13device_kernelIN5flash11enable_sm90INS1_16FlashAttnFwdSm90INS1_25CollectiveMainloopFwdSm90ILi2EN4cute5tupleIJNS5_1CILi1EEES8_S8_EEENS6_IJNS7_ILi128EEENS7_ILi80EEENS7_ILi256EEEEEELi256ENS_10bfloat16_tEfNS_4arch4Sm90ELb1ELb0ELb1ELb0ELb1ELb0ELb0ELb1ELb1ELb1ELb0ELb0EEENS1_21CollectiveEpilogueFwdINS6_IJSA_SC_SB_EEES9_SE_SG_Li256ELb0ELb1ELb0ELb0EEENS1_30DynamicPersistentTileSchedulerILi256ELi128ELb0ELb1ELb1EEEEEEEEEvNT_6ParamsE,@"STO_CUDA_ENTRY STV_DEFAULT"
_ZN7cutlass13device_kernelIN5flash11enable_sm90INS1_16FlashAttnFwdSm90INS1_25CollectiveMainloopFwdSm90ILi2EN4cute5tupleIJNS5_1CILi1EEES8_S8_EEENS6_IJNS7_ILi128EEENS7_ILi80EEENS7_ILi256EEEEEELi256ENS_10bfloat16_tEfNS_4arch4Sm90ELb1ELb0ELb1ELb0ELb1ELb0ELb0ELb1ELb1ELb1ELb0ELb0EEENS1_21CollectiveEpilogueFwdINS6_IJSA_SC_SB_EEES9_SE_SG_Li256ELb0ELb1ELb0ELb0EEENS1_30DynamicPersistentTileSchedulerILi256ELi128ELb0ELb1ELb1EEEEEEEEEvNT_6ParamsE:
        /* <DEDUP_REMOVED lines=45> */
.L_x_2193:
        /* <DEDUP_REMOVED lines=22> */
.L_x_2194:
        /* <DEDUP_REMOVED lines=18> */
.L_x_2195:
        /* <DEDUP_REMOVED lines=22> */
.L_x_2196:
        /* <DEDUP_REMOVED lines=23> */
.L_x_2197:
        /* <DEDUP_REMOVED lines=10> */
.L_x_2199:
        /* <DEDUP_REMOVED lines=10> */
[----:B------:R-:W2:Y:S01]  /*0960*/  LDL R3, [R1+0x4] ;  /* 0x0000040001037983 */ /* 0x000ea20000100800 */
[----:B------:R-:W-:Y:S01]  /*0970*/  UMOV UR36, URZ ;  /* 0x0000003f00247c82 */ /* 0x000fe20008000000 */
[----:B0-----:R-:W0:Y:S02]  /*0980*/  S2R R2, SR_TID.X ;  /* 0x0000000000027919 */ /* 0x001e240000002100 */
[----:B0-----:R-:W-:-:S05]  /*0990*/  VIADD R12, R2, 0xffffff80 ;  /* 0xffffff80020c7836 */ /* 0x001fca0000000000 */
[----:B------:R-:W-:-:S04]  /*09a0*/  SHF.R.S32.HI R0, RZ, 0x1f, R12 ;  /* 0x0000001fff007819 */ /* 0x000fc8000001140c */
[CC--:B------:R-:W-:Y:S02]  /*09b0*/  LEA.HI R2, R0.reuse, R12.reuse, RZ, 0x7 ;  /* 0x0000000c00027211 */ /* 0x0c0fe400078f38ff */
[-C--:B------:R-:W-:Y:S02]  /*09c0*/  LEA.HI R4, R0, R12.reuse, RZ, 0x5 ;  /* 0x0000000c00047211 */ /* 0x080fe400078f28ff */
[----:B------:R-:W-:Y:S02]  /*09d0*/  LOP3.LUT R224, R2, 0xffffff80, RZ, 0xc0, !PT ;  /* 0xffffff8002e07812 */ /* 0x000fe400078ec0ff */
[----:B------:R-:W-:Y:S01]  /*09e0*/  LEA.HI R11, R0, R12, RZ, 0x2 ;  /* 0x0000000c000b7211 */ /* 0x000fe200078f10ff */
[----:B------:R-:W-:Y:S01]  /*09f0*/  IMAD.SHL.U32 R5, R4, 0x20, RZ ;  /* 0x0000002004057824 */ /* 0x000fe200078e00ff */
[----:B------:R-:W-:Y:S01]  /*0a00*/  SHF.R.S32.HI R225, RZ, 0x7, R2 ;  /* 0x00000007ffe17819 */ /* 0x000fe20000011402 */
[----:B------:R-:W-:Y:S01]  /*0a10*/  IMAD.IADD R224, R12, 0x1, -R224 ;  /* 0x000000010ce07824 */ /* 0x000fe200078e0ae0 */
[----:B------:R-:W-:-:S02]  /*0a20*/  LOP3.LUT R11, R11, 0xfffffffc, RZ, 0xc0, !PT ;  /* 0xfffffffc0b0b7812 */ /* 0x000fc400078ec0ff */
[----:B------:R-:W-:Y:S02]  /*0a30*/  LOP3.LUT R5, R5, 0xfffffc00, RZ, 0xc0, !PT ;  /* 0xfffffc0005057812 */ /* 0x000fe400078ec0ff */
[----:B------:R-:W-:Y:S01]  /*0a40*/  SHF.R.S32.HI R7, RZ, 0x1f, R224 ;  /* 0x0000001fff077819 */ /* 0x000fe200000114e0 */
[----:B------:R-:W-:Y:S01]  /*0a50*/  IMAD.IADD R11, R12, 0x1, -R11 ;  /* 0x000000010c0b7824 */ /* 0x000fe200078e0a0b */
[----:B------:R-:W-:Y:S02]  /*0a60*/  LEA.HI R2, R2, R225, RZ, 0x1 ;  /* 0x000000e102027211 */ /* 0x000fe400078f08ff */
[CC--:B------:R-:W-:Y:S02]  /*0a70*/  LEA.HI R8, R7.reuse, R224.reuse, RZ, 0x2 ;  /* 0x000000e007087211 */ /* 0x0c0fe400078f10ff */
[----:B------:R-:W-:Y:S02]  /*0a80*/  LEA.HI R7, R7, R224, RZ, 0x5 ;  /* 0x000000e007077211 */ /* 0x000fe400078f28ff */
[----:B------:R-:W-:-:S02]  /*0a90*/  SHF.R.S32.HI R9, RZ, 0x2, R8 ;  /* 0x00000002ff097819 */ /* 0x000fc40000011408 */
[----:B------:R-:W-:Y:S02]  /*0aa0*/  SHF.R.S32.HI R10, RZ, 0x1f, R8 ;  /* 0x0000001fff0a7819 */ /* 0x000fe40000011408 */
[----:B------:R-:W-:Y:S02]  /*0ab0*/  SHF.R.S32.HI R7, RZ, 0x5, R7 ;  /* 0x00000005ff077819 */ /* 0x000fe40000011407 */
[----:B------:R-:W-:Y:S02]  /*0ac0*/  LEA.HI R10, R10, R9, RZ, 0x3 ;  /* 0x000000090a0a7211 */ /* 0x000fe400078f18ff */
[----:B------:R-:W-:Y:S02]  /*0ad0*/  LOP3.LUT R2, R2, 0x3fffffe, RZ, 0xc0, !PT ;  /* 0x03fffffe02027812 */ /* 0x000fe400078ec0ff */
[----:B------:R-:W-:Y:S02]  /*0ae0*/  LOP3.LUT R10, R10, 0xfffffff8, RZ, 0xc0, !PT ;  /* 0xfffffff80a0a7812 */ /* 0x000fe400078ec0ff */
[----:B------:R-:W-:-:S03]  /*0af0*/  IADD3 R2, R225, -R2, RZ ;  /* 0x80000002e1027210 */ /* 0x000fc60007ffe0ff */
[----:B------:R-:W-:-:S04]  /*0b00*/  IMAD.IADD R10, R9, 0x1, -R10 ;  /* 0x00000001090a7824 */ /* 0x000fc800078e0a0a */
[----:B------:R-:W-:-:S04]  /*0b10*/  IMAD R7, R7, 0x10, R10 ;  /* 0x0000001007077824 */ /* 0x000fc800078e020a */
[----:B------:R-:W-:Y:S01]  /*0b20*/  IMAD R226, R2, 0x40, R7 ;  /* 0x0000004002e27824 */ /* 0x000fe200078e0207 */
[----:B--2---:R-:W-:Y:S02]  /*0b30*/  R2UR UR5, R3 ;  /* 0x00000000030572ca */ /* 0x004fe400000e0000 */
[CC--:B------:R-:W-:Y:S02]  /*0b40*/  LEA.HI R3, R0.reuse, R12.reuse, RZ, 0x4 ;  /* 0x0000000c00037211 */ /* 0x0c0fe400078f20ff */
[----:B------:R-:W-:Y:S02]  /*0b50*/  LEA.HI R0, R0, R12, RZ, 0x3 ;  /* 0x0000000c00007211 */ /* 0x000fe400078f18ff */
[----:B------:R-:W-:Y:S02]  /*0b60*/  SHF.R.S32.HI R6, RZ, 0x4, R3 ;  /* 0x00000004ff067819 */ /* 0x000fe40000011403 */
[C---:B------:R-:W-:Y:S02]  /*0b70*/  LOP3.LUT R4, R3.reuse, 0x3fffff0, RZ, 0xc0, !PT ;  /* 0x03fffff003047812 */ /* 0x040fe400078ec0ff */
[----:B------:R-:W-:-:S02]  /*0b80*/  LEA.HI R3, R3, R6, RZ, 0x1 ;  /* 0x0000000603037211 */ /* 0x000fc400078f08ff */
[----:B------:R-:W-:Y:S01]  /*0b90*/  IADD3 R4, R12, -R4, RZ ;  /* 0x800000040c047210 */ /* 0x000fe20007ffe0ff */
[----:B------:R-:W-:Y:S01]  /*0ba0*/  ULOP3.LUT UR6, UR5, 0x1, URZ, 0xfc, !UPT ;  /* 0x0000000105067892 */ /* 0x000fe2000f8efc3f */
[----:B------:R-:W-:Y:S02]  /*0bb0*/  LOP3.LUT R219, R0, 0xfffffff8, RZ, 0xc0, !PT ;  /* 0xfffffff800db7812 */ /* 0x000fe400078ec0ff */
[----:B------:R-:W-:Y:S01]  /*0bc0*/  LOP3.LUT R3, R3, 0x1ffffffe, RZ, 0xc0, !PT ;  /* 0x1ffffffe03037812 */ /* 0x000fe200078ec0ff */
[----:B------:R-:W-:Y:S01]  /*0bd0*/  IMAD R4, R4, 0x40, R5 ;  /* 0x0000004004047824 */ /* 0x000fe200078e0205 */
[----:B------:R-:W-:Y:S01]  /*0be0*/  LEA.HI R5, R11, R11, RZ, 0x1 ;  /* 0x0000000b0b057211 */ /* 0x000fe200078f08ff */
[----:B------:R-:W-:Y:S01]  /*0bf0*/  IMAD.IADD R219, R12, 0x1, -R219 ;  /* 0x000000010cdb7824 */ /* 0x000fe200078e0adb */
[----:B------:R-:W-:Y:S01]  /*0c00*/  MOV R2, UR6 ;  /* 0x0000000600027c02 */ /* 0x000fe20008000f00 */
[----:B------:R-:W-:Y:S01]  /*0c10*/  IMAD.IADD R3, R6, 0x1, -R3 ;  /* 0x0000000106037824 */ /* 0x000fe200078e0a03 */
[----:B------:R-:W-:Y:S01]  /*0c20*/  LOP3.LUT R6, R5, 0x1ffffffe, RZ, 0xc0, !PT ;  /* 0x1ffffffe05067812 */ /* 0x000fe200078ec0ff */
[----:B------:R-:W-:Y:S01]  /*0c30*/  IMAD.SHL.U32 R22, R219, 0x8, RZ ;  /* 0x00000008db167824 */ /* 0x000fe200078e00ff */
[----:B------:R-:W-:Y:S01]  /*0c40*/  UMOV UR5, URZ ;  /* 0x0000003f00057c82 */ /* 0x000fe20008000000 */
[----:B------:R-:W-:Y:S01]  /*0c50*/  IMAD R227, R3, 0x8, R4 ;  /* 0x0000000803e37824 */ /* 0x000fe200078e0204 */
[----:B------:R-:W-:Y:S01]  /*0c60*/  LOP3.LUT R3, R8, 0x7ffffffc, RZ, 0xc0, !PT ;  /* 0x7ffffffc08037812 */ /* 0x000fe200078ec0ff */
[----:B------:R-:W-:Y:S01]  /*0c70*/  IMAD.IADD R215, R11, 0x1, -R6 ;  /* 0x000000010bd77824 */ /* 0x000fe200078e0a06 */
[----:B------:R-:W-:Y:S01]  /*0c80*/  SHF.R.S32.HI R222, RZ, 0x3, R0 ;  /* 0x00000003ffde7819 */ /* 0x000fe20000011400 */
[C---:B------:R-:W-:Y:S01]  /*0c90*/  VIADD R217, R22.reuse, 0x40 ;  /* 0x0000004016d97836 */ /* 0x040fe20000000000 */
[----:B------:R-:W-:Y:S01]  /*0ca0*/  SHF.R.S32.HI R0, RZ, 0x1f, R22 ;  /* 0x0000001fff007819 */ /* 0x000fe20000011416 */
[C---:B------:R-:W-:Y:S01]  /*0cb0*/  VIADD R216, R22.reuse, 0x80 ;  /* 0x0000008016d87836 */ /* 0x040fe20000000000 */
[----:B------:R0:W-:Y:S01]  /*0cc0*/  STL [R1], R2 ;  /* 0x0000000201007387 */ /* 0x0001e20000100800 */
[----:B------:R-:W-:Y:S01]  /*0cd0*/  VIADD R218, R22, 0xc0 ;  /* 0x000000c016da7836 */ /* 0x000fe20000000000 */
[----:B------:R-:W-:Y:S01]  /*0ce0*/  SHF.R.S32.HI R4, RZ, 0x1f, R217 ;  /* 0x0000001fff047819 */ /* 0x000fe200000114d9 */
[----:B------:R-:W-:Y:S01]  /*0cf0*/  IMAD.U32 R223, RZ, RZ, UR5 ;  /* 0x00000005ffdf7e24 */ /* 0x000fe2000f8e00ff */
[----:B------:R-:W-:Y:S01]  /*0d00*/  LEA R215, R215, R226, 0x3 ;  /* 0x000000e2d7d77211 */ /* 0x000fe200078e18ff */
[----:B------:R-:W-:Y:S01]  /*0d10*/  IMAD.IADD R214, R224, 0x1, -R3 ;  /* 0x00000001e0d67824 */ /* 0x000fe200078e0a03 */
[----:B------:R-:W-:Y:S01]  /*0d20*/  SHF.R.S32.HI R0, RZ, 0x1f, R218 ;  /* 0x0000001fff007819 */ /* 0x000fe200000114da */
[----:B------:R-:W-:Y:S01]  /*0d30*/  IMAD.U32 R17, RZ, RZ, UR5 ;  /* 0x00000005ff117e24 */ /* 0x000fe2000f8e00ff */
[----:B0-----:R-:W-:-:S07]  /*0d40*/  SHF.R.S32.HI R2, RZ, 0x1f, R216 ;  /* 0x0000001fff027819 */ /* 0x001fce00000114d8 */
.L_x_2256:
        /* <DEDUP_REMOVED lines=21> */
.L_x_2200:
[----:B------:R-:W-:Y:S01]  /*0ea0*/  ULDC UR8, c[0x0][0xc54] ;  /* 0x0003150000087ab9 */ /* 0x000fe20000000800 */
[----:B------:R-:W-:Y:S01]  /*0eb0*/  UMOV UR4, UR9 ;  /* 0x0000000900047c82 */ /* 0x000fe20008000000 */
[----:B------:R-:W-:-:S11]  /*0ec0*/  UISETP.NE.AND UP0, UPT, UR8, 0x1, UPT ;  /* 0x000000010800788c */ /* 0x000fd6000bf05270 */
[----:B------:R-:W-:Y:S02]  /*0ed0*/  @UP0 ULDC.64 UR10, c[0x0][0xc58] ;  /* 0x00031600000a0ab9 */ /* 0x000fe40000000a00 */
[----:B------:R-:W-:-:S04]  /*0ee0*/  UIMAD.WIDE.U32 UR6, UR9, UR10, URZ ;  /* 0x0000000a090672a5 */ /* 0x000fc8000f8e003f */
[----:B------:R-:W-:-:S04]  /*0ef0*/  @UP0 USHF.R.U32.HI UR4, URZ, UR11, UR7 ;  /* 0x0000000b3f040299 */ /* 0x000fc80008011607 */
[----:B------:R-:W-:-:S12]  /*0f00*/  UIMAD UR6, UR4, UR8, URZ ;  /* 0x00000008040672a4 */ /* 0x000fd8000f8e023f */
.L_x_2201:
[----:B------:R-:W-:Y:S01]  /*0f10*/  ULDC.64 UR10, c[0x0][0x418] ;  /* 0x00010600000a7ab9 */ /* 0x000fe20000000a00 */
[----:B------:R-:W-:Y:S01]  /*0f20*/  ULOP3.LUT UR4, URZ, UR4, URZ, 0x33, !UPT ;  /* 0x000000043f047292 */ /* 0x000fe2000f8e333f */
[----:B------:R-:W-:Y:S01]  /*0f30*/  PLOP3.LUT P0, PT, PT, PT, PT, 0x80, 0x0 ;  /* 0x000000000000781c */ /* 0x000fe20003f0f070 */
[----:B------:R-:W-:Y:S01]  /*0f40*/  UISETP.NE.U32.AND UP0, UPT, UR10, URZ, UPT ;  /* 0x0000003f0a00728c */ /* 0x000fe2000bf05070 */
[----:B------:R-:W-:Y:S01]  /*0f50*/  CS2R R2, SRZ ;  /* 0x0000000000027805 */ /* 0x000fe2000001ff00 */
[----:B------:R-:W-:Y:S01]  /*0f60*/  UIADD3 UR10, UR9, -UR6, URZ ;  /* 0x80000006090a7290 */ /* 0x000fe2000fffe03f */
[----:B------:R-:W-:Y:S01]  /*0f70*/  IMAD.MOV.U32 R0, RZ, RZ, RZ ;  /* 0x000000ffff007224 */ /* 0x000fe200078e00ff */
[----:B------:R-:W-:Y:S01]  /*0f80*/  ULDC UR7, c[0x0][0x448] ;  /* 0x0001120000077ab9 */ /* 0x000fe20000000800 */
[----:B------:R-:W-:Y:S01]  /*0f90*/  ULDC UR6, c[0x0][0xc3c] ;  /* 0x00030f0000067ab9 */ /* 0x000fe20000000800 */
[----:B------:R-:W-:Y:S01]  /*0fa0*/  UISETP.NE.AND UP2, UPT, UR7, 0x1, UPT ;  /* 0x000000010700788c */ /* 0x000fe2000bf45270 */
[----:B------:R-:W-:Y:S01]  /*0fb0*/  CS2R R164, SRZ ;  /* 0x0000000000a47805 */ /* 0x000fe2000001ff00 */
[----:B------:R-:W-:Y:S01]  /*0fc0*/  UIADD3 UR4, UR4, UR6, URZ ;  /* 0x0000000604047290 */ /* 0x000fe2000fffe03f */
[----:B------:R-:W-:Y:S01]  /*0fd0*/  CS2R R162, SRZ ;  /* 0x0000000000a27805 */ /* 0x000fe2000001ff00 */
[----:B------:R-:W-:Y:S01]  /*0fe0*/  UP2UR UR6, UPR, URZ, 0x4 ;  /* 0x000000043f067883 */ /* 0x000fe20008000000 */
[----:B------:R-:W-:Y:S01]  /*0ff0*/  CS2R R148, SRZ ;  /* 0x0000000000947805 */ /* 0x000fe2000001ff00 */
[----:B------:R-:W-:Y:S01]  /*1000*/  USHF.L.U32 UR4, UR4, 0x7, URZ ;  /* 0x0000000704047899 */ /* 0x000fe2000800063f */
[----:B------:R-:W-:Y:S01]  /*1010*/  CS2R R160, SRZ ;  /* 0x0000000000a07805 */ /* 0x000fe2000001ff00 */
[----:B------:R-:W-:Y:S01]  /*1020*/  UISETP.NE.AND.EX UP0, UPT, UR11, URZ, UPT, UP0 ;  /* 0x0000003f0b00728c */ /* 0x000fe2000bf05300 */
[----:B------:R-:W-:Y:S01]  /*1030*/  CS2R R144, SRZ ;  /* 0x0000000000907805 */ /* 0x000fe2000001ff00 */
[----:B------:R-:W-:Y:S01]  /*1040*/  IMAD.U32 R212, RZ, RZ, UR6 ;  /* 0x00000006ffd47e24 */ /* 0x000fe2000f8e00ff */
[----:B------:R-:W-:Y:S01]  /*1050*/  ULDC UR9, c[0x0][0x424] ;  /* 0x0001090000097ab9 */ /* 0x000fe20000000800 */
[----:B------:R-:W-:Y:S01]  /*1060*/  IMAD.U32 R213, RZ, RZ, UR4 ;  /* 0x00000004ffd57e24 */ /* 0x000fe2000f8e00ff */
[----:B------:R-:W-:Y:S01]  /*1070*/  UIADD3 UR4, UR4, 0x7f, URZ ;  /* 0x0000007f04047890 */ /* 0x000fe2000fffe03f */
[----:B------:R-:W-:Y:S01]  /*1080*/  CS2R R128, SRZ ;  /* 0x0000000000807805 */ /* 0x000fe2000001ff00 */
[----:B------:R-:W-:Y:S01]  /*1090*/  ULDC UR8, c[0x0][0x288] ;  /* 0x0000a20000087ab9 */ /* 0x000fe20000000800 */
[----:B------:R-:W-:Y:S01]  /*10a0*/  @UP2 ULDC UR6, c[0x0][0x44c] ;  /* 0x0001130000062ab9 */ /* 0x000fe20000000800 */
[----:B------:R-:W-:Y:S01]  /*10b0*/  UIADD3 UR8, -UR8, 0x50, URZ ;  /* 0x0000005008087890 */ /* 0x000fe2000fffe13f */
[----:B------:R-:W-:Y:S01]  /*10c0*/  CS2R R140, SRZ ;  /* 0x00000000008c7805 */ /* 0x000fe2000001ff00 */
[----:B------:R-:W-:Y:S01]  /*10d0*/  UIMAD.WIDE.U32 UR6, UR4, UR6, URZ ;  /* 0x00000006040672a5 */ /* 0x000fe2000f8e003f */
[----:B------:R-:W-:Y:S01]  /*10e0*/  CS2R R124, SRZ ;  /* 0x00000000007c7805 */ /* 0x000fe2000001ff00 */
[----:B------:R-:W-:Y:S01]  /*10f0*/  USEL UR14, UR9, 0x1, UP0 ;  /* 0x00000001090e7887 */ /* 0x000fe20008000000 */
[----:B------:R-:W-:Y:S01]  /*1100*/  CS2R R96, SRZ ;  /* 0x0000000000607805 */ /* 0x000fe2000001ff00 */
[----:B------:R-:W-:Y:S01]  /*1110*/  ULDC UR12, c[0x0][0x2f0] ;  /* 0x0000bc00000c7ab9 */ /* 0x000fe20000000800 */
[----:B------:R-:W-:Y:S01]  /*1120*/  @UP2 ULDC UR9, c[0x0][0x450] ;  /* 0x0001140000092ab9 */ /* 0x000fe20000000800 */
[----:B------:R-:W-:Y:S01]  /*1130*/  UIMAD UR8, UR14, UR12, UR8 ;  /* 0x0000000c0e0872a4 */ /* 0x000fe2000f8e0208 */
[----:B------:R-:W-:Y:S01]  /*1140*/  CS2R R136, SRZ ;  /* 0x0000000000887805 */ /* 0x000fe2000001ff00 */
[----:B------:R-:W-:Y:S01]  /*1150*/  @UP2 USHF.R.U32.HI UR4, URZ, UR9, UR7 ;  /* 0x000000093f042299 */ /* 0x000fe20008011607 */
[----:B------:R-:W-:Y:S01]  /*1160*/  MOV R23, UR14 ;  /* 0x0000000e00177c02 */ /* 0x000fe20008000f00 */
[----:B------:R-:W-:Y:S01]  /*1170*/  UIMAD UR6, UR14, UR12, 0x4f ;  /* 0x0000004f0e0674a4 */ /* 0x000fe2000f8e020c */
[----:B------:R-:W-:Y:S01]  /*1180*/  CS2R R92, SRZ ;  /* 0x00000000005c7805 */ /* 0x000fe2000001ff00 */
[----:B------:R-:W-:Y:S01]  /*1190*/  UIADD3 UR8, UR8, UR4, URZ ;  /* 0x0000000408087290 */ /* 0x000fe2000fffe03f */
[----:B------:R-:W-:Y:S01]  /*11a0*/  CS2R R88, SRZ ;  /* 0x0000000000587805 */ /* 0x000fe2000001ff00 */
[----:B------:R-:W-:Y:S01]  /*11b0*/  UIMAD.WIDE UR6, UR6, 0x66666667, URZ ;  /* 0x66666667060678a5 */ /* 0x000fe2000f8e023f */
[----:B------:R-:W-:Y:S01]  /*11c0*/  CS2R R132, SRZ ;  /* 0x0000000000847805 */ /* 0x000fe2000001ff00 */
[----:B------:R-:W-:Y:S01]  /*11d0*/  UIMAD.WIDE UR8, UR8, 0x66666667, URZ ;  /* 0x66666667080878a5 */ /* 0x000fe2000f8e023f */
[----:B------:R-:W-:Y:S01]  /*11e0*/  CS2R R84, SRZ ;  /* 0x0000000000547805 */ /* 0x000fe2000001ff00 */
[----:B------:R-:W-:Y:S01]  /*11f0*/  ULDC UR13, c[0x0][0xc54] ;  /* 0x00031500000d7ab9 */ /* 0x000fe20000000800 */
[----:B------:R-:W-:Y:S01]  /*1200*/  USHF.R.U32.HI UR4, URZ, 0x1f, UR7 ;  /* 0x0000001f3f047899 */ /* 0x000fe20008011607 */
[----:B------:R-:W-:Y:S01]  /*1210*/  CS2R R80, SRZ ;  /* 0x0000000000507805 */ /* 0x000fe2000001ff00 */
[----:B------:R-:W-:Y:S01]  /*1220*/  UIMAD UR12, UR5, UR13, UR10 ;  /* 0x0000000d050c72a4 */ /* 0x000fe2000f8e020a */
[----:B------:R-:W-:Y:S01]  /*1230*/  CS2R R194, SRZ ;  /* 0x0000000000c27805 */ /* 0x000fe2000001ff00 */
[----:B------:R-:W-:Y:S01]  /*1240*/  USHF.R.U32.HI UR5, URZ, 0x1f, UR9 ;  /* 0x0000001f3f057899 */ /* 0x000fe20008011609 */
[----:B------:R-:W-:Y:S01]  /*1250*/  CS2R R76, SRZ ;  /* 0x00000000004c7805 */ /* 0x000fe2000001ff00 */
[----:B------:R-:W-:Y:S01]  /*1260*/  ULDC UR11, c[0x0][0xc48] ;  /* 0x00031200000b7ab9 */ /* 0x000fe20000000800 */
[----:B------:R-:W-:Y:S01]  /*1270*/  ULEA.HI.SX32 UR7, UR7, UR4, 0x1b ;  /* 0x0000000407077291 */ /* 0x000fe2000f8fda3f */
[----:B------:R-:W-:Y:S01]  /*1280*/  CS2R R72, SRZ ;  /* 0x0000000000487805 */ /* 0x000fe2000001ff00 */
[----:B------:R-:W-:Y:S01]  /*1290*/  UISETP.NE.AND UP1, UPT, UR11, 0x1, UPT ;  /* 0x000000010b00788c */ /* 0x000fe2000bf25270 */
[----:B------:R-:W-:Y:S01]  /*12a0*/  CS2R R68, SRZ ;  /* 0x0000000000447805 */ /* 0x000fe2000001ff00 */
[----:B------:R-:W-:Y:S01]  /*12b0*/  ULEA.HI.SX32 UR9, UR9, UR5, 0x1b ;  /* 0x0000000509097291 */ /* 0x000fe2000f8fda3f */
[----:B------:R-:W-:Y:S01]  /*12c0*/  CS2R R64, SRZ ;  /* 0x0000000000407805 */ /* 0x000fe2000001ff00 */
[----:B------:R-:W-:Y:S01]  /*12d0*/  UMOV UR14, UR12 ;  /* 0x0000000c000e7c82 */ /* 0x000fe20008000000 */
[----:B------:R-:W-:Y:S01]  /*12e0*/  CS2R R170, SRZ ;  /* 0x0000000000aa7805 */ /* 0x000fe2000001ff00 */
[----:B------:R-:W-:Y:S01]  /*12f0*/  UISETP.LT.AND UP0, UPT, UR7, UR9, UPT ;  /* 0x000000090700728c */ /* 0x000fe2000bf01270 */
[----:B------:R-:W-:-:S02]  /*1300*/  CS2R R192, SRZ ;  /* 0x0000000000c07805 */ /* 0x000fc4000001ff00 */
[----:B------:R-:W-:Y:S02]  /*1310*/  CS2R R60, SRZ ;  /* 0x00000000003c7805 */ /* 0x000fe4000001ff00 */
[----:B------:R-:W-:Y:S01]  /*1320*/  CS2R R56, SRZ ;  /* 0x0000000000387805 */ /* 0x000fe2000001ff00 */
[----:B------:R-:W-:Y:S01]  /*1330*/  USEL UR61, UR7, UR9, UP0 ;  /* 0x00000009073d7287 */ /* 0x000fe20008000000 */
[----:B------:R-:W-:Y:S01]  /*1340*/  CS2R R168, SRZ ;  /* 0x0000000000a87805 */ /* 0x000fe2000001ff00 */
[----:B------:R-:W-:Y:S01]  /*1350*/  @UP1 ULDC UR10, c[0x0][0xc4c] ;  /* 0x00031300000a1ab9 */ /* 0x000fe20000000800 */
[----:B------:R-:W-:Y:S01]  /*1360*/  @UP1 ULDC UR6, c[0x0][0xc50] ;  /* 0x0003140000061ab9 */ /* 0x000fe20000000800 */
[----:B------:R-:W-:Y:S01]  /*1370*/  UIMAD.WIDE.U32 UR4, UR12, UR10, URZ ;  /* 0x0000000a0c0472a5 */ /* 0x000fe2000f8e003f */
[----:B------:R-:W-:Y:S01]  /*1380*/  CS2R R52, SRZ ;  /* 0x0000000000347805 */ /* 0x000fe2000001ff00 */
[----:B------:R-:W-:Y:S01]  /*1390*/  UISETP.GE.AND UP0, UPT, UR61, 0x1, UPT ;  /* 0x000000013d00788c */ /* 0x000fe2000bf06270 */
[----:B------:R-:W-:Y:S01]  /*13a0*/  CS2R R48, SRZ ;  /* 0x0000000000307805 */ /* 0x000fe2000001ff00 */
[----:B------:R-:W-:Y:S01]  /*13b0*/  @UP1 USHF.R.U32.HI UR14, URZ, UR6, UR5 ;  /* 0x000000063f0e1299 */ /* 0x000fe20008011605 */
[----:B------:R-:W-:-:S02]  /*13c0*/  CS2R R190, SRZ ;  /* 0x0000000000be7805 */ /* 0x000fc4000001ff00 */
[----:B------:R-:W-:Y:S02]  /*13d0*/  CS2R R44, SRZ ;  /* 0x00000000002c7805 */ /* 0x000fe4000001ff00 */
[----:B------:R-:W-:Y:S02]  /*13e0*/  CS2R R40, SRZ ;  /* 0x0000000000287805 */ /* 0x000fe4000001ff00 */
[----:B------:R-:W-:Y:S01]  /*13f0*/  PLOP3.LUT P1, PT, PT, PT, UP0, 0x80, 0x0 ;  /* 0x000000000000781c */ /* 0x000fe20003f2f008 */
[----:B------:R-:W-:Y:S02]  /*1400*/  UIADD3 UR4, -UR14, URZ, URZ ;  /* 0x0000003f0e047290 */ /* 0x000fe4000fffe13f */
[----:B------:R-:W-:Y:S01]  /*1410*/  IMAD.U32 R221, RZ, RZ, UR14 ;  /* 0x0000000effdd7e24 */ /* 0x000fe2000f8e00ff */
[----:B------:R-:W-:Y:S02]  /*1420*/  CS2R R166, SRZ ;  /* 0x0000000000a67805 */ /* 0x000fe4000001ff00 */
[----:B------:R-:W-:Y:S01]  /*1430*/  CS2R R36, SRZ ;  /* 0x0000000000247805 */ /* 0x000fe2000001ff00 */
[----:B------:R-:W-:Y:S01]  /*1440*/  UIMAD UR4, UR11, UR4, UR12 ;  /* 0x000000040b0472a4 */ /* 0x000fe2000f8e020c */
[----:B------:R-:W-:-:S02]  /*1450*/  CS2R R32, SRZ ;  /* 0x0000000000207805 */ /* 0x000fc4000001ff00 */
[----:B------:R-:W-:Y:S01]  /*1460*/  CS2R R188, SRZ ;  /* 0x0000000000bc7805 */ /* 0x000fe2000001ff00 */
[----:B------:R-:W-:Y:S01]  /*1470*/  IMAD.MOV.U32 R16, RZ, RZ, RZ ;  /* 0x000000ffff107224 */ /* 0x000fe200078e00ff */
[----:B------:R-:W-:Y:S02]  /*1480*/  CS2R R98, SRZ ;  /* 0x0000000000627805 */ /* 0x000fe4000001ff00 */
[----:B------:R-:W-:Y:S01]  /*1490*/  CS2R R186, SRZ ;  /* 0x0000000000ba7805 */ /* 0x000fe2000001ff00 */
[----:B------:R-:W-:Y:S01]  /*14a0*/  IMAD.U32 R220, RZ, RZ, UR4 ;  /* 0x00000004ffdc7e24 */ /* 0x000fe2000f8e00ff */
        /* <DEDUP_REMOVED lines=33> */
[----:B------:R-:W-:Y:S02]  /*16c0*/  UIADD3 UR6, UR7, 0x14400, URZ ;  /* 0x0001440007067890 */ /* 0x000fe4000fffe03f */
[----:B------:R-:W-:Y:S02]  /*16d0*/  IMAD.U32 R16, RZ, RZ, UR7 ;  /* 0x00000007ff107e24 */ /* 0x000fe4000f8e00ff */
        /* <DEDUP_REMOVED lines=18> */
[----:B------:R-:W-:Y:S01]  /*1800*/  IMAD.U32 R7, RZ, RZ, UR5 ;  /* 0x00000005ff077e24 */ /* 0x000fe2000f8e00ff */
[----:B------:R-:W-:Y:S01]  /*1810*/  MOV R13, RZ ;  /* 0x000000ff000d7202 */ /* 0x000fe20000000f00 */
[----:B------:R-:W-:-:S02]  /*1820*/  IMAD.U32 R11, RZ, RZ, UR7 ;  /* 0x00000007ff0b7e24 */ /* 0x000fc4000f8e00ff */
[----:B------:R-:W-:Y:S02]  /*1830*/  IMAD.MOV.U32 R8, RZ, RZ, 0x70 ;  /* 0x00000070ff087424 */ /* 0x000fe400078e00ff */
[----:B0-----:R-:W-:-:S07]  /*1840*/  IMAD.MOV.U32 R12, RZ, RZ, 0x1 ;  /* 0x00000001ff0c7424 */ /* 0x001fce00078e00ff */
[----:B------:R-:W-:-:S07]  /*1850*/  LEPC R20, `(.L_x_2203) ;  /* 0x000000001014794e */ /* 0x000fce0000000000 */
[----:B-1----:R-:W-:Y:S05]  /*1860*/  CALL.ABS.NOINC R2 ;  /* 0x0000000002007343 */ /* 0x002fea0003c00000 */
.L_x_2203:
[----:B------:R-:W2:Y:S01]  /*1870*/  LDL R2, [R1] ;  /* 0x0000000001027983 */ /* 0x000ea20000100800 */
[----:B------:R-:W-:Y:S02]  /*1880*/  R2UR UR7, R223 ;  /* 0x00000000df0772ca */ /* 0x000fe400000e0000 */
[----:B------:R-:W-:-:S11]  /*1890*/  R2UR UR6, R16 ;  /* 0x00000000100672ca */ /* 0x000fd600000e0000 */
[----:B------:R-:W-:-:S04]  /*18a0*/  ULEA.HI UR4, UR7, UR7, URZ, 0x1 ;  /* 0x0000000707047291 */ /* 0x000fc8000f8f083f */
[----:B------:R-:W-:-:S04]  /*18b0*/  ULOP3.LUT UR4, UR4, 0xfffffffe, URZ, 0xc0, !UPT ;  /* 0xfffffffe04047892 */ /* 0x000fc8000f8ec03f */
[----:B------:R-:W-:-:S06]  /*18c0*/  UIADD3 UR4, UR7, -UR4, URZ ;  /* 0x8000000407047290 */ /* 0x000fcc000fffe03f */
[----:B------:R-:W-:-:S05]  /*18d0*/  IMAD.U32 R0, RZ, RZ, UR4 ;  /* 0x00000004ff007e24 */ /* 0x000fca000f8e00ff */
[----:B------:R-:W-:-:S04]  /*18e0*/  SHF.L.U32 R0, R0, 0x1f, RZ ;  /* 0x0000001f00007819 */ /* 0x000fc800000006ff */
[----:B------:R-:W0:Y:S01]  /*18f0*/  SYNCS.PHASECHK.TRANS64.TRYWAIT P1, [UR6+0x38800], R0 ;  /* 0x03880000ff0075a7 */ /* 0x000e220008020146 */
[----:B--2---:R-:W-:-:S13]  /*1900*/  R2UR UR5, R2 ;  /* 0x00000000020572ca */ /* 0x004fda00000e0000 */
[----:B------:R-:W-:-:S05]  /*1910*/  IMAD.U32 R2, RZ, RZ, UR5 ;  /* 0x00000005ff027e24 */ /* 0x000fca000f8e00ff */
[----:B------:R-:W-:Y:S01]  /*1920*/  ISETP.NE.AND P0, PT, R2, 0x3, PT ;  /* 0x000000030200780c */ /* 0x000fe20003f05270 */
[----:B0-----:R-:W-:-:S12]  /*1930*/  @!P1 BRA `(.L_x_2204) ;  /* 0x0000014800ac9947 */ /* 0x001fd80003800000 */
.L_x_2322:
[----:B------:R-:W-:Y:S05]  /*1940*/  @!P0 BRA `(.L_x_2205) ;  /* 0x0000000000048947 */ /* 0x000fea0003800000 */
[----:B------:R-:W-:Y:S01]  /*1950*/  BPT.TRAP 0x1 ;  /* 0x000000040000795c */ /* 0x000fe20000300000 */
.L_x_2205:
[----:B------:R-:W-:Y:S01]  /*1960*/  R2UR UR5, R17 ;  /* 0x00000000110572ca */ /* 0x000fe200000e0000 */
[----:B0-----:R-:W-:Y:S01]  /*1970*/  IMAD.U32 R0, RZ, RZ, UR36 ;  /* 0x00000024ff007e24 */ /* 0x001fe2000f8e00ff */
[----:B------:R-:W-:-:S11]  /*1980*/  R2UR UR4, R16 ;  /* 0x00000000100472ca */ /* 0x000fd600000e0000 */
[----:B------:R-:W-:Y:S02]  /*1990*/  IMAD.U32 R3, RZ, RZ, UR5 ;  /* 0x00000005ff037e24 */ /* 0x000fe4000f8e00ff */
[----:B------:R-:W-:-:S03]  /*19a0*/  LEA R0, R0, UR4, 0x3 ;  /* 0x0000000400007c11 */ /* 0x000fc6000f8e18ff */
[----:B------:R-:W-:-:S04]  /*19b0*/  SHF.L.U32 R3, R3, 0x1f, RZ ;  /* 0x0000001f03037819 */ /* 0x000fc800000006ff */
[----:B------:R0:W1:Y:S01]  /*19c0*/  SYNCS.PHASECHK.TRANS64.TRYWAIT P1, [R0+URZ+0x38830], R3 ;  /* 0x03883003000075a7 */ /* 0x000062000802017f */
[----:B------:R-:W-:Y:S05]  /*19d0*/  @!P0 BRA `(.L_x_2206) ;  /* 0x0000000000048947 */ /* 0x000fea0003800000 */
[----:B------:R-:W-:Y:S01]  /*19e0*/  BPT.TRAP 0x1 ;  /* 0x000000040000795c */ /* 0x000fe20000300000 */
.L_x_2206:
[----:B-1----:R-:W-:Y:S05]  /*19f0*/  @P1 BRA `(.L_x_2207) ;  /* 0x0000000000081947 */ /* 0x002fea0003800000 */
[----:B------:R-:W1:Y:S02]  /*1a00*/  SYNCS.PHASECHK.TRANS64.TRYWAIT P1, [R0+URZ+0x38830], R3 ;  /* 0x03883003000075a7 */ /* 0x000e64000802017f */
[----:B-1----:R-:W-:Y:S05]  /*1a10*/  @!P1 BRA `(.L_x_2208) ;  /* 0x0000014800909947 */ /* 0x002fea0003800000 */
.L_x_2207:
[----:B------:R-:W-:Y:S05]  /*1a20*/  WARPSYNC.ALL ;  /* 0x0000000000007948 */ /* 0x000fea0003800000 */
[----:B------:R-:W-:Y:S01]  /*1a30*/  R2UR UR4, R16 ;  /* 0x00000000100472ca */ /* 0x000fe200000e0000 */
[----:B------:R-:W-:Y:S01]  /*1a40*/  ULOP3.LUT UR5, UR37, 0x10000, URZ, 0xfc, !UPT ;  /* 0x0001000025057892 */ /* 0x000fe2000f8efc3f */
[----:B------:R-:W-:Y:S01]  /*1a50*/  WARPGROUP.ARRIVE ;  /* 0x00000000000079c5 */ /* 0x000fe20000000000 */
[----:B------:R-:W-:Y:S01]  /*1a60*/  UMOV UR17, 0x40000040 ;  /* 0x4000004000117882 */ /* 0x000fe20000000000 */
[----:B------:R-:W-:Y:S01]  /*1a70*/  UMOV UR19, 0x40000040 ;  /* 0x4000004000137882 */ /* 0x000fe20000000000 */
[----:B------:R-:W-:Y:S01]  /*1a80*/  UMOV UR9, UR17 ;  /* 0x0000001100097c82 */ /* 0x000fe20008000000 */
[----:B------:R-:W-:Y:S01]  /*1a90*/  UMOV UR11, 0x40000040 ;  /* 0x40000040000b7882 */ /* 0x000fe20000000000 */
[----:B------:R-:W-:Y:S01]  /*1aa0*/  UMOV UR13, UR17 ;  /* 0x00000011000d7c82 */ /* 0x000fe20008000000 */
[----:B------:R-:W-:Y:S01]  /*1ab0*/  UMOV UR16, UR5 ;  /* 0x0000000500107c82 */ /* 0x000fe20008000000 */
[----:B------:R-:W-:Y:S01]  /*1ac0*/  UMOV UR15, 0x40000040 ;  /* 0x40000040000f7882 */ /* 0x000fe20000000000 */
[----:B------:R-:W-:Y:S01]  /*1ad0*/  UMOV UR8, UR16 ;  /* 0x0000001000087c82 */ /* 0x000fe20008000000 */
[----:B------:R-:W-:Y:S01]  /*1ae0*/  UMOV UR12, UR16 ;  /* 0x00000010000c7c82 */ /* 0x000fe20008000000 */
[----:B------:R-:W-:Y:S01]  /*1af0*/  MOV R14, UR16 ;  /* 0x00000010000e7c02 */ /* 0x000fe20008000f00 */
[----:B------:R-:W-:Y:S01]  /*1b00*/  UIADD3 UR4, UR4, 0x24400, URZ ;  /* 0x0002440004047890 */ /* 0x000fe2000fffe03f */
[----:B------:R-:W-:Y:S01]  /*1b10*/  IMAD.U32 R15, RZ, RZ, UR17 ;  /* 0x00000011ff0f7e24 */ /* 0x000fe2000f8e00ff */
[----:B------:R-:W-:Y:S01]  /*1b20*/  UMOV UR23, 0x40000040 ;  /* 0x4000004000177882 */ /* 0x000fe20000000000 */
[----:B------:R-:W-:Y:S01]  /*1b30*/  UMOV UR27, 0x40000040 ;  /* 0x40000040001b7882 */ /* 0x000fe20000000000 */
[----:B------:R-:W-:Y:S01]  /*1b40*/  USHF.R.U32.HI UR4, URZ, 0x4, UR4 ;  /* 0x000000043f047899 */ /* 0x000fe20008011604 */
[----:B------:R-:W-:Y:S01]  /*1b50*/  MOV R4, UR39 ;  /* 0x0000002700047c02 */ /* 0x000fe20008000f00 */
[----:B------:R-:W-:Y:S01]  /*1b60*/  UMOV UR31, 0x40000040 ;  /* 0x40000040001f7882 */ /* 0x000fe20000000000 */
[----:B------:R-:W-:Y:S01]  /*1b70*/  UMOV UR35, 0x40000040 ;  /* 0x4000004000237882 */ /* 0x000fe20000000000 */
[----:B------:R-:W-:Y:S01]  /*1b80*/  ULOP3.LUT UR4, UR4, 0x3fff, URZ, 0xc0, !UPT ;  /* 0x00003fff04047892 */ /* 0x000fe2000f8ec03f */
[----:B------:R-:W-:Y:S01]  /*1b90*/  MOV R5, UR38 ;  /* 0x0000002600057c02 */ /* 0x000fe20008000f00 */
[----:B------:R-:W-:Y:S01]  /*1ba0*/  UMOV UR43, 0x40000040 ;  /* 0x40000040002b7882 */ /* 0x000fe20000000000 */
[----:B------:R-:W-:Y:S01]  /*1bb0*/  UMOV UR47, 0x40000040 ;  /* 0x40000040002f7882 */ /* 0x000fe20000000000 */
[----:B------:R-:W-:Y:S01]  /*1bc0*/  ULOP3.LUT UR6, UR4, 0x10000, URZ, 0xfc, !UPT ;  /* 0x0001000004067892 */ /* 0x000fe2000f8efc3f */
[----:B------:R-:W-:Y:S01]  /*1bd0*/  MOV R18, UR36 ;  /* 0x0000002400127c02 */ /* 0x000fe20008000f00 */
[----:B------:R-:W-:Y:S01]  /*1be0*/  UMOV UR51, 0x40000040 ;  /* 0x4000004000337882 */ /* 0x000fe20000000000 */
[----:B------:R-:W-:Y:S01]  /*1bf0*/  UMOV UR55, 0x40000040 ;  /* 0x4000004000377882 */ /* 0x000fe20000000000 */
[----:B------:R-:W-:-:S02]  /*1c00*/  UIMAD UR4, UR36, 0xa00, UR6 ;  /* 0x00000a00240478a4 */ /* 0x000fc4000f8e0206 */
[----:B------:R-:W-:Y:S01]  /*1c10*/  IMAD.U32 R19, RZ, RZ, UR6 ;  /* 0x00000006ff137e24 */ /* 0x000fe2000f8e00ff */
[----:B------:R-:W-:Y:S01]  /*1c20*/  UMOV UR59, 0x40000040 ;  /* 0x40000040003b7882 */ /* 0x000fe20000000000 */
[----:B------:R-:W-:Y:S02]  /*1c30*/  UIADD3 UR10, UR4, 0x80, URZ ;  /* 0x00000080040a7890 */ /* 0x000fe4000fffe03f */
[----:B------:R-:W-:Y:S02]  /*1c40*/  UIADD3 UR14, UR4, 0x100, URZ ;  /* 0x00000100040e7890 */ /* 0x000fe4000fffe03f */
[----:B------:R-:W-:Y:S01]  /*1c50*/  UMOV UR18, UR4 ;  /* 0x0000000400127c82 */ /* 0x000fe20008000000 */
[----:B------:R-:W-:Y:S01]  /*1c60*/  UIADD3 UR6, UR4, 0x180, URZ ;  /* 0x0000018004067890 */ /* 0x000fe2000fffe03f */
[----:B------:R-:W-:Y:S01]  /*1c70*/  HGMMA.64x16x16.F32.BF16 R56, gdesc[UR16], RZ, !UPT, gsb0 ;  /* 0x00200000103879f0 */ /* 0x000fe2000c0018ff */
[----:B------:R-:W-:Y:S01]  /*1c80*/  UIADD3 UR7, UR4, 0x200, URZ ;  /* 0x0000020004077890 */ /* 0x000fe2000fffe03f */
[----:B------:R-:W-:Y:S01]  /*1c90*/  UMOV UR19, 0x40000040 ;  /* 0x4000004000137882 */ /* 0x000fe20000000000 */
[----:B------:R-:W-:-:S02]  /*1ca0*/  UIADD3 UR22, UR4, 0x384, URZ ;  /* 0x0000038404167890 */ /* 0x000fc4000fffe03f */
[----:B------:R-:W-:Y:S02]  /*1cb0*/  UIADD3 UR26, UR4, 0x386, URZ ;  /* 0x00000386041a7890 */ /* 0x000fe4000fffe03f */
[----:B------:R-:W-:Y:S02]  /*1cc0*/  UIADD3 UR30, UR4, 0x600, URZ ;  /* 0x00000600041e7890 */ /* 0x000fe4000fffe03f */
[----:B------:R-:W-:Y:S02]  /*1cd0*/  UIADD3 UR34, UR4, 0x602, URZ ;  /* 0x0000060204227890 */ /* 0x000fe4000fffe03f */
[----:B------:R-:W-:Y:S02]  /*1ce0*/  UIADD3 UR42, UR4, 0x584, URZ ;  /* 0x00000584042a7890 */ /* 0x000fe4000fffe03f */
[----:B------:R-:W-:Y:S02]  /*1cf0*/  UIADD3 UR46, UR4, 0x586, URZ ;  /* 0x00000586042e7890 */ /* 0x000fe4000fffe03f */
[----:B------:R-:W-:-:S02]  /*1d00*/  UIADD3 UR50, UR4, 0x800, URZ ;  /* 0x0000080004327890 */ /* 0x000fc4000fffe03f */
[----:B------:R-:W-:Y:S02]  /*1d10*/  UIADD3 UR54, UR4, 0x802, URZ ;  /* 0x0000080204367890 */ /* 0x000fe4000fffe03f */
        /* <DEDUP_REMOVED lines=177> */
[----:B------:R-:W-:Y:S02]  /*2830*/  MOV R2, UR13 ;  /* 0x0000000d00027c02 */ /* 0x000fe40008000f00 */
[----:B01----:R-:W-:Y:S01]  /*2840*/  MOV R3, UR12 ;  /* 0x0000000c00037c02 */ /* 0x003fe20008000f00 */
        /* <DEDUP_REMOVED lines=308> */
[----:B------:R-:W-:-:S07]  /*3b90*/  UIADD3 UR6, UR4, 0x786, URZ ;  /* 0x0000078604067890 */ /* 0x000fce000fffe03f */
[----:B------:R-:W-:Y:S01]  /*3ba0*/  UMOV UR14, UR6 ;  /* 0x00000006000e7c82 */ /* 0x000fe20008000000 */
[----:B------:R-:W-:Y:S01]  /*3bb0*/  UIADD3 UR6, UR4, 0x906, URZ ;  /* 0x0000090604067890 */ /* 0x000fe2000fffe03f */
[----:B------:R-:W-:Y:S02]  /*3bc0*/  WARPGROUP.DEPBAR.LE gsb0, 0x0 ;  /* 0x00008000000079c5 */ /* 0x000fe40000010000 */
[----:B------:R-:W-:-:S06]  /*3bd0*/  WARPGROUP.ARRIVE ;  /* 0x00000000000079c5 */ /* 0x000fcc0000000000 */
[----:B------:R-:W-:Y:S01]  /*3be0*/  HGMMA.64x16x16.F32.BF16 R32, gdesc[UR52], R32, gsb0 ;  /* 0x00200000342079f0 */ /* 0x000fe20008001820 */
[----:B------:R-:W-:Y:S01]  /*3bf0*/  UMOV UR54, UR7 ;  /* 0x0000000700367c82 */ /* 0x000fe20008000000 */
[----:B------:R-:W-:Y:S01]  /*3c00*/  UMOV UR55, 0x40000040 ;  /* 0x4000004000377882 */ /* 0x000fe20000000000 */
        /* <DEDUP_REMOVED lines=35> */
.L_x_2209:
[----:B------:R-:W-:Y:S01]  /*3e40*/  R2UR UR4, R212 ;  /* 0x00000000d40472ca */ /* 0x000fe200000e0000 */
[----:B------:R-:W-:Y:S01]  /*3e50*/  ULDC UR6, c[0x0][0x9d8] ;  /* 0x0002760000067ab9 */ /* 0x000fe20000000800 */
[----:B------:R-:W-:Y:S01]  /*3e60*/  R2UR UR7, R213 ;  /* 0x00000000d50772ca */ /* 0x000fe200000e0000 */
[----:B------:R-:W-:Y:S01]  /*3e70*/  ULDC UR10, c[0x0][0x2f0] ;  /* 0x0000bc00000a7ab9 */ /* 0x000fe20000000800 */
[----:B------:R-:W-:Y:S01]  /*3e80*/  R2UR UR18, R23 ;  /* 0x00000000171272ca */ /* 0x000fe200000e0000 */
[----:B------:R-:W-:Y:S01]  /*3e90*/  FMUL.FTZ R49, R49, UR6 ;  /* 0x0000000631317c20 */ /* 0x000fe20008410000 */
[----:B------:R-:W-:Y:S01]  /*3ea0*/  FMUL.FTZ R58, R58, UR6 ;  /* 0x000000063a3a7c20 */ /* 0x000fe20008410000 */
[----:B------:R-:W-:Y:S01]  /*3eb0*/  FMUL.FTZ R59, R59, UR6 ;  /* 0x000000063b3b7c20 */ /* 0x000fe20008410000 */
[----:B------:R-:W-:Y:S01]  /*3ec0*/  FMUL.FTZ R62, R62, UR6 ;  /* 0x000000063e3e7c20 */ /* 0x000fe20008410000 */
[----:B------:R0:W-:Y:S01]  /*3ed0*/  MUFU.TANH R68, R49 ;  /* 0x0000003100447308 */ /* 0x0001e20000002400 */
[----:B------:R-:W-:Y:S01]  /*3ee0*/  FMUL.FTZ R63, R63, UR6 ;  /* 0x000000063f3f7c20 */ /* 0x000fe20008410000 */
[----:B------:R-:W-:Y:S01]  /*3ef0*/  ULDC UR14, c[0x0][0x288] ;  /* 0x0000a200000e7ab9 */ /* 0x000fe20000000800 */
[----:B------:R-:W-:Y:S01]  /*3f00*/  FMUL.FTZ R50, R50, UR6 ;  /* 0x0000000632327c20 */ /* 0x000fe20008410000 */
[----:B------:R-:W-:Y:S01]  /*3f10*/  UISETP.NE.AND UP0, UPT, UR4, URZ, UPT ;  /* 0x0000003f0400728c */ /* 0x000fe2000bf05270 */
[----:B------:R-:W-:Y:S01]  /*3f20*/  FMUL.FTZ R56, R56, UR6 ;  /* 0x0000000638387c20 */ /* 0x000fe20008410000 */
[----:B------:R-:W-:-:S02]  /*3f30*/  VIADD R3, R215, UR7 ;  /* 0x00000007d7037c36 */ /* 0x000fc40008000000 */
[----:B------:R-:W-:Y:S01]  /*3f40*/  FMUL.FTZ R57, R57, UR6 ;  /* 0x0000000639397c20 */ /* 0x000fe20008410000 */
[----:B------:R-:W1:Y:S01]  /*3f50*/  MUFU.TANH R58, R58 ;  /* 0x0000003a003a7308 */ /* 0x000e620000002400 */
[----:B0-----:R-:W-:Y:S01]  /*3f60*/  MOV R49, UR10 ;  /* 0x0000000a00317c02 */ /* 0x001fe20008000f00 */
[----:B------:R-:W-:Y:S01]  /*3f70*/  FMUL.FTZ R52, R52, UR6 ;  /* 0x0000000634347c20 */ /* 0x000fe20008410000 */
[----:B------:R-:W-:Y:S01]  /*3f80*/  PLOP3.LUT P1, PT, PT, PT, UP0, 0x80, 0x0 ;  /* 0x000000000000781c */ /* 0x000fe20003f2f008 */
[----:B------:R-:W-:Y:S01]  /*3f90*/  FMUL.FTZ R51, R51, UR6 ;  /* 0x0000000633337c20 */ /* 0x000fe20008410000 */
[----:B------:R-:W-:Y:S01]  /*3fa0*/  PLOP3.LUT P2, PT, PT, PT, UP0, 0x80, 0x0 ;  /* 0x000000000000781c */ /* 0x000fe20003f4f008 */
[----:B------:R-:W-:Y:S01]  /*3fb0*/  FMUL.FTZ R42, R42, UR6 ;  /* 0x000000062a2a7c20 */ /* 0x000fe20008410000 */
[----:B------:R-:W-:Y:S01]  /*3fc0*/  @UP0 ULDC UR4, c[0x0][0x44c] ;  /* 0x0001130000040ab9 */ /* 0x000fe20000000800 */
        /* <DEDUP_REMOVED lines=8> */
[----:B------:R-:W-:Y:S01]  /*4050*/  @P1 IMAD.HI.U32 R2, R3, UR4, RZ ;  /* 0x0000000403021c27 */ /* 0x000fe2000f8e00ff */
[----:B------:R-:W-:Y:S01]  /*4060*/  @UP0 ULDC UR4, c[0x0][0x450] ;  /* 0x0001140000040ab9 */ /* 0x000fe20000000800 */
[----:B------:R-:W2:Y:S02]  /*4070*/  MUFU.TANH R62, R62 ;  /* 0x0000003e003e7308 */ /* 0x000ea40000002400 */
[----:B------:R-:W-:Y:S01]  /*4080*/  FMUL.FTZ R35, R35, UR6 ;  /* 0x0000000623237c20 */ /* 0x000fe20008410000 */
[----:B------:R-:W-:Y:S01]  /*4090*/  FMUL.FTZ R34, R34, UR6 ;  /* 0x0000000622227c20 */ /* 0x000fe20008410000 */
[----:B------:R-:W-:Y:S01]  /*40a0*/  @P2 SHF.R.U32.HI R3, RZ, UR4, R2 ;  /* 0x00000004ff032c19 */ /* 0x000fe20008011602 */
[----:B------:R-:W-:Y:S01]  /*40b0*/  UIMAD UR4, UR61, -0x50, URZ ;  /* 0xffffffb03d0478a4 */ /* 0x000fe2000f8e023f */
[----:B------:R-:W-:Y:S01]  /*40c0*/  FMUL.FTZ R38, R38, UR6 ;  /* 0x0000000626267c20 */ /* 0x000fe20008410000 */
[----:B------:R-:W-:Y:S01]  /*40d0*/  FMUL.FTZ R39, R39, UR6 ;  /* 0x0000000627277c20 */ /* 0x000fe20008410000 */
[----:B------:R-:W-:Y:S01]  /*40e0*/  FMUL.FTZ R26, R26, UR6 ;  /* 0x000000061a1a7c20 */ /* 0x000fe20008410000 */
[----:B------:R-:W3:Y:S01]  /*40f0*/  SHFL.IDX PT, R18, R3, 0x1, 0x1c1f ;  /* 0x003c1f0003127f89 */ /* 0x000ee200000e0000 */
[----:B------:R-:W-:Y:S01]  /*4100*/  UIADD3 UR5, UR4, 0x51, URZ ;  /* 0x0000005104057890 */ /* 0x000fe2000fffe03f */
[----:B------:R-:W4:Y:S01]  /*4110*/  MUFU.TANH R63, R63 ;  /* 0x0000003f003f7308 */ /* 0x000f220000002400 */
[----:B------:R-:W-:Y:S01]  /*4120*/  UIMAD UR4, UR18, UR10, UR4 ;  /* 0x0000000a120472a4 */ /* 0x000fe2000f8e0204 */
[----:B------:R-:W-:Y:S01]  /*4130*/  FMUL.FTZ R27, R27, UR6 ;  /* 0x000000061b1b7c20 */ /* 0x000fe20008410000 */
[----:B------:R-:W-:Y:S01]  /*4140*/  FMUL.FTZ R30, R30, UR6 ;  /* 0x000000061e1e7c20 */ /* 0x000fe20008410000 */
[----:B------:R-:W-:Y:S01]  /*4150*/  FMUL.FTZ R31, R31, UR6 ;  /* 0x000000061f1f7c20 */ /* 0x000fe20008410000 */
[----:B------:R-:W-:Y:S01]  /*4160*/  IMAD.U32 R5, RZ, RZ, UR5 ;  /* 0x00000005ff057e24 */ /* 0x000fe2000f8e00ff */
[----:B------:R-:W-:Y:S01]  /*4170*/  UIADD3 UR4, UR4, 0x50, URZ ;  /* 0x0000005004047890 */ /* 0x000fe2000fffe03f */
[----:B------:R-:W-:Y:S01]  /*4180*/  FMUL.FTZ R61, R61, UR6 ;  /* 0x000000063d3d7c20 */ /* 0x000fe20008410000 */
[----:B------:R-:W-:Y:S01]  /*4190*/  MUFU.TANH R50, R50 ;  /* 0x0000003200327308 */ /* 0x000fe20000002400 */
[----:B------:R-:W-:Y:S01]  /*41a0*/  IMAD R2, R214, -0x2, R5 ;  /* 0xfffffffed6027824 */ /* 0x000fe200078e0205 */
[----:B------:R-:W5:Y:S01]  /*41b0*/  SHFL.IDX PT, R3, R3, RZ, 0x1c1f ;  /* 0x001c1fff03037589 */ /* 0x000f6200000e0000 */
[----:B------:R-:W-:Y:S01]  /*41c0*/  FMUL.FTZ R53, R53, UR6 ;  /* 0x0000000635357c20 */ /* 0x000fe20008410000 */
[----:B------:R-:W-:-:S02]  /*41d0*/  IMAD.U32 R21, RZ, RZ, UR4 ;  /* 0x00000004ff157e24 */ /* 0x000fc4000f8e00ff */
[----:B------:R-:W-:Y:S01]  /*41e0*/  FMUL.FTZ R40, R40, UR6 ;  /* 0x0000000628287c20 */ /* 0x000fe20008410000 */
[----:B------:R-:W-:Y:S02]  /*41f0*/  IMAD R5, R49, UR18, R2 ;  /* 0x0000001231057c24 */ /* 0x000fe4000f8e0202 */
[----:B------:R-:W-:Y:S01]  /*4200*/  FMUL.FTZ R24, R24, UR6 ;  /* 0x0000000618187c20 */ /* 0x000fe20008410000 */
[----:B------:R-:W-:Y:S01]  /*4210*/  IMAD R4, R214, -0x2, R21 ;  /* 0xfffffffed6047824 */ /* 0x000fe200078e0215 */
[----:B------:R-:W-:Y:S01]  /*4220*/  MUFU.TANH R20, R56 ;  /* 0x0000003800147308 */ /* 0x000fe20000002400 */
[----:B------:R-:W-:Y:S01]  /*4230*/  FMUL.FTZ R41, R41, UR6 ;  /* 0x0000000629297c20 */ /* 0x000fe20008410000 */
[----:B------:R-:W-:Y:S01]  /*4240*/  FMUL.FTZ R44, R44, UR6 ;  /* 0x000000062c2c7c20 */ /* 0x000fe20008410000 */
[----:B------:R-:W-:Y:S01]  /*4250*/  FMUL.FTZ R25, R25, UR6 ;  /* 0x0000000619197c20 */ /* 0x000fe20008410000 */
[----:B------:R-:W-:Y:S01]  /*4260*/  FMUL.FTZ R45, R45, UR6 ;  /* 0x000000062d2d7c20 */ /* 0x000fe20008410000 */
[----:B---3--:R-:W-:Y:S01]  /*4270*/  IADD3 R21, R18, -UR14, R5 ;  /* 0x8000000e12157c10 */ /* 0x008fe2000fffe005 */
[----:B------:R-:W-:-:S02]  /*4280*/  VIADD R5, R5, -UR14 ;  /* 0x8000000e05057c36 */ /* 0x000fc40008000000 */
[----:B------:R-:W-:Y:S01]  /*4290*/  FMUL.FTZ R32, R32, UR6 ;  /* 0x0000000620207c20 */ /* 0x000fe20008410000 */
[----:B------:R-:W-:Y:S01]  /*42a0*/  MUFU.TANH R64, R57 ;  /* 0x0000003900407308 */ /* 0x000fe20000002400 */
[----:B------:R-:W-:Y:S01]  /*42b0*/  VIMNMX R21, R4, R21, PT ;  /* 0x0000001504157248 */ /* 0x000fe20003fe0100 */
[----:B------:R-:W-:Y:S01]  /*42c0*/  FMUL.FTZ R33, R33, UR6 ;  /* 0x0000000621217c20 */ /* 0x000fe20008410000 */
[----:B------:R-:W-:Y:S01]  /*42d0*/  FMUL.FTZ R28, R28, UR6 ;  /* 0x000000061c1c7c20 */ /* 0x000fe20008410000 */
[----:B------:R-:W-:Y:S01]  /*42e0*/  FMUL.FTZ R36, R36, UR6 ;  /* 0x0000000624247c20 */ /* 0x000fe20008410000 */
[----:B------:R-:W-:Y:S01]  /*42f0*/  ISETP.GT.AND P1, PT, R21, RZ, PT ;  /* 0x000000ff1500720c */ /* 0x000fe20003f24270 */
[----:B------:R-:W-:Y:S01]  /*4300*/  FMUL.FTZ R29, R29, UR6 ;  /* 0x000000061d1d7c20 */ /* 0x000fe20008410000 */
[C---:B------:R-:W-:Y:S01]  /*4310*/  ISETP.GT.AND P2, PT, R21.reuse, 0x1, PT ;  /* 0x000000011500780c */ /* 0x040fe20003f44270 */
[----:B------:R-:W-:Y:S01]  /*4320*/  MUFU.TANH R69, R52 ;  /* 0x0000003400457308 */ /* 0x000fe20000002400 */
[----:B------:R-:W-:Y:S01]  /*4330*/  ISETP.GT.AND P3, PT, R21, 0x8, PT ;  /* 0x000000081500780c */ /* 0x000fe20003f64270 */
[----:B------:R-:W-:Y:S01]  /*4340*/  ULDC UR5, c[0x0][0x988] ;  /* 0x0002620000057ab9 */ /* 0x000fe20000000800 */
[----:B-----5:R-:W-:Y:S01]  /*4350*/  VIADDMNMX R5, R3, R5, R4, PT ;  /* 0x0000000503057246 */ /* 0x020fe20003800104 */
[----:B------:R-:W-:Y:S01]  /*4360*/  FMUL.FTZ R37, R37, UR6 ;  /* 0x0000000625257c20 */ /* 0x000fe20008410000 */
[----:B------:R-:W-:Y:S01]  /*4370*/  R2UR UR4, R0 ;  /* 0x00000000000472ca */ /* 0x000fe200000e0000 */
[----:B------:R-:W-:Y:S01]  /*4380*/  @UP0 ULDC UR6, c[0x0][0x44c] ;  /* 0x0001130000060ab9 */ /* 0x000fe20000000800 */
[----:B------:R-:W-:Y:S01]  /*4390*/  UMOV UR11, UR7 ;  /* 0x00000007000b7c82 */ /* 0x000fe20008000000 */
[----:B------:R-:W3:Y:S01]  /*43a0*/  MUFU.TANH R56, R51 ;  /* 0x0000003300387308 */ /* 0x000ee20000002400 */
[----:B------:R-:W-:Y:S01]  /*43b0*/  UIMAD.WIDE.U32 UR6, UR7, UR6, URZ ;  /* 0x00000006070672a5 */ /* 0x000fe2000f8e003f */
[----:B------:R-:W-:Y:S01]  /*43c0*/  CS2R R150, SRZ ;  /* 0x0000000000967805 */ /* 0x000fe2000001ff00 */
[----:B------:R-:W-:Y:S01]  /*43d0*/  @UP0 ULDC UR15, c[0x0][0x450] ;  /* 0x00011400000f0ab9 */ /* 0x000fe20000000800 */
[----:B------:R-:W-:Y:S01]  /*43e0*/  UIMAD UR10, UR18, UR10, -UR14 ;  /* 0x0000000a120a72a4 */ /* 0x000fe2000f8e0a0e */
[----:B------:R-:W5:Y:S01]  /*43f0*/  S2UR UR18, SR_CgaCtaId ;  /* 0x00000000001279c3 */ /* 0x000f620000008800 */
[----:B------:R-:W-:Y:S01]  /*4400*/  @UP0 USHF.R.U32.HI UR11, URZ, UR15, UR7 ;  /* 0x0000000f3f0b0299 */ /* 0x000fe20008011607 */
[----:B------:R-:W-:Y:S01]  /*4410*/  CS2R R148, SRZ ;  /* 0x0000000000947805 */ /* 0x000fe2000001ff00 */
[----:B------:R1:W-:Y:S01]  /*4420*/  MUFU.TANH R52, R42 ;  /* 0x0000002a00347308 */ /* 0x0003e20000002400 */
[----:B------:R-:W-:Y:S01]  /*4430*/  UIADD3 UR61, UR61, -0x2, URZ ;  /* 0xfffffffe3d3d7890 */ /* 0x000fe2000fffe03f */
[----:B------:R-:W-:Y:S01]  /*4440*/  CS2R R146, SRZ ;  /* 0x0000000000927805 */ /* 0x000fe2000001ff00 */
[----:B------:R-:W-:Y:S01]  /*4450*/  UIADD3 UR6, UR10, UR11, URZ ;  /* 0x0000000b0a067290 */ /* 0x000fe2000fffe03f */
[----:B------:R-:W-:Y:S01]  /*4460*/  CS2R R144, SRZ ;  /* 0x0000000000907805 */ /* 0x000fe2000001ff00 */
[----:B------:R-:W-:Y:S01]  /*4470*/  UIADD3 UR4, UR4, 0x38840, URZ ;  /* 0x0003884004047890 */ /* 0x000fe2000fffe03f */
[----:B------:R-:W-:Y:S01]  /*4480*/  CS2R R142, SRZ ;  /* 0x00000000008e7805 */ /* 0x000fe2000001ff00 */
[----:B------:R-:W-:Y:S01]  /*4490*/  UIMAD.WIDE UR6, UR6, 0x66666667, URZ ;  /* 0x66666667060678a5 */ /* 0x000fe2000f8e023f */
[----:B------:R0:W-:Y:S01]  /*44a0*/  MUFU.TANH R57, R43 ;  /* 0x0000002b00397308 */ /* 0x0001e20000002400 */
[----:B-1----:R-:W-:-:S02]  /*44b0*/  FSEL R42, R58, -INF , P1 ;  /* 0xff8000003a2a7808 */ /* 0x002fc40000800000 */
[----:B------:R-:W-:Y:S02]  /*44c0*/  CS2R R140, SRZ ;  /* 0x00000000008c7805 */ /* 0x000fe4000001ff00 */
[----:B------:R-:W-:Y:S01]  /*44d0*/  ISETP.GT.AND P1, PT, R21, 0x9, PT ;  /* 0x000000091500780c */ /* 0x000fe20003f24270 */
[----:B------:R-:W-:Y:S01]  /*44e0*/  USHF.R.U32.HI UR6, URZ, 0x1f, UR7 ;  /* 0x0000001f3f067899 */ /* 0x000fe20008011607 */
[----:B------:R-:W-:Y:S02]  /*44f0*/  CS2R R138, SRZ ;  /* 0x00000000008a7805 */ /* 0x000fe4000001ff00 */
[----:B------:R-:W-:Y:S02]  /*4500*/  CS2R R136, SRZ ;  /* 0x0000000000887805 */ /* 0x000fe4000001ff00 */
[----:B------:R-:W-:Y:S01]  /*4510*/  CS2R R134, SRZ ;  /* 0x0000000000867805 */ /* 0x000fe2000001ff00 */
[----:B------:R-:W-:Y:S01]  /*4520*/  MUFU.TANH R65, R60 ;  /* 0x0000003c00417308 */ /* 0x000fe20000002400 */
[----:B0-----:R-:W-:Y:S01]  /*4530*/  FSEL R43, R59, -INF , P2 ;  /* 0xff8000003b2b7808 */ /* 0x001fe20001000000 */
[----:B------:R-:W-:Y:S01]  /*4540*/  ULEA.HI.SX32 UR6, UR7, UR6, 0x1b ;  /* 0x0000000607067291 */ /* 0x000fe2000f8fda3f */
[----:B------:R-:W-:-:S02]  /*4550*/  ISETP.GT.AND P2, PT, R21, 0x10, PT ;  /* 0x000000101500780c */ /* 0x000fc40003f44270 */
[----:B------:R-:W-:Y:S02]  /*4560*/  CS2R R132, SRZ ;  /* 0x0000000000847805 */ /* 0x000fe4000001ff00 */
[----:B------:R-:W-:Y:S01]  /*4570*/  FMNMX.FTZ R49, R42, R43, !PT ;  /* 0x0000002b2a317209 */ /* 0x000fe20007810000 */
[----:B------:R-:W-:Y:S01]  /*4580*/  UISETP.LT.AND UP0, UPT, URZ, UR6, UPT ;  /* 0x000000063f00728c */ /* 0x000fe2000bf01270 */
[----:B------:R-:W-:Y:S01]  /*4590*/  CS2R R130, SRZ ;  /* 0x0000000000827805 */ /* 0x000fe2000001ff00 */
[----:B------:R-:W0:Y:S01]  /*45a0*/  MUFU.TANH R54, R54 ;  /* 0x0000003600367308 */ /* 0x000e220000002400 */
[----:B-----5:R-:W-:Y:S01]  /*45b0*/  UPRMT UR4, UR18, 0x654, UR4 ;  /* 0x0000065412047896 */ /* 0x020fe20008000004 */
[----:B------:R-:W-:Y:S01]  /*45c0*/  CS2R R128, SRZ ;  /* 0x0000000000807805 */ /* 0x000fe2000001ff00 */
[----:B------:R-:W-:Y:S01]  /*45d0*/  USEL UR10, URZ, UR6, !UP0 ;  /* 0x000000063f0a7287 */ /* 0x000fe2000c000000 */
[----:B------:R-:W-:Y:S02]  /*45e0*/  CS2R R126, SRZ ;  /* 0x00000000007e7805 */ /* 0x000fe4000001ff00 */
[----:B------:R-:W-:-:S02]  /*45f0*/  CS2R R124, SRZ ;  /* 0x00000000007c7805 */ /* 0x000fc4000001ff00 */
[----:B------:R-:W-:Y:S01]  /*4600*/  CS2R R122, SRZ ;  /* 0x00000000007a7805 */ /* 0x000fe2000001ff00 */
[----:B------:R-:W-:Y:S01]  /*4610*/  UISETP.GE.AND UP0, UPT, UR61, UR10, UPT ;  /* 0x0000000a3d00728c */ /* 0x000fe2000bf06270 */
[----:B------:R2:W-:Y:S01]  /*4620*/  MUFU.TANH R60, R46 ;  /* 0x0000002e003c7308 */ /* 0x0005e20000002400 */
[----:B------:R-:W-:Y:S01]  /*4630*/  IMAD.U32 R229, RZ, RZ, UR10 ;  /* 0x0000000affe57e24 */ /* 0x000fe2000f8e00ff */
[----:B------:R-:W-:Y:S01]  /*4640*/  SYNCS.ARRIVE.TRANS64.RED.A1T0 RZ, [UR4], RZ ;  /* 0x000000ffffff79a7 */ /* 0x000fe20008100404 */
[----:B------:R-:W-:Y:S02]  /*4650*/  CS2R R120, SRZ ;  /* 0x0000000000787805 */ /* 0x000fe4000001ff00 */
[----:B------:R-:W-:Y:S02]  /*4660*/  CS2R R118, SRZ ;  /* 0x0000000000767805 */ /* 0x000fe4000001ff00 */
[----:B------:R-:W-:Y:S02]  /*4670*/  CS2R R116, SRZ ;  /* 0x0000000000747805 */ /* 0x000fe4000001ff00 */
[----:B------:R-:W-:-:S02]  /*4680*/  CS2R R114, SRZ ;  /* 0x0000000000727805 */ /* 0x000fc4000001ff00 */
[----:B------:R-:W-:Y:S01]  /*4690*/  CS2R R112, SRZ ;  /* 0x0000000000707805 */ /* 0x000fe2000001ff00 */
[----:B------:R-:W1:Y:S01]  /*46a0*/  MUFU.TANH R55, R55 ;  /* 0x0000003700377308 */ /* 0x000e620000002400 */
[----:B--2---:R-:W-:Y:S02]  /*46b0*/  FSEL R46, R62, -INF , P3 ;  /* 0xff8000003e2e7808 */ /* 0x004fe40001800000 */
[----:B------:R-:W-:Y:S02]  /*46c0*/  CS2R R110, SRZ ;  /* 0x00000000006e7805 */ /* 0x000fe4000001ff00 */
[----:B------:R-:W-:Y:S02]  /*46d0*/  ISETP.GT.AND P3, PT, R5, 0x8, PT ;  /* 0x000000080500780c */ /* 0x000fe40003f64270 */
[----:B------:R-:W-:Y:S02]  /*46e0*/  CS2R R108, SRZ ;  /* 0x00000000006c7805 */ /* 0x000fe4000001ff00 */
[----:B------:R-:W-:-:S02]  /*46f0*/  FMNMX.FTZ R2, R46, R49, !PT ;  /* 0x000000312e027209 */ /* 0x000fc40007810000 */
[----:B------:R-:W-:Y:S02]  /*4700*/  CS2R R106, SRZ ;  /* 0x00000000006a7805 */ /* 0x000fe4000001ff00 */
[----:B------:R-:W-:Y:S01]  /*4710*/  CS2R R104, SRZ ;  /* 0x0000000000687805 */ /* 0x000fe2000001ff00 */
[----:B------:R4:W2:Y:S01]  /*4720*/  MUFU.TANH R18, R47 ;  /* 0x0000002f00127308 */ /* 0x0008a20000002400 */
[----:B------:R-:W-:Y:S02]  /*4730*/  CS2R R102, SRZ ;  /* 0x0000000000667805 */ /* 0x000fe4000001ff00 */
[----:B------:R-:W-:Y:S02]  /*4740*/  CS2R R100, SRZ ;  /* 0x0000000000647805 */ /* 0x000fe4000001ff00 */
[----:B------:R-:W-:Y:S02]  /*4750*/  CS2R R98, SRZ ;  /* 0x0000000000627805 */ /* 0x000fe4000001ff00 */
[----:B------:R-:W-:-:S02]  /*4760*/  CS2R R96, SRZ ;  /* 0x0000000000607805 */ /* 0x000fc4000001ff00 */
[----:B------:R-:W-:Y:S02]  /*4770*/  CS2R R94, SRZ ;  /* 0x00000000005e7805 */ /* 0x000fe4000001ff00 */
[----:B------:R-:W-:Y:S02]  /*4780*/  CS2R R92, SRZ ;  /* 0x00000000005c7805 */ /* 0x000fe4000001ff00 */
[----:B------:R-:W-:Y:S01]  /*4790*/  CS2R R90, SRZ ;  /* 0x00000000005a7805 */ /* 0x000fe2000001ff00 */
[----:B------:R5:W-:Y:S01]  /*47a0*/  MUFU.TANH R67, R48 ;  /* 0x0000003000437308 */ /* 0x000be20000002400 */
[----:B----4-:R-:W-:Y:S02]  /*47b0*/  FSEL R47, R63, -INF , P1 ;  /* 0xff8000003f2f7808 */ /* 0x010fe40000800000 */
[----:B------:R-:W-:Y:S02]  /*47c0*/  CS2R R88, SRZ ;  /* 0x0000000000587805 */ /* 0x000fe4000001ff00 */
[----:B------:R-:W-:-:S02]  /*47d0*/  ISETP.GT.AND P1, PT, R21, 0x11, PT ;  /* 0x000000111500780c */ /* 0x000fc40003f24270 */
[----:B------:R-:W-:Y:S02]  /*47e0*/  CS2R R86, SRZ ;  /* 0x0000000000567805 */ /* 0x000fe4000001ff00 */
[----:B------:R-:W-:Y:S02]  /*47f0*/  FMNMX.FTZ R51, R47, R2, !PT ;  /* 0x000000022f337209 */ /* 0x000fe40007810000 */
[----:B------:R-:W-:Y:S02]  /*4800*/  CS2R R84, SRZ ;  /* 0x0000000000547805 */ /* 0x000fe4000001ff00 */
[----:B---3--:R-:W-:Y:S01]  /*4810*/  FSEL R49, R56, -INF , P1 ;  /* 0xff80000038317808 */ /* 0x008fe20000800000 */
[----:B------:R3:W-:Y:S01]  /*4820*/  MUFU.TANH R58, R35 ;  /* 0x00000023003a7308 */ /* 0x0007e20000002400 */
[----:B-----5:R-:W-:Y:S02]  /*4830*/  FSEL R48, R50, -INF , P2 ;  /* 0xff80000032307808 */ /* 0x020fe40001000000 */
[----:B------:R-:W-:-:S02]  /*4840*/  CS2R R82, SRZ ;  /* 0x0000000000527805 */ /* 0x000fc4000001ff00 */
[C---:B------:R-:W-:Y:S02]  /*4850*/  ISETP.GT.AND P2, PT, R21.reuse, 0x18, PT ;  /* 0x000000181500780c */ /* 0x040fe40003f44270 */
[----:B------:R-:W-:Y:S02]  /*4860*/  CS2R R80, SRZ ;  /* 0x0000000000507805 */ /* 0x000fe4000001ff00 */
[----:B------:R-:W-:Y:S02]  /*4870*/  FMNMX.FTZ R2, R48, R51, !PT ;  /* 0x0000003330027209 */ /* 0x000fe40007810000 */
[----:B------:R-:W-:Y:S02]  /*4880*/  CS2R R78, SRZ ;  /* 0x00000000004e7805 */ /* 0x000fe4000001ff00 */
[----:B------:R-:W-:Y:S01]  /*4890*/  ISETP.GT.AND P1, PT, R21, 0x19, PT ;  /* 0x000000191500780c */ /* 0x000fe20003f24270 */
[----:B------:R-:W4:Y:S01]  /*48a0*/  MUFU.TANH R34, R34 ;  /* 0x0000002200227308 */ /* 0x000f220000002400 */
[----:B0-----:R-:W-:-:S02]  /*48b0*/  FSEL R50, R54, -INF , P2 ;  /* 0xff80000036327808 */ /* 0x001fc40001000000 */
[----:B------:R-:W-:Y:S02]  /*48c0*/  CS2R R76, SRZ ;  /* 0x00000000004c7805 */ /* 0x000fe4000001ff00 */
[----:B---3--:R-:W-:Y:S02]  /*48d0*/  FMNMX.FTZ R35, R49, R2, !PT ;  /* 0x0000000231237209 */ /* 0x008fe40007810000 */
[----:B------:R-:W-:Y:S02]  /*48e0*/  CS2R R74, SRZ ;  /* 0x00000000004a7805 */ /* 0x000fe4000001ff00 */
[----:B------:R-:W-:Y:S02]  /*48f0*/  ISETP.GT.AND P2, PT, R21, 0x20, PT ;  /* 0x000000201500780c */ /* 0x000fe40003f44270 */
[----:B------:R-:W-:Y:S02]  /*4900*/  CS2R R72, SRZ ;  /* 0x0000000000487805 */ /* 0x000fe4000001ff00 */
[----:B-1----:R-:W-:Y:S01]  /*4910*/  FSEL R51, R55, -INF , P1 ;  /* 0xff80000037337808 */ /* 0x002fe20000800000 */
[----:B------:R-:W0:Y:S01]  /*4920*/  MUFU.TANH R38, R38 ;  /* 0x0000002600267308 */ /* 0x000e220000002400 */
[----:B------:R-:W-:-:S02]  /*4930*/  FMNMX.FTZ R2, R50, R35, !PT ;  /* 0x0000002332027209 */ /* 0x000fc40007810000 */
[----:B------:R-:W-:Y:S02]  /*4940*/  ISETP.GT.AND P1, PT, R21, 0x21, PT ;  /* 0x000000211500780c */ /* 0x000fe40003f24270 */
[----:B------:R-:W-:Y:S02]  /*4950*/  FSEL R52, R52, -INF , P2 ;  /* 0xff80000034347808 */ /* 0x000fe40001000000 */
[----:B------:R-:W-:Y:S01]  /*4960*/  FMNMX.FTZ R35, R51, R2, !PT ;  /* 0x0000000233237209 */ /* 0x000fe20007810000 */
[----:B------:R-:W1:Y:S01]  /*4970*/  MUFU.TANH R39, R39 ;  /* 0x0000002700277308 */ /* 0x000e620000002400 */
[----:B------:R-:W-:Y:S02]  /*4980*/  ISETP.GT.AND P2, PT, R21, 0x28, PT ;  /* 0x000000281500780c */ /* 0x000fe40003f44270 */
[----:B------:R-:W-:Y:S02]  /*4990*/  FSEL R54, R57, -INF , P1 ;  /* 0xff80000039367808 */ /* 0x000fe40000800000 */
[----:B------:R-:W-:-:S02]  /*49a0*/  FMNMX.FTZ R35, R52, R35, !PT ;  /* 0x0000002334237209 */ /* 0x000fc40007810000 */
[C---:B------:R-:W-:Y:S01]  /*49b0*/  ISETP.GT.AND P1, PT, R21.reuse, 0x29, PT ;  /* 0x000000291500780c */ /* 0x040fe20003f24270 */
[----:B------:R-:W-:Y:S01]  /*49c0*/  MUFU.TANH R26, R26 ;  /* 0x0000001a001a7308 */ /* 0x000fe20000002400 */
[----:B------:R-:W-:Y:S02]  /*49d0*/  FSEL R55, R60, -INF , P2 ;  /* 0xff8000003c377808 */ /* 0x000fe40001000000 */
[----:B------:R-:W-:Y:S02]  /*49e0*/  FMNMX.FTZ R2, R54, R35, !PT ;  /* 0x0000002336027209 */ /* 0x000fe40007810000 */
[----:B------:R-:W-:Y:S02]  /*49f0*/  ISETP.GT.AND P2, PT, R21, 0x30, PT ;  /* 0x000000301500780c */ /* 0x000fe40003f44270 */
[----:B--2---:R-:W-:Y:S01]  /*4a00*/  FSEL R56, R18, -INF , P1 ;  /* 0xff80000012387808 */ /* 0x004fe20000800000 */
[----:B------:R2:W3:Y:S01]  /*4a10*/  MUFU.TANH R62, R27 ;  /* 0x0000001b003e7308 */ /* 0x0004e20000002400 */
[----:B------:R-:W-:-:S02]  /*4a20*/  FMNMX.FTZ R35, R55, R2, !PT ;  /* 0x0000000237237209 */ /* 0x000fc40007810000 */
[C---:B------:R-:W-:Y:S02]  /*4a30*/  ISETP.GT.AND P1, PT, R21.reuse, 0x31, PT ;  /* 0x000000311500780c */ /* 0x040fe40003f24270 */
[----:B----4-:R-:W-:Y:S02]  /*4a40*/  FSEL R57, R34, -INF , P2 ;  /* 0xff80000022397808 */ /* 0x010fe40001000000 */
[----:B------:R-:W-:Y:S01]  /*4a50*/  FMNMX.FTZ R2, R56, R35, !PT ;  /* 0x0000002338027209 */ /* 0x000fe20007810000 */
[----:B------:R-:W4:Y:S01]  /*4a60*/  MUFU.TANH R30, R30 ;  /* 0x0000001e001e7308 */ /* 0x000f220000002400 */
[----:B------:R-:W-:Y:S02]  /*4a70*/  ISETP.GT.AND P2, PT, R21, 0x38, PT ;  /* 0x000000381500780c */ /* 0x000fe40003f44270 */
[----:B------:R-:W-:Y:S02]  /*4a80*/  FSEL R58, R58, -INF , P1 ;  /* 0xff8000003a3a7808 */ /* 0x000fe40000800000 */
[----:B--2---:R-:W-:-:S02]  /*4a90*/  FMNMX.FTZ R27, R57, R2, !PT ;  /* 0x00000002391b7209 */ /* 0x004fc40007810000 */
[C---:B------:R-:W-:Y:S01]  /*4aa0*/  ISETP.GT.AND P1, PT, R21.reuse, 0x39, PT ;  /* 0x000000391500780c */ /* 0x040fe20003f24270 */
[----:B------:R-:W2:Y:S01]  /*4ab0*/  MUFU.TANH R31, R31 ;  /* 0x0000001f001f7308 */ /* 0x000ea20000002400 */
[----:B0-----:R-:W-:Y:S02]  /*4ac0*/  FSEL R59, R38, -INF , P2 ;  /* 0xff800000263b7808 */ /* 0x001fe40001000000 */
[----:B------:R-:W-:Y:S02]  /*4ad0*/  FMNMX.FTZ R2, R58, R27, !PT ;  /* 0x0000001b3a027209 */ /* 0x000fe40007810000 */
[----:B------:R-:W-:Y:S02]  /*4ae0*/  ISETP.GT.AND P2, PT, R21, 0x40, PT ;  /* 0x000000401500780c */ /* 0x000fe40003f44270 */
[----:B-1----:R-:W-:Y:S01]  /*4af0*/  FSEL R60, R39, -INF , P1 ;  /* 0xff800000273c7808 */ /* 0x002fe20000800000 */
[----:B------:R0:W1:Y:S01]  /*4b00*/  MUFU.TANH R66, R61 ;  /* 0x0000003d00427308 */ /* 0x0000620000002400 */
[----:B------:R-:W-:-:S02]  /*4b10*/  FMNMX.FTZ R27, R59, R2, !PT ;  /* 0x000000023b1b7209 */ /* 0x000fc40007810000 */
[C---:B------:R-:W-:Y:S02]  /*4b20*/  ISETP.GT.AND P1, PT, R21.reuse, 0x41, PT ;  /* 0x000000411500780c */ /* 0x040fe40003f24270 */
[----:B------:R-:W-:Y:S02]  /*4b30*/  FMNMX.FTZ R2, R60, R27, !PT ;  /* 0x0000001b3c027209 */ /* 0x000fe40007810000 */
[----:B---3--:R-:W-:Y:S01]  /*4b40*/  FSEL R62, R62, -INF , P1 ;  /* 0xff8000003e3e7808 */ /* 0x008fe20000800000 */
[----:B------:R-:W3:Y:S01]  /*4b50*/  MUFU.TANH R53, R53 ;  /* 0x0000003500357308 */ /* 0x000ee20000002400 */
[----:B0-----:R-:W-:Y:S02]  /*4b60*/  FSEL R61, R26, -INF , P2 ;  /* 0xff8000001a3d7808 */ /* 0x001fe40001000000 */
[----:B------:R-:W-:Y:S02]  /*4b70*/  ISETP.GT.AND P2, PT, R21, 0x48, PT ;  /* 0x000000481500780c */ /* 0x000fe40003f44270 */
[----:B------:R-:W-:-:S02]  /*4b80*/  FMNMX.FTZ R27, R61, R2, !PT ;  /* 0x000000023d1b7209 */ /* 0x000fc40007810000 */
[----:B------:R-:W-:Y:S01]  /*4b90*/  ISETP.GT.AND P1, PT, R21, 0x49, PT ;  /* 0x000000491500780c */ /* 0x000fe20003f24270 */
[----:B------:R-:W0:Y:S01]  /*4ba0*/  MUFU.TANH R40, R40 ;  /* 0x0000002800287308 */ /* 0x000e220000002400 */
[----:B----4-:R-:W-:Y:S02]  /*4bb0*/  FSEL R63, R30, -INF , P2 ;  /* 0xff8000001e3f7808 */ /* 0x010fe40001000000 */
[----:B------:R-:W-:Y:S02]  /*4bc0*/  FMNMX.FTZ R18, R62, R27, !PT ;  /* 0x0000001b3e127209 */ /* 0x000fe40007810000 */
[----:B--2---:R-:W-:Y:S02]  /*4bd0*/  FSEL R2, R31, -INF , P1 ;  /* 0xff8000001f027808 */ /* 0x004fe40000800000 */
[----:B------:R-:W-:Y:S01]  /*4be0*/  FMNMX.FTZ R21, R63, R18, !PT ;  /* 0x000000123f157209 */ /* 0x000fe20007810000 */
[----:B------:R2:W-:Y:S01]  /*4bf0*/  MUFU.TANH R71, R24 ;  /* 0x0000001800477308 */ /* 0x0005e20000002400 */
[----:B------:R-:W-:-:S02]  /*4c00*/  ISETP.GT.AND P1, PT, R5, RZ, PT ;  /* 0x000000ff0500720c */ /* 0x000fc40003f24270 */
[----:B------:R-:W-:Y:S02]  /*4c10*/  FMNMX.FTZ R21, R2, R21, !PT ;  /* 0x0000001502157209 */ /* 0x000fe40007810000 */
[----:B------:R-:W-:-:S03]  /*4c20*/  ISETP.GT.AND P2, PT, R5, 0x1, PT ;  /* 0x000000010500780c */ /* 0x000fc60003f44270 */
[----:B------:R-:W4:Y:S01]  /*4c30*/  SHFL.BFLY PT, R18, R21, 0x2, 0x1f ;  /* 0x0c401f0015127f89 */ /* 0x000f2200000e0000 */
[----:B------:R-:W5:Y:S08]  /*4c40*/  MUFU.TANH R41, R41 ;  /* 0x0000002900297308 */ /* 0x000f700000002400 */
[----:B------:R-:W5:Y:S08]  /*4c50*/  MUFU.TANH R44, R44 ;  /* 0x0000002c002c7308 */ /* 0x000f700000002400 */
[----:B------:R-:W5:Y:S01]  /*4c60*/  MUFU.TANH R34, R45 ;  /* 0x0000002d00227308 */ /* 0x000f620000002400 */
[----:B----4-:R-:W-:-:S07]  /*4c70*/  FMNMX.FTZ R30, R21, R18, !PT ;  /* 0x00000012151e7209 */ /* 0x010fce0007810000 */
[----:B------:R-:W4:Y:S01]  /*4c80*/  MUFU.TANH R38, R32 ;  /* 0x0000002000267308 */ /* 0x000f220000002400 */
[----:B------:R-:W-:Y:S02]  /*4c90*/  FSEL R18, R20, -INF , P1 ;  /* 0xff80000014127808 */ /* 0x000fe40000800000 */
[----:B------:R-:W-:Y:S01]  /*4ca0*/  FSEL R21, R64, -INF , P2 ;  /* 0xff80000040157808 */ /* 0x000fe20001000000 */
[----:B------:R-:W3:Y:S01]  /*4cb0*/  SHFL.BFLY PT, R31, R30, 0x1, 0x1f ;  /* 0x0c201f001e1f7f89 */ /* 0x000ee200000e0000 */
[----:B------:R-:W-:Y:S02]  /*4cc0*/  ISETP.GT.AND P1, PT, R5, 0x9, PT ;  /* 0x000000090500780c */ /* 0x000fe40003f24270 */
[----:B------:R-:W-:Y:S01]  /*4cd0*/  FSEL R20, R65, -INF , P3 ;  /* 0xff80000041147808 */ /* 0x000fe20001800000 */
[----:B------:R0:W-:Y:S01]  /*4ce0*/  MUFU.TANH R64, R25 ;  /* 0x0000001900407308 */ /* 0x0001e20000002400 */
[----:B------:R-:W-:Y:S02]  /*4cf0*/  FMNMX.FTZ R3, R18, R21, !PT ;  /* 0x0000001512037209 */ /* 0x000fe40007810000 */
[----:B------:R-:W-:-:S02]  /*4d00*/  ISETP.GT.AND P2, PT, R5, 0x10, PT ;  /* 0x000000100500780c */ /* 0x000fc40003f44270 */
[----:B-1----:R-:W-:Y:S02]  /*4d10*/  FSEL R26, R66, -INF , P1 ;  /* 0xff800000421a7808 */ /* 0x002fe40000800000 */
[----:B------:R-:W-:Y:S01]  /*4d20*/  FMNMX.FTZ R27, R20, R3, !PT ;  /* 0x00000003141b7209 */ /* 0x000fe20007810000 */
[----:B------:R-:W1:Y:S01]  /*4d30*/  MUFU.TANH R39, R33 ;  /* 0x0000002100277308 */ /* 0x000e620000002400 */
[----:B------:R-:W-:Y:S02]  /*4d40*/  ISETP.GT.AND P1, PT, R5, 0x11, PT ;  /* 0x000000110500780c */ /* 0x000fe40003f24270 */
[----:B--2---:R-:W-:Y:S02]  /*4d50*/  FSEL R24, R67, -INF , P2 ;  /* 0xff80000043187808 */ /* 0x004fe40001000000 */
[C---:B------:R-:W-:Y:S02]  /*4d60*/  ISETP.GT.AND P2, PT, R5.reuse, 0x18, PT ;  /* 0x000000180500780c */ /* 0x040fe40003f44270 */
[----:B------:R-:W-:Y:S01]  /*4d70*/  ISETP.GT.AND P3, PT, R5, 0x28, PT ;  /* 0x000000280500780c */ /* 0x000fe20003f64270 */
[----:B------:R2:W-:Y:S01]  /*4d80*/  MUFU.TANH R65, R28 ;  /* 0x0000001c00417308 */ /* 0x0005e20000002400 */
[----:B0-----:R-:W-:-:S02]  /*4d90*/  FSEL R25, R69, -INF , P2 ;  /* 0xff80000045197808 */ /* 0x001fc40001000000 */
[----:B------:R-:W-:Y:S02]  /*4da0*/  ISETP.GT.AND P2, PT, R5, 0x20, PT ;  /* 0x000000200500780c */ /* 0x000fe40003f44270 */
[----:B---3--:R-:W-:Y:S02]  /*4db0*/  FMNMX.FTZ R3, R30, R31, !PT ;  /* 0x0000001f1e037209 */ /* 0x008fe40007810000 */
[----:B------:R-:W-:Y:S01]  /*4dc0*/  FMNMX.FTZ R31, R26, R27, !PT ;  /* 0x0000001b1a1f7209 */ /* 0x000fe20007810000 */
[----:B------:R-:W0:Y:S01]  /*4dd0*/  MUFU.TANH R36, R36 ;  /* 0x0000002400247308 */ /* 0x000e220000002400 */
[----:B------:R-:W-:Y:S01]  /*4de0*/  FSEL R27, R68, -INF , P1 ;  /* 0xff800000441b7808 */ /* 0x000fe20000800000 */
[----:B------:R-:W-:Y:S01]  /*4df0*/  FMUL.FTZ R32, R3, UR5 ;  /* 0x0000000503207c20 */ /* 0x000fe20008410000 */
[----:B------:R-:W-:Y:S02]  /*4e00*/  FMNMX.FTZ R4, R24, R31, !PT ;  /* 0x0000001f18047209 */ /* 0x000fe40007810000 */
[----:B------:R-:W-:-:S02]  /*4e10*/  CS2R R68, SRZ ;  /* 0x0000000000447805 */ /* 0x000fc4000001ff00 */
[----:B------:R-:W-:Y:S02]  /*4e20*/  ISETP.GT.AND P1, PT, R5, 0x19, PT ;  /* 0x000000190500780c */ /* 0x000fe40003f24270 */
[----:B------:R-:W-:Y:S01]  /*4e30*/  FMNMX.FTZ R4, R27, R4, !PT ;  /* 0x000000041b047209 */ /* 0x000fe20007810000 */
[----:B------:R3:W-:Y:S01]  /*4e40*/  MUFU.TANH R66, R29 ;  /* 0x0000001d00427308 */ /* 0x0007e20000002400 */
[----:B------:R-:W-:Y:S02]  /*4e50*/  FSEL R30, R53, -INF , P1 ;  /* 0xff800000351e7808 */ /* 0x000fe40000800000 */
[----:B------:R-:W-:Y:S02]  /*4e60*/  FMNMX.FTZ R31, R25, R4, !PT ;  /* 0x00000004191f7209 */ /* 0x000fe40007810000 */
[----:B------:R-:W-:Y:S02]  /*4e70*/  ISETP.GT.AND P1, PT, R5, 0x21, PT ;  /* 0x000000210500780c */ /* 0x000fe40003f24270 */
[----:B--2---:R-:W-:Y:S01]  /*4e80*/  FSEL R28, R40, -INF , P2 ;  /* 0xff800000281c7808 */ /* 0x004fe20001000000 */
[----:B------:R2:W0:Y:S01]  /*4e90*/  MUFU.TANH R70, R37 ;  /* 0x0000002500467308 */ /* 0x0004220000002400 */
[----:B------:R-:W-:-:S02]  /*4ea0*/  FMNMX.FTZ R33, R30, R31, !PT ;  /* 0x0000001f1e217209 */ /* 0x000fc40007810000 */
[----:B-----5:R-:W-:Y:S02]  /*4eb0*/  FSEL R31, R41, -INF , P1 ;  /* 0xff800000291f7808 */ /* 0x020fe40000800000 */
[----:B------:R-:W-:Y:S02]  /*4ec0*/  FMNMX.FTZ R4, R28, R33, !PT ;  /* 0x000000211c047209 */ /* 0x000fe40007810000 */
[----:B------:R-:W-:Y:S02]  /*4ed0*/  FSETP.NEU.FTZ.AND P2, PT, R3, -INF , PT ;  /* 0xff8000000300780b */ /* 0x000fe40003f5d000 */
[----:B------:R-:W-:Y:S02]  /*4ee0*/  ISETP.GT.AND P1, PT, R5, 0x29, PT ;  /* 0x000000290500780c */ /* 0x000fe40003f24270 */
[----:B---3--:R-:W-:Y:S02]  /*4ef0*/  FSEL R29, R44, -INF , P3 ;  /* 0xff8000002c1d7808 */ /* 0x008fe40001800000 */
[----:B------:R-:W-:-:S02]  /*4f00*/  FMNMX.FTZ R4, R31, R4, !PT ;  /* 0x000000041f047209 */ /* 0x000fc40007810000 */
[----:B------:R-:W-:Y:S02]  /*4f10*/  FSEL R45, R32, RZ, P2 ;  /* 0x000000ff202d7208 */ /* 0x000fe40001000000 */
[----:B------:R-:W-:Y:S02]  /*4f20*/  ISETP.GT.AND P2, PT, R5, 0x30, PT ;  /* 0x000000300500780c */ /* 0x000fe40003f44270 */
[----:B------:R-:W-:Y:S01]  /*4f30*/  FSEL R32, R34, -INF , P1 ;  /* 0xff80000022207808 */ /* 0x000fe20000800000 */
[--C-:B------:R-:W-:Y:S01]  /*4f40*/  FFMA.FTZ R42, R42, UR5, -R45.reuse ;  /* 0x000000052a2a7c23 */ /* 0x100fe2000801082d */
[----:B------:R-:W-:Y:S01]  /*4f50*/  FMNMX.FTZ R35, R29, R4, !PT ;  /* 0x000000041d237209 */ /* 0x000fe20007810000 */
[--C-:B------:R-:W-:Y:S01]  /*4f60*/  FFMA.FTZ R43, R43, UR5, -R45.reuse ;  /* 0x000000052b2b7c23 */ /* 0x100fe2000801082d */
[----:B------:R-:W-:Y:S01]  /*4f70*/  ISETP.GT.AND P1, PT, R5, 0x31, PT ;  /* 0x000000310500780c */ /* 0x000fe20003f24270 */
[--C-:B------:R-:W-:Y:S01]  /*4f80*/  FFMA.FTZ R46, R46, UR5, -R45.reuse ;  /* 0x000000052e2e7c23 */ /* 0x100fe2000801082d */
[----:B----4-:R-:W-:Y:S01]  /*4f90*/  FSEL R33, R38, -INF , P2 ;  /* 0xff80000026217808 */ /* 0x010fe20001000000 */
[----:B------:R-:W-:Y:S01]  /*4fa0*/  MUFU.EX2 R42, R42 ;  /* 0x0000002a002a7308 */ /* 0x000fe20000000800 */
[----:B------:R-:W-:Y:S01]  /*4fb0*/  FMNMX.FTZ R4, R32, R35, !PT ;  /* 0x0000002320047209 */ /* 0x000fe20007810000 */
[--C-:B------:R-:W-:Y:S01]  /*4fc0*/  FFMA.FTZ R47, R47, UR5, -R45.reuse ;  /* 0x000000052f2f7c23 */ /* 0x100fe2000801082d */
[----:B------:R-:W-:Y:S01]  /*4fd0*/  ISETP.GT.AND P2, PT, R5, 0x38, PT ;  /* 0x000000380500780c */ /* 0x000fe20003f44270 */
[--C-:B------:R-:W-:Y:S01]  /*4fe0*/  FFMA.FTZ R48, R48, UR5, -R45.reuse ;  /* 0x0000000530307c23 */ /* 0x100fe2000801082d */
[----:B-1----:R-:W-:Y:S01]  /*4ff0*/  FSEL R34, R39, -INF , P1 ;  /* 0xff80000027227808 */ /* 0x002fe20000800000 */
[--C-:B------:R-:W-:Y:S01]  /*5000*/  FFMA.FTZ R49, R49, UR5, -R45.reuse ;  /* 0x0000000531317c23 */ /* 0x100fe2000801082d */
[----:B--2---:R-:W-:Y:S01]  /*5010*/  FMNMX.FTZ R37, R33, R4, !PT ;  /* 0x0000000421257209 */ /* 0x004fe20007810000 */
[----:B------:R-:W1:Y:S01]  /*5020*/  MUFU.EX2 R43, R43 ;  /* 0x0000002b002b7308 */ /* 0x000e620000000800 */
[----:B------:R-:W-:Y:S01]  /*5030*/  ISETP.GT.AND P1, PT, R5, 0x39, PT ;  /* 0x000000390500780c */ /* 0x000fe20003f24270 */
[--C-:B------:R-:W-:Y:S01]  /*5040*/  FFMA.FTZ R50, R50, UR5, -R45.reuse ;  /* 0x0000000532327c23 */ /* 0x100fe2000801082d */
[----:B0-----:R-:W-:Y:S01]  /*5050*/  FSEL R35, R36, -INF , P2 ;  /* 0xff80000024237808 */ /* 0x001fe20001000000 */
[--C-:B------:R-:W-:Y:S01]  /*5060*/  FFMA.FTZ R51, R51, UR5, -R45.reuse ;  /* 0x0000000533337c23 */ /* 0x100fe2000801082d */
[----:B------:R-:W-:Y:S01]  /*5070*/  FMNMX.FTZ R4, R34, R37, !PT ;  /* 0x0000002522047209 */ /* 0x000fe20007810000 */
[--C-:B------:R-:W-:Y:S01]  /*5080*/  FFMA.FTZ R52, R52, UR5, -R45.reuse ;  /* 0x0000000534347c23 */ /* 0x100fe2000801082d */
[----:B------:R-:W-:Y:S01]  /*5090*/  ISETP.GT.AND P2, PT, R5, 0x40, PT ;  /* 0x000000400500780c */ /* 0x000fe20003f44270 */
[----:B------:R-:W0:Y:S01]  /*50a0*/  MUFU.EX2 R46, R46 ;  /* 0x0000002e002e7308 */ /* 0x000e220000000800 */
[----:B------:R-:W-:Y:S01]  /*50b0*/  FSEL R36, R70, -INF , P1 ;  /* 0xff80000046247808 */ /* 0x000fe20000800000 */
[--C-:B------:R-:W-:Y:S01]  /*50c0*/  FFMA.FTZ R54, R54, UR5, -R45.reuse ;  /* 0x0000000536367c23 */ /* 0x100fe2000801082d */
[----:B------:R-:W-:Y:S01]  /*50d0*/  FMNMX.FTZ R39, R35, R4, !PT ;  /* 0x0000000423277209 */ /* 0x000fe20007810000 */
[--C-:B------:R-:W-:Y:S01]  /*50e0*/  FFMA.FTZ R55, R55, UR5, -R45.reuse ;  /* 0x0000000537377c23 */ /* 0x100fe2000801082d */
[----:B------:R-:W-:Y:S01]  /*50f0*/  ISETP.GT.AND P1, PT, R5, 0x41, PT ;  /* 0x000000410500780c */ /* 0x000fe20003f24270 */
[--C-:B------:R-:W-:Y:S01]  /*5100*/  FFMA.FTZ R56, R56, UR5, -R45.reuse ;  /* 0x0000000538387c23 */ /* 0x100fe2000801082d */
[----:B------:R-:W-:Y:S01]  /*5110*/  FSEL R37, R71, -INF , P2 ;  /* 0xff80000047257808 */ /* 0x000fe20001000000 */
[----:B------:R-:W2:Y:S01]  /*5120*/  MUFU.EX2 R47, R47 ;  /* 0x0000002f002f7308 */ /* 0x000ea20000000800 */
[----:B------:R-:W-:Y:S01]  /*5130*/  FMNMX.FTZ R4, R36, R39, !PT ;  /* 0x0000002724047209 */ /* 0x000fe20007810000 */
[--C-:B------:R-:W-:Y:S01]  /*5140*/  FFMA.FTZ R57, R57, UR5, -R45.reuse ;  /* 0x0000000539397c23 */ /* 0x100fe2000801082d */
[----:B------:R-:W-:Y:S01]  /*5150*/  ISETP.GT.AND P2, PT, R5, 0x48, PT ;  /* 0x000000480500780c */ /* 0x000fe20003f44270 */
[--C-:B------:R-:W-:Y:S01]  /*5160*/  FFMA.FTZ R58, R58, UR5, -R45.reuse ;  /* 0x000000053a3a7c23 */ /* 0x100fe2000801082d */
[----:B------:R-:W-:Y:S01]  /*5170*/  FSEL R38, R64, -INF , P1 ;  /* 0xff80000040267808 */ /* 0x000fe20000800000 */
[--C-:B------:R-:W-:Y:S01]  /*5180*/  FFMA.FTZ R59, R59, UR5, -R45.reuse ;  /* 0x000000053b3b7c23 */ /* 0x100fe2000801082d */
[----:B------:R-:W-:Y:S01]  /*5190*/  FMNMX.FTZ R39, R37, R4, !PT ;  /* 0x0000000425277209 */ /* 0x000fe20007810000 */
[----:B------:R-:W-:Y:S01]  /*51a0*/  MUFU.EX2 R48, R48 ;  /* 0x0000003000307308 */ /* 0x000fe20000000800 */
[----:B------:R-:W-:Y:S01]  /*51b0*/  ISETP.GT.AND P1, PT, R5, 0x49, PT ;  /* 0x000000490500780c */ /* 0x000fe20003f24270 */
[----:B------:R-:W-:Y:S01]  /*51c0*/  FFMA.FTZ R60, R60, UR5, -R45 ;  /* 0x000000053c3c7c23 */ /* 0x000fe2000801082d */
[----:B------:R-:W-:Y:S01]  /*51d0*/  FSEL R5, R65, -INF , P2 ;  /* 0xff80000041057808 */ /* 0x000fe20001000000 */
[----:B-1----:R-:W-:Y:S01]  /*51e0*/  FADD.FTZ R65, R42, R43 ;  /* 0x0000002b2a417221 */ /* 0x002fe20000010000 */
[----:B------:R-:W-:Y:S01]  /*51f0*/  FMNMX.FTZ R4, R38, R39, !PT ;  /* 0x0000002726047209 */ /* 0x000fe20007810000 */
[----:B------:R-:W-:Y:S01]  /*5200*/  FFMA.FTZ R61, R61, UR5, -R45 ;  /* 0x000000053d3d7c23 */ /* 0x000fe2000801082d */
[----:B------:R-:W-:Y:S01]  /*5210*/  FSEL R39, R66, -INF , P1 ;  /* 0xff80000042277808 */ /* 0x000fe20000800000 */
[----:B------:R-:W1:Y:S01]  /*5220*/  MUFU.EX2 R49, R49 ;  /* 0x0000003100317308 */ /* 0x000e620000000800 */
[----:B------:R-:W-:Y:S01]  /*5230*/  FMNMX.FTZ R4, R5, R4, !PT ;  /* 0x0000000405047209 */ /* 0x000fe20007810000 */
[----:B0-----:R-:W-:Y:S01]  /*5240*/  FADD.FTZ R44, R46, R65 ;  /* 0x000000412e2c7221 */ /* 0x001fe20000010000 */
[--C-:B------:R-:W-:Y:S01]  /*5250*/  FFMA.FTZ R62, R62, UR5, -R45.reuse ;  /* 0x000000053e3e7c23 */ /* 0x100fe2000801082d */
[--C-:B------:R-:W-:Y:S01]  /*5260*/  FFMA.FTZ R63, R63, UR5, -R45.reuse ;  /* 0x000000053f3f7c23 */ /* 0x100fe2000801082d */
[----:B------:R-:W-:Y:S01]  /*5270*/  FMNMX.FTZ R4, R39, R4, !PT ;  /* 0x0000000427047209 */ /* 0x000fe20007810000 */
[----:B--2---:R-:W-:Y:S01]  /*5280*/  FADD.FTZ R65, R47, R44 ;  /* 0x0000002c2f417221 */ /* 0x004fe20000010000 */
[----:B------:R-:W-:Y:S01]  /*5290*/  FFMA.FTZ R2, R2, UR5, -R45 ;  /* 0x0000000502027c23 */ /* 0x000fe2000801082d */
[----:B------:R-:W-:Y:S01]  /*52a0*/  MUFU.EX2 R50, R50 ;  /* 0x0000003200327308 */ /* 0x000fe20000000800 */
[----:B------:R-:W-:Y:S01]  /*52b0*/  F2FP.BF16.F32.PACK_AB R209, R43, R42 ;  /* 0x0000002a2bd1723e */ /* 0x000fe200000010ff */
[----:B------:R-:W0:Y:S01]  /*52c0*/  SHFL.BFLY PT, R41, R4, 0x2, 0x1f ;  /* 0x0c401f0004297f89 */ /* 0x000e2200000e0000 */
[----:B------:R-:W-:-:S02]  /*52d0*/  F2FP.BF16.F32.PACK_AB R211, R47, R46 ;  /* 0x0000002e2fd3723e */ /* 0x000fc400000010ff */
[----:B------:R-:W-:Y:S02]  /*52e0*/  CS2R R70, SRZ ;  /* 0x0000000000467805 */ /* 0x000fe4000001ff00 */
[----:B------:R-:W-:Y:S02]  /*52f0*/  CS2R R66, SRZ ;  /* 0x0000000000427805 */ /* 0x000fe4000001ff00 */
[----:B------:R-:W-:Y:S01]  /*5300*/  CS2R R46, SRZ ;  /* 0x00000000002e7805 */ /* 0x000fe2000001ff00 */
[----:B------:R-:W2:Y:S01]  /*5310*/  MUFU.EX2 R51, R51 ;  /* 0x0000003300337308 */ /* 0x000ea20000000800 */
[----:B-1----:R-:W-:-:S07]  /*5320*/  F2FP.BF16.F32.PACK_AB R205, R49, R48 ;  /* 0x0000003031cd723e */ /* 0x002fce00000010ff */
[----:B------:R-:W-:Y:S08]  /*5330*/  MUFU.EX2 R52, R52 ;  /* 0x0000003400347308 */ /* 0x000ff00000000800 */
[----:B------:R-:W-:Y:S01]  /*5340*/  MUFU.EX2 R201, R54 ;  /* 0x0000003600c97308 */ /* 0x000fe20000000800 */
[----:B--2---:R-:W-:Y:S02]  /*5350*/  F2FP.BF16.F32.PACK_AB R207, R51, R50 ;  /* 0x0000003233cf723e */ /* 0x004fe400000010ff */
[----:B0-----:R-:W-:-:S05]  /*5360*/  FMNMX.FTZ R41, R4, R41, !PT ;  /* 0x0000002904297209 */ /* 0x001fca0007810000 */
[----:B------:R-:W0:Y:S01]  /*5370*/  SHFL.BFLY PT, R4, R41, 0x1, 0x1f ;  /* 0x0c201f0029047f89 */ /* 0x000e2200000e0000 */
[----:B------:R-:W-:Y:S08]  /*5380*/  MUFU.EX2 R55, R55 ;  /* 0x0000003700377308 */ /* 0x000ff00000000800 */
[----:B------:R-:W1:Y:S08]  /*5390*/  MUFU.EX2 R56, R56 ;  /* 0x0000003800387308 */ /* 0x000e700000000800 */
[----:B------:R-:W-:Y:S01]  /*53a0*/  MUFU.EX2 R57, R57 ;  /* 0x0000003900397308 */ /* 0x000fe20000000800 */
[----:B0-----:R-:W-:-:S07]  /*53b0*/  FMNMX.FTZ R4, R41, R4, !PT ;  /* 0x0000000429047209 */ /* 0x001fce0007810000 */
[----:B------:R-:W0:Y:S01]  /*53c0*/  MUFU.EX2 R58, R58 ;  /* 0x0000003a003a7308 */ /* 0x000e220000000800 */
[----:B-1----:R-:W-:Y:S02]  /*53d0*/  F2FP.BF16.F32.PACK_AB R203, R56, R55 ;  /* 0x0000003738cb723e */ /* 0x002fe400000010ff */
[C---:B------:R-:W-:Y:S01]  /*53e0*/  FSETP.NEU.FTZ.AND P1, PT, R4.reuse, -INF , PT ;  /* 0xff8000000400780b */ /* 0x040fe20003f3d000 */
[----:B------:R-:W-:-:S04]  /*53f0*/  FMUL.FTZ R40, R4, UR5 ;  /* 0x0000000504287c20 */ /* 0x000fc80008410000 */
[----:B------:R-:W-:Y:S01]  /*5400*/  MUFU.EX2 R59, R59 ;  /* 0x0000003b003b7308 */ /* 0x000fe20000000800 */
[----:B------:R-:W-:Y:S02]  /*5410*/  FSEL R40, R40, RZ, P1 ;  /* 0x000000ff28287208 */ /* 0x000fe40000800000 */
[----:B------:R-:W-:-:S03]  /*5420*/  PLOP3.LUT P1, PT, PT, PT, UP0, 0x80, 0x0 ;  /* 0x000000000000781c */ /* 0x000fc60003f2f008 */
        /* <DEDUP_REMOVED lines=20> */
[--C-:B------:R-:W-:Y:S01]  /*5570*/  FFMA.FTZ R5, R5, UR5, -R40.reuse ;  /* 0x0000000505057c23 */ /* 0x100fe20008010828 */
[----:B------:R-:W-:Y:S01]  /*5580*/  FFMA.FTZ R39, R39, UR5, -R40 ;  /* 0x0000000527277c23 */ /* 0x000fe20008010828 */
[----:B------:R-:W2:Y:S01]  /*5590*/  MUFU.EX2 R20, R20 ;  /* 0x0000001400147308 */ /* 0x000ea20000000800 */
[----:B0-----:R-:W-:-:S07]  /*55a0*/  F2FP.BF16.F32.PACK_AB R197, R58, R57 ;  /* 0x000000393ac5723e */ /* 0x001fce00000010ff */
[----:B------:R2:W0:Y:S01]  /*55b0*/  MUFU.EX2 R41, R26 ;  /* 0x0000001a00297308 */ /* 0x0004220000000800 */
[----:B-1----:R-:W-:Y:S01]  /*55c0*/  FADD.FTZ R53, R18, R21 ;  /* 0x0000001512357221 */ /* 0x002fe20000010000 */
[----:B------:R-:W-:-:S06]  /*55d0*/  F2FP.BF16.F32.PACK_AB R208, R21, R18 ;  /* 0x0000001215d0723e */ /* 0x000fcc00000010ff */
[----:B------:R-:W1:Y:S01]  /*55e0*/  MUFU.EX2 R24, R24 ;  /* 0x0000001800187308 */ /* 0x000e620000000800 */
[----:B--2---:R-:W-:-:S07]  /*55f0*/  FADD.FTZ R26, R20, R53 ;  /* 0x00000035141a7221 */ /* 0x004fce0000010000 */
[----:B------:R-:W2:Y:S01]  /*5600*/  MUFU.EX2 R27, R27 ;  /* 0x0000001b001b7308 */ /* 0x000ea20000000800 */
[C---:B0-----:R-:W-:Y:S01]  /*5610*/  FADD.FTZ R53, R41.reuse, R26 ;  /* 0x0000001a29357221 */ /* 0x041fe20000010000 */
[----:B------:R-:W-:Y:S01]  /*5620*/  FADD.FTZ R26, R48, R65 ;  /* 0x00000041301a7221 */ /* 0x000fe20000010000 */
[----:B------:R-:W-:Y:S02]  /*5630*/  F2FP.BF16.F32.PACK_AB R210, R41, R20 ;  /* 0x0000001429d2723e */ /* 0x000fe400000010ff */
[----:B------:R-:W-:Y:S02]  /*5640*/  CS2R R64, SRZ ;  /* 0x0000000000407805 */ /* 0x000fe4000001ff00 */
[----:B------:R-:W-:Y:S01]  /*5650*/  CS2R R40, SRZ ;  /* 0x0000000000287805 */ /* 0x000fe2000001ff00 */
[----:B------:R-:W-:Y:S01]  /*5660*/  FADD.FTZ R45, R49, R26 ;  /* 0x0000001a312d7221 */ /* 0x000fe20000010000 */
[----:B------:R-:W-:Y:S01]  /*5670*/  CS2R R48, SRZ ;  /* 0x0000000000307805 */ /* 0x000fe2000001ff00 */
[----:B------:R-:W0:Y:S01]  /*5680*/  MUFU.EX2 R25, R25 ;  /* 0x0000001900197308 */ /* 0x000e220000000800 */
[----:B-1----:R-:W-:-:S07]  /*5690*/  FADD.FTZ R0, R24, R53 ;  /* 0x0000003518007221 */ /* 0x002fce0000010000 */
[----:B------:R-:W1:Y:S01]  /*56a0*/  MUFU.EX2 R30, R30 ;  /* 0x0000001e001e7308 */ /* 0x000e620000000800 */
[C---:B--2---:R-:W-:Y:S01]  /*56b0*/  FADD.FTZ R0, R27.reuse, R0 ;  /* 0x000000001b007221 */ /* 0x044fe20000010000 */
[----:B------:R-:W-:-:S06]  /*56c0*/  F2FP.BF16.F32.PACK_AB R204, R27, R24 ;  /* 0x000000181bcc723e */ /* 0x000fcc00000010ff */
[----:B------:R-:W2:Y:S01]  /*56d0*/  MUFU.EX2 R28, R28 ;  /* 0x0000001c001c7308 */ /* 0x000ea20000000800 */
[----:B0-----:R-:W-:Y:S01]  /*56e0*/  FADD.FTZ R53, R25, R0 ;  /* 0x0000000019357221 */ /* 0x001fe20000010000 */
[----:B------:R-:W-:-:S04]  /*56f0*/  FADD.FTZ R0, R50, R45 ;  /* 0x0000002d32007221 */ /* 0x000fc80000010000 */
[----:B------:R-:W-:Y:S01]  /*5700*/  FADD.FTZ R45, R51, R0 ;  /* 0x00000000332d7221 */ /* 0x000fe20000010000 */
[----:B------:R-:W-:Y:S01]  /*5710*/  CS2R R50, SRZ ;  /* 0x0000000000327805 */ /* 0x000fe2000001ff00 */
[----:B------:R-:W0:Y:S01]  /*5720*/  MUFU.EX2 R31, R31 ;  /* 0x0000001f001f7308 */ /* 0x000e220000000800 */
[----:B-1----:R-:W-:Y:S01]  /*5730*/  FADD.FTZ R53, R30, R53 ;  /* 0x000000351e357221 */ /* 0x002fe20000010000 */
[----:B------:R-:W-:Y:S01]  /*5740*/  FADD.FTZ R26, R52, R45 ;  /* 0x0000002d341a7221 */ /* 0x000fe20000010000 */
[----:B------:R-:W-:-:S03]  /*5750*/  F2FP.BF16.F32.PACK_AB R206, R30, R25 ;  /* 0x000000191ece723e */ /* 0x000fc600000010ff */
[C---:B------:R-:W-:Y:S01]  /*5760*/  FADD.FTZ R26, R201.reuse, R26 ;  /* 0x0000001ac91a7221 */ /* 0x040fe20000010000 */
[----:B------:R-:W-:Y:S01]  /*5770*/  F2FP.BF16.F32.PACK_AB R201, R201, R52 ;  /* 0x00000034c9c9723e */ /* 0x000fe200000010ff */
[----:B------:R-:W1:Y:S01]  /*5780*/  MUFU.EX2 R29, R29 ;  /* 0x0000001d001d7308 */ /* 0x000e620000000800 */
[----:B--2---:R-:W-:Y:S01]  /*5790*/  FADD.FTZ R0, R28, R53 ;  /* 0x000000351c007221 */ /* 0x004fe20000010000 */
[----:B------:R-:W-:Y:S01]  /*57a0*/  FADD.FTZ R45, R55, R26 ;  /* 0x0000001a372d7221 */ /* 0x000fe20000010000 */
[----:B------:R-:W-:Y:S02]  /*57b0*/  CS2R R54, SRZ ;  /* 0x0000000000367805 */ /* 0x000fe4000001ff00 */
[----:B------:R-:W-:Y:S01]  /*57c0*/  CS2R R52, SRZ ;  /* 0x0000000000347805 */ /* 0x000fe2000001ff00 */
[----:B------:R-:W-:Y:S01]  /*57d0*/  FADD.FTZ R26, R56, R45 ;  /* 0x0000002d381a7221 */ /* 0x000fe20000010000 */
[----:B------:R-:W-:Y:S01]  /*57e0*/  CS2R R44, SRZ ;  /* 0x00000000002c7805 */ /* 0x000fe2000001ff00 */
[----:B------:R-:W2:Y:S01]  /*57f0*/  MUFU.EX2 R32, R32 ;  /* 0x0000002000207308 */ /* 0x000ea20000000800 */
[----:B0-----:R-:W-:Y:S01]  /*5800*/  FADD.FTZ R0, R31, R0 ;  /* 0x000000001f007221 */ /* 0x001fe20000010000 */
[----:B------:R-:W-:Y:S01]  /*5810*/  FADD.FTZ R21, R57, R26 ;  /* 0x0000001a39157221 */ /* 0x000fe20000010000 */
[----:B------:R-:W-:-:S02]  /*5820*/  F2FP.BF16.F32.PACK_AB R200, R31, R28 ;  /* 0x0000001c1fc8723e */ /* 0x000fc400000010ff */
[----:B------:R-:W-:Y:S02]  /*5830*/  CS2R R56, SRZ ;  /* 0x0000000000387805 */ /* 0x000fe4000001ff00 */
[----:B------:R-:W-:Y:S01]  /*5840*/  CS2R R30, SRZ ;  /* 0x00000000001e7805 */ /* 0x000fe2000001ff00 */
[----:B------:R-:W-:Y:S01]  /*5850*/  FADD.FTZ R18, R58, R21 ;  /* 0x000000153a127221 */ /* 0x000fe20000010000 */
[----:B------:R-:W-:Y:S01]  /*5860*/  CS2R R26, SRZ ;  /* 0x00000000001a7805 */ /* 0x000fe2000001ff00 */
[----:B------:R-:W0:Y:S01]  /*5870*/  MUFU.EX2 R33, R33 ;  /* 0x0000002100217308 */ /* 0x000e220000000800 */
[----:B-1----:R-:W-:Y:S01]  /*5880*/  FADD.FTZ R43, R29, R0 ;  /* 0x000000001d2b7221 */ /* 0x002fe20000010000 */
[----:B------:R-:W-:-:S06]  /*5890*/  FADD.FTZ R25, R59, R18 ;  /* 0x000000123b197221 */ /* 0x000fcc0000010000 */
[----:B------:R-:W1:Y:S01]  /*58a0*/  MUFU.EX2 R34, R34 ;  /* 0x0000002200227308 */ /* 0x000e620000000800 */
[C---:B--2---:R-:W-:Y:S01]  /*58b0*/  FADD.FTZ R0, R32.reuse, R43 ;  /* 0x0000002b20007221 */ /* 0x044fe20000010000 */
[----:B------:R-:W-:Y:S02]  /*58c0*/  F2FP.BF16.F32.PACK_AB R202, R32, R29 ;  /* 0x0000001d20ca723e */ /* 0x000fe400000010ff */
[----:B------:R-:W-:-:S04]  /*58d0*/  CS2R R28, SRZ ;  /* 0x00000000001c7805 */ /* 0x000fc8000001ff00 */
[----:B------:R-:W2:Y:S01]  /*58e0*/  MUFU.EX2 R35, R35 ;  /* 0x0000002300237308 */ /* 0x000ea20000000800 */
[----:B0-----:R-:W-:-:S07]  /*58f0*/  FADD.FTZ R43, R33, R0 ;  /* 0x00000000212b7221 */ /* 0x001fce0000010000 */
[----:B------:R-:W0:Y:S01]  /*5900*/  MUFU.EX2 R36, R36 ;  /* 0x0000002400247308 */ /* 0x000e220000000800 */
[C---:B-1----:R-:W-:Y:S01]  /*5910*/  FADD.FTZ R0, R34.reuse, R43 ;  /* 0x0000002b22007221 */ /* 0x042fe20000010000 */
[----:B------:R-:W-:Y:S02]  /*5920*/  F2FP.BF16.F32.PACK_AB R196, R34, R33 ;  /* 0x0000002122c4723e */ /* 0x000fe400000010ff */
[----:B------:R-:W-:Y:S02]  /*5930*/  CS2R R42, SRZ ;  /* 0x00000000002a7805 */ /* 0x000fe4000001ff00 */
[----:B------:R-:W-:Y:S02]  /*5940*/  CS2R R32, SRZ ;  /* 0x0000000000207805 */ /* 0x000fe4000001ff00 */
[----:B------:R-:W1:Y:S01]  /*5950*/  MUFU.EX2 R60, R60 ;  /* 0x0000003c003c7308 */ /* 0x000e620000000800 */
[----:B--2---:R-:W-:-:S07]  /*5960*/  FADD.FTZ R21, R35, R0 ;  /* 0x0000000023157221 */ /* 0x004fce0000010000 */
[----:B------:R-:W2:Y:S01]  /*5970*/  MUFU.EX2 R37, R37 ;  /* 0x0000002500257308 */ /* 0x000ea20000000800 */
[C---:B0-----:R-:W-:Y:S01]  /*5980*/  FADD.FTZ R0, R36.reuse, R21 ;  /* 0x0000001524007221 */ /* 0x041fe20000010000 */
[----:B------:R-:W-:Y:S02]  /*5990*/  F2FP.BF16.F32.PACK_AB R198, R36, R35 ;  /* 0x0000002324c6723e */ /* 0x000fe400000010ff */
[----:B------:R-:W-:-:S04]  /*59a0*/  CS2R R34, SRZ ;  /* 0x0000000000227805 */ /* 0x000fc8000001ff00 */
[----:B------:R-:W0:Y:S01]  /*59b0*/  MUFU.EX2 R61, R61 ;  /* 0x0000003d003d7308 */ /* 0x000e220000000800 */
[C---:B-1----:R-:W-:Y:S01]  /*59c0*/  FADD.FTZ R18, R60.reuse, R25 ;  /* 0x000000193c127221 */ /* 0x042fe20000010000 */
[----:B------:R-:W-:Y:S02]  /*59d0*/  F2FP.BF16.F32.PACK_AB R199, R60, R59 ;  /* 0x0000003b3cc7723e */ /* 0x000fe400000010ff */
[----:B------:R-:W-:-:S04]  /*59e0*/  CS2R R58, SRZ ;  /* 0x00000000003a7805 */ /* 0x000fc8000001ff00 */
[----:B------:R-:W1:Y:S01]  /*59f0*/  MUFU.EX2 R38, R38 ;  /* 0x0000002600267308 */ /* 0x000e620000000800 */
[----:B--2---:R-:W-:-:S07]  /*5a00*/  FADD.FTZ R21, R37, R0 ;  /* 0x0000000025157221 */ /* 0x004fce0000010000 */
[----:B------:R-:W2:Y:S01]  /*5a10*/  MUFU.EX2 R62, R62 ;  /* 0x0000003e003e7308 */ /* 0x000ea20000000800 */
[----:B0-----:R-:W-:-:S07]  /*5a20*/  FADD.FTZ R25, R61, R18 ;  /* 0x000000123d197221 */ /* 0x001fce0000010000 */
[----:B------:R-:W0:Y:S01]  /*5a30*/  MUFU.EX2 R5, R5 ;  /* 0x0000000500057308 */ /* 0x000e220000000800 */
[C---:B-1----:R-:W-:Y:S01]  /*5a40*/  FADD.FTZ R0, R38.reuse, R21 ;  /* 0x0000001526007221 */ /* 0x042fe20000010000 */
[----:B------:R-:W-:Y:S02]  /*5a50*/  F2FP.BF16.F32.PACK_AB R192, R38, R37 ;  /* 0x0000002526c0723e */ /* 0x000fe400000010ff */
[----:B------:R-:W-:-:S04]  /*5a60*/  CS2R R36, SRZ ;  /* 0x0000000000247805 */ /* 0x000fc8000001ff00 */
[----:B------:R-:W1:Y:S01]  /*5a70*/  MUFU.EX2 R63, R63 ;  /* 0x0000003f003f7308 */ /* 0x000e620000000800 */
[C---:B--2---:R-:W-:Y:S01]  /*5a80*/  FADD.FTZ R18, R62.reuse, R25 ;  /* 0x000000193e127221 */ /* 0x044fe20000010000 */
[----:B------:R-:W-:Y:S02]  /*5a90*/  F2FP.BF16.F32.PACK_AB R193, R62, R61 ;  /* 0x0000003d3ec1723e */ /* 0x000fe400000010ff */
[----:B------:R-:W-:-:S04]  /*5aa0*/  CS2R R60, SRZ ;  /* 0x00000000003c7805 */ /* 0x000fc8000001ff00 */
[----:B------:R2:W3:Y:S01]  /*5ab0*/  MUFU.EX2 R194, R39 ;  /* 0x0000002700c27308 */ /* 0x0004e20000000800 */
[----:B0-----:R-:W-:Y:S01]  /*5ac0*/  FADD.FTZ R21, R5, R0 ;  /* 0x0000000005157221 */ /* 0x001fe20000010000 */
[----:B------:R-:W-:-:S06]  /*5ad0*/  IMAD.MOV.U32 R0, RZ, RZ, 0x3f800000 ;  /* 0x3f800000ff007424 */ /* 0x000fcc00078e00ff */
[----:B------:R-:W0:Y:S01]  /*5ae0*/  MUFU.EX2 R2, R2 ;  /* 0x0000000200027308 */ /* 0x000e220000000800 */
[----:B-1----:R-:W-:Y:S01]  /*5af0*/  FADD.FTZ R25, R63, R18 ;  /* 0x000000123f197221 */ /* 0x002fe20000010000 */
[----:B--2---:R-:W-:Y:S01]  /*5b00*/  CS2R R38, SRZ ;  /* 0x0000000000267805 */ /* 0x004fe2000001ff00 */
[C---:B---3--:R-:W-:Y:S01]  /*5b10*/  FADD.FTZ R18, R194.reuse, R21 ;  /* 0x00000015c2127221 */ /* 0x048fe20000010000 */
[----:B------:R-:W-:Y:S01]  /*5b20*/  F2FP.BF16.F32.PACK_AB R194, R194, R5 ;  /* 0x00000005c2c2723e */ /* 0x000fe200000010ff */
[C---:B0-----:R-:W-:Y:S01]  /*5b30*/  FADD.FTZ R5, R2.reuse, R25 ;  /* 0x0000001902057221 */ /* 0x041fe20000010000 */
[----:B------:R-:W-:Y:S01]  /*5b40*/  F2FP.BF16.F32.PACK_AB R195, R2, R63 ;  /* 0x0000003f02c3723e */ /* 0x000fe200000010ff */
[----:B------:R-:W-:Y:S01]  /*5b50*/  IMAD.MOV.U32 R2, RZ, RZ, 0x3f800000 ;  /* 0x3f800000ff027424 */ /* 0x000fe200078e00ff */
[----:B------:R-:W-:Y:S02]  /*5b60*/  CS2R R62, SRZ ;  /* 0x00000000003e7805 */ /* 0x000fe4000001ff00 */
[----:B------:R-:W-:Y:S01]  /*5b70*/  CS2R R24, SRZ ;  /* 0x0000000000187805 */ /* 0x000fe2000001ff00 */
[----:B------:R-:W-:Y:S06]  /*5b80*/  @!P1 BRA `(.L_x_2210) ;  /* 0x0000004000d49947 */ /* 0x000fec0003800000 */
[----:B------:R-:W-:Y:S01]  /*5b90*/  R2UR UR4, R17 ;  /* 0x00000000110472ca */ /* 0x000fe200000e0000 */
[----:B------:R-:W-:Y:S01]  /*5ba0*/  IMAD.MOV.U32 R21, RZ, RZ, R4 ;  /* 0x000000ffff157224 */ /* 0x000fe200078e0004 */
[----:B------:R-:W-:Y:S01]  /*5bb0*/  MOV R228, R3 ;  /* 0x0000000300e47202 */ /* 0x000fe20000000f00 */
[----:B------:R-:W-:Y:S01]  /*5bc0*/  IMAD.MOV.U32 R2, RZ, RZ, 0x3f800000 ;  /* 0x3f800000ff027424 */ /* 0x000fe200078e00ff */
[----:B------:R-:W-:Y:S01]  /*5bd0*/  UMOV UR60, UR36 ;  /* 0x00000024003c7c82 */ /* 0x000fe20008000000 */
[----:B------:R-:W-:Y:S01]  /*5be0*/  IMAD.MOV.U32 R151, RZ, RZ, RZ ;  /* 0x000000ffff977224 */ /* 0x000fe200078e00ff */
[----:B------:R-:W-:-:S07]  /*5bf0*/  ULDC UR37, c[0x0][0x9d8] ;  /* 0x0002760000257ab9 */ /* 0x000fce0000000800 */
[----:B------:R-:W-:-:S07]  /*5c00*/  IMAD.U32 R20, RZ, RZ, UR4 ;  /* 0x00000004ff147e24 */ /* 0x000fce000f8e00ff */
.L_x_2221:
[----:B------:R-:W-:Y:S01]  /*5c10*/  R2UR UR5, R20 ;  /* 0x00000000140572ca */ /* 0x000fe200000e0000 */
[----:B------:R-:W-:-:S04]  /*5c20*/  UISETP.NE.AND UP0, UPT, UR60, 0x1, UPT ;  /* 0x000000013c00788c */ /* 0x000fc8000bf05270 */
[----:B------:R-:W-:-:S08]  /*5c30*/  USEL UR4, URZ, 0x1, UP0 ;  /* 0x000000013f047887 */ /* 0x000fd00008000000 */
[----:B------:R-:W-:-:S06]  /*5c40*/  ULOP3.LUT UR4, UR5, UR4, URZ, 0x3c, !UPT ;  /* 0x0000000405047292 */ /* 0x000fcc000f8e3c3f */
[----:B------:R-:W-:Y:S01]  /*5c50*/  IMAD.U32 R17, RZ, RZ, UR4 ;  /* 0x00000004ff117e24 */ /* 0x000fe2000f8e00ff */
[----:B------:R-:W-:Y:S06]  /*5c60*/  @!P0 BRA `(.L_x_2211) ;  /* 0x0000000000048947 */ /* 0x000fec0003800000 */
[----:B------:R-:W-:Y:S01]  /*5c70*/  BPT.TRAP 0x1 ;  /* 0x000000040000795c */ /* 0x000fe20000300000 */
.L_x_2211:
[----:B------:R-:W-:Y:S01]  /*5c80*/  R2UR UR4, R16 ;  /* 0x00000000100472ca */ /* 0x000fe200000e0000 */
[----:B------:R-:W-:Y:S01]  /*5c90*/  UIADD3 UR36, UR60, 0x1, URZ ;  /* 0x000000013c247890 */ /* 0x000fe2000fffe03f */
[----:B------:R-:W-:-:S03]  /*5ca0*/  R2UR UR5, R17 ;  /* 0x00000000110572ca */ /* 0x000fc600000e0000 */
[----:B------:R-:W-:-:S04]  /*5cb0*/  UISETP.NE.AND UP0, UPT, UR36, 0x2, UPT ;  /* 0x000000022400788c */ /* 0x000fc8000bf05270 */
[----:B------:R-:W-:-:S04]  /*5cc0*/  USEL UR36, UR36, URZ, UP0 ;  /* 0x0000003f24247287 */ /* 0x000fc80008000000 */
[----:B------:R-:W-:Y:S02]  /*5cd0*/  ULEA UR4, UR36, UR4, 0x3 ;  /* 0x0000000424047291 */ /* 0x000fe4000f8e183f */
[----:B------:R-:W-:-:S04]  /*5ce0*/  MOV R4, UR5 ;  /* 0x0000000500047c02 */ /* 0x000fc80008000f00 */
[----:B------:R-:W-:Y:S01]  /*5cf0*/  SHF.L.U32 R4, R4, 0x1f, RZ ;  /* 0x0000001f04047819 */ /* 0x000fe200000006ff */
[----:B------:R-:W-:-:S03]  /*5d00*/  IMAD.U32 R3, RZ, RZ, UR4 ;  /* 0x00000004ff037e24 */ /* 0x000fc6000f8e00ff */
[----:B------:R0:W1:Y:S01]  /*5d10*/  SYNCS.PHASECHK.TRANS64.TRYWAIT P1, [UR4+0x38830], R4 ;  /* 0x03883004ff0075a7 */ /* 0x0000620008020144 */
[----:B------:R-:W-:Y:S05]  /*5d20*/  @!P0 BRA `(.L_x_2212) ;  /* 0x0000000000048947 */ /* 0x000fea0003800000 */
[----:B------:R-:W-:Y:S01]  /*5d30*/  BPT.TRAP 0x1 ;  /* 0x000000040000795c */ /* 0x000fe20000300000 */
.L_x_2212:
[----:B-1----:R-:W-:Y:S05]  /*5d40*/  @P1 BRA `(.L_x_2213) ;  /* 0x00000000000c1947 */ /* 0x002fea0003800000 */
[----:B------:R-:W-:-:S13]  /*5d50*/  R2UR UR4, R3 ;  /* 0x00000000030472ca */ /* 0x000fda00000e0000 */
[----:B------:R-:W1:Y:S02]  /*5d60*/  SYNCS.PHASECHK.TRANS64.TRYWAIT P1, [UR4+0x38830], R4 ;  /* 0x03883004ff0075a7 */ /* 0x000e640008020144 */
[----:B-1----:R-:W-:Y:S05]  /*5d70*/  @!P1 BRA `(.L_x_2214) ;  /* 0x0000010400cc9947 */ /* 0x002fea0003800000 */
.L_x_2213:
        /* <DEDUP_REMOVED lines=23> */
[----:B------:R-:W-:Y:S01]  /*5ef0*/  UIADD3 UR58, UR4, 0x80, URZ ;  /* 0x00000080043a7890 */ /* 0x000fe2000fffe03f */
[-C--:B------:R-:W-:Y:S01]  /*5f00*/  FMUL.FTZ R28, R28, R0.reuse ;  /* 0x000000001c1c7220 */ /* 0x080fe20000410000 */
        /* <DEDUP_REMOVED lines=57> */
[----:B------:R-:W-:Y:S01]  /*62a0*/  UIADD3 UR58, UR4, 0x100, URZ ;  /* 0x00000100043a7890 */ /* 0x000fe2000fffe03f */
[-C--:B------:R-:W-:Y:S01]  /*62b0*/  FMUL.FTZ R109, R109, R0.reuse ;  /* 0x000000006d6d7220 */ /* 0x080fe20000410000 */
[----:B------:R-:W-:Y:S01]  /*62c0*/  UMOV UR56, UR6 ;  /* 0x0000000600387c82 */ /* 0x000fe20008000000 */
[----:B------:R-:W-:Y:S01]  /*62d0*/  UMOV UR57, UR7 ;  /* 0x0000000700397c82 */ /* 0x000fe20008000000 */
        /* <DEDUP_REMOVED lines=95> */
[----:B------:R-:W-:Y:S01]  /*68d0*/  UIADD3 UR58, UR4, 0x200, URZ ;  /* 0x00000200043a7890 */ /* 0x000fe2000fffe03f */
[----:B------:R-:W-:Y:S01]  /*68e0*/  UMOV UR56, UR6 ;  /* 0x0000000600387c82 */ /* 0x000fe20008000000 */
[----:B------:R-:W-:Y:S01]  /*68f0*/  UMOV UR57, UR7 ;  /* 0x0000000700397c82 */ /* 0x000fe20008000000 */
[----:B------:R-:W-:Y:S01]  /*6900*/  UMOV UR59, 0x40000040 ;  /* 0x40000040003b7882 */ /* 0x000fe20000000000 */
        /* <DEDUP_REMOVED lines=141> */
[----:B------:R-:W-:Y:S02]  /*71e0*/  R2UR UR10, R6 ;  /* 0x00000000060a72ca */ /* 0x000fe400000e0000 */
[----:B------:R-:W-:-:S11]  /*71f0*/  R2UR UR11, R7 ;  /* 0x00000000070b72ca */ /* 0x000fd600000e0000 */
[----:B------:R-:W-:Y:S02]  /*7200*/  UMOV UR56, UR10 ;  /* 0x0000000a00387c82 */ /* 0x000fe40008000000 */
[----:B------:R-:W-:Y:S01]  /*7210*/  UMOV UR57, UR11 ;  /* 0x0000000b00397c82 */ /* 0x000fe20008000000 */
[----:B------:R-:W-:Y:S01]  /*7220*/  UMOV UR5, UR11 ;  /* 0x0000000b00057c82 */ /* 0x000fe20008000000 */
        /* <DEDUP_REMOVED lines=22> */
[----:B------:R-:W-:Y:S03]  /*7390*/  HGMMA.64x16x16.F32.BF16 R152, gdesc[UR12], R152, gsb0 ;  /* 0x002000000c9879f0 */ /* 0x000fe60008001898 */
        /* <DEDUP_REMOVED lines=236> */
[----:B------:R-:W-:Y:S05]  /*8260*/  @!P0 BRA `(.L_x_2215) ;  /* 0x0000000000048947 */ /* 0x000fea0003800000 */
[----:B------:R-:W-:Y:S01]  /*8270*/  BPT.TRAP 0x1 ;  /* 0x000000040000795c */ /* 0x000fe20000300000 */
.L_x_2215:
        /* <DEDUP_REMOVED lines=8> */
.L_x_2216:
[----:B--2---:R-:W-:Y:S05]  /*8300*/  @P1 BRA `(.L_x_2217) ;  /* 0x0000000000081947 */ /* 0x004fea0003800000 */
[----:B------:R-:W2:Y:S02]  /*8310*/  SYNCS.PHASECHK.TRANS64.TRYWAIT P1, [UR4+0x38850], R0 ;  /* 0x03885000ff0075a7 */ /* 0x000ea40008020144 */
[----:B--2---:R-:W-:Y:S05]  /*8320*/  @!P1 BRA `(.L_x_2218) ;  /* 0x000000e0007c9947 */ /* 0x004fea0003800000 */
.L_x_2217:
        /* <DEDUP_REMOVED lines=37> */
.L_x_2219:
[----:B------:R-:W-:Y:S01]  /*8580*/  R2UR UR6, R212 ;  /* 0x00000000d40672ca */ /* 0x000fe200000e0000 */
[----:B-12---:R-:W-:Y:S01]  /*8590*/  FMUL.FTZ R0, R187, UR37 ;  /* 0x00000025bb007c20 */ /* 0x006fe20008410000 */
[----:B------:R-:W-:Y:S01]  /*85a0*/  R2UR UR5, R213 ;  /* 0x00000000d50572ca */ /* 0x000fe200000e0000 */
[----:B------:R-:W-:Y:S01]  /*85b0*/  FMUL.FTZ R187, R188, UR37 ;  /* 0x00000025bcbb7c20 */ /* 0x000fe20008410000 */
[----:B------:R-:W-:Y:S01]  /*85c0*/  FMUL.FTZ R188, R177, UR37 ;  /* 0x00000025b1bc7c20 */ /* 0x000fe20008410000 */
[----:B------:R-:W-:Y:S01]  /*85d0*/  FMUL.FTZ R177, R179, UR37 ;  /* 0x00000025b3b17c20 */ /* 0x000fe20008410000 */
[----:B------:R-:W1:Y:S01]  /*85e0*/  LDC R193, c[0x0][0x2f0] ;  /* 0x0000bc00ffc17b82 */ /* 0x000e620000000800 */
[----:B------:R-:W-:Y:S01]  /*85f0*/  FMUL.FTZ R2, R186, UR37 ;  /* 0x00000025ba027c20 */ /* 0x000fe20008410000 */
[----:B------:R-:W-:Y:S01]  /*8600*/  FMUL.FTZ R186, R189, UR37 ;  /* 0x00000025bdba7c20 */ /* 0x000fe20008410000 */
[----:B------:R-:W-:Y:S01]  /*8610*/  R2UR UR7, R23 ;  /* 0x00000000170772ca */ /* 0x000fe200000e0000 */
[----:B------:R-:W-:Y:S01]  /*8620*/  FMUL.FTZ R192, R184, UR37 ;  /* 0x00000025b8c07c20 */ /* 0x000fe20008410000 */
[----:B------:R-:W-:Y:S01]  /*8630*/  FMUL.FTZ R184, R191, UR37 ;  /* 0x00000025bfb87c20 */ /* 0x000fe20008410000 */
[----:B------:R-:W-:Y:S01]  /*8640*/  FMUL.FTZ R191, R181, UR37 ;  /* 0x00000025b5bf7c20 */ /* 0x000fe20008410000 */
[----:B------:R-:W-:Y:S01]  /*8650*/  UISETP.NE.AND UP0, UPT, UR6, URZ, UPT ;  /* 0x0000003f0600728c */ /* 0x000fe2000bf05270 */
[----:B------:R-:W-:Y:S01]  /*8660*/  FMUL.FTZ R181, R169, UR37 ;  /* 0x00000025a9b57c20 */ /* 0x000fe20008410000 */
[----:B0-----:R-:W-:-:S02]  /*8670*/  VIADD R4, R215, UR5 ;  /* 0x00000005d7047c36 */ /* 0x001fc40008000000 */
[----:B------:R-:W-:Y:S01]  /*8680*/  FMUL.FTZ R185, R185, UR37 ;  /* 0x00000025b9b97c20 */ /* 0x000fe20008410000 */
[----:B------:R-:W-:Y:S01]  /*8690*/  IMAD.MOV.U32 R169, RZ, RZ, -0x2 ;  /* 0xfffffffeffa97424 */ /* 0x000fe200078e00ff */
[----:B------:R-:W0:Y:S01]  /*86a0*/  MUFU.TANH R192, R192 ;  /* 0x000000c000c07308 */ /* 0x000e220000002400 */
[----:B------:R-:W-:Y:S01]  /*86b0*/  PLOP3.LUT P1, PT, PT, PT, UP0, 0x80, 0x0 ;  /* 0x000000000000781c */ /* 0x000fe20003f2f008 */
[----:B------:R-:W-:Y:S01]  /*86c0*/  ULDC UR6, c[0x0][0x288] ;  /* 0x0000a20000067ab9 */ /* 0x000fe20000000800 */
[----:B------:R-:W-:Y:S01]  /*86d0*/  PLOP3.LUT P2, PT, PT, PT, UP0, 0x80, 0x0 ;  /* 0x000000000000781c */ /* 0x000fe20003f4f008 */
[----:B------:R-:W-:Y:S01]  /*86e0*/  FMUL.FTZ R20, R190, UR37 ;  /* 0x00000025be147c20 */ /* 0x000fe20008410000 */
[----:B------:R-:W-:Y:S01]  /*86f0*/  FMUL.FTZ R190, R176, UR37 ;  /* 0x00000025b0be7c20 */ /* 0x000fe20008410000 */
[----:B------:R-:W-:Y:S01]  /*8700*/  @UP0 ULDC UR5, c[0x0][0x44c] ;  /* 0x0001130000050ab9 */ /* 0x000fe20000000800 */
[----:B------:R-:W-:Y:S01]  /*8710*/  FMUL.FTZ R176, R178, UR37 ;  /* 0x00000025b2b07c20 */ /* 0x000fe20008410000 */
[----:B------:R-:W2:Y:S01]  /*8720*/  MUFU.TANH R185, R185 ;  /* 0x000000b900b97308 */ /* 0x000ea20000002400 */
[----:B------:R-:W-:Y:S01]  /*8730*/  FMUL.FTZ R178, R180, UR37 ;  /* 0x00000025b4b27c20 */ /* 0x000fe20008410000 */
[----:B------:R-:W-:Y:S01]  /*8740*/  FMUL.FTZ R180, R172, UR37 ;  /* 0x00000025acb47c20 */ /* 0x000fe20008410000 */
[----:B------:R-:W-:Y:S01]  /*8750*/  FMUL.FTZ R170, R170, UR37 ;  /* 0x00000025aaaa7c20 */ /* 0x000fe20008410000 */
[----:B------:R-:W-:Y:S01]  /*8760*/  FMUL.FTZ R171, R171, UR37 ;  /* 0x00000025abab7c20 */ /* 0x000fe20008410000 */
[----:B------:R-:W-:Y:S01]  /*8770*/  FMUL.FTZ R174, R174, UR37 ;  /* 0x00000025aeae7c20 */ /* 0x000fe20008410000 */
[----:B------:R-:W-:Y:S01]  /*8780*/  @P1 IMAD.HI.U32 R179, R4, UR5, RZ ;  /* 0x0000000504b31c27 */ /* 0x000fe2000f8e00ff */
[----:B------:R-:W-:Y:S01]  /*8790*/  @UP0 ULDC UR5, c[0x0][0x450] ;  /* 0x0001140000050ab9 */ /* 0x000fe20000000800 */
[----:B------:R-:W3:Y:S02]  /*87a0*/  MUFU.TANH R187, R187 ;  /* 0x000000bb00bb7308 */ /* 0x000ee40000002400 */
[----:B------:R-:W-:Y:S01]  /*87b0*/  FMUL.FTZ R175, R175, UR37 ;  /* 0x00000025afaf7c20 */ /* 0x000fe20008410000 */
[----:B------:R-:W-:Y:S01]  /*87c0*/  FMUL.FTZ R162, R162, UR37 ;  /* 0x00000025a2a27c20 */ /* 0x000fe20008410000 */
[----:B------:R-:W-:Y:S01]  /*87d0*/  @P2 SHF.R.U32.HI R4, RZ, UR5, R179 ;  /* 0x00000005ff042c19 */ /* 0x000fe200080116b3 */
[----:B------:R-:W-:Y:S01]  /*87e0*/  UMOV UR5, 0x1 ;  /* 0x0000000100057882 */ /* 0x000fe20000000000 */
[----:B------:R-:W-:Y:S01]  /*87f0*/  FMUL.FTZ R179, R168, UR37 ;  /* 0x00000025a8b37c20 */ /* 0x000fe20008410000 */
[----:B------:R-:W-:Y:S01]  /*8800*/  UIMAD UR5, UR61, -0x50, UR5 ;  /* 0xffffffb03d0578a4 */ /* 0x000fe2000f8e0205 */
[----:B------:R-:W-:Y:S01]  /*8810*/  FMUL.FTZ R159, R159, UR37 ;  /* 0x000000259f9f7c20 */ /* 0x000fe20008410000 */
[----:B------:R-:W4:Y:S01]  /*8820*/  SHFL.IDX PT, R189, R4, RZ, 0x1c1f ;  /* 0x001c1fff04bd7589 */ /* 0x000f2200000e0000 */
[----:B------:R-:W5:Y:S01]  /*8830*/  MUFU.TANH R186, R186 ;  /* 0x000000ba00ba7308 */ /* 0x000f620000002400 */
[----:B------:R-:W-:Y:S01]  /*8840*/  FMUL.FTZ R163, R163, UR37 ;  /* 0x00000025a3a37c20 */ /* 0x000fe20008410000 */
[----:B------:R-:W-:Y:S01]  /*8850*/  FMUL.FTZ R166, R166, UR37 ;  /* 0x00000025a6a67c20 */ /* 0x000fe20008410000 */
[----:B------:R-:W-:Y:S01]  /*8860*/  IMAD R168, R214, R169, UR5 ;  /* 0x00000005d6a87e24 */ /* 0x000fe2000f8e02a9 */
[----:B------:R-:W-:Y:S01]  /*8870*/  ULDC UR5, c[0x0][0x988] ;  /* 0x0002620000057ab9 */ /* 0x000fe20000000800 */
[----:B------:R-:W-:Y:S01]  /*8880*/  FMUL.FTZ R167, R167, UR37 ;  /* 0x00000025a7a77c20 */ /* 0x000fe20008410000 */
[----:B------:R-:W-:Y:S01]  /*8890*/  FMUL.FTZ R154, R154, UR37 ;  /* 0x000000259a9a7c20 */ /* 0x000fe20008410000 */
[----:B-1----:R-:W-:-:S02]  /*88a0*/  IMAD R168, R193, UR7, R168 ;  /* 0x00000007c1a87c24 */ /* 0x002fc4000f8e02a8 */
[----:B------:R-:W-:Y:S01]  /*88b0*/  FMUL.FTZ R193, R173, UR37 ;  /* 0x00000025adc17c20 */ /* 0x000fe20008410000 */
[----:B------:R-:W1:Y:S01]  /*88c0*/  MUFU.TANH R190, R190 ;  /* 0x000000be00be7308 */ /* 0x000e620000002400 */
[----:B------:R-:W-:Y:S01]  /*88d0*/  FMUL.FTZ R173, R160, UR37 ;  /* 0x00000025a0ad7c20 */ /* 0x000fe20008410000 */
[----:B------:R-:W-:Y:S01]  /*88e0*/  FMUL.FTZ R155, R155, UR37 ;  /* 0x000000259b9b7c20 */ /* 0x000fe20008410000 */
[----:B------:R-:W-:Y:S01]  /*88f0*/  FMUL.FTZ R158, R158, UR37 ;  /* 0x000000259e9e7c20 */ /* 0x000fe20008410000 */
[----:B------:R-:W1:Y:S04]  /*8900*/  S2UR UR7, SR_CgaCtaId ;  /* 0x00000000000779c3 */ /* 0x000e680000008800 */
[----:B------:R-:W1:Y:S01]  /*8910*/  MUFU.TANH R188, R188 ;  /* 0x000000bc00bc7308 */ /* 0x000e620000002400 */
[----:B----4-:R-:W-:-:S07]  /*8920*/  IADD3 R189, R189, -UR6, R168 ;  /* 0x80000006bdbd7c10 */ /* 0x010fce000fffe0a8 */
[----:B------:R-:W4:Y:S01]  /*8930*/  MUFU.TANH R178, R178 ;  /* 0x000000b200b27308 */ /* 0x000f220000002400 */
[C---:B------:R-:W-:Y:S02]  /*8940*/  ISETP.GT.AND P1, PT, R189.reuse, RZ, PT ;  /* 0x000000ffbd00720c */ /* 0x040fe40003f24270 */
[C---:B------:R-:W-:Y:S02]  /*8950*/  ISETP.GT.AND P2, PT, R189.reuse, 0x1, PT ;  /* 0x00000001bd00780c */ /* 0x040fe40003f44270 */
[----:B0-----:R-:W-:Y:S02]  /*8960*/  FSEL R160, R192, -INF , P1 ;  /* 0xff800000c0a07808 */ /* 0x001fe40000800000 */
[----:B------:R-:W-:Y:S01]  /*8970*/  ISETP.GT.AND P1, PT, R189, 0x8, PT ;  /* 0x00000008bd00780c */ /* 0x000fe20003f24270 */
[----:B------:R-:W0:Y:S01]  /*8980*/  MUFU.TANH R191, R191 ;  /* 0x000000bf00bf7308 */ /* 0x000e220000002400 */
[----:B--2---:R-:W-:Y:S01]  /*8990*/  FSEL R169, R185, -INF , P2 ;  /* 0xff800000b9a97808 */ /* 0x004fe20001000000 */
[----:B------:R-:W-:Y:S01]  /*89a0*/  FMUL.FTZ R185, R161, UR37 ;  /* 0x00000025a1b97c20 */ /* 0x000fe20008410000 */
[----:B------:R-:W-:-:S02]  /*89b0*/  FMNMX.FTZ R172, R160, R21, !PT ;  /* 0x00000015a0ac7209 */ /* 0x000fc40007810000 */
[----:B------:R-:W-:Y:S02]  /*89c0*/  ISETP.GT.AND P2, PT, R189, 0x9, PT ;  /* 0x00000009bd00780c */ /* 0x000fe40003f44270 */
[----:B---3--:R-:W-:Y:S01]  /*89d0*/  FSEL R161, R187, -INF , P1 ;  /* 0xff800000bba17808 */ /* 0x008fe20000800000 */
[----:B------:R2:W-:Y:S01]  /*89e0*/  MUFU.TANH R192, R173 ;  /* 0x000000ad00c07308 */ /* 0x0005e20000002400 */
[----:B------:R-:W-:Y:S02]  /*89f0*/  FMNMX.FTZ R194, R169, R172, !PT ;  /* 0x000000aca9c27209 */ /* 0x000fe40007810000 */
[C---:B------:R-:W-:Y:S02]  /*8a00*/  ISETP.GT.AND P1, PT, R189.reuse, 0x10, PT ;  /* 0x00000010bd00780c */ /* 0x040fe40003f24270 */
[----:B-----5:R-:W-:Y:S01]  /*8a10*/  FSEL R172, R186, -INF , P2 ;  /* 0xff800000baac7808 */ /* 0x020fe20001000000 */
[----:B------:R-:W-:Y:S01]  /*8a20*/  FMUL.FTZ R186, R164, UR37 ;  /* 0x00000025a4ba7c20 */ /* 0x000fe20008410000 */
[----:B------:R-:W-:Y:S01]  /*8a30*/  ISETP.GT.AND P2, PT, R189, 0x11, PT ;  /* 0x00000011bd00780c */ /* 0x000fe20003f44270 */
[----:B------:R-:W3:Y:S01]  /*8a40*/  MUFU.TANH R179, R179 ;  /* 0x000000b300b37308 */ /* 0x000ee20000002400 */
[----:B--2---:R-:W-:-:S02]  /*8a50*/  FMNMX.FTZ R173, R161, R194, !PT ;  /* 0x000000c2a1ad7209 */ /* 0x004fc40007810000 */
[----:B-1----:R-:W-:Y:S02]  /*8a60*/  FSEL R164, R190, -INF , P1 ;  /* 0xff800000bea47808 */ /* 0x002fe40000800000 */
[----:B------:R-:W-:Y:S02]  /*8a70*/  FMNMX.FTZ R187, R172, R173, !PT ;  /* 0x000000adacbb7209 */ /* 0x000fe40007810000 */
[----:B------:R-:W-:Y:S01]  /*8a80*/  FSEL R173, R188, -INF , P2 ;  /* 0xff800000bcad7808 */ /* 0x000fe20001000000 */
[----:B------:R-:W1:Y:S01]  /*8a90*/  MUFU.TANH R181, R181 ;  /* 0x000000b500b57308 */ /* 0x000e620000002400 */
[----:B------:R-:W-:Y:S02]  /*8aa0*/  ISETP.GT.AND P1, PT, R189, 0x18, PT ;  /* 0x00000018bd00780c */ /* 0x000fe40003f24270 */
[----:B------:R-:W-:Y:S01]  /*8ab0*/  FMNMX.FTZ R188, R164, R187, !PT ;  /* 0x000000bba4bc7209 */ /* 0x000fe20007810000 */
[----:B------:R-:W-:Y:S01]  /*8ac0*/  FMUL.FTZ R187, R165, UR37 ;  /* 0x00000025a5bb7c20 */ /* 0x000fe20008410000 */
[----:B------:R-:W-:-:S02]  /*8ad0*/  ISETP.GT.AND P2, PT, R189, 0x19, PT ;  /* 0x00000019bd00780c */ /* 0x000fc40003f44270 */
[----:B----4-:R-:W-:Y:S01]  /*8ae0*/  FSEL R178, R178, -INF , P1 ;  /* 0xff800000b2b27808 */ /* 0x010fe20000800000 */
[----:B------:R-:W2:Y:S01]  /*8af0*/  MUFU.TANH R180, R180 ;  /* 0x000000b400b47308 */ /* 0x000ea20000002400 */
[----:B------:R-:W-:Y:S01]  /*8b00*/  FMNMX.FTZ R195, R173, R188, !PT ;  /* 0x000000bcadc37209 */ /* 0x000fe20007810000 */
[----:B------:R-:W-:Y:S01]  /*8b10*/  FMUL.FTZ R188, R152, UR37 ;  /* 0x0000002598bc7c20 */ /* 0x000fe20008410000 */
[----:B------:R-:W-:Y:S02]  /*8b20*/  ISETP.GT.AND P1, PT, R189, 0x20, PT ;  /* 0x00000020bd00780c */ /* 0x000fe40003f24270 */
[----:B0-----:R-:W-:Y:S02]  /*8b30*/  FSEL R165, R191, -INF , P2 ;  /* 0xff800000bfa57808 */ /* 0x001fe40001000000 */
[----:B------:R-:W-:Y:S01]  /*8b40*/  FMNMX.FTZ R190, R178, R195, !PT ;  /* 0x000000c3b2be7209 */ /* 0x000fe20007810000 */
[----:B------:R-:W0:Y:S01]  /*8b50*/  MUFU.TANH R193, R193 ;  /* 0x000000c100c17308 */ /* 0x000e220000002400 */
[----:B------:R-:W-:-:S02]  /*8b60*/  ISETP.GT.AND P2, PT, R189, 0x21, PT ;  /* 0x00000021bd00780c */ /* 0x000fc40003f44270 */
[----:B---3--:R-:W-:Y:S02]  /*8b70*/  FSEL R152, R179, -INF , P1 ;  /* 0xff800000b3987808 */ /* 0x008fe40000800000 */
[----:B------:R-:W-:Y:S01]  /*8b80*/  FMNMX.FTZ R191, R165, R190, !PT ;  /* 0x000000bea5bf7209 */ /* 0x000fe20007810000 */
[----:B------:R-:W-:Y:S01]  /*8b90*/  FMUL.FTZ R190, R153, UR37 ;  /* 0x0000002599be7c20 */ /* 0x000fe20008410000 */
[----:B------:R-:W-:Y:S01]  /*8ba0*/  ISETP.GT.AND P1, PT, R189, 0x28, PT ;  /* 0x00000028bd00780c */ /* 0x000fe20003f24270 */
[----:B------:R-:W3:Y:S01]  /*8bb0*/  MUFU.TANH R185, R185 ;  /* 0x000000b900b97308 */ /* 0x000ee20000002400 */
[----:B-1----:R-:W-:Y:S02]  /*8bc0*/  FSEL R179, R181, -INF , P2 ;  /* 0xff800000b5b37808 */ /* 0x002fe40001000000 */
[----:B------:R-:W-:Y:S01]  /*8bd0*/  FMNMX.FTZ R194, R152, R191, !PT ;  /* 0x000000bf98c27209 */ /* 0x000fe20007810000 */
[----:B------:R-:W-:Y:S01]  /*8be0*/  FMUL.FTZ R191, R156, UR37 ;  /* 0x000000259cbf7c20 */ /* 0x000fe20008410000 */
[----:B------:R-:W-:-:S02]  /*8bf0*/  ISETP.GT.AND P2, PT, R189, 0x29, PT ;  /* 0x00000029bd00780c */ /* 0x000fc40003f44270 */
[----:B--2---:R-:W-:Y:S01]  /*8c00*/  FSEL R153, R180, -INF , P1 ;  /* 0xff800000b4997808 */ /* 0x004fe20000800000 */
[----:B------:R-:W1:Y:S01]  /*8c10*/  MUFU.TANH R186, R186 ;  /* 0x000000ba00ba7308 */ /* 0x000e620000002400 */
[----:B------:R-:W-:Y:S02]  /*8c20*/  FMNMX.FTZ R194, R179, R194, !PT ;  /* 0x000000c2b3c27209 */ /* 0x000fe40007810000 */
[----:B------:R-:W-:Y:S02]  /*8c30*/  ISETP.GT.AND P1, PT, R189, 0x30, PT ;  /* 0x00000030bd00780c */ /* 0x000fe40003f24270 */
[----:B0-----:R-:W-:Y:S02]  /*8c40*/  FSEL R180, R193, -INF , P2 ;  /* 0xff800000c1b47808 */ /* 0x001fe40001000000 */
[----:B------:R-:W-:Y:S01]  /*8c50*/  FMNMX.FTZ R193, R153, R194, !PT ;  /* 0x000000c299c17209 */ /* 0x000fe20007810000 */
[----:B------:R-:W0:Y:S01]  /*8c60*/  MUFU.TANH R187, R187 ;  /* 0x000000bb00bb7308 */ /* 0x000e220000002400 */
[----:B------:R-:W-:-:S02]  /*8c70*/  ISETP.GT.AND P2, PT, R189, 0x31, PT ;  /* 0x00000031bd00780c */ /* 0x000fc40003f44270 */
[----:B------:R-:W-:Y:S02]  /*8c80*/  FSEL R181, R192, -INF , P1 ;  /* 0xff800000c0b57808 */ /* 0x000fe40000800000 */
[----:B------:R-:W-:Y:S01]  /*8c90*/  FMNMX.FTZ R192, R180, R193, !PT ;  /* 0x000000c1b4c07209 */ /* 0x000fe20007810000 */
[----:B------:R-:W-:Y:S01]  /*8ca0*/  FMUL.FTZ R193, R157, UR37 ;  /* 0x000000259dc17c20 */ /* 0x000fe20008410000 */
[----:B------:R-:W-:Y:S01]  /*8cb0*/  ISETP.GT.AND P1, PT, R189, 0x38, PT ;  /* 0x00000038bd00780c */ /* 0x000fe20003f24270 */
[----:B------:R-:W2:Y:S01]  /*8cc0*/  MUFU.TANH R188, R188 ;  /* 0x000000bc00bc7308 */ /* 0x000ea20000002400 */
[----:B---3--:R-:W-:Y:S02]  /*8cd0*/  FSEL R156, R185, -INF , P2 ;  /* 0xff800000b99c7808 */ /* 0x008fe40001000000 */
[----:B------:R-:W-:Y:S01]  /*8ce0*/  FMNMX.FTZ R185, R181, R192, !PT ;  /* 0x000000c0b5b97209 */ /* 0x000fe20007810000 */
[----:B------:R-:W-:Y:S01]  /*8cf0*/  FMUL.FTZ R192, R182, UR37 ;  /* 0x00000025b6c07c20 */ /* 0x000fe20008410000 */
[----:B-1----:R-:W-:-:S02]  /*8d00*/  FSEL R157, R186, -INF , P1 ;  /* 0xff800000ba9d7808 */ /* 0x002fc40000800000 */
[C---:B------:R-:W-:Y:S01]  /*8d10*/  ISETP.GT.AND P2, PT, R189.reuse, 0x39, PT ;  /* 0x00000039bd00780c */ /* 0x040fe20003f44270 */
[----:B------:R-:W1:Y:S01]  /*8d20*/  MUFU.TANH R190, R190 ;  /* 0x000000be00be7308 */ /* 0x000e620000002400 */
[----:B------:R-:W-:Y:S02]  /*8d30*/  FMNMX.FTZ R186, R156, R185, !PT ;  /* 0x000000b99cba7209 */ /* 0x000fe40007810000 */
[----:B------:R-:W-:Y:S02]  /*8d40*/  ISETP.GT.AND P1, PT, R189, 0x40, PT ;  /* 0x00000040bd00780c */ /* 0x000fe40003f24270 */
[----:B0-----:R-:W-:Y:S02]  /*8d50*/  FSEL R185, R187, -INF , P2 ;  /* 0xff800000bbb97808 */ /* 0x001fe40001000000 */
[----:B------:R-:W-:Y:S01]  /*8d60*/  FMNMX.FTZ R194, R157, R186, !PT ;  /* 0x000000ba9dc27209 */ /* 0x000fe20007810000 */
[----:B------:R-:W0:Y:S01]  /*8d70*/  MUFU.TANH R191, R191 ;  /* 0x000000bf00bf7308 */ /* 0x000e220000002400 */
[----:B------:R-:W-:-:S02]  /*8d80*/  ISETP.GT.AND P2, PT, R189, 0x41, PT ;  /* 0x00000041bd00780c */ /* 0x000fc40003f44270 */
[----:B--2---:R-:W-:Y:S02]  /*8d90*/  FSEL R186, R188, -INF , P1 ;  /* 0xff800000bcba7808 */ /* 0x004fe40000800000 */
[----:B------:R-:W-:Y:S02]  /*8da0*/  FMNMX.FTZ R195, R185, R194, !PT ;  /* 0x000000c2b9c37209 */ /* 0x000fe40007810000 */
[----:B------:R-:W-:Y:S01]  /*8db0*/  ISETP.GT.AND P1, PT, R189, 0x48, PT ;  /* 0x00000048bd00780c */ /* 0x000fe20003f24270 */
[----:B------:R-:W2:Y:S01]  /*8dc0*/  MUFU.TANH R193, R193 ;  /* 0x000000c100c17308 */ /* 0x000ea20000002400 */
[----:B-1----:R-:W-:Y:S01]  /*8dd0*/  FSEL R187, R190, -INF , P2 ;  /* 0xff800000bebb7808 */ /* 0x002fe20001000000 */
[----:B------:R-:W-:Y:S01]  /*8de0*/  FMUL.FTZ R190, R183, UR37 ;  /* 0x00000025b7be7c20 */ /* 0x000fe20008410000 */
[----:B------:R-:W-:Y:S02]  /*8df0*/  FMNMX.FTZ R182, R186, R195, !PT ;  /* 0x000000c3bab67209 */ /* 0x000fe40007810000 */
[----:B------:R-:W-:-:S02]  /*8e00*/  ISETP.GT.AND P2, PT, R189, 0x49, PT ;  /* 0x00000049bd00780c */ /* 0x000fc40003f44270 */
[----:B------:R-:W-:Y:S01]  /*8e10*/  FMNMX.FTZ R194, R187, R182, !PT ;  /* 0x000000b6bbc27209 */ /* 0x000fe20007810000 */
[----:B------:R1:W-:Y:S01]  /*8e20*/  MUFU.TANH R188, R192 ;  /* 0x000000c000bc7308 */ /* 0x0003e20000002400 */
[----:B0-----:R-:W-:-:S04]  /*8e30*/  FSEL R183, R191, -INF , P1 ;  /* 0xff800000bfb77808 */ /* 0x001fc80000800000 */
[----:B------:R-:W-:-:S03]  /*8e40*/  FMNMX.FTZ R191, R183, R194, !PT ;  /* 0x000000c2b7bf7209 */ /* 0x000fc60007810000 */
[----:B------:R-:W0:Y:S01]  /*8e50*/  MUFU.TANH R2, R2 ;  /* 0x0000000200027308 */ /* 0x000e220000002400 */
[----:B--2---:R-:W-:-:S04]  /*8e60*/  FSEL R182, R193, -INF , P2 ;  /* 0xff800000c1b67808 */ /* 0x004fc80001000000 */
[----:B-1----:R-:W-:Y:S02]  /*8e70*/  FMNMX.FTZ R192, R182, R191, !PT ;  /* 0x000000bfb6c07209 */ /* 0x002fe40007810000 */
[----:B------:R-:W1:Y:S01]  /*8e80*/  SHFL.IDX PT, R191, R4, 0x1, 0x1c1f ;  /* 0x003c1f0004bf7f89 */ /* 0x000e6200000e0000 */
[----:B------:R-:W2:Y:S03]  /*8e90*/  MUFU.TANH R0, R0 ;  /* 0x0000000000007308 */ /* 0x000ea60000002400 */
[----:B------:R-:W3:Y:S05]  /*8ea0*/  SHFL.BFLY PT, R193, R192, 0x2, 0x1f ;  /* 0x0c401f00c0c17f89 */ /* 0x000eea00000e0000 */
[----:B------:R3:W-:Y:S08]  /*8eb0*/  MUFU.TANH R189, R190 ;  /* 0x000000be00bd7308 */ /* 0x0007f00000002400 */
[----:B------:R-:W4:Y:S01]  /*8ec0*/  MUFU.TANH R20, R20 ;  /* 0x0000001400147308 */ /* 0x000f220000002400 */
[----:B-1----:R-:W-:-:S07]  /*8ed0*/  IADD3 R168, R191, -UR6, R168 ;  /* 0x80000006bfa87c10 */ /* 0x002fce000fffe0a8 */
[----:B------:R-:W1:Y:S01]  /*8ee0*/  MUFU.TANH R184, R184 ;  /* 0x000000b800b87308 */ /* 0x000e620000002400 */
[----:B------:R-:W-:Y:S02]  /*8ef0*/  R2UR UR6, R3 ;  /* 0x00000000030672ca */ /* 0x000fe400000e0000 */
[----:B---3--:R-:W-:Y:S02]  /*8f00*/  FMNMX.FTZ R190, R192, R193, !PT ;  /* 0x000000c1c0be7209 */ /* 0x008fe40007810000 */
[C---:B------:R-:W-:Y:S02]  /*8f10*/  ISETP.GT.AND P1, PT, R168.reuse, RZ, PT ;  /* 0x000000ffa800720c */ /* 0x040fe40003f24270 */
[----:B------:R-:W-:Y:S01]  /*8f20*/  ISETP.GT.AND P2, PT, R168, 0x1, PT ;  /* 0x00000001a800780c */ /* 0x000fe20003f44270 */
[----:B------:R-:W3:Y:S01]  /*8f30*/  SHFL.BFLY PT, R193, R190, 0x1, 0x1f ;  /* 0x0c201f00bec17f89 */ /* 0x000ee200000e0000 */
[----:B------:R-:W5:Y:S01]  /*8f40*/  MUFU.TANH R176, R176 ;  /* 0x000000b000b07308 */ /* 0x000f620000002400 */
[----:B0-----:R-:W-:-:S02]  /*8f50*/  FSEL R2, R2, -INF , P1 ;  /* 0xff80000002027808 */ /* 0x001fc40000800000 */
[----:B------:R-:W-:Y:S02]  /*8f60*/  ISETP.GT.AND P1, PT, R168, 0x8, PT ;  /* 0x00000008a800780c */ /* 0x000fe40003f24270 */
[----:B--2---:R-:W-:Y:S01]  /*8f70*/  FSEL R0, R0, -INF , P2 ;  /* 0xff80000000007808 */ /* 0x004fe20001000000 */
[----:B------:R-:W-:Y:S01]  /*8f80*/  UIADD3 UR6, UR6, 0x38840, URZ ;  /* 0x0003884006067890 */ /* 0x000fe2000fffe03f */
[----:B------:R-:W-:Y:S01]  /*8f90*/  FMNMX.FTZ R191, R2, R228, !PT ;  /* 0x000000e402bf7209 */ /* 0x000fe20007810000 */
[----:B------:R-:W0:Y:S01]  /*8fa0*/  MUFU.TANH R177, R177 ;  /* 0x000000b100b17308 */ /* 0x000e220000002400 */
[----:B------:R-:W-:Y:S01]  /*8fb0*/  ISETP.GT.AND P2, PT, R168, 0x9, PT ;  /* 0x00000009a800780c */ /* 0x000fe20003f44270 */
[----:B------:R-:W-:Y:S01]  /*8fc0*/  UPRMT UR6, UR7, 0x654, UR6 ;  /* 0x0000065407067896 */ /* 0x000fe20008000006 */
[----:B----4-:R-:W-:Y:S02]  /*8fd0*/  FSEL R20, R20, -INF , P1 ;  /* 0xff80000014147808 */ /* 0x010fe40000800000 */
[----:B------:R-:W-:-:S02]  /*8fe0*/  FMNMX.FTZ R191, R0, R191, !PT ;  /* 0x000000bf00bf7209 */ /* 0x000fc40007810000 */
[----:B------:R-:W-:Y:S01]  /*8ff0*/  ISETP.GT.AND P1, PT, R168, 0x10, PT ;  /* 0x00000010a800780c */ /* 0x000fe20003f24270 */
[----:B------:R-:W2:Y:S01]  /*9000*/  MUFU.TANH R170, R170 ;  /* 0x000000aa00aa7308 */ /* 0x000ea20000002400 */
[----:B-1----:R-:W-:Y:S02]  /*9010*/  FSEL R184, R184, -INF , P2 ;  /* 0xff800000b8b87808 */ /* 0x002fe40001000000 */
[----:B------:R-:W-:Y:S01]  /*9020*/  FMNMX.FTZ R191, R20, R191, !PT ;  /* 0x000000bf14bf7209 */ /* 0x000fe20007810000 */
[----:B------:R-:W-:Y:S01]  /*9030*/  SYNCS.ARRIVE.TRANS64.RED.A1T0 RZ, [UR6], RZ ;  /* 0x000000ffffff79a7 */ /* 0x000fe20008100406 */
[----:B------:R-:W-:Y:S02]  /*9040*/  ISETP.GT.AND P2, PT, R168, 0x11, PT ;  /* 0x00000011a800780c */ /* 0x000fe40003f44270 */
[----:B-----5:R-:W-:Y:S01]  /*9050*/  FSEL R176, R176, -INF , P1 ;  /* 0xff800000b0b07808 */ /* 0x020fe20000800000 */
[----:B------:R-:W1:Y:S01]  /*9060*/  MUFU.TANH R171, R171 ;  /* 0x000000ab00ab7308 */ /* 0x000e620000002400 */
[----:B------:R-:W-:-:S02]  /*9070*/  FMNMX.FTZ R191, R184, R191, !PT ;  /* 0x000000bfb8bf7209 */ /* 0x000fc40007810000 */
[----:B---3--:R-:W-:Y:S02]  /*9080*/  FMNMX.FTZ R4, R190, R193, !PT ;  /* 0x000000c1be047209 */ /* 0x008fe40007810000 */
[----:B------:R-:W-:Y:S02]  /*9090*/  ISETP.GT.AND P3, PT, R168, 0x18, PT ;  /* 0x00000018a800780c */ /* 0x000fe40003f64270 */
[----:B0-----:R-:W-:Y:S01]  /*90a0*/  FSEL R177, R177, -INF , P2 ;  /* 0xff800000b1b17808 */ /* 0x001fe20001000000 */
[----:B------:R-:W0:Y:S01]  /*90b0*/  MUFU.TANH R174, R174 ;  /* 0x000000ae00ae7308 */ /* 0x000e220000002400 */
[----:B------:R-:W-:Y:S01]  /*90c0*/  FMNMX.FTZ R190, R176, R191, !PT ;  /* 0x000000bfb0be7209 */ /* 0x000fe20007810000 */
[----:B------:R-:W-:Y:S01]  /*90d0*/  FMUL.FTZ R192, R4, UR5 ;  /* 0x0000000504c07c20 */ /* 0x000fe20008410000 */
[----:B------:R-:W-:Y:S02]  /*90e0*/  ISETP.GT.AND P4, PT, R168, 0x19, PT ;  /* 0x00000019a800780c */ /* 0x000fe40003f84270 */
[----:B------:R-:W-:-:S02]  /*90f0*/  FSEL R188, R188, -INF , P3 ;  /* 0xff800000bcbc7808 */ /* 0x000fc40001800000 */
[----:B------:R-:W-:Y:S01]  /*9100*/  FMNMX.FTZ R191, R177, R190, !PT ;  /* 0x000000beb1bf7209 */ /* 0x000fe20007810000 */
[----:B------:R-:W3:Y:S01]  /*9110*/  MUFU.TANH R175, R175 ;  /* 0x000000af00af7308 */ /* 0x000ee20000002400 */
[----:B------:R-:W-:Y:S02]  /*9120*/  FSETP.NEU.FTZ.AND P1, PT, R4, -INF , PT ;  /* 0xff8000000400780b */ /* 0x000fe40003f3d000 */
[----:B------:R-:W-:Y:S02]  /*9130*/  ISETP.GT.AND P2, PT, R168, 0x20, PT ;  /* 0x00000020a800780c */ /* 0x000fe40003f44270 */
[----:B------:R-:W-:Y:S02]  /*9140*/  FSEL R189, R189, -INF , P4 ;  /* 0xff800000bdbd7808 */ /* 0x000fe40002000000 */
[----:B------:R-:W-:Y:S01]  /*9150*/  FMNMX.FTZ R190, R188, R191, !PT ;  /* 0x000000bfbcbe7209 */ /* 0x000fe20007810000 */
[----:B------:R4:W-:Y:S01]  /*9160*/  MUFU.TANH R3, R159 ;  /* 0x0000009f00037308 */ /* 0x0009e20000002400 */
[----:B------:R-:W-:-:S02]  /*9170*/  ISETP.GT.AND P3, PT, R168, 0x21, PT ;  /* 0x00000021a800780c */ /* 0x000fc40003f64270 */
[----:B--2---:R-:W-:Y:S02]  /*9180*/  FSEL R170, R170, -INF , P2 ;  /* 0xff800000aaaa7808 */ /* 0x004fe40001000000 */
[----:B------:R-:W-:Y:S02]  /*9190*/  FMNMX.FTZ R191, R189, R190, !PT ;  /* 0x000000bebdbf7209 */ /* 0x000fe40007810000 */
[----:B------:R-:W-:Y:S01]  /*91a0*/  ISETP.GT.AND P2, PT, R168, 0x28, PT ;  /* 0x00000028a800780c */ /* 0x000fe20003f44270 */
[----:B------:R-:W2:Y:S01]  /*91b0*/  MUFU.TANH R162, R162 ;  /* 0x000000a200a27308 */ /* 0x000ea20000002400 */
[----:B----4-:R-:W-:Y:S02]  /*91c0*/  FSEL R159, R192, RZ, P1 ;  /* 0x000000ffc09f7208 */ /* 0x010fe40000800000 */
[----:B-1----:R-:W-:Y:S02]  /*91d0*/  FSEL R171, R171, -INF , P3 ;  /* 0xff800000abab7808 */ /* 0x002fe40001800000 */
[----:B------:R-:W-:Y:S01]  /*91e0*/  ISETP.GT.AND P3, PT, R168, 0x29, PT ;  /* 0x00000029a800780c */ /* 0x000fe20003f64270 */
[--C-:B------:R-:W-:Y:S01]  /*91f0*/  FFMA.FTZ R208, R160, UR5, -R159.reuse ;  /* 0x00000005a0d07c23 */ /* 0x100fe2000801089f */
[----:B------:R-:W-:Y:S01]  /*9200*/  FMNMX.FTZ R160, R170, R191, !PT ;  /* 0x000000bfaaa07209 */ /* 0x000fe20007810000 */
[----:B------:R-:W1:Y:S01]  /*9210*/  MUFU.TANH R163, R163 ;  /* 0x000000a300a37308 */ /* 0x000e620000002400 */
[--C-:B------:R-:W-:Y:S01]  /*9220*/  FFMA.FTZ R191, R169, UR5, -R159.reuse ;  /* 0x00000005a9bf7c23 */ /* 0x100fe2000801089f */
[----:B0-----:R-:W-:Y:S01]  /*9230*/  FSEL R174, R174, -INF , P2 ;  /* 0xff800000aeae7808 */ /* 0x001fe20001000000 */
[--C-:B------:R-:W-:Y:S01]  /*9240*/  FFMA.FTZ R210, R161, UR5, -R159.reuse ;  /* 0x00000005a1d27c23 */ /* 0x100fe2000801089f */
[----:B------:R-:W-:Y:S01]  /*9250*/  FMNMX.FTZ R169, R171, R160, !PT ;  /* 0x000000a0aba97209 */ /* 0x000fe20007810000 */
[--C-:B------:R-:W-:Y:S01]  /*9260*/  FFMA.FTZ R204, R164, UR5, -R159.reuse ;  /* 0x00000005a4cc7c23 */ /* 0x100fe2000801089f */
[----:B------:R-:W-:Y:S01]  /*9270*/  ISETP.GT.AND P2, PT, R168, 0x30, PT ;  /* 0x00000030a800780c */ /* 0x000fe20003f44270 */
[--C-:B------:R-:W-:Y:S01]  /*9280*/  FFMA.FTZ R206, R178, UR5, -R159.reuse ;  /* 0x00000005b2ce7c23 */ /* 0x100fe2000801089f */
[----:B------:R-:W0:Y:S01]  /*9290*/  MUFU.TANH R166, R166 ;  /* 0x000000a600a67308 */ /* 0x000e220000002400 */
[----:B---3--:R-:W-:Y:S01]  /*92a0*/  FSEL R175, R175, -INF , P3 ;  /* 0xff800000afaf7808 */ /* 0x008fe20001800000 */
[--C-:B------:R-:W-:Y:S01]  /*92b0*/  FFMA.FTZ R198, R157, UR5, -R159.reuse ;  /* 0x000000059dc67c23 */ /* 0x100fe2000801089f */
[----:B------:R-:W-:Y:S01]  /*92c0*/  FMNMX.FTZ R190, R174, R169, !PT ;  /* 0x000000a9aebe7209 */ /* 0x000fe20007810000 */
[--C-:B------:R-:W-:Y:S01]  /*92d0*/  FFMA.FTZ R200, R152, UR5, -R159.reuse ;  /* 0x0000000598c87c23 */ /* 0x100fe2000801089f */
[----:B------:R-:W-:Y:S01]  /*92e0*/  ISETP.GT.AND P3, PT, R168, 0x31, PT ;  /* 0x00000031a800780c */ /* 0x000fe20003f64270 */
[--C-:B------:R-:W-:Y:S01]  /*92f0*/  FFMA.FTZ R202, R153, UR5, -R159.reuse ;  /* 0x0000000599ca7c23 */ /* 0x100fe2000801089f */
[----:B--2---:R-:W-:Y:S01]  /*9300*/  FSEL R162, R162, -INF , P2 ;  /* 0xff800000a2a27808 */ /* 0x004fe20001000000 */
[----:B------:R-:W2:Y:S01]  /*9310*/  MUFU.TANH R167, R167 ;  /* 0x000000a700a77308 */ /* 0x000ea20000002400 */
[----:B------:R-:W-:Y:S01]  /*9320*/  FMNMX.FTZ R161, R175, R190, !PT ;  /* 0x000000beafa17209 */ /* 0x000fe20007810000 */
[--C-:B------:R-:W-:Y:S01]  /*9330*/  FFMA.FTZ R165, R165, UR5, -R159.reuse ;  /* 0x00000005a5a57c23 */ /* 0x100fe2000801089f */
[----:B------:R-:W-:Y:S01]  /*9340*/  ISETP.GT.AND P2, PT, R168, 0x38, PT ;  /* 0x00000038a800780c */ /* 0x000fe20003f44270 */
[--C-:B------:R-:W-:Y:S01]  /*9350*/  FFMA.FTZ R196, R181, UR5, -R159.reuse ;  /* 0x00000005b5c47c23 */ /* 0x100fe2000801089f */
[----:B-1----:R-:W-:Y:S01]  /*9360*/  FSEL R163, R163, -INF , P3 ;  /* 0xff800000a3a37808 */ /* 0x002fe20001800000 */
[--C-:B------:R-:W-:Y:S01]  /*9370*/  FFMA.FTZ R153, R185, UR5, -R159.reuse ;  /* 0x00000005b9997c23 */ /* 0x100fe2000801089f */
[----:B------:R-:W-:Y:S01]  /*9380*/  FMNMX.FTZ R190, R162, R161, !PT ;  /* 0x000000a1a2be7209 */ /* 0x000fe20007810000 */
[----:B------:R-:W1:Y:S01]  /*9390*/  MUFU.TANH R154, R154 ;  /* 0x0000009a009a7308 */ /* 0x000e620000002400 */
[----:B------:R-:W-:Y:S01]  /*93a0*/  ISETP.GT.AND P3, PT, R168, 0x39, PT ;  /* 0x00000039a800780c */ /* 0x000fe20003f64270 */
[--C-:B------:R-:W-:Y:S01]  /*93b0*/  FFMA.FTZ R161, R172, UR5, -R159.reuse ;  /* 0x00000005aca17c23 */ /* 0x100fe2000801089f */
[----:B0-----:R-:W-:Y:S01]  /*93c0*/  FSEL R166, R166, -INF , P2 ;  /* 0xff800000a6a67808 */ /* 0x001fe20001000000 */
[--C-:B------:R-:W-:Y:S01]  /*93d0*/  FFMA.FTZ R192, R186, UR5, -R159.reuse ;  /* 0x00000005bac07c23 */ /* 0x100fe2000801089f */
[----:B------:R-:W-:Y:S01]  /*93e0*/  FMNMX.FTZ R169, R163, R190, !PT ;  /* 0x000000bea3a97209 */ /* 0x000fe20007810000 */
[--C-:B------:R-:W-:Y:S01]  /*93f0*/  FFMA.FTZ R152, R187, UR5, -R159.reuse ;  /* 0x00000005bb987c23 */ /* 0x100fe2000801089f */
[----:B------:R-:W-:Y:S01]  /*9400*/  ISETP.GT.AND P2, PT, R168, 0x40, PT ;  /* 0x00000040a800780c */ /* 0x000fe20003f44270 */
[----:B------:R-:W0:Y:S01]  /*9410*/  MUFU.TANH R155, R155 ;  /* 0x0000009b009b7308 */ /* 0x000e220000002400 */
[----:B--2---:R-:W-:Y:S01]  /*9420*/  FSEL R167, R167, -INF , P3 ;  /* 0xff800000a7a77808 */ /* 0x004fe20001800000 */
[----:B------:R-:W-:Y:S01]  /*9430*/  FFMA.FTZ R194, R183, UR5, -R159 ;  /* 0x00000005b7c27c23 */ /* 0x000fe2000801089f */
[----:B------:R-:W-:-:S02]  /*9440*/  FMNMX.FTZ R172, R166, R169, !PT ;  /* 0x000000a9a6ac7209 */ /* 0x000fc40007810000 */
[----:B------:R-:W-:-:S03]  /*9450*/  ISETP.GT.AND P3, PT, R168, 0x41, PT ;  /* 0x00000041a800780c */ /* 0x000fc60003f64270 */
[----:B------:R-:W2:Y:S01]  /*9460*/  MUFU.TANH R158, R158 ;  /* 0x0000009e009e7308 */ /* 0x000ea20000002400 */
[----:B-1----:R-:W-:Y:S02]  /*9470*/  FSEL R154, R154, -INF , P2 ;  /* 0xff8000009a9a7808 */ /* 0x002fe40001000000 */
[----:B------:R-:W-:-:S05]  /*9480*/  ISETP.GT.AND P2, PT, R168, 0x48, PT ;  /* 0x00000048a800780c */ /* 0x000fca0003f44270 */
[----:B------:R1:W-:Y:S01]  /*9490*/  MUFU.EX2 R160, R191 ;  /* 0x000000bf00a07308 */ /* 0x0003e20000000800 */
[----:B0-----:R-:W-:Y:S02]  /*94a0*/  FSEL R169, R155, -INF , P3 ;  /* 0xff8000009ba97808 */ /* 0x001fe40001800000 */
[----:B------:R-:W-:Y:S01]  /*94b0*/  ISETP.GT.AND P3, PT, R168, 0x49, PT ;  /* 0x00000049a800780c */ /* 0x000fe20003f64270 */
[----:B------:R-:W-:-:S03]  /*94c0*/  FFMA.FTZ R168, R173, UR5, -R159 ;  /* 0x00000005ada87c23 */ /* 0x000fc6000801089f */
[----:B------:R-:W-:Y:S01]  /*94d0*/  FSEL R173, R3, -INF , P3 ;  /* 0xff80000003ad7808 */ /* 0x000fe20001800000 */
[----:B------:R-:W-:Y:S01]  /*94e0*/  MUFU.EX2 R208, R208 ;  /* 0x000000d000d07308 */ /* 0x000fe20000000800 */
[----:B-1----:R-:W-:Y:S02]  /*94f0*/  FMNMX.FTZ R191, R167, R172, !PT ;  /* 0x000000aca7bf7209 */ /* 0x002fe40007810000 */
[----:B--2---:R-:W-:Y:S02]  /*9500*/  FSEL R172, R158, -INF , P2 ;  /* 0xff8000009eac7808 */ /* 0x004fe40001000000 */
[----:B------:R-:W-:-:S03]  /*9510*/  FMNMX.FTZ R164, R154, R191, !PT ;  /* 0x000000bf9aa47209 */ /* 0x000fc60007810000 */
[----:B------:R-:W-:Y:S01]  /*9520*/  MUFU.EX2 R210, R210 ;  /* 0x000000d200d27308 */ /* 0x000fe20000000800 */
[----:B------:R-:W-:Y:S01]  /*9530*/  FMNMX.FTZ R155, R169, R164, !PT ;  /* 0x000000a4a99b7209 */ /* 0x000fe20007810000 */
[----:B------:R-:W-:-:S03]  /*9540*/  FFMA.FTZ R164, R179, UR5, -R159 ;  /* 0x00000005b3a47c23 */ /* 0x000fc6000801089f */
[----:B------:R-:W-:Y:S01]  /*9550*/  FMNMX.FTZ R158, R172, R155, !PT ;  /* 0x0000009bac9e7209 */ /* 0x000fe20007810000 */
[--C-:B------:R-:W-:Y:S01]  /*9560*/  FFMA.FTZ R155, R156, UR5, -R159.reuse ;  /* 0x000000059c9b7c23 */ /* 0x100fe2000801089f */
[--C-:B------:R-:W-:Y:S01]  /*9570*/  FFMA.FTZ R156, R182, UR5, -R159.reuse ;  /* 0x00000005b69c7c23 */ /* 0x100fe2000801089f */
[----:B------:R-:W-:Y:S01]  /*9580*/  MUFU.EX2 R161, R161 ;  /* 0x000000a100a17308 */ /* 0x000fe20000000800 */
[----:B------:R-:W-:Y:S01]  /*9590*/  FMNMX.FTZ R3, R173, R158, !PT ;  /* 0x0000009ead037209 */ /* 0x000fe20007810000 */
[----:B------:R-:W-:-:S04]  /*95a0*/  FFMA.FTZ R158, R180, UR5, -R159 ;  /* 0x00000005b49e7c23 */ /* 0x000fc8000801089f */
[----:B------:R-:W0:Y:S02]  /*95b0*/  SHFL.BFLY PT, R178, R3, 0x2, 0x1f ;  /* 0x0c401f0003b27f89 */ /* 0x000e2400000e0000 */
[----:B------:R-:W-:Y:S08]  /*95c0*/  MUFU.EX2 R204, R204 ;  /* 0x000000cc00cc7308 */ /* 0x000ff00000000800 */
[----:B------:R-:W-:Y:S08]  /*95d0*/  MUFU.EX2 R168, R168 ;  /* 0x000000a800a87308 */ /* 0x000ff00000000800 */
[----:B------:R-:W-:Y:S01]  /*95e0*/  MUFU.EX2 R206, R206 ;  /* 0x000000ce00ce7308 */ /* 0x000fe20000000800 */
[----:B0-----:R-:W-:-:S07]  /*95f0*/  FMNMX.FTZ R178, R3, R178, !PT ;  /* 0x000000b203b27209 */ /* 0x001fce0007810000 */
[----:B------:R-:W-:Y:S01]  /*9600*/  MUFU.EX2 R165, R165 ;  /* 0x000000a500a57308 */ /* 0x000fe20000000800 */
[----:B------:R-:W0:Y:S07]  /*9610*/  SHFL.BFLY PT, R3, R178, 0x1, 0x1f ;  /* 0x0c201f00b2037f89 */ /* 0x000e2e00000e0000 */
[----:B------:R-:W-:Y:S08]  /*9620*/  MUFU.EX2 R200, R200 ;  /* 0x000000c800c87308 */ /* 0x000ff00000000800 */
[----:B------:R-:W-:Y:S08]  /*9630*/  MUFU.EX2 R164, R164 ;  /* 0x000000a400a47308 */ /* 0x000ff00000000800 */
[----:B------:R-:W-:Y:S01]  /*9640*/  MUFU.EX2 R202, R202 ;  /* 0x000000ca00ca7308 */ /* 0x000fe20000000800 */
[----:B0-----:R-:W-:-:S04]  /*9650*/  FMNMX.FTZ R3, R178, R3, !PT ;  /* 0x00000003b2037209 */ /* 0x001fc80007810000 */
[C---:B------:R-:W-:Y:S01]  /*9660*/  FSETP.NEU.FTZ.AND P2, PT, R3.reuse, -INF , PT ;  /* 0xff8000000300780b */ /* 0x040fe20003f5d000 */
[----:B------:R-:W-:Y:S02]  /*9670*/  FMUL.FTZ R157, R3, UR5 ;  /* 0x00000005039d7c20 */ /* 0x000fe40008410000 */
[----:B------:R-:W-:Y:S03]  /*9680*/  MUFU.EX2 R158, R158 ;  /* 0x0000009e009e7308 */ /* 0x000fe60000000800 */
        /* <DEDUP_REMOVED lines=9> */
[----:B------:R-:W-:Y:S01]  /*9720*/  FSEL R21, R3, RZ, P2 ;  /* 0x000000ff03157208 */ /* 0x000fe20001000000 */
[----:B------:R-:W-:Y:S01]  /*9730*/  MUFU.EX2 R209, R209 ;  /* 0x000000d100d17308 */ /* 0x000fe20000000800 */
[--C-:B------:R-:W-:Y:S01]  /*9740*/  FFMA.FTZ R159, R177, UR5, -R157.reuse ;  /* 0x00000005b19f7c23 */ /* 0x100fe2000801089d */
[----:B------:R-:W-:Y:S01]  /*9750*/  FMUL.FTZ R0, R0, UR5 ;  /* 0x0000000500007c20 */ /* 0x000fe20008410000 */
[--C-:B------:R-:W-:Y:S01]  /*9760*/  FFMA.FTZ R201, R170, UR5, -R157.reuse ;  /* 0x00000005aac97c23 */ /* 0x100fe2000801089d */
[----:B------:R-:W-:Y:S01]  /*9770*/  FADD.FTZ R21, -R21, R228 ;  /* 0x000000e415157221 */ /* 0x000fe20000010100 */
[--C-:B------:R-:W-:Y:S01]  /*9780*/  FFMA.FTZ R170, R175, UR5, -R157.reuse ;  /* 0x00000005afaa7c23 */ /* 0x100fe2000801089d */
[--C-:B------:R-:W-:Y:S01]  /*9790*/  FFMA.FTZ R207, R188, UR5, -R157.reuse ;  /* 0x00000005bccf7c23 */ /* 0x100fe2000801089d */
[--C-:B------:R-:W-:Y:S01]  /*97a0*/  FFMA.FTZ R20, R189, UR5, -R157.reuse ;  /* 0x00000005bd147c23 */ /* 0x100fe2000801089d */
[----:B------:R-:W-:Y:S01]  /*97b0*/  FMUL.FTZ R21, R21, UR5 ;  /* 0x0000000515157c20 */ /* 0x000fe20008410000 */
[----:B------:R-:W0:Y:S01]  /*97c0*/  MUFU.EX2 R0, R0 ;  /* 0x0000000000007308 */ /* 0x000e220000000800 */
[--C-:B------:R-:W-:Y:S01]  /*97d0*/  FFMA.FTZ R197, R162, UR5, -R157.reuse ;  /* 0x00000005a2c57c23 */ /* 0x100fe2000801089d */
[--C-:B------:R-:W-:Y:S01]  /*97e0*/  FFMA.FTZ R171, R171, UR5, -R157.reuse ;  /* 0x00000005abab7c23 */ /* 0x100fe2000801089d */
[--C-:B------:R-:W-:Y:S01]  /*97f0*/  FFMA.FTZ R203, R174, UR5, -R157.reuse ;  /* 0x00000005aecb7c23 */ /* 0x100fe2000801089d */
[--C-:B------:R-:W-:Y:S01]  /*9800*/  FFMA.FTZ R199, R166, UR5, -R157.reuse ;  /* 0x00000005a6c77c23 */ /* 0x100fe2000801089d */
[--C-:B------:R-:W-:Y:S01]  /*9810*/  FFMA.FTZ R163, R163, UR5, -R157.reuse ;  /* 0x00000005a3a37c23 */ /* 0x100fe2000801089d */
[--C-:B------:R-:W-:Y:S01]  /*9820*/  FFMA.FTZ R193, R154, UR5, -R157.reuse ;  /* 0x000000059ac17c23 */ /* 0x100fe2000801089d */
[----:B------:R-:W-:Y:S01]  /*9830*/  FFMA.FTZ R195, R172, UR5, -R157 ;  /* 0x00000005acc37c23 */ /* 0x000fe2000801089d */
[----:B------:R-:W1:Y:S08]  /*9840*/  MUFU.EX2 R2, R21 ;  /* 0x0000001500027308 */ /* 0x000e700000000800 */
[----:B------:R-:W2:Y:S01]  /*9850*/  MUFU.EX2 R179, R179 ;  /* 0x000000b300b37308 */ /* 0x000ea20000000800 */
[----:B0-----:R-:W-:-:S04]  /*9860*/  FFMA.FTZ R175, R0, R18, R208 ;  /* 0x0000001200af7223 */ /* 0x001fc800000100d0 */
[----:B------:R-:W-:-:S03]  /*9870*/  FADD.FTZ R175, R160, R175 ;  /* 0x000000afa0af7221 */ /* 0x000fc60000010000 */
[----:B------:R-:W0:Y:S01]  /*9880*/  MUFU.EX2 R211, R211 ;  /* 0x000000d300d37308 */ /* 0x000e220000000800 */
[----:B-1----:R-:W-:Y:S01]  /*9890*/  FFMA.FTZ R18, R2, R5, R209 ;  /* 0x0000000502127223 */ /* 0x002fe200000100d1 */
[----:B------:R-:W-:-:S04]  /*98a0*/  FADD.FTZ R162, R210, R175 ;  /* 0x000000afd2a27221 */ /* 0x000fc80000010000 */
[----:B------:R-:W-:Y:S01]  /*98b0*/  FADD.FTZ R21, R161, R162 ;  /* 0x000000a2a1157221 */ /* 0x000fe20000010000 */
[----:B------:R-:W-:Y:S01]  /*98c0*/  FFMA.FTZ R162, R167, UR5, -R157 ;  /* 0x00000005a7a27c23 */ /* 0x000fe2000801089d */
        /* <DEDUP_REMOVED lines=19> */
[----:B------:R-:W-:Y:S01]  /*9a00*/  FADD.FTZ R5, R164, R21 ;  /* 0x00000015a4057221 */ /* 0x000fe20000010000 */
[----:B------:R-:W-:-:S03]  /*9a10*/  FFMA.FTZ R21, R169, UR5, -R157 ;  /* 0x00000005a9157c23 */ /* 0x000fc6000801089d */
        /* <DEDUP_REMOVED lines=42> */
.L_x_2220:
[----:B------:R-:W0:Y:S01]  /*9cc0*/  S2UR UR7, SR_CgaCtaId ;  /* 0x00000000000779c3 */ /* 0x000e220000008800 */
[----:B------:R-:W-:Y:S01]  /*9cd0*/  R2UR UR6, R229 ;  /* 0x00000000e50672ca */ /* 0x000fe200000e0000 */
[----:B------:R-:W-:Y:S01]  /*9ce0*/  UIADD3 UR4, UR4, 0x38860, URZ ;  /* 0x0003886004047890 */ /* 0x000fe2000fffe03f */
[----:B------:R-:W-:Y:S01]  /*9cf0*/  F2FP.BF16.F32.PACK_AB R207, R20, R207 ;  /* 0x000000cf14cf723e */ /* 0x000fe200000010ff */
[----:B------:R-:W-:Y:S01]  /*9d00*/  UMOV UR60, UR36 ;  /* 0x00000024003c7c82 */ /* 0x000fe20008000000 */
[----:B------:R-:W-:Y:S01]  /*9d10*/  F2FP.BF16.F32.PACK_AB R193, R21, R193 ;  /* 0x000000c115c1723e */ /* 0x000fe200000010ff */
[----:B------:R-:W-:Y:S01]  /*9d20*/  IMAD.MOV.U32 R228, RZ, RZ, R3 ;  /* 0x000000ffffe47224 */ /* 0x000fe200078e0003 */
[----:B------:R-:W-:Y:S02]  /*9d30*/  F2FP.BF16.F32.PACK_AB R208, R160, R208 ;  /* 0x000000d0a0d0723e */ /* 0x000fe400000010ff */
[----:B------:R-:W-:Y:S02]  /*9d40*/  F2FP.BF16.F32.PACK_AB R209, R179, R209 ;  /* 0x000000d1b3d1723e */ /* 0x000fe400000010ff */
[----:B------:R-:W-:-:S02]  /*9d50*/  F2FP.BF16.F32.PACK_AB R210, R161, R210 ;  /* 0x000000d2a1d2723e */ /* 0x000fc400000010ff */
[----:B------:R-:W-:Y:S01]  /*9d60*/  F2FP.BF16.F32.PACK_AB R211, R178, R211 ;  /* 0x000000d3b2d3723e */ /* 0x000fe200000010ff */
[----:B------:R-:W-:Y:S01]  /*9d70*/  UISETP.GT.AND UP0, UPT, UR61, UR6, UPT ;  /* 0x000000063d00728c */ /* 0x000fe2000bf04270 */
[----:B------:R-:W-:Y:S01]  /*9d80*/  F2FP.BF16.F32.PACK_AB R204, R168, R204 ;  /* 0x000000cca8cc723e */ /* 0x000fe200000010ff */
[----:B------:R-:W-:Y:S01]  /*9d90*/  UIADD3 UR61, UR61, -0x1, URZ ;  /* 0xffffffff3d3d7890 */ /* 0x000fe2000fffe03f */
[----:B------:R-:W-:Y:S02]  /*9da0*/  F2FP.BF16.F32.PACK_AB R205, R159, R205 ;  /* 0x000000cd9fcd723e */ /* 0x000fe400000010ff */
[----:B------:R-:W-:Y:S02]  /*9db0*/  F2FP.BF16.F32.PACK_AB R206, R165, R206 ;  /* 0x000000cea5ce723e */ /* 0x000fe400000010ff */
[----:B------:R-:W-:Y:S02]  /*9dc0*/  PLOP3.LUT P1, PT, PT, PT, UP0, 0x80, 0x0 ;  /* 0x000000000000781c */ /* 0x000fe40003f2f008 */
[----:B------:R-:W-:Y:S01]  /*9dd0*/  F2FP.BF16.F32.PACK_AB R200, R164, R200 ;  /* 0x000000c8a4c8723e */ /* 0x000fe200000010ff */
[----:B0-----:R-:W-:Y:S01]  /*9de0*/  UPRMT UR4, UR7, 0x654, UR4 ;  /* 0x0000065407047896 */ /* 0x001fe20008000004 */
[----:B------:R-:W-:-:S02]  /*9df0*/  F2FP.BF16.F32.PACK_AB R201, R171, R201 ;  /* 0x000000c9abc9723e */ /* 0x000fc400000010ff */
[----:B------:R-:W-:Y:S02]  /*9e00*/  F2FP.BF16.F32.PACK_AB R202, R158, R202 ;  /* 0x000000ca9eca723e */ /* 0x000fe400000010ff */
[----:B------:R-:W-:Y:S02]  /*9e10*/  F2FP.BF16.F32.PACK_AB R203, R170, R203 ;  /* 0x000000cbaacb723e */ /* 0x000fe400000010ff */
[----:B------:R-:W-:Y:S02]  /*9e20*/  F2FP.BF16.F32.PACK_AB R196, R155, R196 ;  /* 0x000000c49bc4723e */ /* 0x000fe400000010ff */
[----:B------:R-:W-:Y:S01]  /*9e30*/  SYNCS.ARRIVE.TRANS64.RED.A1T0 RZ, [UR4], RZ ;  /* 0x000000ffffff79a7 */ /* 0x000fe20008100404 */
[----:B------:R-:W-:Y:S02]  /*9e40*/  R2UR UR4, R17 ;  /* 0x00000000110472ca */ /* 0x000fe400000e0000 */
[----:B------:R-:W-:Y:S02]  /*9e50*/  F2FP.BF16.F32.PACK_AB R197, R163, R197 ;  /* 0x000000c5a3c5723e */ /* 0x000fe400000010ff */
[----:B------:R-:W-:-:S02]  /*9e60*/  F2FP.BF16.F32.PACK_AB R198, R153, R198 ;  /* 0x000000c699c6723e */ /* 0x000fc400000010ff */
[----:B------:R-:W-:Y:S02]  /*9e70*/  F2FP.BF16.F32.PACK_AB R199, R162, R199 ;  /* 0x000000c7a2c7723e */ /* 0x000fe400000010ff */
[----:B------:R-:W-:Y:S02]  /*9e80*/  F2FP.BF16.F32.PACK_AB R192, R152, R192 ;  /* 0x000000c098c0723e */ /* 0x000fe400000010ff */
[----:B------:R-:W-:Y:S02]  /*9e90*/  F2FP.BF16.F32.PACK_AB R194, R156, R194 ;  /* 0x000000c29cc2723e */ /* 0x000fe400000010ff */
[----:B------:R-:W-:Y:S01]  /*9ea0*/  F2FP.BF16.F32.PACK_AB R195, R154, R195 ;  /* 0x000000c39ac3723e */ /* 0x000fe200000010ff */
[----:B------:R-:W-:Y:S01]  /*9eb0*/  IMAD.U32 R20, RZ, RZ, UR4 ;  /* 0x00000004ff147e24 */ /* 0x000fe2000f8e00ff */
[----:B------:R-:W-:Y:S01]  /*9ec0*/  MOV R21, R4 ;  /* 0x0000000400157202 */ /* 0x000fe20000000f00 */
[----:B------:R-:W-:Y:S06]  /*9ed0*/  @P1 BRA `(.L_x_2221) ;  /* 0xffffffbc004c1947 */ /* 0x000fec000383ffff */
.L_x_2210:
[----:B------:R-:W-:-:S13]  /*9ee0*/  ISETP.LE.AND P1, PT, RZ, UR61, PT ;  /* 0x0000003dff007c0c */ /* 0x000fda000bf23270 */
[----:B------:R-:W-:Y:S05]  /*9ef0*/  @!P1 BRA `(.L_x_2222) ;  /* 0x0000004000089947 */ /* 0x000fea0003800000 */
[----:B------:R-:W-:Y:S01]  /*9f00*/  R2UR UR4, R17 ;  /* 0x00000000110472ca */ /* 0x000fe200000e0000 */
[----:B------:R-:W-:Y:S01]  /*9f10*/  IMAD.MOV.U32 R20, RZ, RZ, R3 ;  /* 0x000000ffff147224 */ /* 0x000fe200078e0003 */
[----:B------:R-:W-:Y:S01]  /*9f20*/  UMOV UR60, UR36 ;  /* 0x00000024003c7c82 */ /* 0x000fe20008000000 */
[----:B------:R-:W-:Y:S01]  /*9f30*/  IMAD.MOV.U32 R21, RZ, RZ, R4 ;  /* 0x000000ffff157224 */ /* 0x000fe200078e0004 */
[----:B------:R-:W-:-:S09]  /*9f40*/  ULDC UR37, c[0x0][0x9d8] ;  /* 0x0002760000257ab9 */ /* 0x000fd20000000800 */
[----:B------:R-:W-:-:S07]  /*9f50*/  IMAD.U32 R23, RZ, RZ, UR4 ;  /* 0x00000004ff177e24 */ /* 0x000fce000f8e00ff */
.L_x_2233:
[----:B------:R-:W-:Y:S01]  /*9f60*/  R2UR UR5, R23 ;  /* 0x00000000170572ca */ /* 0x000fe200000e0000 */
[----:B------:R-:W-:-:S04]  /*9f70*/  UIADD3 UR36, UR60, 0x1, URZ ;  /* 0x000000013c247890 */ /* 0x000fc8000fffe03f */
[----:B------:R-:W-:-:S04]  /*9f80*/  UISETP.NE.AND UP0, UPT, UR36, 0x2, UPT ;  /* 0x000000022400788c */ /* 0x000fc8000bf05270 */
[----:B------:R-:W-:Y:S02]  /*9f90*/  USEL UR4, URZ, 0x1, UP0 ;  /* 0x000000013f047887 */ /* 0x000fe40008000000 */
[----:B------:R-:W-:Y:S02]  /*9fa0*/  USEL UR36, UR36, URZ, UP0 ;  /* 0x0000003f24247287 */ /* 0x000fe40008000000 */
[----:B------:R-:W-:-:S06]  /*9fb0*/  ULOP3.LUT UR4, UR5, UR4, URZ, 0x3c, !UPT ;  /* 0x0000000405047292 */ /* 0x000fcc000f8e3c3f */
[----:B------:R-:W-:Y:S01]  /*9fc0*/  IMAD.U32 R17, RZ, RZ, UR4 ;  /* 0x00000004ff117e24 */ /* 0x000fe2000f8e00ff */
[----:B------:R-:W-:Y:S06]  /*9fd0*/  @!P0 BRA `(.L_x_2223) ;  /* 0x0000000000048947 */ /* 0x000fec0003800000 */
[----:B------:R-:W-:Y:S01]  /*9fe0*/  BPT.TRAP 0x1 ;  /* 0x000000040000795c */ /* 0x000fe20000300000 */
.L_x_2223:
[----:B------:R-:W-:Y:S02]  /*9ff0*/  R2UR UR4, R16 ;  /* 0x00000000100472ca */ /* 0x000fe400000e0000 */
[----:B------:R-:W-:-:S11]  /*a000*/  R2UR UR5, R17 ;  /* 0x00000000110572ca */ /* 0x000fd600000e0000 */
[----:B------:R-:W-:Y:S02]  /*a010*/  ULEA UR4, UR36, UR4, 0x3 ;  /* 0x0000000424047291 */ /* 0x000fe4000f8e183f */
[----:B------:R-:W-:-:S04]  /*a020*/  MOV R3, UR5 ;  /* 0x0000000500037c02 */ /* 0x000fc80008000f00 */
[----:B------:R-:W-:-:S04]  /*a030*/  SHF.L.U32 R3, R3, 0x1f, RZ ;  /* 0x0000001f03037819 */ /* 0x000fc800000006ff */
[----:B------:R0:W1:Y:S01]  /*a040*/  SYNCS.PHASECHK.TRANS64.TRYWAIT P1, [UR4+0x38830], R3 ;  /* 0x03883003ff0075a7 */ /* 0x0000620008020144 */
[----:B------:R-:W-:Y:S05]  /*a050*/  @!P0 BRA `(.L_x_2224) ;  /* 0x0000000000048947 */ /* 0x000fea0003800000 */
[----:B------:R-:W-:Y:S01]  /*a060*/  BPT.TRAP 0x1 ;  /* 0x000000040000795c */ /* 0x000fe20000300000 */
.L_x_2224:
[----:B-1----:R-:W-:Y:S05]  /*a070*/  @P1 BRA `(.L_x_2225) ;  /* 0x0000000000081947 */ /* 0x002fea0003800000 */
[----:B------:R-:W1:Y:S02]  /*a080*/  SYNCS.PHASECHK.TRANS64.TRYWAIT P1, [UR4+0x38830], R3 ;  /* 0x03883003ff0075a7 */ /* 0x000e640008020144 */
[----:B-1----:R-:W-:Y:S05]  /*a090*/  @!P1 BRA `(.L_x_2226) ;  /* 0x000000c400389947 */ /* 0x002fea0003800000 */
.L_x_2225:
        /* <DEDUP_REMOVED lines=655> */
.L_x_2227:
[----:B------:R-:W-:Y:S02]  /*c990*/  R2UR UR4, R16 ;  /* 0x00000000100472ca */ /* 0x000fe400000e0000 */
[----:B------:R-:W-:-:S11]  /*c9a0*/  R2UR UR5, R23 ;  /* 0x00000000170572ca */ /* 0x000fd600000e0000 */
[----:B------:R-:W-:Y:S02]  /*c9b0*/  ULEA UR4, UR60, UR4, 0x3 ;  /* 0x000000043c047291 */ /* 0x000fe4000f8e183f */
[----:B------:R-:W-:-:S05]  /*c9c0*/  IMAD.U32 R0, RZ, RZ, UR5 ;  /* 0x00000005ff007e24 */ /* 0x000fca000f8e00ff */
[----:B------:R-:W-:-:S04]  /*c9d0*/  SHF.L.U32 R0, R0, 0x1f, RZ ;  /* 0x0000001f00007819 */ /* 0x000fc800000006ff */
[----:B------:R2:W3:Y:S01]  /*c9e0*/  SYNCS.PHASECHK.TRANS64.TRYWAIT P1, [UR4+0x38850], R0 ;  /* 0x03885000ff0075a7 */ /* 0x0004e20008020144 */
[----:B------:R-:W-:Y:S05]  /*c9f0*/  @!P0 BRA `(.L_x_2228) ;  /* 0x0000000000048947 */ /* 0x000fea0003800000 */
[----:B------:R-:W-:Y:S01]  /*ca00*/  BPT.TRAP 0x1 ;  /* 0x000000040000795c */ /* 0x000fe20000300000 */
.L_x_2228:
[----:B---3--:R-:W-:Y:S05]  /*ca10*/  @P1 BRA `(.L_x_2229) ;  /* 0x0000000000081947 */ /* 0x008fea0003800000 */
[----:B------:R-:W3:Y:S02]  /*ca20*/  SYNCS.PHASECHK.TRANS64.TRYWAIT P1, [UR4+0x38850], R0 ;  /* 0x03885000ff0075a7 */ /* 0x000ee40008020144 */
[----:B---3--:R-:W-:Y:S05]  /*ca30*/  @!P1 BRA `(.L_x_2230) ;  /* 0x0000009800e89947 */ /* 0x008fea0003800000 */
.L_x_2229:
        /* <DEDUP_REMOVED lines=37> */
.L_x_2231:
[----:B------:R-:W-:Y:S01]  /*cc90*/  FMUL.FTZ R23, R184, UR37 ;  /* 0x00000025b8177c20 */ /* 0x000fe20008410000 */
        /* <DEDUP_REMOVED lines=23> */
[----:B01----:R-:W-:Y:S01]  /*ce10*/  FMNMX.FTZ R3, R23, R21, !PT ;  /* 0x0000001517037209 */ /* 0x003fe20007810000 */
[----:B------:R-:W-:Y:S01]  /*ce20*/  FMUL.FTZ R175, R175, UR37 ;  /* 0x00000025afaf7c20 */ /* 0x000fe20008410000 */
[----:B------:R-:W-:Y:S01]  /*ce30*/  FMUL.FTZ R172, R172, UR37 ;  /* 0x00000025acac7c20 */ /* 0x000fe20008410000 */
[----:B------:R-:W-:Y:S01]  /*ce40*/  FMUL.FTZ R162, R162, UR37 ;  /* 0x00000025a2a27c20 */ /* 0x000fe20008410000 */
[----:B------:R-:W-:Y:S01]  /*ce50*/  FMUL.FTZ R173, R173, UR37 ;  /* 0x00000025adad7c20 */ /* 0x000fe20008410000 */
[----:B------:R-:W-:Y:S01]  /*ce60*/  FMUL.FTZ R163, R163, UR37 ;  /* 0x00000025a3a37c20 */ /* 0x000fe20008410000 */
[----:B------:R-:W-:Y:S01]  /*ce70*/  FMUL.FTZ R160, R160, UR37 ;  /* 0x00000025a0a07c20 */ /* 0x000fe20008410000 */
[----:B------:R-:W0:Y:S01]  /*ce80*/  MUFU.TANH R189, R189 ;  /* 0x000000bd00bd7308 */ /* 0x000e220000002400 */
[----:B----4-:R-:W-:Y:S01]  /*ce90*/  FMNMX.FTZ R191, R185, R20, !PT ;  /* 0x00000014b9bf7209 */ /* 0x010fe20007810000 */
[----:B------:R-:W-:Y:S01]  /*cea0*/  FMUL.FTZ R166, R166, UR37 ;  /* 0x00000025a6a67c20 */ /* 0x000fe20008410000 */
[----:B------:R-:W-:Y:S01]  /*ceb0*/  FMUL.FTZ R161, R161, UR37 ;  /* 0x00000025a1a17c20 */ /* 0x000fe20008410000 */
[----:B------:R-:W-:Y:S01]  /*cec0*/  FMUL.FTZ R167, R167, UR37 ;  /* 0x00000025a7a77c20 */ /* 0x000fe20008410000 */
[----:B------:R-:W-:Y:S01]  /*ced0*/  FMUL.FTZ R164, R164, UR37 ;  /* 0x00000025a4a47c20 */ /* 0x000fe20008410000 */
[----:B------:R-:W-:Y:S01]  /*cee0*/  FMUL.FTZ R154, R154, UR37 ;  /* 0x000000259a9a7c20 */ /* 0x000fe20008410000 */
[----:B------:R-:W-:Y:S01]  /*cef0*/  FMUL.FTZ R165, R165, UR37 ;  /* 0x00000025a5a57c20 */ /* 0x000fe20008410000 */
[----:B------:R-:W2:Y:S01]  /*cf00*/  MUFU.TANH R184, R184 ;  /* 0x000000b800b87308 */ /* 0x000ea20000002400 */
[----:B---3--:R-:W-:Y:S01]  /*cf10*/  FMNMX.FTZ R2, R186, R191, !PT ;  /* 0x000000bfba027209 */ /* 0x008fe20007810000 */
[----:B------:R-:W-:Y:S01]  /*cf20*/  FMUL.FTZ R155, R155, UR37 ;  /* 0x000000259b9b7c20 */ /* 0x000fe20008410000 */
[----:B------:R-:W-:Y:S01]  /*cf30*/  FMUL.FTZ R152, R152, UR37 ;  /* 0x0000002598987c20 */ /* 0x000fe20008410000 */
[----:B------:R-:W-:Y:S01]  /*cf40*/  FMUL.FTZ R158, R158, UR37 ;  /* 0x000000259e9e7c20 */ /* 0x000fe20008410000 */
[----:B------:R-:W-:Y:S01]  /*cf50*/  FMUL.FTZ R153, R153, UR37 ;  /* 0x0000002599997c20 */ /* 0x000fe20008410000 */
[----:B------:R-:W-:Y:S01]  /*cf60*/  FMUL.FTZ R159, R159, UR37 ;  /* 0x000000259f9f7c20 */ /* 0x000fe20008410000 */
[----:B------:R-:W-:Y:S01]  /*cf70*/  FMUL.FTZ R156, R156, UR37 ;  /* 0x000000259c9c7c20 */ /* 0x000fe20008410000 */
[----:B------:R-:W1:Y:S01]  /*cf80*/  MUFU.TANH R190, R190 ;  /* 0x000000be00be7308 */ /* 0x000e620000002400 */
[----:B0-----:R-:W-:Y:S01]  /*cf90*/  FMNMX.FTZ R191, R189, R2, !PT ;  /* 0x00000002bdbf7209 */ /* 0x001fe20007810000 */
[----:B------:R-:W-:Y:S01]  /*cfa0*/  FMUL.FTZ R157, R157, UR37 ;  /* 0x000000259d9d7c20 */ /* 0x000fe20008410000 */
[----:B------:R-:W-:Y:S01]  /*cfb0*/  ULDC UR5, c[0x0][0x988] ;  /* 0x0002620000057ab9 */ /* 0x000fe20000000800 */
[----:B------:R-:W0:Y:S01]  /*cfc0*/  S2UR UR7, SR_CgaCtaId ;  /* 0x00000000000779c3 */ /* 0x000e220000008800 */
[----:B------:R-:W-:-:S03]  /*cfd0*/  R2UR UR6, R16 ;  /* 0x00000000100672ca */ /* 0x000fc600000e0000 */
[----:B------:R-:W3:Y:S01]  /*cfe0*/  MUFU.TANH R187, R187 ;  /* 0x000000bb00bb7308 */ /* 0x000ee20000002400 */
[----:B--2---:R-:W-:-:S07]  /*cff0*/  FMNMX.FTZ R0, R184, R3, !PT ;  /* 0x00000003b8007209 */ /* 0x004fce0007810000 */
[----:B------:R-:W2:Y:S01]  /*d000*/  MUFU.TANH R178, R178 ;  /* 0x000000b200b27308 */ /* 0x000ea20000002400 */
[----:B-1----:R-:W-:Y:S01]  /*d010*/  FMNMX.FTZ R191, R190, R191, !PT ;  /* 0x000000bfbebf7209 */ /* 0x002fe20007810000 */
[----:B------:R-:W-:-:S04]  /*d020*/  ULEA UR6, UR36, UR6, 0x3 ;  /* 0x0000000624067291 */ /* 0x000fc8000f8e183f */
[----:B------:R-:W-:Y:S02]  /*d030*/  UIADD3 UR6, UR6, 0x38840, URZ ;  /* 0x0003884006067890 */ /* 0x000fe4000fffe03f */
[----:B------:R-:W1:Y:S01]  /*d040*/  MUFU.TANH R188, R188 ;  /* 0x000000bc00bc7308 */ /* 0x000e620000002400 */
[----:B---3--:R-:W-:Y:S01]  /*d050*/  FMNMX.FTZ R3, R187, R0, !PT ;  /* 0x00000000bb037209 */ /* 0x008fe20007810000 */
[----:B0-----:R-:W-:-:S06]  /*d060*/  UPRMT UR6, UR7, 0x654, UR6 ;  /* 0x0000065407067896 */ /* 0x001fcc0008000006 */
[----:B------:R-:W0:Y:S01]  /*d070*/  MUFU.TANH R179, R179 ;  /* 0x000000b300b37308 */ /* 0x000e220000002400 */
[----:B--2---:R-:W-:Y:S02]  /*d080*/  FMNMX.FTZ R2, R178, R191, !PT ;  /* 0x000000bfb2027209 */ /* 0x004fe40007810000 */
[----:B------:R-:W-:Y:S05]  /*d090*/  SYNCS.ARRIVE.TRANS64.RED.A1T0 RZ, [UR6], RZ ;  /* 0x000000ffffff79a7 */ /* 0x000fea0008100406 */
[----:B------:R-:W2:Y:S01]  /*d0a0*/  MUFU.TANH R176, R176 ;  /* 0x000000b000b07308 */ /* 0x000ea20000002400 */
[----:B-1----:R-:W-:-:S07]  /*d0b0*/  FMNMX.FTZ R3, R188, R3, !PT ;  /* 0x00000003bc037209 */ /* 0x002fce0007810000 */
[----:B------:R-:W1:Y:S01]  /*d0c0*/  MUFU.TANH R182, R182 ;  /* 0x000000b600b67308 */ /* 0x000e620000002400 */
[----:B0-----:R-:W-:-:S07]  /*d0d0*/  FMNMX.FTZ R191, R179, R2, !PT ;  /* 0x00000002b3bf7209 */ /* 0x001fce0007810000 */
[----:B------:R-:W0:Y:S01]  /*d0e0*/  MUFU.TANH R177, R177 ;  /* 0x000000b100b17308 */ /* 0x000e220000002400 */
[----:B--2---:R-:W-:-:S07]  /*d0f0*/  FMNMX.FTZ R0, R176, R3, !PT ;  /* 0x00000003b0007209 */ /* 0x004fce0007810000 */
        /* <DEDUP_REMOVED lines=53> */
[----:B--2---:R-:W-:-:S05]  /*d450*/  FMNMX.FTZ R2, R159, R2, !PT ;  /* 0x000000029f027209 */ /* 0x004fca0007810000 */
[----:B------:R-:W2:Y:S01]  /*d460*/  SHFL.BFLY PT, R193, R2, 0x2, 0x1f ;  /* 0x0c401f0002c17f89 */ /* 0x000ea200000e0000 */
[----:B-1----:R-:W-:-:S04]  /*d470*/  FMNMX.FTZ R0, R156, R3, !PT ;  /* 0x000000039c007209 */ /* 0x002fc80007810000 */
[----:B0-----:R-:W-:-:S05]  /*d480*/  FMNMX.FTZ R0, R157, R0, !PT ;  /* 0x000000009d007209 */ /* 0x001fca0007810000 */
[----:B------:R-:W0:Y:S01]  /*d490*/  SHFL.BFLY PT, R3, R0, 0x2, 0x1f ;  /* 0x0c401f0000037f89 */ /* 0x000e2200000e0000 */
[----:B--2---:R-:W-:-:S05]  /*d4a0*/  FMNMX.FTZ R193, R2, R193, !PT ;  /* 0x000000c102c17209 */ /* 0x004fca0007810000 */
[----:B------:R-:W1:Y:S01]  /*d4b0*/  SHFL.BFLY PT, R192, R193, 0x1, 0x1f ;  /* 0x0c201f00c1c07f89 */ /* 0x000e6200000e0000 */
[----:B0-----:R-:W-:-:S05]  /*d4c0*/  FMNMX.FTZ R191, R0, R3, !PT ;  /* 0x0000000300bf7209 */ /* 0x001fca0007810000 */
[----:B------:R-:W0:Y:S01]  /*d4d0*/  SHFL.BFLY PT, R4, R191, 0x1, 0x1f ;  /* 0x0c201f00bf047f89 */ /* 0x000e2200000e0000 */
[----:B-1----:R-:W-:-:S05]  /*d4e0*/  FMNMX.FTZ R3, R193, R192, !PT ;  /* 0x000000c0c1037209 */ /* 0x002fca0007810000 */
[----:B------:R-:W-:-:S04]  /*d4f0*/  FADD.FTZ R20, -R3, R20 ;  /* 0x0000001403147221 */ /* 0x000fc80000010100 */
[----:B------:R-:W-:-:S06]  /*d500*/  FMUL.FTZ R2, R20, UR5 ;  /* 0x0000000514027c20 */ /* 0x000fcc0008410000 */
[----:B------:R-:W-:Y:S01]  /*d510*/  MUFU.EX2 R2, R2 ;  /* 0x0000000200027308 */ /* 0x000fe20000000800 */
[----:B0-----:R-:W-:-:S05]  /*d520*/  FMNMX.FTZ R4, R191, R4, !PT ;  /* 0x00000004bf047209 */ /* 0x001fca0007810000 */
[C---:B------:R-:W-:Y:S01]  /*d530*/  FMUL.FTZ R20, R4.reuse, UR5 ;  /* 0x0000000504147c20 */ /* 0x040fe20008410000 */
[----:B------:R-:W-:-:S03]  /*d540*/  FADD.FTZ R21, -R4, R21 ;  /* 0x0000001504157221 */ /* 0x000fc60000010100 */
[--C-:B------:R-:W-:Y:S01]  /*d550*/  FFMA.FTZ R192, R152, UR5, -R20.reuse ;  /* 0x0000000598c07c23 */ /* 0x100fe20008010814 */
[----:B------:R-:W-:Y:S01]  /*d560*/  FMUL.FTZ R152, R3, UR5 ;  /* 0x0000000503987c20 */ /* 0x000fe20008410000 */
[--C-:B------:R-:W-:Y:S01]  /*d570*/  FFMA.FTZ R208, R23, UR5, -R20.reuse ;  /* 0x0000000517d07c23 */ /* 0x100fe20008010814 */
[----:B------:R-:W-:Y:S01]  /*d580*/  FMUL.FTZ R21, R21, UR5 ;  /* 0x0000000515157c20 */ /* 0x000fe20008410000 */
[----:B------:R-:W-:Y:S01]  /*d590*/  FFMA.FTZ R191, R184, UR5, -R20 ;  /* 0x00000005b8bf7c23 */ /* 0x000fe20008010814 */
[----:B------:R-:W-:Y:S01]  /*d5a0*/  FFMA.FTZ R209, R185, UR5, -R152 ;  /* 0x00000005b9d17c23 */ /* 0x000fe20008010898 */
[----:B------:R-:W-:Y:S01]  /*d5b0*/  FFMA.FTZ R206, R180, UR5, -R20 ;  /* 0x00000005b4ce7c23 */ /* 0x000fe20008010814 */
[----:B------:R-:W-:Y:S01]  /*d5c0*/  FFMA.FTZ R180, R186, UR5, -R152 ;  /* 0x00000005bab47c23 */ /* 0x000fe20008010898 */
[----:B------:R0:W-:Y:S01]  /*d5d0*/  MUFU.EX2 R0, R21 ;  /* 0x0000001500007308 */ /* 0x0001e20000000800 */
[----:B------:R-:W-:Y:S01]  /*d5e0*/  FFMA.FTZ R210, R187, UR5, -R20 ;  /* 0x00000005bbd27c23 */ /* 0x000fe20008010814 */
[----:B------:R-:W-:Y:S01]  /*d5f0*/  FFMA.FTZ R211, R189, UR5, -R152 ;  /* 0x00000005bdd37c23 */ /* 0x000fe20008010898 */
[--C-:B------:R-:W-:Y:S01]  /*d600*/  FFMA.FTZ R200, R168, UR5, -R20.reuse ;  /* 0x00000005a8c87c23 */ /* 0x100fe20008010814 */
[--C-:B------:R-:W-:Y:S01]  /*d610*/  FFMA.FTZ R184, R188, UR5, -R20.reuse ;  /* 0x00000005bcb87c23 */ /* 0x100fe20008010814 */
[----:B------:R-:W-:Y:S01]  /*d620*/  FFMA.FTZ R168, R173, UR5, -R20 ;  /* 0x00000005ada87c23 */ /* 0x000fe20008010814 */
[----:B------:R-:W-:Y:S01]  /*d630*/  FFMA.FTZ R173, R190, UR5, -R152 ;  /* 0x00000005bead7c23 */ /* 0x000fe20008010898 */
[----:B------:R-:W-:Y:S01]  /*d640*/  FFMA.FTZ R204, R176, UR5, -R20 ;  /* 0x00000005b0cc7c23 */ /* 0x000fe20008010814 */
[----:B------:R-:W1:Y:S01]  /*d650*/  MUFU.EX2 R208, R208 ;  /* 0x000000d000d07308 */ /* 0x000e620000000800 */
[----:B------:R-:W-:Y:S01]  /*d660*/  FFMA.FTZ R205, R178, UR5, -R152 ;  /* 0x00000005b2cd7c23 */ /* 0x000fe20008010898 */
[--C-:B------:R-:W-:Y:S01]  /*d670*/  FFMA.FTZ R177, R177, UR5, -R20.reuse ;  /* 0x00000005b1b17c23 */ /* 0x100fe20008010814 */
[----:B------:R-:W-:Y:S01]  /*d680*/  FFMA.FTZ R202, R172, UR5, -R20 ;  /* 0x00000005acca7c23 */ /* 0x000fe20008010814 */
[--C-:B------:R-:W-:Y:S01]  /*d690*/  FFMA.FTZ R172, R179, UR5, -R152.reuse ;  /* 0x00000005b3ac7c23 */ /* 0x100fe20008010898 */
[----:B------:R-:W-:Y:S01]  /*d6a0*/  FFMA.FTZ R207, R182, UR5, -R152 ;  /* 0x00000005b6cf7c23 */ /* 0x000fe20008010898 */
[--C-:B0-----:R-:W-:Y:S01]  /*d6b0*/  FFMA.FTZ R21, R153, UR5, -R20.reuse ;  /* 0x0000000599157c23 */ /* 0x101fe20008010814 */
[--C-:B------:R-:W-:Y:S01]  /*d6c0*/  FFMA.FTZ R176, R181, UR5, -R20.reuse ;  /* 0x00000005b5b07c23 */ /* 0x100fe20008010814 */
[----:B------:R-:W0:Y:S01]  /*d6d0*/  MUFU.EX2 R209, R209 ;  /* 0x000000d100d17308 */ /* 0x000e220000000800 */
[----:B------:R-:W-:Y:S01]  /*d6e0*/  FFMA.FTZ R23, R165, UR5, -R20 ;  /* 0x00000005a5177c23 */ /* 0x000fe20008010814 */
[--C-:B------:R-:W-:Y:S01]  /*d6f0*/  FFMA.FTZ R165, R183, UR5, -R152.reuse ;  /* 0x00000005b7a57c23 */ /* 0x100fe20008010898 */
[----:B------:R-:W-:Y:S01]  /*d700*/  FFMA.FTZ R201, R170, UR5, -R152 ;  /* 0x00000005aac97c23 */ /* 0x000fe20008010898 */
[--C-:B------:R-:W-:Y:S01]  /*d710*/  FFMA.FTZ R169, R169, UR5, -R20.reuse ;  /* 0x00000005a9a97c23 */ /* 0x100fe20008010814 */
[----:B------:R-:W-:Y:S01]  /*d720*/  FFMA.FTZ R198, R164, UR5, -R20 ;  /* 0x00000005a4c67c23 */ /* 0x000fe20008010814 */
[----:B------:R-:W-:Y:S01]  /*d730*/  FFMA.FTZ R164, R171, UR5, -R152 ;  /* 0x00000005aba47c23 */ /* 0x000fe20008010898 */
[----:B------:R-:W-:Y:S01]  /*d740*/  FFMA.FTZ R194, R156, UR5, -R20 ;  /* 0x000000059cc27c23 */ /* 0x000fe20008010814 */
[----:B------:R-:W2:Y:S01]  /*d750*/  MUFU.EX2 R191, R191 ;  /* 0x000000bf00bf7308 */ /* 0x000ea20000000800 */
[----:B-1----:R-:W-:Y:S01]  /*d760*/  FFMA.FTZ R18, R0, R18, R208 ;  /* 0x0000001200127223 */ /* 0x002fe200000100d0 */
[----:B------:R-:W-:Y:S01]  /*d770*/  FFMA.FTZ R203, R174, UR5, -R152 ;  /* 0x00000005aecb7c23 */ /* 0x000fe20008010898 */
[--C-:B------:R-:W-:Y:S01]  /*d780*/  FFMA.FTZ R196, R160, UR5, -R20.reuse ;  /* 0x00000005a0c47c23 */ /* 0x100fe20008010814 */
[----:B------:R-:W-:Y:S01]  /*d790*/  FFMA.FTZ R160, R161, UR5, -R20 ;  /* 0x00000005a1a07c23 */ /* 0x000fe20008010814 */
[--C-:B------:R-:W-:Y:S01]  /*d7a0*/  FFMA.FTZ R161, R175, UR5, -R152.reuse ;  /* 0x00000005afa17c23 */ /* 0x100fe20008010898 */
[----:B------:R-:W-:Y:S01]  /*d7b0*/  FFMA.FTZ R197, R162, UR5, -R152 ;  /* 0x00000005a2c57c23 */ /* 0x000fe20008010898 */
[----:B------:R-:W-:Y:S01]  /*d7c0*/  FFMA.FTZ R20, R157, UR5, -R20 ;  /* 0x000000059d147c23 */ /* 0x000fe20008010814 */
[----:B------:R-:W1:Y:S01]  /*d7d0*/  MUFU.EX2 R180, R180 ;  /* 0x000000b400b47308 */ /* 0x000e620000000800 */
[----:B0-----:R-:W-:Y:S01]  /*d7e0*/  FFMA.FTZ R5, R2, R5, R209 ;  /* 0x0000000502057223 */ /* 0x001fe200000100d1 */
[--C-:B------:R-:W-:Y:S01]  /*d7f0*/  FFMA.FTZ R157, R163, UR5, -R152.reuse ;  /* 0x00000005a39d7c23 */ /* 0x100fe20008010898 */
[--C-:B------:R-:W-:Y:S01]  /*d800*/  FFMA.FTZ R193, R154, UR5, -R152.reuse ;  /* 0x000000059ac17c23 */ /* 0x100fe20008010898 */
[--C-:B------:R-:W-:Y:S01]  /*d810*/  FFMA.FTZ R199, R166, UR5, -R152.reuse ;  /* 0x00000005a6c77c23 */ /* 0x100fe20008010898 */
[----:B------:R-:W-:-:S03]  /*d820*/  FFMA.FTZ R195, R158, UR5, -R152 ;  /* 0x000000059ec37c23 */ /* 0x000fc60008010898 */
        /* <DEDUP_REMOVED lines=18> */
[----:B------:R-:W-:-:S06]  /*d950*/  FFMA.FTZ R156, R167, UR5, -R152 ;  /* 0x00000005a79c7c23 */ /* 0x000fcc0008010898 */
        /* <DEDUP_REMOVED lines=12> */
[--C-:B------:R-:W-:Y:S01]  /*da20*/  FFMA.FTZ R153, R155, UR5, -R152.reuse ;  /* 0x000000059b997c23 */ /* 0x100fe20008010898 */
[----:B------:R-:W-:-:S05]  /*da30*/  FFMA.FTZ R152, R159, UR5, -R152 ;  /* 0x000000059f987c23 */ /* 0x000fca0008010898 */
        /* <DEDUP_REMOVED lines=46> */
.L_x_2232:
[----:B------:R-:W0:Y:S01]  /*dd20*/  S2UR UR6, SR_CgaCtaId ;  /* 0x00000000000679c3 */ /* 0x000e220000008800 */
[----:B------:R-:W-:Y:S01]  /*dd30*/  UIADD3 UR4, UR4, 0x38860, URZ ;  /* 0x0003886004047890 */ /* 0x000fe2000fffe03f */
[----:B------:R-:W-:Y:S01]  /*dd40*/  ISETP.LT.AND P1, PT, RZ, UR61, PT ;  /* 0x0000003dff007c0c */ /* 0x000fe2000bf21270 */
[----:B------:R-:W-:Y:S01]  /*dd50*/  UIADD3 UR61, UR61, -0x1, URZ ;  /* 0xffffffff3d3d7890 */ /* 0x000fe2000fffe03f */
[----:B------:R-:W-:Y:S01]  /*dd60*/  F2FP.BF16.F32.PACK_AB R198, R23, R198 ;  /* 0x000000c617c6723e */ /* 0x000fe200000010ff */
[----:B------:R-:W-:Y:S01]  /*dd70*/  UMOV UR60, UR36 ;  /* 0x00000024003c7c82 */ /* 0x000fe20008000000 */
        /* <DEDUP_REMOVED lines=25> */
[----:B------:R-:W-:Y:S06]  /*df10*/  @P1 BRA `(.L_x_2233) ;  /* 0xffffffc000101947 */ /* 0x000fec000383ffff */
.L_x_2222:
        /* <DEDUP_REMOVED lines=131> */
.L_x_2234:
[----:B------:R-:W-:Y:S02]  /*e750*/  R2UR UR6, R16 ;  /* 0x00000000100672ca */ /* 0x000fe400000e0000 */
[----:B------:R-:W-:-:S11]  /*e760*/  R2UR UR4, R17 ;  /* 0x00000000110472ca */ /* 0x000fd600000e0000 */
[----:B------:R-:W-:Y:S02]  /*e770*/  ULEA UR7, UR36, UR6, 0x3 ;  /* 0x0000000624077291 */ /* 0x000fe4000f8e183f */
[----:B------:R-:W-:-:S05]  /*e780*/  IMAD.U32 R0, RZ, RZ, UR4 ;  /* 0x00000004ff007e24 */ /* 0x000fca000f8e00ff */
[----:B------:R-:W-:-:S04]  /*e790*/  SHF.L.U32 R0, R0, 0x1f, RZ ;  /* 0x0000001f00007819 */ /* 0x000fc800000006ff */
[----:B------:R0:W1:Y:S01]  /*e7a0*/  SYNCS.PHASECHK.TRANS64.TRYWAIT P1, [UR7+0x38850], R0 ;  /* 0x03885000ff0075a7 */ /* 0x0000620008020147 */
[----:B------:R-:W-:Y:S05]  /*e7b0*/  @!P0 BRA `(.L_x_2235) ;  /* 0x0000000000048947 */ /* 0x000fea0003800000 */
[----:B------:R-:W-:Y:S01]  /*e7c0*/  BPT.TRAP 0x1 ;  /* 0x000000040000795c */ /* 0x000fe20000300000 */
.L_x_2235:
[----:B-1----:R-:W-:Y:S05]  /*e7d0*/  @P1 BRA `(.L_x_2236) ;  /* 0x0000000000081947 */ /* 0x002fea0003800000 */
[----:B------:R-:W1:Y:S02]  /*e7e0*/  SYNCS.PHASECHK.TRANS64.TRYWAIT P1, [UR7+0x38850], R0 ;  /* 0x03885000ff0075a7 */ /* 0x000e640008020147 */
[----:B-1----:R-:W-:Y:S05]  /*e7f0*/  @!P1 BRA `(.L_x_2237) ;  /* 0x0000007c00909947 */ /* 0x002fea0003800000 */
.L_x_2236:
[----:B------:R-:W-:Y:S01]  /*e800*/  R2UR UR4, R16 ;  /* 0x00000000100472ca */ /* 0x000fe200000e0000 */
[----:B------:R-:W-:Y:S01]  /*e810*/  WARPGROUP.ARRIVE ;  /* 0x00000000000079c5 */ /* 0x000fe20000000000 */
[----:B------:R-:W-:Y:S01]  /*e820*/  UMOV UR11, 0x40000040 ;  /* 0x40000040000b7882 */ /* 0x000fe20000000000 */
[----:B-1----:R-:W1:Y:S01]  /*e830*/  SHFL.BFLY PT, R7, R18, 0x2, 0x1f ;  /* 0x0c401f0012077f89 */ /* 0x002e6200000e0000 */
[----:B------:R-:W-:Y:S01]  /*e840*/  MOV R6, RZ ;  /* 0x000000ff00067202 */ /* 0x000fe20000000f00 */
[----:B------:R-:W-:Y:S02]  /*e850*/  IMAD.U32 R13, RZ, RZ, UR5 ;  /* 0x00000005ff0d7e24 */ /* 0x000fe4000f8e00ff */
[----:B0-----:R-:W0:Y:S06]  /*e860*/  SHFL.BFLY PT, R0, R5, 0x2, 0x1f ;  /* 0x0c401f0005007f89 */ /* 0x001e2c00000e0000 */
[----:B------:R-:W-:-:S04]  /*e870*/  UIADD3 UR4, UR4, 0x400, URZ ;  /* 0x0000040004047890 */ /* 0x000fc8000fffe03f */
[----:B------:R-:W-:-:S04]  /*e880*/  USHF.R.U32.HI UR4, URZ, 0x4, UR4 ;  /* 0x000000043f047899 */ /* 0x000fc80008011604 */
[----:B------:R-:W-:-:S04]  /*e890*/  ULOP3.LUT UR4, UR4, 0x3fff, URZ, 0xc0, !UPT ;  /* 0x00003fff04047892 */ /* 0x000fc8000f8ec03f */
[----:B------:R-:W-:Y:S01]  /*e8a0*/  ULOP3.LUT UR4, UR4, 0x2800000, URZ, 0xfc, !UPT ;  /* 0x0280000004047892 */ /* 0x000fe2000f8efc3f */
[----:B-1----:R-:W-:-:S03]  /*e8b0*/  FADD.FTZ R7, R7, R18 ;  /* 0x0000001207077221 */ /* 0x002fc60000010000 */
[----:B------:R-:W-:Y:S01]  /*e8c0*/  UIMAD UR4, UR36, 0xa00, UR4 ;  /* 0x00000a00240478a4 */ /* 0x000fe2000f8e0204 */
[----:B0-----:R-:W-:Y:S01]  /*e8d0*/  FADD.FTZ R2, R0, R5 ;  /* 0x0000000500027221 */ /* 0x001fe20000010000 */
[----:B------:R-:W-:Y:S02]  /*e8e0*/  IMAD.MOV.U32 R5, RZ, RZ, RZ ;  /* 0x000000ffff057224 */ /* 0x000fe400078e00ff */
[----:B------:R-:W-:Y:S01]  /*e8f0*/  UIADD3 UR6, UR4, 0x80, URZ ;  /* 0x0000008004067890 */ /* 0x000fe2000fffe03f */
[----:B------:R-:W0:Y:S02]  /*e900*/  SHFL.BFLY PT, R0, R7, 0x1, 0x1f ;  /* 0x0c201f0007007f89 */ /* 0x000e2400000e0000 */
[----:B------:R-:W-:Y:S02]  /*e910*/  UMOV UR10, UR4 ;  /* 0x00000004000a7c82 */ /* 0x000fe40008000000 */
[----:B------:R-:W-:Y:S01]  /*e920*/  HGMMA.64x256x16.F32.BF16 R24, R208, gdesc[UR8].tnspB, R24, gsb0 ;  /* 0x43e00008d0187df0 */ /* 0x000fe20008001818 */
[----:B------:R-:W-:Y:S01]  /*e930*/  UMOV UR11, 0x40000040 ;  /* 0x40000040000b7882 */ /* 0x000fe20000000000 */
[----:B------:R-:W-:Y:S01]  /*e940*/  UMOV UR10, UR6 ;  /* 0x00000006000a7c82 */ /* 0x000fe20008000000 */
[----:B------:R-:W-:Y:S01]  /*e950*/  UIADD3 UR6, UR4, 0x100, URZ ;  /* 0x0000010004067890 */ /* 0x000fe2000fffe03f */
[----:B------:R-:W1:Y:S01]  /*e960*/  SHFL.BFLY PT, R9, R2, 0x1, 0x1f ;  /* 0x0c201f0002097f89 */ /* 0x000e6200000e0000 */
[----:B0-----:R-:W-:Y:S01]  /*e970*/  FADD.FTZ R11, R7, R0 ;  /* 0x00000000070b7221 */ /* 0x001fe20000010000 */
[----:B------:R-:W-:-:S02]  /*e980*/  IMAD.U32 R7, RZ, RZ, UR5 ;  /* 0x00000005ff077e24 */ /* 0x000fc4000f8e00ff */
[----:B------:R-:W-:Y:S02]  /*e990*/  IMAD.MOV.U32 R0, RZ, RZ, -0x800000 ;  /* 0xff800000ff007424 */ /* 0x000fe400078e00ff */
[----:B------:R-:W-:Y:S01]  /*e9a0*/  FSETP.NE.FTZ.AND P1, PT, R11, RZ, PT ;  /* 0x000000ff0b00720b */ /* 0x000fe20003f35000 */
[----:B-1----:R-:W-:Y:S01]  /*e9b0*/  FADD.FTZ R12, R2, R9 ;  /* 0x00000009020c7221 */ /* 0x002fe20000010000 */
[----:B------:R-:W-:-:S04]  /*e9c0*/  IMAD.MOV.U32 R2, RZ, RZ, -0x800000 ;  /* 0xff800000ff027424 */ /* 0x000fc800078e00ff */
[----:B------:R-:W-:-:S07]  /*e9d0*/  FSETP.NE.FTZ.AND P2, PT, R12, RZ, PT ;  /* 0x000000ff0c00720b */ /* 0x000fce0003f55000 */
[----:B------:R-:W0:Y:S01]  /*e9e0*/  @P1 MUFU.LG2 R8, R11 ;  /* 0x0000000b00081308 */ /* 0x000e220000000c00 */
[----:B------:R-:W-:-:S07]  /*e9f0*/  @P1 FMUL.FTZ R7, R7, 0.69314718246459960938 ;  /* 0x3f31721807071820 */ /* 0x000fce0000410000 */
[----:B------:R-:W1:Y:S01]  /*ea00*/  @P2 MUFU.LG2 R9, R12 ;  /* 0x0000000c00092308 */ /* 0x000e620000000c00 */
[----:B------:R-:W-:-:S07]  /*ea10*/  @P2 FMUL.FTZ R13, R13, 0.69314718246459960938 ;  /* 0x3f3172180d0d2820 */ /* 0x000fce0000410000 */
        /* <DEDUP_REMOVED lines=32> */
.L_x_2238:
[----:B------:R-:W0:Y:S01]  /*ec20*/  S2UR UR8, SR_CgaCtaId ;  /* 0x00000000000879c3 */ /* 0x000e220000008800 */
[----:B------:R-:W-:Y:S01]  /*ec30*/  UIADD3 UR4, UR7, 0x38860, URZ ;  /* 0x0003886007047890 */ /* 0x000fe2000fffe03f */
[----:B------:R-:W-:Y:S01]  /*ec40*/  R2UR UR6, R223 ;  /* 0x00000000df0672ca */ /* 0x000fe200000e0000 */
[----:B------:R-:W-:Y:S01]  /*ec50*/  UIADD3 UR36, UR36, 0x1, URZ ;  /* 0x0000000124247890 */ /* 0x000fe2000fffe03f */
[----:B------:R-:W-:Y:S01]  /*ec60*/  R2UR UR5, R17 ;  /* 0x00000000110572ca */ /* 0x000fe200000e0000 */
        /* <DEDUP_REMOVED lines=133> */
[----:B------:R-:W-:Y:S01]  /*f4c0*/  FMUL.FTZ R162, R147, R5 ;  /* 0x0000000593a27220 */ /* 0x000fe20000410000 */
[----:B------:R-:W-:-:S02]  /*f4d0*/  IMAD.U32 R17, RZ, RZ, UR5 ;  /* 0x00000005ff117e24 */ /* 0x000fc4000f8e00ff */
[-C--:B------:R-:W-:Y:S01]  /*f4e0*/  FMUL.FTZ R163, R150, R5.reuse ;  /* 0x0000000596a37220 */ /* 0x080fe20000410000 */
[----:B------:R-:W-:Y:S01]  /*f4f0*/  FMUL.FTZ R165, R151, R5 ;  /* 0x0000000597a57220 */ /* 0x000fe20000410000 */
[----:B------:R-:W-:-:S12]  /*f500*/  USEL UR36, UR36, URZ, UP0 ;  /* 0x0000003f24247287 */ /* 0x000fd80008000000 */
.L_x_2202:
[----:B------:R-:W0:Y:S08]  /*f510*/  S2UR UR5, SR_CgaCtaId ;  /* 0x00000000000579c3 */ /* 0x000e300000008800 */
[----:B------:R-:W-:Y:S06]  /*f520*/  BAR.SYNC.DEFER_BLOCKING 0x5, 0x180 ;  /* 0x0146000000007b1d */ /* 0x000fec0000010000 */
[----:B------:R-:W-:Y:S01]  /*f530*/  UMOV UR4, 0x400 ;  /* 0x0000040000047882 */ /* 0x000fe20000000000 */
[----:B------:R-:W-:Y:S01]  /*f540*/  BSSY B0, `(.L_x_2239) ;  /* 0x00002a5000007945 */ /* 0x000fe20003800000 */
[----:B0-----:R-:W-:-:S09]  /*f550*/  ULEA UR13, UR5, UR4, 0x18 ;  /* 0x00000004050d7291 */ /* 0x001fd2000f8ec03f */
[----:B------:R-:W0:Y:S02]  /*f560*/  LDS R4, [UR13+0x388d0] ;  /* 0x0388d00dff047984 */ /* 0x000e240008000800 */
[----:B0-----:R-:W-:Y:S01]  /*f570*/  R2UR UR4, R4 ;  /* 0x00000000040472ca */ /* 0x001fe200000e0000 */
[----:B------:R-:W-:Y:S06]  /*f580*/  BAR.ARV 0x4, 0x180 ;  /* 0x0106000000007b1d */ /* 0x000fec0000002000 */
[----:B------:R-:W-:Y:S08]  /*f590*/  @P0 BRA `(.L_x_2240) ;  /* 0x0000001c00700947 */ /* 0x000ff00003800000 */
[----:B------:R-:W0:Y:S01]  /*f5a0*/  S2UR UR5, SR_SWINHI ;  /* 0x00000000000579c3 */ /* 0x000e220000002f00 */
[----:B------:R-:W-:Y:S01]  /*f5b0*/  IMAD.MOV.U32 R18, RZ, RZ, 0x2 ;  /* 0x00000002ff127424 */ /* 0x000fe200078e00ff */
[----:B------:R-:W-:Y:S01]  /*f5c0*/  R2UR UR11, R220 ;  /* 0x00000000dc0b72ca */ /* 0x000fe200000e0000 */
[----:B------:R-:W-:Y:S01]  /*f5d0*/  IMAD R156, R222, 0x40, R22 ;  /* 0x00000040de9c7824 */ /* 0x000fe200078e0216 */
[----:B------:R-:W-:Y:S01]  /*f5e0*/  R2UR UR14, R213 ;  /* 0x00000000d50e72ca */ /* 0x000fe200000e0000 */
[----:B------:R-:W-:-:S03]  /*f5f0*/  IMAD.MOV.U32 R157, RZ, RZ, 0x2 ;  /* 0x00000002ff9d7424 */ /* 0x000fc600078e00ff */
[----:B------:R-:W-:Y:S01]  /*f600*/  BAR.SYNC.DEFER_BLOCKING 0x1, 0x100 ;  /* 0x0044000000007b1d */ /* 0x000fe20000010000 */
[----:B------:R-:W-:Y:S02]  /*f610*/  F2FP.BF16.F32.PACK_AB R24, R25, R24 ;  /* 0x000000181918723e */ /* 0x000fe400000010ff */
[----:B------:R-:W-:Y:S02]  /*f620*/  R2UR UR15, R221 ;  /* 0x00000000dd0f72ca */ /* 0x000fe400000e0000 */
[----:B------:R-:W-:Y:S01]  /*f630*/  F2FP.BF16.F32.PACK_AB R25, R27, R26 ;  /* 0x0000001a1b19723e */ /* 0x000fe200000010ff */
[----:B------:R-:W-:Y:S01]  /*f640*/  ULDC.64 UR8, c[0x0][0xb90] ;  /* 0x0002e40000087ab9 */ /* 0x000fe20000000a00 */
[----:B------:R-:W-:Y:S01]  /*f650*/  F2FP.BF16.F32.PACK_AB R27, R31, R30 ;  /* 0x0000001e1f1b723e */ /* 0x000fe200000010ff */
[----:B------:R-:W-:Y:S01]  /*f660*/  USHF.R.S32.HI UR10, URZ, 0x1f, UR11 ;  /* 0x0000001f3f0a7899 */ /* 0x000fe2000801140b */
[----:B------:R-:W-:Y:S02]  /*f670*/  F2FP.BF16.F32.PACK_AB R26, R29, R28 ;  /* 0x0000001c1d1a723e */ /* 0x000fe400000010ff */
[----:B------:R-:W-:-:S02]  /*f680*/  F2FP.BF16.F32.PACK_AB R161, R162, R161 ;  /* 0x000000a1a2a1723e */ /* 0x000fc400000010ff */
[----:B------:R-:W-:-:S03]  /*f690*/  F2FP.BF16.F32.PACK_AB R162, R149, R148 ;  /* 0x0000009495a2723e */ /* 0x000fc600000010ff */
[----:B------:R-:W-:Y:S01]  /*f6a0*/  USHF.R.S32.HI UR12, URZ, 0x1f, UR15 ;  /* 0x0000001f3f0c7899 */ /* 0x000fe2000801140f */
[----:B------:R-:W-:Y:S01]  /*f6b0*/  F2FP.BF16.F32.PACK_AB R163, R165, R163 ;  /* 0x000000a3a5a3723e */ /* 0x000fe200000010ff */
[----:B------:R-:W-:Y:S01]  /*f6c0*/  UMOV UR6, UR13 ;  /* 0x0000000d00067c82 */ /* 0x000fe20008000000 */
[----:B0-----:R-:W-:Y:S01]  /*f6d0*/  UMOV UR7, UR5 ;  /* 0x0000000500077c82 */ /* 0x001fe20008000000 */
[----:B------:R-:W-:Y:S01]  /*f6e0*/  UIMAD UR5, UR10, UR8, URZ ;  /* 0x000000080a0572a4 */ /* 0x000fe2000f8e023f */
[----:B------:R-:W-:-:S03]  /*f6f0*/  IMAD.WIDE R18, R227, R18, UR6 ;  /* 0x00000006e3127e25 */ /* 0x000fc6000f8e0212 */
[----:B------:R-:W-:Y:S01]  /*f700*/  UIMAD UR5, UR11, UR9, UR5 ;  /* 0x000000090b0572a4 */ /* 0x000fe2000f8e0205 */
[----:B------:R-:W-:Y:S01]  /*f710*/  IMAD.WIDE R156, R156, R157, UR6 ;  /* 0x000000069c9c7e25 */ /* 0x000fe2000f8e029d */
[C---:B------:R-:W-:Y:S01]  /*f720*/  IADD3 R109, P2, R18.reuse, 0x8020, RZ ;  /* 0x00008020126d7810 */ /* 0x040fe20007f5e0ff */
[----:B------:R-:W-:Y:S01]  /*f730*/  UIMAD.WIDE.U32 UR6, UR11, UR8, URZ ;  /* 0x000000080b0672a5 */ /* 0x000fe2000f8e003f */
[C---:B------:R-:W-:Y:S02]  /*f740*/  IADD3 R135, P4, R18.reuse, 0xc040, RZ ;  /* 0x0000c04012877810 */ /* 0x040fe40007f9e0ff */
[C---:B------:R-:W-:Y:S01]  /*f750*/  LOP3.LUT R159, R18.reuse, 0x380, RZ, 0xc0, !PT ;  /* 0x00000380129f7812 */ /* 0x040fe200078ec0ff */
[--C-:B------:R-:W-:Y:S01]  /*f760*/  IMAD.X R147, RZ, RZ, R19.reuse, P2 ;  /* 0x000000ffff937224 */ /* 0x100fe200010e0613 */
[C---:B------:R-:W-:Y:S01]  /*f770*/  IADD3 R15, P3, R18.reuse, 0xc060, RZ ;  /* 0x0000c060120f7810 */ /* 0x040fe20007f7e0ff */
[----:B------:R-:W-:Y:S01]  /*f780*/  ULDC.64 UR8, c[0x0][0xb98] ;  /* 0x0002e60000087ab9 */ /* 0x000fe20000000a00 */
[----:B------:R-:W-:Y:S01]  /*f790*/  LOP3.LUT R10, R109, 0x380, RZ, 0xc0, !PT ;  /* 0x000003806d0a7812 */ /* 0x000fe200078ec0ff */
[----:B------:R-:W-:Y:S01]  /*f7a0*/  UIADD3 UR7, UR7, UR5, URZ ;  /* 0x0000000507077290 */ /* 0x000fe2000fffe03f */
[----:B------:R-:W-:Y:S01]  /*f7b0*/  LOP3.LUT R134, R135, 0x380, RZ, 0xc0, !PT ;  /* 0x0000038087867812 */ /* 0x000fe200078ec0ff */
[----:B------:R-:W-:Y:S01]  /*f7c0*/  UIMAD UR5, UR12, UR8, URZ ;  /* 0x000000080c0572a4 */ /* 0x000fe2000f8e023f */
[C---:B------:R-:W-:Y:S01]  /*f7d0*/  IADD3 R4, P2, R18.reuse, 0x4000, RZ ;  /* 0x0000400012047810 */ /* 0x040fe20007f5e0ff */
[----:B------:R-:W-:Y:S01]  /*f7e0*/  UIMAD.WIDE.U32 UR6, UR15, UR8, UR6 ;  /* 0x000000080f0672a5 */ /* 0x000fe2000f8e0006 */
[----:B------:R-:W-:Y:S01]  /*f7f0*/  SHF.R.U64 R159, R159, 0x3, RZ ;  /* 0x000000039f9f7819 */ /* 0x000fe200000012ff */
[----:B------:R-:W-:Y:S01]  /*f800*/  UIMAD UR5, UR15, UR9, UR5 ;  /* 0x000000090f0572a4 */ /* 0x000fe2000f8e0205 */
[----:B------:R-:W-:Y:S01]  /*f810*/  LOP3.LUT R14, R15, 0x380, RZ, 0xc0, !PT ;  /* 0x000003800f0e7812 */ /* 0x000fe200078ec0ff */
[----:B------:R-:W-:Y:S01]  /*f820*/  IMAD.X R127, RZ, RZ, R19, P2 ;  /* 0x000000ffff7f7224 */ /* 0x000fe200010e0613 */
[----:B------:R-:W-:Y:S01]  /*f830*/  IADD3 R115, P6, R18, 0xc000, RZ ;  /* 0x0000c00012737810 */ /* 0x000fe20007fde0ff */
[----:B------:R-:W-:Y:S01]  /*f840*/  ULDC.64 UR8, c[0x0][0xae8] ;  /* 0x0002ba0000087ab9 */ /* 0x000fe20000000a00 */
[----:B------:R-:W-:-:S02]  /*f850*/  SHF.R.U64 R10, R10, 0x3, RZ ;  /* 0x000000030a0a7819 */ /* 0x000fc400000012ff */
[----:B------:R-:W-:Y:S02]  /*f860*/  IADD3 R113, P0, R18, 0x8060, RZ ;  /* 0x0000806012717810 */ /* 0x000fe40007f1e0ff */
[----:B------:R-:W-:Y:S02]  /*f870*/  SHF.R.U64 R134, R134, 0x3, RZ ;  /* 0x0000000386867819 */ /* 0x000fe400000012ff */
[----:B------:R-:W-:Y:S01]  /*f880*/  LOP3.LUT R158, R159, R18, RZ, 0x3c, !PT ;  /* 0x000000129f9e7212 */ /* 0x000fe200078e3cff */
[----:B------:R-:W-:Y:S01]  /*f890*/  IMAD.X R151, RZ, RZ, R19, P0 ;  /* 0x000000ffff977224 */ /* 0x000fe200000e0613 */
[----:B------:R-:W-:Y:S02]  /*f8a0*/  SHF.R.U64 R14, R14, 0x3, RZ ;  /* 0x000000030e0e7819 */ /* 0x000fe400000012ff */
[----:B------:R-:W-:Y:S02]  /*f8b0*/  LOP3.LUT R8, R115, 0x380, RZ, 0xc0, !PT ;  /* 0x0000038073087812 */ /* 0x000fe400078ec0ff */
[----:B------:R-:W-:-:S02]  /*f8c0*/  MOV R159, R19 ;  /* 0x00000013009f7202 */ /* 0x000fc40000000f00 */
[----:B------:R-:W-:Y:S02]  /*f8d0*/  LOP3.LUT R146, R10, R109, RZ, 0x3c, !PT ;  /* 0x0000006d0a927212 */ /* 0x000fe400078e3cff */
[----:B------:R-:W-:Y:S02]  /*f8e0*/  LOP3.LUT R6, R113, 0x380, RZ, 0xc0, !PT ;  /* 0x0000038071067812 */ /* 0x000fe400078ec0ff */
[----:B------:R-:W-:Y:S02]  /*f8f0*/  IADD3 R109, P2, R156, 0x7000, RZ ;  /* 0x000070009c6d7810 */ /* 0x000fe40007f5e0ff */
[----:B------:R-:W-:Y:S01]  /*f900*/  LOP3.LUT R134, R134, R135, RZ, 0x3c, !PT ;  /* 0x0000008786867212 */ /* 0x000fe200078e3cff */
[--C-:B------:R-:W-:Y:S01]  /*f910*/  IMAD.X R135, RZ, RZ, R19.reuse, P4 ;  /* 0x000000ffff877224 */ /* 0x100fe200020e0613 */
[----:B------:R-:W-:Y:S01]  /*f920*/  LOP3.LUT R14, R14, R15, RZ, 0x3c, !PT ;  /* 0x0000000f0e0e7212 */ /* 0x000fe200078e3cff */
[----:B------:R-:W-:Y:S01]  /*f930*/  IMAD.X R15, RZ, RZ, R19, P3 ;  /* 0x000000ffff0f7224 */ /* 0x000fe200018e0613 */
[----:B------:R-:W-:-:S02]  /*f940*/  SHF.R.U64 R8, R8, 0x3, RZ ;  /* 0x0000000308087819 */ /* 0x000fc400000012ff */
[----:B------:R-:W-:Y:S02]  /*f950*/  MOV R159, R158 ;  /* 0x0000009e009f7202 */ /* 0x000fe40000000f00 */
[----:B------:R-:W-:Y:S01]  /*f960*/  IADD3 R107, P4, R18, 0x8000, RZ ;  /* 0x00008000126b7810 */ /* 0x000fe20007f9e0ff */
[----:B------:R-:W0:Y:S01]  /*f970*/  LDC R158, c[0x0][0xbe8] ;  /* 0x0002fa00ff9e7b82 */ /* 0x000e220000000800 */
[----:B------:R-:W-:Y:S01]  /*f980*/  SHF.R.U64 R6, R6, 0x3, RZ ;  /* 0x0000000306067819 */ /* 0x000fe200000012ff */
[----:B------:R1:W-:Y:S01]  /*f990*/  STSM.16.M88.4 [R159], R24 ;  /* 0x000000189f007844 */ /* 0x0003e20000000200 */
[----:B------:R-:W-:Y:S01]  /*f9a0*/  LOP3.LUT R108, R109, 0x380, RZ, 0xc0, !PT ;  /* 0x000003806d6c7812 */ /* 0x000fe200078ec0ff */
[----:B------:R-:W-:Y:S01]  /*f9b0*/  IMAD.X R155, RZ, RZ, R19, P4 ;  /* 0x000000ffff9b7224 */ /* 0x000fe200020e0613 */
[----:B------:R-:W-:Y:S02]  /*f9c0*/  IADD3 R21, P3, R18, 0x20, RZ ;  /* 0x0000002012157810 */ /* 0x000fe40007f7e0ff */
[----:B------:R-:W-:-:S02]  /*f9d0*/  LOP3.LUT R142, R8, R115, RZ, 0x3c, !PT ;  /* 0x00000073088e7212 */ /* 0x000fc400078e3cff */
[----:B------:R-:W-:Y:S01]  /*f9e0*/  IADD3 R111, P1, R18, 0x8040, RZ ;  /* 0x00008040126f7810 */ /* 0x000fe20007f3e0ff */
[--C-:B------:R-:W-:Y:S01]  /*f9f0*/  IMAD.X R153, RZ, RZ, R19.reuse, P3 ;  /* 0x000000ffff997224 */ /* 0x100fe200018e0613 */
[----:B------:R-:W-:Y:S02]  /*fa00*/  LOP3.LUT R150, R6, R113, RZ, 0x3c, !PT ;  /* 0x0000007106967212 */ /* 0x000fe400078e3cff */
[----:B------:R-:W-:Y:S01]  /*fa10*/  LOP3.LUT R8, R107, 0x380, RZ, 0xc0, !PT ;  /* 0x000003806b087812 */ /* 0x000fe200078ec0ff */
[----:B------:R-:W-:Y:S01]  /*fa20*/  IMAD.X R131, RZ, RZ, R19, P1 ;  /* 0x000000ffff837224 */ /* 0x000fe200008e0613 */
[----:B------:R-:W-:Y:S02]  /*fa30*/  SHF.R.U64 R108, R108, 0x3, RZ ;  /* 0x000000036c6c7819 */ /* 0x000fe400000012ff */
[----:B------:R-:W-:Y:S02]  /*fa40*/  IADD3 R139, P5, R18, 0xc020, RZ ;  /* 0x0000c020128b7810 */ /* 0x000fe40007fbe0ff */
[----:B------:R-:W-:-:S02]  /*fa50*/  LOP3.LUT R6, R21, 0x380, RZ, 0xc0, !PT ;  /* 0x0000038015067812 */ /* 0x000fc400078ec0ff */
[----:B------:R-:W-:Y:S02]  /*fa60*/  SHF.R.U64 R8, R8, 0x3, RZ ;  /* 0x0000000308087819 */ /* 0x000fe400000012ff */
[----:B------:R-:W-:Y:S01]  /*fa70*/  LOP3.LUT R108, R108, R109, RZ, 0x3c, !PT ;  /* 0x0000006d6c6c7212 */ /* 0x000fe200078e3cff */
[----:B------:R-:W-:Y:S01]  /*fa80*/  IMAD.X R109, RZ, RZ, R157, P2 ;  /* 0x000000ffff6d7224 */ /* 0x000fe200010e069d */
[----:B------:R-:W-:Y:S02]  /*fa90*/  LOP3.LUT R138, R139, 0x380, RZ, 0xc0, !PT ;  /* 0x000003808b8a7812 */ /* 0x000fe400078ec0ff */
[----:B------:R-:W-:Y:S02]  /*faa0*/  IADD3 R101, P0, R18, 0x4020, RZ ;  /* 0x0000402012657810 */ /* 0x000fe40007f1e0ff */
[----:B------:R-:W-:Y:S02]  /*fab0*/  SHF.R.U64 R6, R6, 0x3, RZ ;  /* 0x0000000306067819 */ /* 0x000fe400000012ff */
[----:B------:R-:W-:Y:S01]  /*fac0*/  IADD3 R23, P1, R18, 0x40, RZ ;  /* 0x0000004012177810 */ /* 0x000fe20007f3e0ff */
[----:B------:R-:W-:Y:S01]  /*fad0*/  IMAD.X R9, RZ, RZ, R19, P0 ;  /* 0x000000ffff097224 */ /* 0x000fe200000e0613 */
[----:B------:R-:W-:-:S02]  /*fae0*/  IADD3 R123, P2, R156, 0xe000, RZ ;  /* 0x0000e0009c7b7810 */ /* 0x000fc40007f5e0ff */
[----:B------:R-:W-:Y:S01]  /*faf0*/  LOP3.LUT R154, R8, R107, RZ, 0x3c, !PT ;  /* 0x0000006b089a7212 */ /* 0x000fe200078e3cff */
[----:B------:R-:W-:Y:S01]  /*fb00*/  IMAD.X R7, RZ, RZ, R19, P1 ;  /* 0x000000ffff077224 */ /* 0x000fe200008e0613 */
[----:B------:R-:W-:Y:S02]  /*fb10*/  SHF.R.U64 R138, R138, 0x3, RZ ;  /* 0x000000038a8a7819 */ /* 0x000fe400000012ff */
[----:B------:R-:W-:Y:S02]  /*fb20*/  LOP3.LUT R152, R6, R21, RZ, 0x3c, !PT ;  /* 0x0000001506987212 */ /* 0x000fe400078e3cff */
[----:B------:R-:W-:Y:S02]  /*fb30*/  LOP3.LUT R8, R101, 0x380, RZ, 0xc0, !PT ;  /* 0x0000038065087812 */ /* 0x000fe400078ec0ff */
[----:B------:R-:W-:Y:S02]  /*fb40*/  LOP3.LUT R6, R23, 0x380, RZ, 0xc0, !PT ;  /* 0x0000038017067812 */ /* 0x000fe400078ec0ff */
[----:B------:R-:W-:-:S02]  /*fb50*/  LOP3.LUT R122, R123, 0x380, RZ, 0xc0, !PT ;  /* 0x000003807b7a7812 */ /* 0x000fc400078ec0ff */
[----:B------:R-:W-:Y:S01]  /*fb60*/  LOP3.LUT R138, R138, R139, RZ, 0x3c, !PT ;  /* 0x0000008b8a8a7212 */ /* 0x000fe200078e3cff */
[--C-:B------:R-:W-:Y:S01]  /*fb70*/  IMAD.X R139, RZ, RZ, R19.reuse, P5 ;  /* 0x000000ffff8b7224 */ /* 0x100fe200028e0613 */
[----:B------:R-:W-:Y:S02]  /*fb80*/  IADD3.X R143, RZ, R19, RZ, P6, !PT ;  /* 0x00000013ff8f7210 */ /* 0x000fe400037fe4ff */
[----:B------:R-:W-:Y:S02]  /*fb90*/  SHF.R.U64 R8, R8, 0x3, RZ ;  /* 0x0000000308087819 */ /* 0x000fe400000012ff */
[C---:B------:R-:W-:Y:S02]  /*fba0*/  IADD3 R103, P6, R18.reuse, 0x4040, RZ ;  /* 0x0000404012677810 */ /* 0x040fe40007fde0ff */
[----:B------:R-:W-:Y:S02]  /*fbb0*/  IADD3 R20, P3, R18, 0x60, RZ ;  /* 0x0000006012147810 */ /* 0x000fe40007f7e0ff */
[----:B------:R-:W-:Y:S01]  /*fbc0*/  SHF.R.U64 R6, R6, 0x3, RZ ;  /* 0x0000000306067819 */ /* 0x000fe200000012ff */
[--C-:B------:R-:W-:Y:S01]  /*fbd0*/  IMAD.X R11, RZ, RZ, R19.reuse, P6 ;  /* 0x000000ffff0b7224 */ /* 0x100fe200030e0613 */
[----:B------:R-:W-:Y:S01]  /*fbe0*/  SHF.R.U64 R122, R122, 0x3, RZ ;  /* 0x000000037a7a7819 */ /* 0x000fe200000012ff */
[----:B------:R-:W-:Y:S01]  /*fbf0*/  IMAD.X R5, RZ, RZ, R19, P3 ;  /* 0x000000ffff057224 */ /* 0x000fe200018e0613 */
[----:B------:R-:W-:-:S02]  /*fc00*/  IADD3 R105, P5, R18, 0x4060, RZ ;  /* 0x0000406012697810 */ /* 0x000fc40007fbe0ff */
[----:B------:R-:W-:Y:S02]  /*fc10*/  LOP3.LUT R8, R8, R101, RZ, 0x3c, !PT ;  /* 0x0000006508087212 */ /* 0x000fe400078e3cff */
[----:B------:R-:W-:Y:S02]  /*fc20*/  LOP3.LUT R6, R6, R23, RZ, 0x3c, !PT ;  /* 0x0000001706067212 */ /* 0x000fe400078e3cff */
[----:B------:R-:W-:Y:S02]  /*fc30*/  LOP3.LUT R101, R4, 0x380, RZ, 0xc0, !PT ;  /* 0x0000038004657812 */ /* 0x000fe400078ec0ff */
[----:B------:R-:W-:Y:S01]  /*fc40*/  LOP3.LUT R122, R122, R123, RZ, 0x3c, !PT ;  /* 0x0000007b7a7a7212 */ /* 0x000fe200078e3cff */
[----:B------:R-:W-:Y:S01]  /*fc50*/  IMAD.X R123, RZ, RZ, R157, P2 ;  /* 0x000000ffff7b7224 */ /* 0x000fe200010e069d */
[----:B------:R-:W-:Y:S02]  /*fc60*/  IADD3.X R13, RZ, R19, RZ, P5, !PT ;  /* 0x00000013ff0d7210 */ /* 0x000fe40002ffe4ff */
[----:B------:R-:W-:-:S02]  /*fc70*/  LOP3.LUT R23, R20, 0x380, RZ, 0xc0, !PT ;  /* 0x0000038014177812 */ /* 0x000fc400078ec0ff */
[----:B------:R-:W-:Y:S02]  /*fc80*/  IADD3 R19, P3, R156, 0x1000, RZ ;  /* 0x000010009c137810 */ /* 0x000fe40007f7e0ff */
[----:B0-----:R-:W-:Y:S02]  /*fc90*/  ISETP.NE.AND P2, PT, R158, 0x1, PT ;  /* 0x000000019e00780c */ /* 0x001fe40003f45270 */
[----:B------:R-:W-:Y:S02]  /*fca0*/  SHF.R.U64 R101, R101, 0x3, RZ ;  /* 0x0000000365657819 */ /* 0x000fe400000012ff */
[----:B------:R-:W-:Y:S02]  /*fcb0*/  SHF.R.U64 R23, R23, 0x3, RZ ;  /* 0x0000000317177819 */ /* 0x000fe400000012ff */
[----:B------:R-:W-:Y:S02]  /*fcc0*/  LOP3.LUT R18, R19, 0x380, RZ, 0xc0, !PT ;  /* 0x0000038013127812 */ /* 0x000fe400078ec0ff */
[----:B------:R-:W-:-:S02]  /*fcd0*/  LOP3.LUT R12, R111, 0x380, RZ, 0xc0, !PT ;  /* 0x000003806f0c7812 */ /* 0x000fc400078ec0ff */
[----:B------:R-:W-:Y:S02]  /*fce0*/  LOP3.LUT R126, R101, R4, RZ, 0x3c, !PT ;  /* 0x00000004657e7212 */ /* 0x000fe400078e3cff */
[----:B------:R-:W-:Y:S02]  /*fcf0*/  LOP3.LUT R4, R23, R20, RZ, 0x3c, !PT ;  /* 0x0000001417047212 */ /* 0x000fe400078e3cff */
[----:B------:R-:W-:Y:S02]  /*fd00*/  SHF.R.U64 R18, R18, 0x3, RZ ;  /* 0x0000000312127819 */ /* 0x000fe400000012ff */
[----:B------:R-:W-:Y:S02]  /*fd10*/  SHF.R.U64 R12, R12, 0x3, RZ ;  /* 0x000000030c0c7819 */ /* 0x000fe400000012ff */
[----:B------:R-:W-:Y:S02]  /*fd20*/  MOV R142, R142 ;  /* 0x0000008e008e7202 */ /* 0x000fe40000000f00 */
[----:B------:R-:W-:-:S02]  /*fd30*/  MOV R143, R4 ;  /* 0x00000004008f7202 */ /* 0x000fc40000000f00 */
[----:B------:R-:W-:Y:S01]  /*fd40*/  LOP3.LUT R18, R18, R19, RZ, 0x3c, !PT ;  /* 0x0000001312127212 */ /* 0x000fe200078e3cff */
[----:B------:R-:W-:Y:S01]  /*fd50*/  IMAD.X R19, RZ, RZ, R157, P3 ;  /* 0x000000ffff137224 */ /* 0x000fe200018e069d */
[----:B------:R-:W-:Y:S02]  /*fd60*/  F2FP.BF16.F32.PACK_AB R5, R35, R34 ;  /* 0x000000222305723e */ /* 0x000fe400000010ff */
[----:B------:R-:W-:Y:S01]  /*fd70*/  LOP3.LUT R130, R12, R111, RZ, 0x3c, !PT ;  /* 0x0000006f0c827212 */ /* 0x000fe200078e3cff */
[----:B------:R-:W0:Y:S01]  /*fd80*/  @P2 LDC R34, c[0x0][0xbec] ;  /* 0x0002fb00ff222b82 */ /* 0x000e220000000800 */
[----:B------:R-:W-:Y:S02]  /*fd90*/  IADD3 R111, P3, R156, 0x8000, RZ ;  /* 0x000080009c6f7810 */ /* 0x000fe40007f7e0ff */
[----:B------:R-:W-:Y:S02]  /*fda0*/  LOP3.LUT R12, R105, 0x380, RZ, 0xc0, !PT ;  /* 0x00000380690c7812 */ /* 0x000fe400078ec0ff */
[----:B------:R-:W-:-:S02]  /*fdb0*/  LOP3.LUT R110, R111, 0x380, RZ, 0xc0, !PT ;  /* 0x000003806f6e7812 */ /* 0x000fc400078ec0ff */
[----:B------:R-:W-:Y:S01]  /*fdc0*/  SHF.R.U64 R12, R12, 0x3, RZ ;  /* 0x000000030c0c7819 */ /* 0x000fe200000012ff */
[----:B------:R-:W2:Y:S01]  /*fdd0*/  @P2 LDC R35, c[0x0][0xbf0] ;  /* 0x0002fc00ff232b82 */ /* 0x000ea20000000800 */
[----:B------:R-:W-:Y:S02]  /*fde0*/  SHF.R.U64 R110, R110, 0x3, RZ ;  /* 0x000000036e6e7819 */ /* 0x000fe400000012ff */
[----:B------:R-:W-:Y:S02]  /*fdf0*/  LOP3.LUT R12, R12, R105, RZ, 0x3c, !PT ;  /* 0x000000690c0c7212 */ /* 0x000fe400078e3cff */
[----:B------:R-:W-:Y:S02]  /*fe00*/  IADD3 R105, P0, R156, 0x5000, RZ ;  /* 0x000050009c697810 */ /* 0x000fe40007f1e0ff */
[----:B------:R-:W-:Y:S01]  /*fe10*/  LOP3.LUT R110, R110, R111, RZ, 0x3c, !PT ;  /* 0x0000006f6e6e7212 */ /* 0x000fe200078e3cff */
[----:B------:R-:W-:Y:S01]  /*fe20*/  IMAD.X R111, RZ, RZ, R157, P3 ;  /* 0x000000ffff6f7224 */ /* 0x000fe200018e069d */
[----:B------:R-:W-:-:S02]  /*fe30*/  LOP3.LUT R10, R103, 0x380, RZ, 0xc0, !PT ;  /* 0x00000380670a7812 */ /* 0x000fc400078ec0ff */
[----:B------:R-:W-:Y:S02]  /*fe40*/  IADD3 R30, P3, R156, 0xf000, RZ ;  /* 0x0000f0009c1e7810 */ /* 0x000fe40007f7e0ff */
[----:B------:R-:W-:Y:S02]  /*fe50*/  LOP3.LUT R104, R105, 0x380, RZ, 0xc0, !PT ;  /* 0x0000038069687812 */ /* 0x000fe400078ec0ff */
[----:B------:R-:W-:Y:S01]  /*fe60*/  MOV R146, R146 ;  /* 0x0000009200927202 */ /* 0x000fe20000000f00 */
[----:B------:R-:W-:Y:S01]  /*fe70*/  IMAD.X R31, RZ, RZ, R157, P3 ;  /* 0x000000ffff1f7224 */ /* 0x000fe200018e069d */
[----:B------:R-:W-:Y:S02]  /*fe80*/  MOV R147, R6 ;  /* 0x0000000600937202 */ /* 0x000fe40000000f00 */
[----:B------:R-:W-:Y:S02]  /*fe90*/  SHF.R.U64 R10, R10, 0x3, RZ ;  /* 0x000000030a0a7819 */ /* 0x000fe400000012ff */
[----:B------:R-:W-:-:S02]  /*fea0*/  LOP3.LUT R23, R30, 0x380, RZ, 0xc0, !PT ;  /* 0x000003801e177812 */ /* 0x000fc400078ec0ff */
[----:B------:R-:W-:Y:S01]  /*feb0*/  F2FP.BF16.F32.PACK_AB R6, R37, R172 ;  /* 0x000000ac2506723e */ /* 0x000fe200000010ff */
[----:B------:R-:W-:Y:S01]  /*fec0*/  VIADD R37, R215, UR14 ;  /* 0x0000000ed7257c36 */ /* 0x000fe20008000000 */
[----:B------:R-:W-:Y:S02]  /*fed0*/  SHF.R.U64 R104, R104, 0x3, RZ ;  /* 0x0000000368687819 */ /* 0x000fe400000012ff */
[----:B------:R-:W-:Y:S01]  /*fee0*/  LOP3.LUT R10, R10, R103, RZ, 0x3c, !PT ;  /* 0x000000670a0a7212 */ /* 0x000fe200078e3cff */
[----:B0-----:R-:W-:Y:S01]  /*fef0*/  @P2 IMAD.HI.U32 R34, R37, R34, RZ ;  /* 0x0000002225222227 */ /* 0x001fe200078e00ff */
[----:B------:R-:W-:Y:S02]  /*ff00*/  SHF.R.U64 R23, R23, 0x3, RZ ;  /* 0x0000000317177819 */ /* 0x000fe400000012ff */
[----:B------:R-:W-:Y:S01]  /*ff10*/  LOP3.LUT R104, R104, R105, RZ, 0x3c, !PT ;  /* 0x0000006968687212 */ /* 0x000fe200078e3cff */
[----:B------:R-:W-:Y:S01]  /*ff20*/  IMAD.X R105, RZ, RZ, R157, P0 ;  /* 0x000000ffff697224 */ /* 0x000fe200000e069d */
[----:B------:R-:W-:-:S02]  /*ff30*/  MOV R134, R134 ;  /* 0x0000008600867202 */ /* 0x000fc40000000f00 */
[----:B------:R-:W-:Y:S02]  /*ff40*/  MOV R138, R138 ;  /* 0x0000008a008a7202 */ /* 0x000fe40000000f00 */
[----:B------:R-:W-:Y:S02]  /*ff50*/  IADD3 R119, P0, R156, 0xc000, RZ ;  /* 0x0000c0009c777810 */ /* 0x000fe40007f1e0ff */
[----:B------:R-:W-:Y:S02]  /*ff60*/  LOP3.LUT R30, R23, R30, RZ, 0x3c, !PT ;  /* 0x0000001e171e7212 */ /* 0x000fe400078e3cff */
[----:B------:R-:W-:Y:S02]  /*ff70*/  MOV R130, R130 ;  /* 0x0000008200827202 */ /* 0x000fe40000000f00 */
[----:B------:R-:W-:Y:S02]  /*ff80*/  MOV R152, R152 ;  /* 0x0000009800987202 */ /* 0x000fe40000000f00 */
[----:B------:R-:W-:-:S02]  /*ff90*/  MOV R135, R10 ;  /* 0x0000000a00877202 */ /* 0x000fc40000000f00 */
[----:B------:R-:W-:Y:S02]  /*ffa0*/  MOV R139, R8 ;  /* 0x00000008008b7202 */ /* 0x000fe40000000f00 */
[----:B------:R-:W-:Y:S01]  /*ffb0*/  F2FP.BF16.F32.PACK_AB R4, R33, R171 ;  /* 0x000000ab2104723e */ /* 0x000fe200000010ff */
[----:B------:R-:W-:Y:S01]  /*ffc0*/  IMAD.MOV.U32 R33, RZ, RZ, R37 ;  /* 0x000000ffff217224 */ /* 0x000fe200078e0025 */
[----:B------:R-:W-:Y:S02]  /*ffd0*/  F2FP.BF16.F32.PACK_AB R7, R39, R38 ;  /* 0x000000262707723e */ /* 0x000fe400000010ff */
[----:B------:R-:W-:Y:S02]  /*ffe0*/  MOV R23, R14 ;  /* 0x0000000e00177202 */ /* 0x000fe40000000f00 */
[----:B------:R-:W-:Y:S01]  /*fff0*/  MOV R131, R12 ;  /* 0x0000000c00837202 */ /* 0x000fe20000000f00 */
[----:B------:R0:W-:Y:S01]  /*10000*/  STSM.16.M88.4 [R152], R4 ;  /* 0x0000000498007844 */ /* 0x0001e20000000200 */
[----:B------:R-:W-:-:S02]  /*10010*/  F2FP.BF16.F32.PACK_AB R8, R41, R173 ;  /* 0x000000ad2908723e */ /* 0x000fc400000010ff */
[----:B------:R-:W-:Y:S02]  /*10020*/  F2FP.BF16.F32.PACK_AB R9, R43, R42 ;  /* 0x0000002a2b09723e */ /* 0x000fe400000010ff */
[----:B------:R-:W-:Y:S02]  /*10030*/  F2FP.BF16.F32.PACK_AB R10, R45, R174 ;  /* 0x000000ae2d0a723e */ /* 0x000fe400000010ff */
[----:B------:R-:W-:Y:S02]  /*10040*/  F2FP.BF16.F32.PACK_AB R11, R47, R46 ;  /* 0x0000002e2f0b723e */ /* 0x000fe400000010ff */
[----:B------:R-:W-:Y:S02]  /*10050*/  F2FP.BF16.F32.PACK_AB R12, R49, R175 ;  /* 0x000000af310c723e */ /* 0x000fe400000010ff */
[----:B------:R-:W-:Y:S01]  /*10060*/  F2FP.BF16.F32.PACK_AB R13, R51, R50 ;  /* 0x00000032330d723e */ /* 0x000fe200000010ff */
[----:B------:R3:W-:Y:S01]  /*10070*/  STSM.16.M88.4 [R147], R8 ;  /* 0x0000000893007844 */ /* 0x0007e20000000200 */
[----:B------:R-:W-:-:S02]  /*10080*/  F2FP.BF16.F32.PACK_AB R14, R53, R176 ;  /* 0x000000b0350e723e */ /* 0x000fc400000010ff */
[----:B------:R-:W-:Y:S02]  /*10090*/  F2FP.BF16.F32.PACK_AB R15, R55, R54 ;  /* 0x00000036370f723e */ /* 0x000fe400000010ff */
[----:B--2---:R-:W-:Y:S02]  /*100a0*/  @P2 SHF.R.U32.HI R33, RZ, R35, R34 ;  /* 0x00000023ff212219 */ /* 0x004fe40000011622 */
[----:B------:R-:W-:Y:S01]  /*100b0*/  LOP3.LUT R118, R119, 0x380, RZ, 0xc0, !PT ;  /* 0x0000038077767812 */ /* 0x000fe200078ec0ff */
[----:B------:R2:W-:Y:S01]  /*100c0*/  STSM.16.M88.4 [R143], R12 ;  /* 0x0000000c8f007844 */ /* 0x0005e20000000200 */
[----:B------:R-:W-:Y:S01]  /*100d0*/  MOV R126, R126 ;  /* 0x0000007e007e7202 */ /* 0x000fe20000000f00 */
[----:B------:R-:W-:Y:S01]  /*100e0*/  IMAD.MOV R35, RZ, RZ, -R33 ;  /* 0x000000ffff237224 */ /* 0x000fe200078e0a21 */
[----:B-1----:R-:W-:Y:S02]  /*100f0*/  F2FP.BF16.F32.PACK_AB R24, R57, R177 ;  /* 0x000000b13918723e */ /* 0x002fe400000010ff */
[----:B------:R-:W-:Y:S01]  /*10100*/  F2FP.BF16.F32.PACK_AB R25, R59, R58 ;  /* 0x0000003a3b19723e */ /* 0x000fe200000010ff */
[----:B------:R-:W-:Y:S01]  /*10110*/  IMAD R35, R158, R35, R37 ;  /* 0x000000239e237224 */ /* 0x000fe200078e0225 */
[----:B------:R-:W-:-:S02]  /*10120*/  F2FP.BF16.F32.PACK_AB R26, R61, R178 ;  /* 0x000000b23d1a723e */ /* 0x000fc400000010ff */
[----:B------:R-:W-:Y:S02]  /*10130*/  F2FP.BF16.F32.PACK_AB R27, R63, R62 ;  /* 0x0000003e3f1b723e */ /* 0x000fe400000010ff */
[----:B0-----:R-:W-:Y:S02]  /*10140*/  F2FP.BF16.F32.PACK_AB R4, R65, R179 ;  /* 0x000000b34104723e */ /* 0x001fe400000010ff */
[----:B------:R-:W-:Y:S01]  /*10150*/  F2FP.BF16.F32.PACK_AB R5, R67, R66 ;  /* 0x000000424305723e */ /* 0x000fe200000010ff */
[----:B------:R-:W-:Y:S01]  /*10160*/  STSM.16.M88.4 [R126], R24 ;  /* 0x000000187e007844 */ /* 0x000fe20000000200 */
[----:B------:R-:W-:Y:S02]  /*10170*/  F2FP.BF16.F32.PACK_AB R6, R69, R180 ;  /* 0x000000b44506723e */ /* 0x000fe400000010ff */
[----:B------:R-:W-:Y:S02]  /*10180*/  F2FP.BF16.F32.PACK_AB R7, R71, R70 ;  /* 0x000000464707723e */ /* 0x000fe400000010ff */
[----:B------:R-:W-:-:S02]  /*10190*/  IADD3 R107, P1, R156, 0x6000, RZ ;  /* 0x000060009c6b7810 */ /* 0x000fc40007f3e0ff */
[----:B---3--:R-:W-:Y:S01]  /*101a0*/  F2FP.BF16.F32.PACK_AB R8, R73, R181 ;  /* 0x000000b54908723e */ /* 0x008fe200000010ff */
[----:B------:R-:W-:Y:S01]  /*101b0*/  STSM.16.M88.4 [R139], R4 ;  /* 0x000000048b007844 */ /* 0x000fe20000000200 */
[----:B------:R-:W-:Y:S02]  /*101c0*/  F2FP.BF16.F32.PACK_AB R9, R75, R74 ;  /* 0x0000004a4b09723e */ /* 0x000fe400000010ff */
[----:B------:R-:W-:Y:S02]  /*101d0*/  F2FP.BF16.F32.PACK_AB R10, R77, R182 ;  /* 0x000000b64d0a723e */ /* 0x000fe400000010ff */
[----:B------:R-:W-:Y:S02]  /*101e0*/  F2FP.BF16.F32.PACK_AB R11, R79, R78 ;  /* 0x0000004e4f0b723e */ /* 0x000fe400000010ff */
[----:B------:R-:W-:Y:S02]  /*101f0*/  SHF.R.U64 R118, R118, 0x3, RZ ;  /* 0x0000000376767819 */ /* 0x000fe400000012ff */
[----:B--2---:R-:W-:Y:S01]  /*10200*/  F2FP.BF16.F32.PACK_AB R12, R81, R183 ;  /* 0x000000b7510c723e */ /* 0x004fe200000010ff */
[----:B------:R0:W-:Y:S01]  /*10210*/  STSM.16.M88.4 [R135], R8 ;  /* 0x0000000887007844 */ /* 0x0001e20000000200 */
[----:B------:R-:W-:-:S02]  /*10220*/  F2FP.BF16.F32.PACK_AB R13, R83, R82 ;  /* 0x00000052530d723e */ /* 0x000fc400000010ff */
[----:B------:R-:W-:Y:S02]  /*10230*/  F2FP.BF16.F32.PACK_AB R14, R85, R184 ;  /* 0x000000b8550e723e */ /* 0x000fe400000010ff */
[----:B------:R-:W-:Y:S02]  /*10240*/  F2FP.BF16.F32.PACK_AB R15, R87, R86 ;  /* 0x00000056570f723e */ /* 0x000fe400000010ff */
[----:B------:R-:W-:Y:S02]  /*10250*/  LOP3.LUT R106, R107, 0x380, RZ, 0xc0, !PT ;  /* 0x000003806b6a7812 */ /* 0x000fe400078ec0ff */
[----:B------:R-:W-:Y:S01]  /*10260*/  LOP3.LUT R118, R118, R119, RZ, 0x3c, !PT ;  /* 0x0000007776767212 */ /* 0x000fe200078e3cff */
[----:B------:R-:W-:Y:S01]  /*10270*/  IMAD.X R119, RZ, RZ, R157, P0 ;  /* 0x000000ffff777224 */ /* 0x000fe200000e069d */
[----:B------:R1:W-:Y:S01]  /*10280*/  STSM.16.M88.4 [R131], R12 ;  /* 0x0000000c83007844 */ /* 0x0003e20000000200 */
[----:B------:R-:W-:Y:S02]  /*10290*/  SHF.R.U64 R106, R106, 0x3, RZ ;  /* 0x000000036a6a7819 */ /* 0x000fe400000012ff */
[----:B------:R-:W-:Y:S01]  /*102a0*/  MOV R154, R154 ;  /* 0x0000009a009a7202 */ /* 0x000fe20000000f00 */
[----:B0-----:R-:W-:Y:S01]  /*102b0*/  IMAD.U32 R10, RZ, RZ, UR5 ;  /* 0x00000005ff0a7e24 */ /* 0x001fe2000f8e00ff */
[----:B------:R-:W-:Y:S01]  /*102c0*/  SHF.R.S32.HI R9, RZ, 0x1f, R33 ;  /* 0x0000001fff097819 */ /* 0x000fe20000011421 */
[----:B------:R-:W-:Y:S01]  /*102d0*/  ULDC UR5, c[0x0][0xa88] ;  /* 0x0002a20000057ab9 */ /* 0x000fe20000000800 */
[----:B------:R-:W-:-:S02]  /*102e0*/  SHF.R.S32.HI R8, RZ, 0x1f, R35 ;  /* 0x0000001fff087819 */ /* 0x000fc40000011423 */
[----:B------:R-:W-:Y:S01]  /*102f0*/  LOP3.LUT R106, R106, R107, RZ, 0x3c, !PT ;  /* 0x0000006b6a6a7212 */ /* 0x000fe200078e3cff */
[----:B------:R-:W-:Y:S01]  /*10300*/  IMAD.X R107, RZ, RZ, R157, P1 ;  /* 0x000000ffff6b7224 */ /* 0x000fe200008e069d */
[----:B------:R-:W-:Y:S02]  /*10310*/  IADD3 R121, P1, R156, 0xd000, RZ ;  /* 0x0000d0009c797810 */ /* 0x000fe40007f3e0ff */
[----:B------:R-:W-:Y:S02]  /*10320*/  F2FP.BF16.F32.PACK_AB R24, R89, R185 ;  /* 0x000000b95918723e */ /* 0x000fe400000010ff */
[----:B-1----:R-:W-:Y:S01]  /*10330*/  IADD3 R12, P0, R33, UR6, RZ ;  /* 0x00000006210c7c10 */ /* 0x002fe2000ff1e0ff */
[----:B------:R-:W-:Y:S01]  /*10340*/  VIADD R14, R226, UR14 ;  /* 0x0000000ee20e7c36 */ /* 0x000fe20008000000 */
[----:B------:R-:W-:Y:S02]  /*10350*/  F2FP.BF16.F32.PACK_AB R25, R91, R90 ;  /* 0x0000005a5b19723e */ /* 0x000fe400000010ff */
[----:B------:R-:W-:Y:S01]  /*10360*/  IADD3.X R13, R9, UR7, R10, P0, !PT ;  /* 0x00000007090d7c10 */ /* 0x000fe200087fe40a */
[----:B------:R-:W-:Y:S01]  /*10370*/  ULDC.64 UR6, c[0x0][0xb88] ;  /* 0x0002e20000067ab9 */ /* 0x000fe20000000a00 */
[----:B------:R-:W-:Y:S01]  /*10380*/  F2FP.BF16.F32.PACK_AB R26, R93, R186 ;  /* 0x000000ba5d1a723e */ /* 0x000fe200000010ff */
[----:B------:R-:W-:Y:S01]  /*10390*/  IMAD R8, R8, UR6, RZ ;  /* 0x0000000608087c24 */ /* 0x000fe2000f8e02ff */
[----:B------:R-:W-:Y:S01]  /*103a0*/  F2FP.BF16.F32.PACK_AB R27, R95, R94 ;  /* 0x0000005e5f1b723e */ /* 0x000fe200000010ff */
[----:B------:R-:W-:Y:S01]  /*103b0*/  IMAD.WIDE.U32 R12, R35, UR6, R12 ;  /* 0x00000006230c7c25 */ /* 0x000fe2000f8e000c */
[----:B------:R-:W-:-:S02]  /*103c0*/  F2FP.BF16.F32.PACK_AB R4, R97, R187 ;  /* 0x000000bb6104723e */ /* 0x000fc400000010ff */
[----:B------:R-:W-:Y:S01]  /*103d0*/  F2FP.BF16.F32.PACK_AB R5, R99, R98 ;  /* 0x000000626305723e */ /* 0x000fe200000010ff */
[----:B------:R-:W-:Y:S01]  /*103e0*/  IMAD R35, R35, UR7, R8 ;  /* 0x0000000723237c24 */ /* 0x000fe2000f8e0208 */
[----:B------:R-:W-:Y:S01]  /*103f0*/  F2FP.BF16.F32.PACK_AB R6, R164, R188 ;  /* 0x000000bca406723e */ /* 0x000fe200000010ff */
[----:B------:R-:W-:Y:S01]  /*10400*/  STSM.16.M88.4 [R154], R24 ;  /* 0x000000189a007844 */ /* 0x000fe20000000200 */
[----:B------:R-:W-:Y:S01]  /*10410*/  F2FP.BF16.F32.PACK_AB R7, R16, R3 ;  /* 0x000000031007723e */ /* 0x000fe200000010ff */
[----:B------:R-:W-:Y:S01]  /*10420*/  ULDC.64 UR6, c[0x0][0xb50] ;  /* 0x0002d40000067ab9 */ /* 0x000fe20000000a00 */
[----:B------:R-:W-:Y:S01]  /*10430*/  LOP3.LUT R120, R121, 0x380, RZ, 0xc0, !PT ;  /* 0x0000038079787812 */ /* 0x000fe200078ec0ff */
[----:B------:R-:W-:Y:S01]  /*10440*/  IMAD R3, R158, UR5, RZ ;  /* 0x000000059e037c24 */ /* 0x000fe2000f8e02ff */
[----:B------:R-:W-:Y:S01]  /*10450*/  LEA R16, P3, R12, UR6, 0x2 ;  /* 0x000000060c107c11 */ /* 0x000fe2000f8610ff */
[----:B------:R0:W-:Y:S01]  /*10460*/  STSM.16.M88.4 [R146], R4 ;  /* 0x0000000492007844 */ /* 0x0001e20000000200 */
[----:B------:R-:W-:-:S02]  /*10470*/  SHF.R.U64 R120, R120, 0x3, RZ ;  /* 0x0000000378787819 */ /* 0x000fc400000012ff */
[----:B------:R-:W-:Y:S02]  /*10480*/  LOP3.LUT P0, RZ, R224, 0x3, RZ, 0xc0, !PT ;  /* 0x00000003e0ff7812 */ /* 0x000fe4000780c0ff */
[----:B------:R-:W-:Y:S02]  /*10490*/  F2FP.BF16.F32.PACK_AB R8, R166, R189 ;  /* 0x000000bda608723e */ /* 0x000fe400000010ff */
[----:B------:R-:W-:Y:S02]  /*104a0*/  F2FP.BF16.F32.PACK_AB R9, R36, R32 ;  /* 0x000000202409723e */ /* 0x000fe400000010ff */
[----:B------:R-:W-:Y:S02]  /*104b0*/  F2FP.BF16.F32.PACK_AB R10, R167, R190 ;  /* 0x000000bea70a723e */ /* 0x000fe400000010ff */
[----:B------:R-:W-:Y:S02]  /*104c0*/  F2FP.BF16.F32.PACK_AB R11, R44, R40 ;  /* 0x000000282c0b723e */ /* 0x000fe400000010ff */
[----:B------:R-:W-:Y:S01]  /*104d0*/  LOP3.LUT R120, R120, R121, RZ, 0x3c, !PT ;  /* 0x0000007978787212 */ /* 0x000fe200078e3cff */
[----:B------:R-:W-:Y:S01]  /*104e0*/  IMAD.X R121, RZ, RZ, R157, P1 ;  /* 0x000000ffff797224 */ /* 0x000fe200008e069d */
[C---:B------:R-:W-:Y:S01]  /*104f0*/  ISETP.GE.OR P1, PT, R14.reuse, R3, P0 ;  /* 0x000000030e00720c */ /* 0x040fe20000726670 */
[----:B0-----:R-:W-:Y:S01]  /*10500*/  IMAD.IADD R5, R13, 0x1, R35 ;  /* 0x000000010d057824 */ /* 0x001fe200078e0223 */
[----:B------:R-:W-:Y:S01]  /*10510*/  IADD3 R4, R14, 0x8, RZ ;  /* 0x000000080e047810 */ /* 0x000fe20007ffe0ff */
[----:B------:R0:W-:Y:S01]  /*10520*/  STSM.16.M88.4 [R130], R8 ;  /* 0x0000000882007844 */ /* 0x0001e20000000200 */
[----:B------:R-:W-:-:S02]  /*10530*/  MOV R150, R150 ;  /* 0x0000009600967202 */ /* 0x000fc40000000f00 */
[----:B------:R-:W-:Y:S02]  /*10540*/  LEA.HI.X R27, R12, UR7, R5, 0x2, P3 ;  /* 0x000000070c1b7c11 */ /* 0x000fe400098f1405 */
[----:B------:R-:W-:Y:S02]  /*10550*/  ISETP.GE.OR P0, PT, R4, R3, P0 ;  /* 0x000000030400720c */ /* 0x000fe40000706670 */
[----:B------:R-:W-:Y:S01]  /*10560*/  F2FP.BF16.F32.PACK_AB R4, R168, R191 ;  /* 0x000000bfa804723e */ /* 0x000fe200000010ff */
[----:B------:R-:W-:Y:S01]  /*10570*/  SHFL.IDX PT, R49, R27, RZ, 0x1c1f ;  /* 0x001c1fff1b317589 */ /* 0x000fe200000e0000 */
[----:B------:R-:W-:Y:S02]  /*10580*/  F2FP.BF16.F32.PACK_AB R5, R52, R48 ;  /* 0x000000303405723e */ /* 0x000fe400000010ff */
[----:B------:R-:W-:Y:S01]  /*10590*/  F2FP.BF16.F32.PACK_AB R6, R169, R192 ;  /* 0x000000c0a906723e */ /* 0x000fe200000010ff */
[----:B------:R1:W-:Y:S01]  /*105a0*/  SHFL.IDX PT, R53, R27, 0x1, 0x1c1f ;  /* 0x003c1f001b357f89 */ /* 0x0003e200000e0000 */
[----:B------:R-:W-:-:S02]  /*105b0*/  F2FP.BF16.F32.PACK_AB R7, R60, R56 ;  /* 0x000000383c07723e */ /* 0x000fc400000010ff */
[----:B------:R-:W-:Y:S01]  /*105c0*/  F2FP.BF16.F32.PACK_AB R12, R129, R195 ;  /* 0x000000c3810c723e */ /* 0x000fe200000010ff */
[----:B------:R-:W2:Y:S01]  /*105d0*/  SHFL.IDX PT, R48, R16, RZ, 0x1c1f ;  /* 0x001c1fff10307589 */ /* 0x000ea200000e0000 */
[----:B0-----:R-:W-:Y:S02]  /*105e0*/  F2FP.BF16.F32.PACK_AB R8, R170, R193 ;  /* 0x000000c1aa08723e */ /* 0x001fe400000010ff */
[----:B------:R-:W-:Y:S01]  /*105f0*/  F2FP.BF16.F32.PACK_AB R9, R68, R64 ;  /* 0x000000404409723e */ /* 0x000fe200000010ff */
[----:B------:R-:W-:Y:S01]  /*10600*/  STSM.16.M88.4 [R150], R4 ;  /* 0x0000000496007844 */ /* 0x000fe20000000200 */
[----:B------:R-:W-:Y:S02]  /*10610*/  F2FP.BF16.F32.PACK_AB R10, R125, R194 ;  /* 0x000000c27d0a723e */ /* 0x000fe400000010ff */
[----:B------:R-:W-:Y:S01]  /*10620*/  F2FP.BF16.F32.PACK_AB R11, R76, R72 ;  /* 0x000000484c0b723e */ /* 0x000fe200000010ff */
[----:B------:R-:W0:Y:S01]  /*10630*/  SHFL.IDX PT, R52, R16, 0x1, 0x1c1f ;  /* 0x003c1f0010347f89 */ /* 0x000e2200000e0000 */
[----:B------:R-:W-:-:S02]  /*10640*/  F2FP.BF16.F32.PACK_AB R13, R84, R80 ;  /* 0x00000050540d723e */ /* 0x000fc400000010ff */
[----:B------:R-:W-:Y:S01]  /*10650*/  F2FP.BF16.F32.PACK_AB R14, R133, R132 ;  /* 0x00000084850e723e */ /* 0x000fe200000010ff */
[----:B------:R-:W-:Y:S01]  /*10660*/  STSM.16.M88.4 [R142], R8 ;  /* 0x000000088e007844 */ /* 0x000fe20000000200 */
[----:B------:R-:W-:Y:S02]  /*10670*/  F2FP.BF16.F32.PACK_AB R15, R92, R88 ;  /* 0x000000585c0f723e */ /* 0x000fe400000010ff */
[----:B------:R-:W-:Y:S02]  /*10680*/  F2FP.BF16.F32.PACK_AB R24, R137, R136 ;  /* 0x000000888918723e */ /* 0x000fe400000010ff */
[----:B------:R-:W-:Y:S01]  /*10690*/  F2FP.BF16.F32.PACK_AB R25, R124, R96 ;  /* 0x000000607c19723e */ /* 0x000fe200000010ff */
[----:B------:R-:W-:Y:S01]  /*106a0*/  STSM.16.M88.4 [R138], R12 ;  /* 0x0000000c8a007844 */ /* 0x000fe20000000200 */
[----:B------:R-:W-:Y:S02]  /*106b0*/  F2FP.BF16.F32.PACK_AB R26, R141, R140 ;  /* 0x0000008c8d1a723e */ /* 0x000fe400000010ff */
[----:B-1----:R-:W-:-:S02]  /*106c0*/  F2FP.BF16.F32.PACK_AB R27, R160, R128 ;  /* 0x00000080a01b723e */ /* 0x002fc400000010ff */
[----:B------:R-:W-:Y:S02]  /*106d0*/  F2FP.BF16.F32.PACK_AB R160, R145, R144 ;  /* 0x0000009091a0723e */ /* 0x000fe400000010ff */
[C---:B------:R-:W-:Y:S01]  /*106e0*/  IADD3 R100, P4, R156.reuse, 0x2000, RZ ;  /* 0x000020009c647810 */ /* 0x040fe20007f9e0ff */
[----:B------:R-:W-:Y:S01]  /*106f0*/  STSM.16.M88.4 [R134], R24 ;  /* 0x0000001886007844 */ /* 0x000fe20000000200 */
[----:B------:R-:W-:Y:S02]  /*10700*/  IADD3 R101, P5, R156, 0x3000, RZ ;  /* 0x000030009c657810 */ /* 0x000fe40007fbe0ff */
[----:B------:R-:W-:Y:S01]  /*10710*/  LOP3.LUT R21, R100, 0x380, RZ, 0xc0, !PT ;  /* 0x0000038064157812 */ /* 0x000fe200078ec0ff */
[----:B------:R1:W-:Y:S01]  /*10720*/  STSM.16.M88.4 [R23], R160 ;  /* 0x000000a017007844 */ /* 0x0003e20000000200 */
[----:B------:R-:W-:Y:S02]  /*10730*/  IADD3 R103, P6, R156, 0x4000, RZ ;  /* 0x000040009c677810 */ /* 0x000fe40007fde0ff */
[----:B------:R-:W-:Y:S01]  /*10740*/  SHF.R.U64 R21, R21, 0x3, RZ ;  /* 0x0000000315157819 */ /* 0x000fe200000012ff */
[----:B------:R-:W-:Y:S01]  /*10750*/  BAR.SYNC.DEFER_BLOCKING 0x1, 0x100 ;  /* 0x0044000000007b1d */ /* 0x000fe20000010000 */
[----:B------:R-:W-:-:S02]  /*10760*/  LOP3.LUT R102, R103, 0x380, RZ, 0xc0, !PT ;  /* 0x0000038067667812 */ /* 0x000fc400078ec0ff */
[----:B------:R-:W-:Y:S01]  /*10770*/  LOP3.LUT R20, R21, R100, RZ, 0x3c, !PT ;  /* 0x0000006415147212 */ /* 0x000fe200078e3cff */
[----:B------:R-:W-:Y:S01]  /*10780*/  UIMAD UR5, UR10, UR8, URZ ;  /* 0x000000080a0572a4 */ /* 0x000fe2000f8e023f */
[----:B------:R-:W-:Y:S01]  /*10790*/  LOP3.LUT R100, R101, 0x380, RZ, 0xc0, !PT ;  /* 0x0000038065647812 */ /* 0x000fe200078ec0ff */
[--C-:B------:R-:W-:Y:S01]  /*107a0*/  IMAD.X R21, RZ, RZ, R157.reuse, P4 ;  /* 0x000000ffff157224 */ /* 0x100fe200020e069d */
[----:B------:R-:W-:Y:S02]  /*107b0*/  SHF.R.U64 R102, R102, 0x3, RZ ;  /* 0x0000000366667819 */ /* 0x000fe400000012ff */
[----:B------:R-:W-:Y:S02]  /*107c0*/  SHF.R.U64 R100, R100, 0x3, RZ ;  /* 0x0000000364647819 */ /* 0x000fe400000012ff */
[----:B------:R-:W-:Y:S01]  /*107d0*/  LOP3.LUT R29, R156, 0x380, RZ, 0xc0, !PT ;  /* 0x000003809c1d7812 */ /* 0x000fe200078ec0ff */
[----:B-1----:R-:W1:Y:S01]  /*107e0*/  @P2 LDC R23, c[0x0][0xbf0] ;  /* 0x0002fc00ff172b82 */ /* 0x002e620000000800 */
[----:B------:R-:W-:Y:S01]  /*107f0*/  LOP3.LUT R100, R100, R101, RZ, 0x3c, !PT ;  /* 0x0000006564647212 */ /* 0x000fe200078e3cff */
[----:B------:R-:W-:Y:S01]  /*10800*/  IMAD.X R101, RZ, RZ, R157, P5 ;  /* 0x000000ffff657224 */ /* 0x000fe200028e069d */
[----:B------:R-:W-:Y:S01]  /*10810*/  LOP3.LUT R102, R102, R103, RZ, 0x3c, !PT ;  /* 0x0000006766667212 */ /* 0x000fe200078e3cff */
[----:B--2---:R2:W-:Y:S01]  /*10820*/  @!P1 ST.E desc[UR38][R48.64], R0 ;  /* 0x0000000030009985 */ /* 0x0045e2000c101926 */
[----:B------:R-:W-:Y:S01]  /*10830*/  IADD3.X R103, RZ, R157, RZ, P6, !PT ;  /* 0x0000009dff677210 */ /* 0x000fe200037fe4ff */
[----:B------:R-:W-:Y:S01]  /*10840*/  UIMAD.WIDE.U32 UR6, UR11, UR8, URZ ;  /* 0x000000080b0672a5 */ /* 0x000fe2000f8e003f */
[C---:B------:R-:W-:Y:S01]  /*10850*/  IADD3 R113, P4, R156.reuse, 0x9000, RZ ;  /* 0x000090009c717810 */ /* 0x040fe20007f9e0ff */
[----:B0-----:R0:W-:Y:S01]  /*10860*/  @!P0 ST.E desc[UR38][R52.64], R2 ;  /* 0x0000000234008985 */ /* 0x0011e2000c101926 */
[----:B------:R-:W-:Y:S01]  /*10870*/  UIMAD UR5, UR11, UR9, UR5 ;  /* 0x000000090b0572a4 */ /* 0x000fe2000f8e0205 */
[----:B------:R-:W-:-:S02]  /*10880*/  IADD3 R115, P5, R156, 0xa000, RZ ;  /* 0x0000a0009c737810 */ /* 0x000fc40007fbe0ff */
[----:B------:R3:W5:Y:S01]  /*10890*/  LD.E.128 R36, desc[UR38][R18.64] ;  /* 0x0000002612247980 */ /* 0x000762000c101d00 */
[----:B------:R-:W-:Y:S01]  /*108a0*/  IADD3 R117, P6, R156, 0xb000, RZ ;  /* 0x0000b0009c757810 */ /* 0x000fe20007fde0ff */
[----:B------:R-:W-:Y:S01]  /*108b0*/  ULDC.64 UR10, c[0x0][0xaf0] ;  /* 0x0002bc00000a7ab9 */ /* 0x000fe20000000a00 */
[----:B------:R-:W-:Y:S01]  /*108c0*/  SHF.R.U64 R29, R29, 0x3, RZ ;  /* 0x000000031d1d7819 */ /* 0x000fe200000012ff */
[----:B--2---:R-:W-:Y:S01]  /*108d0*/  IMAD R0, R219, 0x20, R222 ;  /* 0x00000020db007824 */ /* 0x004fe200078e02de */
[----:B------:R-:W-:Y:S01]  /*108e0*/  UIADD3 UR7, UR7, UR5, URZ ;  /* 0x0000000507077290 */ /* 0x000fe2000fffe03f */
[----:B------:R-:W-:Y:S01]  /*108f0*/  LOP3.LUT R112, R113, 0x380, RZ, 0xc0, !PT ;  /* 0x0000038071707812 */ /* 0x000fe200078ec0ff */
[----:B------:R2:W5:Y:S01]  /*10900*/  LD.E.128 R40, desc[UR38][R20.64] ;  /* 0x0000002614287980 */ /* 0x000562000c101d00 */
[----:B------:R-:W-:Y:S01]  /*10910*/  LOP3.LUT R114, R115, 0x380, RZ, 0xc0, !PT ;  /* 0x0000038073727812 */ /* 0x000fe200078ec0ff */
[----:B---3--:R-:W3:Y:S01]  /*10920*/  @P2 LDC R19, c[0x0][0xbec] ;  /* 0x0002fb00ff132b82 */ /* 0x008ee20000000800 */
[----:B0-----:R-:W-:Y:S01]  /*10930*/  VIADD R2, R0, UR14 ;  /* 0x0000000e00027c36 */ /* 0x001fe20008000000 */
[----:B------:R-:W-:Y:S01]  /*10940*/  UIMAD UR8, UR12, UR10, URZ ;  /* 0x0000000a0c0872a4 */ /* 0x000fe2000f8e023f */
[----:B------:R-:W-:Y:S01]  /*10950*/  LOP3.LUT R116, R117, 0x380, RZ, 0xc0, !PT ;  /* 0x0000038075747812 */ /* 0x000fe200078ec0ff */
[----:B------:R-:W-:Y:S01]  /*10960*/  UIMAD.WIDE.U32 UR6, UR15, UR10, UR6 ;  /* 0x0000000a0f0672a5 */ /* 0x000fe2000f8e0006 */
[----:B------:R-:W-:Y:S01]  /*10970*/  SHF.R.U64 R112, R112, 0x3, RZ ;  /* 0x0000000370707819 */ /* 0x000fe200000012ff */
[----:B------:R0:W5:Y:S01]  /*10980*/  LD.E.128 R4, desc[UR38][R100.64] ;  /* 0x0000002664047980 */ /* 0x000162000c101d00 */
[----:B--2---:R-:W-:Y:S01]  /*10990*/  IMAD.MOV.U32 R21, RZ, RZ, R2 ;  /* 0x000000ffff157224 */ /* 0x004fe200078e0002 */
[----:B------:R-:W-:Y:S01]  /*109a0*/  UIMAD UR5, UR15, UR11, UR8 ;  /* 0x0000000b0f0572a4 */ /* 0x000fe2000f8e0208 */
[----:B------:R-:W-:Y:S01]  /*109b0*/  SHF.R.U64 R114, R114, 0x3, RZ ;  /* 0x0000000372727819 */ /* 0x000fe200000012ff */
[----:B------:R0:W5:Y:S01]  /*109c0*/  LD.E.128 R8, desc[UR38][R102.64] ;  /* 0x0000002666087980 */ /* 0x000162000c101d00 */
[----:B------:R-:W-:Y:S01]  /*109d0*/  SHF.R.U64 R116, R116, 0x3, RZ ;  /* 0x0000000374747819 */ /* 0x000fe200000012ff */
[----:B------:R-:W-:Y:S01]  /*109e0*/  UIADD3 UR5, UR7, UR5, URZ ;  /* 0x0000000507057290 */ /* 0x000fe2000fffe03f */
[----:B------:R-:W-:Y:S01]  /*109f0*/  LOP3.LUT R28, R29, R156, RZ, 0x3c, !PT ;  /* 0x0000009c1d1c7212 */ /* 0x000fe200078e3cff */
[----:B------:R-:W-:Y:S01]  /*10a00*/  ULDC.64 UR8, c[0x0][0xae0] ;  /* 0x0002b80000087ab9 */ /* 0x000fe20000000a00 */
[----:B------:R-:W-:Y:S01]  /*10a10*/  LOP3.LUT R112, R112, R113, RZ, 0x3c, !PT ;  /* 0x0000007170707212 */ /* 0x000fe200078e3cff */
[--C-:B------:R-:W-:Y:S01]  /*10a20*/  IMAD.X R113, RZ, RZ, R157.reuse, P4 ;  /* 0x000000ffff717224 */ /* 0x100fe200020e069d */
[----:B------:R-:W-:Y:S01]  /*10a30*/  LOP3.LUT R114, R114, R115, RZ, 0x3c, !PT ;  /* 0x0000007372727212 */ /* 0x000fe200078e3cff */
[----:B------:R0:W5:Y:S01]  /*10a40*/  LD.E.128 R12, desc[UR38][R104.64] ;  /* 0x00000026680c7980 */ /* 0x000162000c101d00 */
[----:B------:R-:W-:Y:S01]  /*10a50*/  LOP3.LUT R116, R116, R117, RZ, 0x3c, !PT ;  /* 0x0000007574747212 */ /* 0x000fe200078e3cff */
[----:B------:R-:W-:Y:S01]  /*10a60*/  IMAD.X R117, RZ, RZ, R157, P6 ;  /* 0x000000ffff757224 */ /* 0x000fe200030e069d */
[-C--:B------:R-:W-:Y:S01]  /*10a70*/  MOV R29, R157.reuse ;  /* 0x0000009d001d7202 */ /* 0x080fe20000000f00 */
[----:B------:R0:W5:Y:S01]  /*10a80*/  LD.E.128 R24, desc[UR38][R106.64] ;  /* 0x000000266a187980 */ /* 0x000162000c101d00 */
[----:B------:R-:W-:Y:S01]  /*10a90*/  IADD3.X R115, RZ, R157, RZ, P5, !PT ;  /* 0x0000009dff737210 */ /* 0x000fe20002ffe4ff */
[----:B---3--:R-:W-:Y:S01]  /*10aa0*/  @P2 IMAD.HI.U32 R0, R2, R19, RZ ;  /* 0x0000001302002227 */ /* 0x008fe200078e00ff */
[----:B------:R-:W-:Y:S01]  /*10ab0*/  MOV R18, UR6 ;  /* 0x0000000600127c02 */ /* 0x000fe20008000f00 */
[----:B------:R0:W5:Y:S03]  /*10ac0*/  LD.E.128 R32, desc[UR38][R28.64] ;  /* 0x000000261c207980 */ /* 0x000166000c101d00 */
[----:B-1----:R-:W-:Y:S01]  /*10ad0*/  @P2 SHF.R.U32.HI R21, RZ, R23, R0 ;  /* 0x00000017ff152219 */ /* 0x002fe20000011600 */
[----:B------:R0:W5:Y:S03]  /*10ae0*/  LD.E.128 R44, desc[UR38][R108.64] ;  /* 0x000000266c2c7980 */ /* 0x000166000c101d00 */
[--C-:B------:R-:W-:Y:S01]  /*10af0*/  SHF.R.S32.HI R0, RZ, 0x1f, R21.reuse ;  /* 0x0000001fff007819 */ /* 0x100fe20000011415 */
[----:B------:R-:W-:Y:S01]  /*10b00*/  IMAD.MOV R23, RZ, RZ, -R21 ;  /* 0x000000ffff177224 */ /* 0x000fe200078e0a15 */
[----:B------:R0:W5:Y:S01]  /*10b10*/  LD.E.128 R64, desc[UR38][R110.64] ;  /* 0x000000266e407980 */ /* 0x000162000c101d00 */
[----:B------:R-:W-:Y:S01]  /*10b20*/  IMAD.U32 R19, RZ, RZ, UR7 ;  /* 0x00000007ff137e24 */ /* 0x000fe2000f8e00ff */
[----:B------:R-:W-:Y:S01]  /*10b30*/  ULDC.64 UR6, c[0x0][0xad8] ;  /* 0x0002b60000067ab9 */ /* 0x000fe20000000a00 */
[----:B------:R-:W-:Y:S01]  /*10b40*/  IMAD R0, R0, UR8, RZ ;  /* 0x0000000800007c24 */ /* 0x000fe2000f8e02ff */
[----:B------:R0:W5:Y:S01]  /*10b50*/  LD.E.128 R48, desc[UR38][R112.64] ;  /* 0x0000002670307980 */ /* 0x000162000c101d00 */
[----:B------:R-:W-:-:S02]  /*10b60*/  IMAD R23, R158, R23, R2 ;  /* 0x000000179e177224 */ /* 0x000fc400078e0202 */
[----:B------:R-:W-:Y:S01]  /*10b70*/  IMAD.U32 R19, RZ, RZ, UR5 ;  /* 0x00000005ff137e24 */ /* 0x000fe2000f8e00ff */
[----:B------:R0:W5:Y:S01]  /*10b80*/  LD.E.128 R52, desc[UR38][R114.64] ;  /* 0x0000002672347980 */ /* 0x000162000c101d00 */
[C---:B------:R-:W-:Y:S01]  /*10b90*/  IMAD R77, R21.reuse, UR9, R0 ;  /* 0x00000009154d7c24 */ /* 0x040fe2000f8e0200 */
[----:B------:R-:W-:Y:S02]  /*10ba0*/  SHF.R.S32.HI R0, RZ, 0x1f, R23 ;  /* 0x0000001fff007819 */ /* 0x000fe40000011417 */
[----:B------:R0:W5:Y:S01]  /*10bb0*/  LD.E.128 R56, desc[UR38][R116.64] ;  /* 0x0000002674387980 */ /* 0x000162000c101d00 */
[----:B------:R-:W-:-:S03]  /*10bc0*/  IMAD.WIDE.U32 R18, R21, UR8, R18 ;  /* 0x0000000815127c25 */ /* 0x000fc6000f8e0012 */
[----:B------:R0:W5:Y:S04]  /*10bd0*/  LD.E.128 R72, desc[UR38][R118.64] ;  /* 0x0000002676487980 */ /* 0x000168000c101d00 */
[----:B------:R0:W5:Y:S04]  /*10be0*/  LD.E.128 R68, desc[UR38][R120.64] ;  /* 0x0000002678447980 */ /* 0x000168000c101d00 */
[----:B------:R0:W5:Y:S04]  /*10bf0*/  LD.E.128 R60, desc[UR38][R122.64] ;  /* 0x000000267a3c7980 */ /* 0x000168000c101d00 */
[----:B------:R-:W5:Y:S01]  /*10c00*/  LD.E.128 R28, desc[UR38][R30.64] ;  /* 0x000000261e1c7980 */ /* 0x000f62000c101d00 */
[----:B------:R-:W-:Y:S01]  /*10c10*/  @!PT LDS RZ, [RZ] ;  /* 0x00000000fffff984 */ /* 0x000fe20000000800 */
[----:B------:R-:W-:Y:S01]  /*10c20*/  @!PT LDS RZ, [RZ] ;  /* 0x00000000fffff984 */ /* 0x000fe20000000800 */
[----:B------:R-:W-:Y:S01]  /*10c30*/  @!PT LDS RZ, [RZ] ;  /* 0x00000000fffff984 */ /* 0x000fe20000000800 */
[----:B------:R-:W-:Y:S01]  /*10c40*/  @!PT LDS RZ, [RZ] ;  /* 0x00000000fffff984 */ /* 0x000fe20000000800 */
[----:B------:R1:W-:Y:S06]  /*10c50*/  MEMBAR.ALL.CTA ;  /* 0x0000000000007992 */ /* 0x0003ec0000008000 */
[----:B-1----:R-:W1:Y:S01]  /*10c60*/  FENCE.VIEW.ASYNC.S ;  /* 0x00000000000073c6 */ /* 0x002e620000000000 */
[----:B------:R-:W-:-:S02]  /*10c70*/  IMAD.IADD R19, R19, 0x1, R77 ;  /* 0x0000000113137824 */ /* 0x000fc400078e024d */
[----:B------:R-:W-:Y:S02]  /*10c80*/  IMAD R2, R0, UR6, RZ ;  /* 0x0000000600027c24 */ /* 0x000fe4000f8e02ff */
[----:B------:R-:W-:Y:S01]  /*10c90*/  VIADD R80, R222, UR14 ;  /* 0x0000000ede507c36 */ /* 0x000fe20008000000 */
[----:B------:R-:W-:Y:S01]  /*10ca0*/  UIADD3 UR5, UR13, 0x38820, URZ ;  /* 0x000388200d057890 */ /* 0x000fe2000fffe03f */
[C---:B------:R-:W-:Y:S02]  /*10cb0*/  IMAD R21, R23.reuse, UR7, R2 ;  /* 0x0000000717157c24 */ /* 0x040fe4000f8e0202 */
[----:B------:R-:W-:Y:S01]  /*10cc0*/  IMAD.WIDE.U32 R18, R23, UR6, R18 ;  /* 0x0000000617127c25 */ /* 0x000fe2000f8e0012 */
[----:B------:R-:W-:Y:S01]  /*10cd0*/  ISETP.GE.AND P2, PT, R80, R3, PT ;  /* 0x000000035000720c */ /* 0x000fe20003f46270 */
[----:B------:R-:W-:Y:S01]  /*10ce0*/  ULDC.64 UR6, c[0x0][0xa80] ;  /* 0x0002a00000067ab9 */ /* 0x000fe20000000a00 */
[----:B------:R-:W-:Y:S01]  /*10cf0*/  UPRMT UR5, URZ, 0x654, UR5 ;  /* 0x000006543f057896 */ /* 0x000fe20008000005 */
[----:B------:R-:W-:Y:S01]  /*10d00*/  IMAD.IADD R19, R19, 0x1, R21 ;  /* 0x0000000113137824 */ /* 0x000fe200078e0215 */
[----:B------:R-:W-:Y:S01]  /*10d10*/  LEA R2, P3, R18, UR6, 0x1 ;  /* 0x0000000612027c11 */ /* 0x000fe2000f8608ff */
[----:B------:R-:W-:-:S03]  /*10d20*/  VIADD R0, R80, 0x20 ;  /* 0x0000002050007836 */ /* 0x000fc60000000000 */
[----:B------:R-:W-:Y:S02]  /*10d30*/  LEA.HI.X R16, R18, UR7, R19, 0x1, P3 ;  /* 0x0000000712107c11 */ /* 0x000fe400098f0c13 */
[-C--:B------:R-:W-:Y:S01]  /*10d40*/  ISETP.GE.AND P1, PT, R0, R3.reuse, PT ;  /* 0x000000030000720c */ /* 0x080fe20003f26270 */
[----:B-1----:R0:W1:Y:S01]  /*10d50*/  SHFL.IDX PT, R79, R2, RZ, 0x181f ;  /* 0x00181fff024f7589 */ /* 0x00206200000e0000 */
[----:B------:R-:W-:Y:S01]  /*10d60*/  IADD3 R0, R80, 0x40, RZ ;  /* 0x0000004050007810 */ /* 0x000fe20007ffe0ff */
[----:B------:R-:W-:Y:S01]  /*10d70*/  BSSY B1, `(.L_x_2241) ;  /* 0x000001a000017945 */ /* 0x000fe20003800000 */
[----:B------:R-:W-:Y:S01]  /*10d80*/  SYNCS.ARRIVE.TRANS64.RED.A1T0 RZ, [UR5], RZ ;  /* 0x000000ffffff79a7 */ /* 0x000fe20008100405 */
[----:B------:R0:W2:Y:S01]  /*10d90*/  SHFL.IDX PT, R23, R16, RZ, 0x181f ;  /* 0x00181fff10177589 */ /* 0x0000a200000e0000 */
[----:B------:R-:W-:Y:S02]  /*10da0*/  ISETP.GE.AND P0, PT, R0, R3, PT ;  /* 0x000000030000720c */ /* 0x000fe40003f06270 */
[----:B------:R-:W-:-:S02]  /*10db0*/  SHF.R.S32.HI R196, RZ, 0x1f, R218 ;  /* 0x0000001fffc47819 */ /* 0x000fc400000114da */
[----:B------:R-:W-:Y:S02]  /*10dc0*/  SHF.R.S32.HI R197, RZ, 0x1f, R216 ;  /* 0x0000001fffc57819 */ /* 0x000fe400000114d8 */
[----:B------:R-:W-:Y:S02]  /*10dd0*/  SHF.R.S32.HI R198, RZ, 0x1f, R217 ;  /* 0x0000001fffc67819 */ /* 0x000fe400000114d9 */
[----:B------:R-:W-:Y:S01]  /*10de0*/  SHF.R.S32.HI R199, RZ, 0x1f, R22 ;  /* 0x0000001fffc77819 */ /* 0x000fe20000011416 */
[----:B0-----:R-:W-:Y:S06]  /*10df0*/  @P2 BRA `(.L_x_2242) ;  /* 0x0000000000442947 */ /* 0x001fec0003800000 */
        /* <DEDUP_REMOVED lines=17> */
.L_x_2242:
[----:B------:R-:W-:Y:S05]  /*10f10*/  BSYNC B1 ;  /* 0x0000000000017941 */ /* 0x000fea0003800000 */
.L_x_2241:
[----:B0-----:R0:W3:Y:S01]  /*10f20*/  SHFL.IDX PT, R21, R16, 0x1, 0x181f ;  /* 0x00381f0010157f89 */ /* 0x0010e200000e0000 */
[----:B------:R-:W-:Y:S03]  /*10f30*/  BSSY B1, `(.L_x_2243) ;  /* 0x0000014000017945 */ /* 0x000fe60003800000 */
[----:B------:R0:W4:Y:S01]  /*10f40*/  SHFL.IDX PT, R19, R2, 0x1, 0x181f ;  /* 0x00381f0002137f89 */ /* 0x00012200000e0000 */
[----:B------:R-:W-:Y:S05]  /*10f50*/  @P1 BRA `(.L_x_2244) ;  /* 0x0000000000441947 */ /* 0x000fea0003800000 */
[----:B------:R-:W-:Y:S02]  /*10f60*/  ULDC UR5, c[0x0][0xac8] ;  /* 0x0002b20000057ab9 */ /* 0x000fe40000000800 */
[----:B------:R-:W-:Y:S02]  /*10f70*/  ISETP.GE.AND P4, PT, R22, UR5, PT ;  /* 0x0000000516007c0c */ /* 0x000fe4000bf86270 */
[----:B------:R-:W-:Y:S02]  /*10f80*/  ISETP.GE.AND P3, PT, R217, UR5, PT ;  /* 0x00000005d9007c0c */ /* 0x000fe4000bf66270 */
[----:B------:R-:W-:Y:S02]  /*10f90*/  ISETP.GE.AND P2, PT, R216, UR5, PT ;  /* 0x00000005d8007c0c */ /* 0x000fe4000bf46270 */
[----:B------:R-:W-:-:S07]  /*10fa0*/  ISETP.GE.AND P1, PT, R218, UR5, PT ;  /* 0x00000005da007c0c */ /* 0x000fce000bf26270 */
[CC--:B----45:R-:W-:Y:S02]  /*10fb0*/  @!P4 LEA R8, P6, R22.reuse, R19.reuse, 0x1 ;  /* 0x000000131608c211 */ /* 0x0f0fe400078c08ff */
[C---:B------:R-:W-:Y:S02]  /*10fc0*/  @!P3 LEA R10, P5, R217.reuse, R19, 0x1 ;  /* 0x00000013d90ab211 */ /* 0x040fe400078a08ff */
        /* <DEDUP_REMOVED lines=10> */
.L_x_2244:
[----:B------:R-:W-:Y:S05]  /*11070*/  BSYNC B1 ;  /* 0x0000000000017941 */ /* 0x000fea0003800000 */
.L_x_2243:
[----:B---3-5:R3:W0:Y:S01]  /*11080*/  SHFL.IDX PT, R15, R16, 0x2, 0x181f ;  /* 0x00581f00100f7f89 */ /* 0x02862200000e0000 */
        /* <DEDUP_REMOVED lines=8> */
[-C--:B0-----:R-:W-:Y:S02]  /*11110*/  @!P3 LEA R8, P6, R22, R11.reuse, 0x1 ;  /* 0x0000000b1608b211 */ /* 0x081fe400078c08ff */
[CC--:B------:R-:W-:Y:S02]  /*11120*/  @!P2 LEA R10, P5, R217.reuse, R11.reuse, 0x1 ;  /* 0x0000000bd90aa211 */ /* 0x0c0fe400078a08ff */
[----:B------:R-:W-:Y:S02]  /*11130*/  @!P1 LEA R12, P4, R216, R11, 0x1 ;  /* 0x0000000bd80c9211 */ /* 0x000fe400078808ff */
[----:B------:R-:W-:Y:S02]  /*11140*/  @!P3 LEA.HI.X R9, R22, R15, R199, 0x1, P6 ;  /* 0x0000000f1609b211 */ /* 0x000fe400030f0cc7 */
        /* <DEDUP_REMOVED lines=8> */
.L_x_2246:
[----:B------:R-:W-:Y:S05]  /*111d0*/  BSYNC B1 ;  /* 0x0000000000017941 */ /* 0x000fea0003800000 */
.L_x_2245:
[----:B------:R-:W-:Y:S01]  /*111e0*/  VIADD R0, R80, 0x60 ;  /* 0x0000006050007836 */ /* 0x000fe20000000000 */
[----:B0-----:R0:W0:Y:S04]  /*111f0*/  SHFL.IDX PT, R13, R16, 0x3, 0x181f ;  /* 0x00781f00100d7f89 */ /* 0x00102800000e0000 */
[----:B------:R-:W-:Y:S01]  /*11200*/  ISETP.GE.AND P0, PT, R0, R3, PT ;  /* 0x000000030000720c */ /* 0x000fe20003f06270 */
[----:B------:R0:W0:-:S12]  /*11210*/  SHFL.IDX PT, R15, R2, 0x3, 0x181f ;  /* 0x00781f00020f7f89 */ /* 0x00001800000e0000 */
[----:B------:R-:W-:Y:S05]  /*11220*/  @P0 BRA `(.L_x_2247) ;  /* 0x0000000c00580947 */ /* 0x000fea0003800000 */
[----:B------:R-:W-:Y:S02]  /*11230*/  ULDC UR5, c[0x0][0xac8] ;  /* 0x0002b20000057ab9 */ /* 0x000fe40000000800 */
[----:B------:R-:W-:Y:S02]  /*11240*/  ISETP.GE.AND P3, PT, R22, UR5, PT ;  /* 0x0000000516007c0c */ /* 0x000fe4000bf66270 */
[----:B------:R-:W-:Y:S02]  /*11250*/  ISETP.GE.AND P4, PT, R217, UR5, PT ;  /* 0x00000005d9007c0c */ /* 0x000fe4000bf86270 */
[----:B------:R-:W-:-:S09]  /*11260*/  ISETP.GE.AND P5, PT, R216, UR5, PT ;  /* 0x00000005d8007c0c */ /* 0x000fd2000bfa6270 */
[-C--:B0--3--:R-:W-:Y:S02]  /*11270*/  @!P3 LEA R2, P0, R22, R15.reuse, 0x1 ;  /* 0x0000000f1602b211 */ /* 0x089fe400078008ff */
[CC--:B------:R-:W-:Y:S02]  /*11280*/  @!P4 LEA R8, P1, R217.reuse, R15.reuse, 0x1 ;  /* 0x0000000fd908c211 */ /* 0x0c0fe400078208ff */
[----:B------:R-:W-:Y:S02]  /*11290*/  @!P5 LEA R10, P2, R216, R15, 0x1 ;  /* 0x0000000fd80ad211 */ /* 0x000fe400078408ff */
[-C--:B------:R-:W-:Y:S02]  /*112a0*/  @!P3 LEA.HI.X R3, R22, R13.reuse, R199, 0x1, P0 ;  /* 0x0000000d1603b211 */ /* 0x080fe400000f0cc7 */
        /* <DEDUP_REMOVED lines=11> */
.L_x_2240:
[----:B------:R-:W0:Y:S01]  /*11360*/  LDC R8, c[0x0][0xbe8] ;  /* 0x0002fa00ff087b82 */ /* 0x000e220000000800 */
[----:B------:R-:W1:Y:S01]  /*11370*/  S2R R0, SR_TID.X ;  /* 0x0000000000007919 */ /* 0x000e620000002100 */
[----:B------:R-:W-:Y:S01]  /*11380*/  R2UR UR6, R220 ;  /* 0x00000000dc0672ca */ /* 0x000fe200000e0000 */
[----:B------:R-:W-:Y:S01]  /*11390*/  BSSY B1, `(.L_x_2248) ;  /* 0x0000036000017945 */ /* 0x000fe20003800000 */
[----:B------:R-:W-:Y:S01]  /*113a0*/  R2UR UR5, R221 ;  /* 0x00000000dd0572ca */ /* 0x000fe200000e0000 */
[----:B------:R-:W-:-:S10]  /*113b0*/  IMAD R6, R219, 0x20, R222 ;  /* 0x00000020db067824 */ /* 0x000fd400078e02de */
[----:B------:R-:W-:Y:S02]  /*113c0*/  USHF.R.S32.HI UR8, URZ, 0x1f, UR6 ;  /* 0x0000001f3f087899 */ /* 0x000fe40008011406 */
[----:B------:R-:W-:Y:S01]  /*113d0*/  USHF.R.S32.HI UR9, URZ, 0x1f, UR5 ;  /* 0x0000001f3f097899 */ /* 0x000fe20008011405 */
[----:B0-----:R-:W-:Y:S01]  /*113e0*/  ISETP.NE.AND P1, PT, R8, 0x1, PT ;  /* 0x000000010800780c */ /* 0x001fe20003f25270 */
[----:B-1----:R-:W-:-:S12]  /*113f0*/  VIADD R0, R0, 0xffffff80 ;  /* 0xffffff8000007836 */ /* 0x002fd80000000000 */
[----:B------:R-:W0:Y:S01]  /*11400*/  @P1 LDC R9, c[0x0][0xbec] ;  /* 0x0002fb00ff091b82 */ /* 0x000e220000000800 */
[----:B------:R-:W-:-:S07]  /*11410*/  ISETP.GE.AND P0, PT, R0, 0x80, PT ;  /* 0x000000800000780c */ /* 0x000fce0003f06270 */
[----:B------:R-:W1:Y:S06]  /*11420*/  @P1 LDC R11, c[0x0][0xbf0] ;  /* 0x0002fc00ff0b1b82 */ /* 0x000e6c0000000800 */
[----:B------:R-:W-:Y:S05]  /*11430*/  @P0 BRA `(.L_x_2249) ;  /* 0x0000000000ac0947 */ /* 0x000fea0003800000 */
[----:B------:R-:W2:Y:S01]  /*11440*/  S2R R0, SR_TID.X ;  /* 0x0000000000007919 */ /* 0x000ea20000002100 */
[----:B------:R-:W3:Y:S01]  /*11450*/  LDC R3, c[0x0][0xbe8] ;  /* 0x0002fa00ff037b82 */ /* 0x000ee20000000800 */
[----:B------:R-:W-:-:S13]  /*11460*/  R2UR UR5, R213 ;  /* 0x00000000d50572ca */ /* 0x000fda00000e0000 */
[----:B------:R-:W-:Y:S01]  /*11470*/  IMAD.U32 R4, RZ, RZ, UR5 ;  /* 0x00000005ff047e24 */ /* 0x000fe2000f8e00ff */
[----:B------:R-:W-:Y:S02]  /*11480*/  ULDC UR5, c[0x0][0xa88] ;  /* 0x0002a20000057ab9 */ /* 0x000fe40000000800 */
[----:B---3--:R-:W-:Y:S02]  /*11490*/  IMAD R5, R3, UR5, RZ ;  /* 0x0000000503057c24 */ /* 0x008fe4000f8e02ff */
[----:B--2---:R-:W-:-:S04]  /*114a0*/  IADD3 R4, R4, -0x80, R0 ;  /* 0xffffff8004047810 */ /* 0x004fc80007ffe000 */
[----:B------:R-:W-:-:S13]  /*114b0*/  ISETP.GE.AND P0, PT, R4, R5, PT ;  /* 0x000000050400720c */ /* 0x000fda0003f06270 */
[----:B------:R-:W-:Y:S05]  /*114c0*/  @P0 BRA `(.L_x_2249) ;  /* 0x0000000000880947 */ /* 0x000fea0003800000 */
[----:B------:R-:W-:Y:S01]  /*114d0*/  ISETP.NE.AND P0, PT, R3, 0x1, PT ;  /* 0x000000010300780c */ /* 0x000fe20003f05270 */
[----:B------:R-:W-:Y:S01]  /*114e0*/  ULDC.64 UR10, c[0x0][0xb90] ;  /* 0x0002e400000a7ab9 */ /* 0x000fe20000000a00 */
[----:B------:R-:W-:Y:S01]  /*114f0*/  R2UR UR13, R220 ;  /* 0x00000000dc0d72ca */ /* 0x000fe200000e0000 */
[----:B------:R-:W-:Y:S01]  /*11500*/  UIMAD UR5, UR8, UR10, URZ ;  /* 0x0000000a080572a4 */ /* 0x000fe2000f8e023f */
[----:B------:R-:W-:Y:S02]  /*11510*/  R2UR UR12, R221 ;  /* 0x00000000dd0c72ca */ /* 0x000fe400000e0000 */
[----:B------:R-:W-:-:S07]  /*11520*/  MOV R2, R4 ;  /* 0x0000000400027202 */ /* 0x000fce0000000f00 */
        /* <DEDUP_REMOVED lines=28> */
.L_x_2249:
[----:B------:R-:W-:Y:S05]  /*116f0*/  BSYNC B1 ;  /* 0x0000000000017941 */ /* 0x000fea0003800000 */
.L_x_2248:
[----:B------:R-:W-:Y:S01]  /*11700*/  R2UR UR12, R213 ;  /* 0x00000000d50c72ca */ /* 0x000fe200000e0000 */
[----:B------:R-:W-:Y:S01]  /*11710*/  ULDC.64 UR10, c[0x0][0xae8] ;  /* 0x0002ba00000a7ab9 */ /* 0x000fe20000000a00 */
[----:B------:R-:W-:Y:S01]  /*11720*/  R2UR UR14, R220 ;  /* 0x00000000dc0e72ca */ /* 0x000fe200000e0000 */
[----:B------:R-:W-:Y:S01]  /*11730*/  UIMAD UR5, UR8, UR10, URZ ;  /* 0x0000000a080572a4 */ /* 0x000fe2000f8e023f */
[----:B------:R-:W-:Y:S01]  /*11740*/  R2UR UR13, R221 ;  /* 0x00000000dd0d72ca */ /* 0x000fe200000e0000 */
[----:B------:R-:W-:Y:S01]  /*11750*/  BSSY B1, `(.L_x_2250) ;  /* 0x0000041000017945 */ /* 0x000fe20003800000 */
[----:B------:R-:W-:Y:S02]  /*11760*/  SHF.R.S32.HI R16, RZ, 0x1f, R218 ;  /* 0x0000001fff107819 */ /* 0x000fe400000114da */
[----:B------:R-:W-:Y:S02]  /*11770*/  SHF.R.S32.HI R18, RZ, 0x1f, R216 ;  /* 0x0000001fff127819 */ /* 0x000fe400000114d8 */
[----:B------:R-:W-:-:S02]  /*11780*/  SHF.R.S32.HI R19, RZ, 0x1f, R217 ;  /* 0x0000001fff137819 */ /* 0x000fc400000114d9 */
[----:B------:R-:W-:Y:S01]  /*11790*/  SHF.R.S32.HI R20, RZ, 0x1f, R22 ;  /* 0x0000001fff147819 */ /* 0x000fe20000011416 */
[----:B------:R-:W-:Y:S02]  /*117a0*/  VIADD R6, R6, UR12 ;  /* 0x0000000c06067c36 */ /* 0x000fe40008000000 */
[----:B------:R-:W-:Y:S02]  /*117b0*/  UIMAD.WIDE.U32 UR6, UR14, UR10, URZ ;  /* 0x0000000a0e0672a5 */ /* 0x000fe4000f8e003f */
[----:B------:R-:W-:Y:S01]  /*117c0*/  UIMAD UR5, UR14, UR11, UR5 ;  /* 0x0000000b0e0572a4 */ /* 0x000fe2000f8e0205 */
[----:B0-----:R-:W-:Y:S01]  /*117d0*/  @P1 IMAD.HI.U32 R0, R6, R9, RZ ;  /* 0x0000000906001227 */ /* 0x001fe200078e00ff */
[----:B--2---:R-:W-:Y:S01]  /*117e0*/  MOV R5, R6 ;  /* 0x0000000600057202 */ /* 0x004fe20000000f00 */
[----:B------:R-:W-:Y:S01]  /*117f0*/  ULDC.64 UR10, c[0x0][0xaf0] ;  /* 0x0002bc00000a7ab9 */ /* 0x000fe20000000a00 */
[----:B------:R-:W-:Y:S02]  /*11800*/  UIADD3 UR7, UR7, UR5, URZ ;  /* 0x0000000507077290 */ /* 0x000fe4000fffe03f */
[----:B------:R-:W-:Y:S01]  /*11810*/  UIMAD UR5, UR9, UR10, URZ ;  /* 0x0000000a090572a4 */ /* 0x000fe2000f8e023f */
[----:B-1----:R-:W-:Y:S01]  /*11820*/  @P1 SHF.R.U32.HI R5, RZ, R11, R0 ;  /* 0x0000000bff051219 */ /* 0x002fe20000011600 */
        /* <DEDUP_REMOVED lines=9> */
[----:B------:R-:W-:Y:S01]  /*118c0*/  IADD3 R6, R222, UR12, RZ ;  /* 0x0000000cde067c10 */ /* 0x000fe2000fffe0ff */
        /* <DEDUP_REMOVED lines=8> */
[----:B------:R-:W-:Y:S02]  /*11950*/  IMAD R4, R0, UR6, RZ ;  /* 0x0000000600047c24 */ /* 0x000fe4000f8e02ff */
[----:B------:R-:W-:Y:S02]  /*11960*/  IMAD R9, R8, UR5, RZ ;  /* 0x0000000508097c24 */ /* 0x000fe4000f8e02ff */
[C---:B------:R-:W-:Y:S02]  /*11970*/  IMAD R5, R7.reuse, UR7, R4 ;  /* 0x0000000707057c24 */ /* 0x040fe4000f8e0204 */
[----:B------:R-:W-:Y:S01]  /*11980*/  IMAD.WIDE.U32 R2, R7, UR6, R2 ;  /* 0x0000000607027c25 */ /* 0x000fe2000f8e0002 */
[----:B------:R-:W-:Y:S01]  /*11990*/  ISETP.GE.AND P2, PT, R6, R9, PT ;  /* 0x000000090600720c */ /* 0x000fe20003f46270 */
[----:B------:R-:W-:-:S02]  /*119a0*/  ULDC.64 UR6, c[0x0][0xa80] ;  /* 0x0002a00000067ab9 */ /* 0x000fc40000000a00 */
[----:B------:R-:W-:Y:S01]  /*119b0*/  IMAD.IADD R3, R3, 0x1, R5 ;  /* 0x0000000103037824 */ /* 0x000fe200078e0205 */
[----:B------:R-:W-:Y:S01]  /*119c0*/  LEA R4, P3, R2, UR6, 0x1 ;  /* 0x0000000602047c11 */ /* 0x000fe2000f8608ff */
[----:B------:R-:W-:-:S03]  /*119d0*/  VIADD R0, R6, 0x20 ;  /* 0x0000002006007836 */ /* 0x000fc60000000000 */
[----:B------:R-:W-:Y:S01]  /*119e0*/  LEA.HI.X R5, R2, UR7, R3, 0x1, P3 ;  /* 0x0000000702057c11 */ /* 0x000fe200098f0c03 */
[----:B------:R0:W1:Y:S01]  /*119f0*/  SHFL.IDX PT, R7, R4, RZ, 0x181f ;  /* 0x00181fff04077589 */ /* 0x00006200000e0000 */
[-C--:B------:R-:W-:Y:S01]  /*11a00*/  ISETP.GE.AND P1, PT, R0, R9.reuse, PT ;  /* 0x000000090000720c */ /* 0x080fe20003f26270 */
[----:B------:R-:W-:Y:S02]  /*11a10*/  VIADD R0, R6, 0x40 ;  /* 0x0000004006007836 */ /* 0x000fe40000000000 */
[----:B------:R0:W2:Y:S03]  /*11a20*/  SHFL.IDX PT, R3, R5, RZ, 0x181f ;  /* 0x00181fff05037589 */ /* 0x0000a600000e0000 */
[----:B------:R-:W-:Y:S01]  /*11a30*/  ISETP.GE.AND P0, PT, R0, R9, PT ;  /* 0x000000090000720c */ /* 0x000fe20003f06270 */
[----:B------:R-:W-:-:S12]  /*11a40*/  @P2 BRA `(.L_x_2251) ;  /* 0x0000000000442947 */ /* 0x000fd80003800000 */
        /* <DEDUP_REMOVED lines=17> */
.L_x_2251:
[----:B------:R-:W-:Y:S05]  /*11b60*/  BSYNC B1 ;  /* 0x0000000000017941 */ /* 0x000fea0003800000 */
.L_x_2250:
[----:B--23--:R2:W3:Y:S01]  /*11b70*/  SHFL.IDX PT, R3, R5, 0x1, 0x181f ;  /* 0x00381f0005037f89 */ /* 0x00c4e200000e0000 */
[----:B------:R-:W-:Y:S03]  /*11b80*/  BSSY B1, `(.L_x_2252) ;  /* 0x0000014000017945 */ /* 0x000fe60003800000 */
[----:B-1----:R2:W1:Y:S01]  /*11b90*/  SHFL.IDX PT, R7, R4, 0x1, 0x181f ;  /* 0x00381f0004077f89 */ /* 0x00246200000e0000 */
[----:B------:R-:W-:Y:S05]  /*11ba0*/  @P1 BRA `(.L_x_2253) ;  /* 0x0000000000441947 */ /* 0x000fea0003800000 */
[----:B------:R-:W-:Y:S02]  /*11bb0*/  ULDC UR5, c[0x0][0xac8] ;  /* 0x0002b20000057ab9 */ /* 0x000fe40000000800 */
[----:B------:R-:W-:Y:S02]  /*11bc0*/  ISETP.GE.AND P4, PT, R22, UR5, PT ;  /* 0x0000000516007c0c */ /* 0x000fe4000bf86270 */
[----:B------:R-:W-:Y:S02]  /*11bd0*/  ISETP.GE.AND P3, PT, R217, UR5, PT ;  /* 0x00000005d9007c0c */ /* 0x000fe4000bf66270 */
[----:B------:R-:W-:Y:S02]  /*11be0*/  ISETP.GE.AND P2, PT, R216, UR5, PT ;  /* 0x00000005d8007c0c */ /* 0x000fe4000bf46270 */
[----:B------:R-:W-:-:S07]  /*11bf0*/  ISETP.GE.AND P1, PT, R218, UR5, PT ;  /* 0x00000005da007c0c */ /* 0x000fce000bf26270 */
[CC--:B-1----:R-:W-:Y:S02]  /*11c00*/  @!P4 LEA R10, P6, R22.reuse, R7.reuse, 0x1 ;  /* 0x00000007160ac211 */ /* 0x0c2fe400078c08ff */
[C---:B------:R-:W-:Y:S02]  /*11c10*/  @!P3 LEA R12, P5, R217.reuse, R7, 0x1 ;  /* 0x00000007d90cb211 */ /* 0x040fe400078a08ff */
[----:B---3--:R-:W-:Y:S02]  /*11c20*/  @!P4 LEA.HI.X R11, R22, R3, R20, 0x1, P6 ;  /* 0x00000003160bc211 */ /* 0x008fe400030f0c14 */
        /* <DEDUP_REMOVED lines=9> */
.L_x_2253:
[----:B------:R-:W-:Y:S05]  /*11cc0*/  BSYNC B1 ;  /* 0x0000000000017941 */ /* 0x000fea0003800000 */
.L_x_2252:
[----:B---34-:R3:W4:Y:S01]  /*11cd0*/  SHFL.IDX PT, R3, R5, 0x2, 0x181f ;  /* 0x00581f0005037f89 */ /* 0x01872200000e0000 */
        /* <DEDUP_REMOVED lines=8> */
[-C--:B-1----:R-:W-:Y:S02]  /*11d60*/  @!P3 LEA R10, P6, R22, R7.reuse, 0x1 ;  /* 0x00000007160ab211 */ /* 0x082fe400078c08ff */
[CC--:B------:R-:W-:Y:S02]  /*11d70*/  @!P2 LEA R12, P5, R217.reuse, R7.reuse, 0x1 ;  /* 0x00000007d90ca211 */ /* 0x0c0fe400078a08ff */
[----:B------:R-:W-:Y:S02]  /*11d80*/  @!P1 LEA R14, P4, R216, R7, 0x1 ;  /* 0x00000007d80e9211 */ /* 0x000fe400078808ff */
[----:B----4-:R-:W-:Y:S02]  /*11d90*/  @!P3 LEA.HI.X R11, R22, R3, R20, 0x1, P6 ;  /* 0x00000003160bb211 */ /* 0x010fe400030f0c14 */
        /* <DEDUP_REMOVED lines=8> */
.L_x_2255:
[----:B------:R-:W-:Y:S05]  /*11e20*/  BSYNC B1 ;  /* 0x0000000000017941 */ /* 0x000fea0003800000 */
.L_x_2254:
[----:B------:R-:W-:Y:S01]  /*11e30*/  VIADD R0, R6, 0x60 ;  /* 0x0000006006007836 */ /* 0x000fe20000000000 */
[----:B0-23--:R-:W0:Y:S04]  /*11e40*/  SHFL.IDX PT, R5, R5, 0x3, 0x181f ;  /* 0x00781f0005057f89 */ /* 0x00de2800000e0000 */
[----:B------:R-:W-:Y:S01]  /*11e50*/  ISETP.GE.AND P0, PT, R0, R9, PT ;  /* 0x000000090000720c */ /* 0x000fe20003f06270 */
[----:B-1--4-:R1:W2:-:S12]  /*11e60*/  SHFL.IDX PT, R3, R4, 0x3, 0x181f ;  /* 0x00781f0004037f89 */ /* 0x01229800000e0000 */
[----:B-1----:R-:W-:Y:S05]  /*11e70*/  @P0 BRA `(.L_x_2247) ;  /* 0x0000000000440947 */ /* 0x002fea0003800000 */
[----:B------:R-:W-:Y:S02]  /*11e80*/  ULDC UR5, c[0x0][0xac8] ;  /* 0x0002b20000057ab9 */ /* 0x000fe40000000800 */
[----:B------:R-:W-:Y:S02]  /*11e90*/  ISETP.GE.AND P3, PT, R22, UR5, PT ;  /* 0x0000000516007c0c */ /* 0x000fe4000bf66270 */
[----:B------:R-:W-:Y:S02]  /*11ea0*/  ISETP.GE.AND P2, PT, R217, UR5, PT ;  /* 0x00000005d9007c0c */ /* 0x000fe4000bf46270 */
[----:B------:R-:W-:Y:S02]  /*11eb0*/  ISETP.GE.AND P1, PT, R216, UR5, PT ;  /* 0x00000005d8007c0c */ /* 0x000fe4000bf26270 */
[----:B------:R-:W-:-:S07]  /*11ec0*/  ISETP.GE.AND P0, PT, R218, UR5, PT ;  /* 0x00000005da007c0c */ /* 0x000fce000bf06270 */
[-C--:B--2---:R-:W-:Y:S02]  /*11ed0*/  @!P3 LEA R6, P6, R22, R3.reuse, 0x1 ;  /* 0x000000031606b211 */ /* 0x084fe400078c08ff */
[CC--:B------:R-:W-:Y:S02]  /*11ee0*/  @!P2 LEA R8, P5, R217.reuse, R3.reuse, 0x1 ;  /* 0x00000003d908a211 */ /* 0x0c0fe400078a08ff */
        /* <DEDUP_REMOVED lines=10> */
.L_x_2247:
[----:B------:R-:W-:Y:S05]  /*11f90*/  BSYNC B0 ;  /* 0x0000000000007941 */ /* 0x000fea0003800000 */
.L_x_2239:
[----:B------:R-:W-:Y:S02]  /*11fa0*/  ULDC UR5, c[0x0][0xc38] ;  /* 0x00030e0000057ab9 */ /* 0x000fe40000000800 */
[----:B------:R-:W-:-:S06]  /*11fb0*/  UISETP.GE.AND UP0, UPT, UR4, UR5, UPT ;  /* 0x000000050400728c */ /* 0x000fcc000bf06270 */
[----:B------:R-:W-:-:S13]  /*11fc0*/  PLOP3.LUT P0, PT, PT, PT, UP0, 0x80, 0x0 ;  /* 0x000000000000781c */ /* 0x000fda0003f0f008 */
[----:B------:R-:W-:Y:S05]  /*11fd0*/  @!P0 BRA `(.L_x_2256) ;  /* 0xfffffeec005c8947 */ /* 0x000fea000383ffff */
[----:B------:R-:W-:Y:S05]  /*11fe0*/  EXIT ;  /* 0x000000000000794d */ /* 0x000fea0003800000 */
.L_x_2198:
[----:B------:R-:W-:-:S08]  /*11ff0*/  NOP ;  /* 0x0000000000007918 */ /* 0x000fd00000000000 */
[----:B0-----:R-:W0:-:S00]  /*12000*/  USETMAXREG.DEALLOC.CTAPOOL 0x28 ;  /* 0x00000028000079c8 */ /* 0x001e0000080e0500 */
[----:B0-----:R-:W-:-:S06]  /*12010*/  LOP3.LUT R0, R0, 0x3, RZ, 0xc0, !PT ;  /* 0x0000000300007812 */ /* 0x001fcc00078ec0ff */
[----:B------:R-:W0:Y:S01]  /*12020*/  S2UR UR10, SR_CTAID.X ;  /* 0x00000000000a79c3 */ /* 0x000e220000002500 */
[----:B------:R-:W-:Y:S01]  /*12030*/  LOP3.LUT R16, R16, 0xffff7fff, RZ, 0xc0, !PT ;  /* 0xffff7fff10107812 */ /* 0x000fe200078ec0ff */
[----:B------:R-:W-:Y:S01]  /*12040*/  STL [R1], RZ ;  /* 0x000000ff01007387 */ /* 0x000fe20000100800 */
[----:B------:R-:W-:Y:S01]  /*12050*/  IMAD.MOV.U32 R26, RZ, RZ, 0x1 ;  /* 0x00000001ff1a7424 */ /* 0x000fe200078e00ff */
[----:B------:R-:W-:Y:S02]  /*12060*/  MOV R23, RZ ;  /* 0x000000ff00177202 */ /* 0x000fe40000000f00 */
        /* <DEDUP_REMOVED lines=8> */
[----:B------:R-:W-:Y:S01]  /*120f0*/  ULDC UR9, c[0x0][0x2b8] ;  /* 0x0000ae0000097ab9 */ /* 0x000fe20000000800 */
[----:B------:R-:W-:Y:S01]  /*12100*/  LOP3.LUT R16, R16, 0xfffffff7, RZ, 0xc0, !PT ;  /* 0xfffffff710107812 */ /* 0x000fe200078ec0ff */
[----:B------:R-:W0:Y:S01]  /*12110*/  S2UR UR8, SR_CgaCtaId ;  /* 0x00000000000879c3 */ /* 0x000e220000008800 */
[----:B------:R-:W1:Y:S01]  /*12120*/  S2R R3, SR_TID.X ;  /* 0x0000000000037919 */ /* 0x000e620000002100 */
[----:B------:R-:W-:Y:S01]  /*12130*/  ULDC.64 UR4, c[0x0][0x418] ;  /* 0x0001060000047ab9 */ /* 0x000fe20000000a00 */
[----:B------:R-:W-:Y:S01]  /*12140*/  ULDC UR40, c[0x0][0x288] ;  /* 0x0000a20000287ab9 */ /* 0x000fe20000000800 */
[----:B------:R-:W-:Y:S01]  /*12150*/  UISETP.NE.U32.AND UP0, UPT, UR4, URZ, UPT ;  /* 0x0000003f0400728c */ /* 0x000fe2000bf05070 */
[----:B------:R3:W-:Y:S01]  /*12160*/  STL [R1], RZ ;  /* 0x000000ff01007387 */ /* 0x0007e20000100800 */
[----:B------:R-:W-:Y:S01]  /*12170*/  ULDC UR37, c[0x0][0x448] ;  /* 0x0001120000257ab9 */ /* 0x000fe20000000800 */
[----:B------:R-:W-:Y:S01]  /*12180*/  ULDC UR4, c[0x0][0x424] ;  /* 0x0001090000047ab9 */ /* 0x000fe20000000800 */
[----:B------:R-:W-:Y:S01]  /*12190*/  UISETP.NE.AND.EX UP0, UPT, UR5, URZ, UPT, UP0 ;  /* 0x0000003f0500728c */ /* 0x000fe2000bf05300 */
[----:B------:R-:W-:Y:S01]  /*121a0*/  IMAD.U32 R34, RZ, RZ, UR10 ;  /* 0x0000000aff227e24 */ /* 0x000fe2000f8e00ff */
[----:B------:R-:W-:Y:S01]  /*121b0*/  UIMAD UR37, UR37, UR40, URZ ;  /* 0x00000028252572a4 */ /* 0x000fe2000f8e023f */
[----:B------:R-:W-:Y:S01]  /*121c0*/  IMAD.MOV.U32 R26, RZ, RZ, 0x1 ;  /* 0x00000001ff1a7424 */ /* 0x000fe200078e00ff */
[----:B------:R-:W-:Y:S01]  /*121d0*/  USEL UR4, UR4, 0x1, UP0 ;  /* 0x0000000104047887 */ /* 0x000fe20008000000 */
[----:B------:R-:W-:Y:S01]  /*121e0*/  IMAD.MOV.U32 R23, RZ, RZ, RZ ;  /* 0x000000ffff177224 */ /* 0x000fe200078e00ff */
[----:B------:R-:W-:Y:S01]  /*121f0*/  UMOV UR5, 0x400 ;  /* 0x0000040000057882 */ /* 0x000fe20000000000 */
[----:B------:R-:W-:Y:S01]  /*12200*/  ULDC UR46, c[0x0][0xc] ;  /* 0x00000300002e7ab9 */ /* 0x000fe20000000800 */
[----:B0-----:R-:W-:-:S06]  /*12210*/  ULEA UR8, UR8, UR5, 0x18 ;  /* 0x0000000508087291 */ /* 0x001fcc000f8ec03f */
[----:B------:R-:W-:Y:S01]  /*12220*/  MOV R17, UR8 ;  /* 0x0000000800117c02 */ /* 0x000fe20008000f00 */
[----:B-1----:R-:W-:-:S05]  /*12230*/  IMAD.SHL.U32 R37, R3, 0x8, RZ ;  /* 0x0000000803257824 */ /* 0x002fca00078e00ff */
[----:B------:R-:W-:-:S04]  /*12240*/  LOP3.LUT R0, R37, 0x1f8, RZ, 0xc0, !PT ;  /* 0x000001f825007812 */ /* 0x000fc800078ec0ff */
[----:B------:R-:W-:-:S04]  /*12250*/  LOP3.LUT R0, R0, 0x38, R3, 0x78, !PT ;  /* 0x0000003800007812 */ /* 0x000fc800078e7803 */
[----:B------:R-:W-:Y:S02]  /*12260*/  LOP3.LUT R30, R0, 0x200, R37, 0xf8, !PT ;  /* 0x00000200001e7812 */ /* 0x000fe400078ef825 */
[----:B------:R-:W-:-:S03]  /*12270*/  LOP3.LUT R37, R37, 0x38, RZ, 0xc0, !PT ;  /* 0x0000003825257812 */ /* 0x000fc600078ec0ff */
[----:B------:R-:W-:Y:S01]  /*12280*/  IMAD R31, R30, 0x2, R17 ;  /* 0x000000021e1f7824 */ /* 0x000fe200078e0211 */
[C---:B------:R-:W-:Y:S02]  /*12290*/  LOP3.LUT R0, R37.reuse, 0x40, RZ, 0xfc, !PT ;  /* 0x0000004025007812 */ /* 0x040fe400078efcff */
[----:B------:R-:W-:Y:S02]  /*122a0*/  LOP3.LUT R2, R37, 0x80, RZ, 0xfc, !PT ;  /* 0x0000008025027812 */ /* 0x000fe400078efcff */
[----:B------:R-:W-:Y:S02]  /*122b0*/  ISETP.GE.AND P1, PT, R0, UR9, PT ;  /* 0x0000000900007c0c */ /* 0x000fe4000bf26270 */
[----:B--2---:R-:W-:Y:S02]  /*122c0*/  R2UR UR6, R4 ;  /* 0x00000000040672ca */ /* 0x004fe400000e0000 */
[C---:B------:R-:W-:Y:S01]  /*122d0*/  LOP3.LUT R4, R3.reuse, 0x7f, RZ, 0xc0, !PT ;  /* 0x0000007f03047812 */ /* 0x040fe200078ec0ff */
[----:B------:R-:W-:-:S03]  /*122e0*/  IMAD.SHL.U32 R3, R3, 0x10, RZ ;  /* 0x0000001003037824 */ /* 0x000fc600078e00ff */
[----:B------:R-:W-:-:S07]  /*122f0*/  SHF.R.U32.HI R36, RZ, 0x3, R4 ;  /* 0x00000003ff247819 */ /* 0x000fce0000011604 */
[----:B------:R-:W-:-:S03]  /*12300*/  ULOP3.LUT UR47, UR6, 0x2, URZ, 0xfc, !UPT ;  /* 0x00000002062f7892 */ /* 0x000fc6000f8efc3f */
[----:B------:R-:W-:Y:S02]  /*12310*/  ULDC.64 UR6, c[0x0][0x2f0] ;  /* 0x0000bc0000067ab9 */ /* 0x000fe40000000a00 */
[C---:B------:R-:W-:Y:S01]  /*12320*/  ISETP.GE.AND P2, PT, R0.reuse, UR7, PT ;  /* 0x0000000700007c0c */ /* 0x040fe2000bf46270 */
[----:B------:R-:W-:Y:S01]  /*12330*/  UIMAD UR36, UR4, UR6, URZ ;  /* 0x00000006042472a4 */ /* 0x000fe2000f8e023f */
[----:B------:R-:W-:Y:S02]  /*12340*/  ISETP.GE.AND P0, PT, R0, UR7, PT ;  /* 0x0000000700007c0c */ /* 0x000fe4000bf06270 */
[----:B------:R-:W-:Y:S01]  /*12350*/  LOP3.LUT R0, R36, 0x70, R3, 0xf8, !PT ;  /* 0x0000007024007812 */ /* 0x000fe200078ef803 */
[----:B------:R-:W-:Y:S01]  /*12360*/  UIADD3 UR4, UR36, 0x4f, URZ ;  /* 0x0000004f24047890 */ /* 0x000fe2000fffe03f */
[----:B------:R-:W-:Y:S01]  /*12370*/  LOP3.LUT R0, R37, 0xc0, RZ, 0xfc, !PT ;  /* 0x000000c025007812 */ /* 0x000fe200078efcff */
[----:B------:R-:W-:Y:S02]  /*12380*/  UIADD3 UR40, UR36, 0x50, -UR40 ;  /* 0x0000005024287890 */ /* 0x000fe4000fffe828 */
[----:B------:R-:W-:-:S04]  /*12390*/  UIMAD.WIDE UR4, UR4, 0x66666667, URZ ;  /* 0x66666667040478a5 */ /* 0x000fc8000f8e023f */
[----:B------:R-:W-:Y:S01]  /*123a0*/  @P2 LOP3.LUT R16, R16, 0x8, RZ, 0xfc, !PT ;  /* 0x0000000810102812 */ /* 0x000fe200078efcff */
[----:B------:R-:W-:Y:S01]  /*123b0*/  USHF.R.U32.HI UR41, URZ, 0x1f, UR5 ;  /* 0x0000001f3f297899 */ /* 0x000fe20008011605 */
[----:B------:R-:W-:Y:S02]  /*123c0*/  ISETP.GE.AND P2, PT, R2, UR7, PT ;  /* 0x0000000702007c0c */ /* 0x000fe4000bf46270 */
[----:B------:R-:W-:Y:S01]  /*123d0*/  LOP3.LUT R16, R16, 0xffffdfff, RZ, 0xc0, !PT ;  /* 0xffffdfff10107812 */ /* 0x000fe200078ec0ff */
[----:B------:R-:W-:-:S03]  /*123e0*/  ULEA.HI.SX32 UR41, UR5, UR41, 0x1b ;  /* 0x0000002905297291 */ /* 0x000fc6000f8fda3f */
        /* <DEDUP_REMOVED lines=28> */
[----:B---3--:R-:W-:-:S07]  /*125b0*/  @P0 LOP3.LUT R16, R16, 0x4000, RZ, 0xfc, !PT ;  /* 0x0000400010100812 */ /* 0x008fce00078efcff */
.L_x_2308:
        /* <DEDUP_REMOVED lines=22> */
.L_x_2258:
[----:B------:R-:W-:Y:S01]  /*12720*/  ULDC UR8, c[0x0][0xc54] ;  /* 0x0003150000087ab9 */ /* 0x000fe20000000800 */
[----:B------:R-:W-:Y:S01]  /*12730*/  UMOV UR6, UR7 ;  /* 0x0000000700067c82 */ /* 0x000fe20008000000 */
[----:B------:R-:W-:-:S11]  /*12740*/  UISETP.NE.AND UP0, UPT, UR8, 0x1, UPT ;  /* 0x000000010800788c */ /* 0x000fd6000bf05270 */
[----:B------:R-:W-:Y:S02]  /*12750*/  @UP0 ULDC.64 UR10, c[0x0][0xc58] ;  /* 0x00031600000a0ab9 */ /* 0x000fe40000000a00 */
[----:B------:R-:W-:-:S04]  /*12760*/  UIMAD.WIDE.U32 UR4, UR7, UR10, URZ ;  /* 0x0000000a070472a5 */ /* 0x000fc8000f8e003f */
[----:B------:R-:W-:-:S04]  /*12770*/  @UP0 USHF.R.U32.HI UR6, URZ, UR11, UR5 ;  /* 0x0000000b3f060299 */ /* 0x000fc80008011605 */
[----:B------:R-:W-:-:S12]  /*12780*/  UIMAD UR4, UR6, UR8, URZ ;  /* 0x00000008060472a4 */ /* 0x000fd8000f8e023f */
.L_x_2259:
[----:B------:R-:W-:Y:S01]  /*12790*/  ULDC UR5, c[0x0][0xc48] ;  /* 0x0003120000057ab9 */ /* 0x000fe20000000800 */
[----:B------:R-:W-:Y:S01]  /*127a0*/  ULDC.64 UR8, c[0x0][0xa28] ;  /* 0x00028a0000087ab9 */ /* 0x000fe20000000a00 */
[----:B------:R-:W-:Y:S01]  /*127b0*/  UISETP.NE.AND UP1, UPT, UR5, 0x1, UPT ;  /* 0x000000010500788c */ /* 0x000fe2000bf25270 */
[----:B------:R-:W-:Y:S01]  /*127c0*/  IMAD.MOV.U32 R32, RZ, RZ, RZ ;  /* 0x000000ffff207224 */ /* 0x000fe200078e00ff */
        /* <DEDUP_REMOVED lines=21> */
[----:B------:R-:W-:Y:S01]  /*12920*/  UP2UR UR48, UPR, URZ, 0x4 ;  /* 0x000000043f307883 */ /* 0x000fe20008000000 */
[----:B------:R-:W-:Y:S01]  /*12930*/  BSSY B7, `(.L_x_2260) ;  /* 0x0000356000077945 */ /* 0x000fe20003800000 */
[----:B------:R-:W-:-:S04]  /*12940*/  USHF.L.U32 UR6, UR44, 0x7, URZ ;  /* 0x000000072c067899 */ /* 0x000fc8000800063f */
[----:B------:R-:W-:Y:S01]  /*12950*/  UIADD3 UR6, UR6, 0x7f, URZ ;  /* 0x0000007f06067890 */ /* 0x000fe2000fffe03f */
[----:B------:R-:W-:Y:S01]  /*12960*/  @UP2 ULDC UR4, c[0x0][0x44c] ;  /* 0x0001130000042ab9 */ /* 0x000fe20000000800 */
[----:B------:R-:W-:Y:S02]  /*12970*/  @UP2 ULDC UR7, c[0x0][0x450] ;  /* 0x0001140000072ab9 */ /* 0x000fe40000000800 */
[----:B------:R-:W-:-:S04]  /*12980*/  UIMAD.WIDE.U32 UR4, UR6, UR4, URZ ;  /* 0x00000004060472a5 */ /* 0x000fc8000f8e003f */
[----:B------:R-:W-:-:S04]  /*12990*/  @UP2 USHF.R.U32.HI UR6, URZ, UR7, UR5 ;  /* 0x000000073f062299 */ /* 0x000fc80008011605 */
[----:B------:R-:W-:-:S04]  /*129a0*/  UIADD3 UR4, UR40, UR6, URZ ;  /* 0x0000000628047290 */ /* 0x000fc8000fffe03f */
[----:B------:R-:W-:-:S04]  /*129b0*/  UIMAD.WIDE UR4, UR4, 0x66666667, URZ ;  /* 0x66666667040478a5 */ /* 0x000fc8000f8e023f */
[----:B------:R-:W-:-:S04]  /*129c0*/  USHF.R.U32.HI UR4, URZ, 0x1f, UR5 ;  /* 0x0000001f3f047899 */ /* 0x000fc80008011605 */
[----:B------:R-:W-:-:S04]  /*129d0*/  ULEA.HI.SX32 UR4, UR5, UR4, 0x1b ;  /* 0x0000000405047291 */ /* 0x000fc8000f8fda3f */
[----:B------:R-:W-:-:S04]  /*129e0*/  UISETP.LT.AND UP0, UPT, UR41, UR4, UPT ;  /* 0x000000042900728c */ /* 0x000fc8000bf01270 */
[----:B------:R-:W-:-:S06]  /*129f0*/  USEL UR45, UR41, UR4, UP0 ;  /* 0x00000004292d7287 */ /* 0x000fcc0008000000 */
[----:B------:R-:W-:-:S13]  /*12a00*/  ISETP.LT.AND P0, PT, RZ, UR45, PT ;  /* 0x0000002dff007c0c */ /* 0x000fda000bf01270 */
[----:B0-----:R-:W-:Y:S05]  /*12a10*/  @P0 BRA `(.L_x_2261) ;  /* 0x0000000000440947 */ /* 0x001fea0003800000 */
        /* <DEDUP_REMOVED lines=17> */
.L_x_2261:
[----:B------:R-:W-:Y:S01]  /*12b30*/  VIADD R0, R17, 0x24400 ;  /* 0x0002440011007836 */ /* 0x000fe20000000000 */
[----:B------:R-:W-:Y:S04]  /*12b40*/  BSSY B6, `(.L_x_2263) ;  /* 0x0000013000067945 */ /* 0x000fe80003800000 */
[----:B------:R-:W-:-:S13]  /*12b50*/  LOP3.LUT P0, RZ, R0, 0x3ff, RZ, 0xc0, !PT ;  /* 0x000003ff00ff7812 */ /* 0x000fda000780c0ff */
[----:B------:R-:W-:Y:S05]  /*12b60*/  @!P0 BRA `(.L_x_2264) ;  /* 0x0000000000408947 */ /* 0x000fea0003800000 */
[----:B------:R-:W-:Y:S01]  /*12b70*/  MOV R2, 0x0 ;  /* 0x0000000000027802 */ /* 0x000fe20000000f00 */
[----:B------:R-:W-:Y:S01]  /*12b80*/  ULDC.64 UR4, c[0x4][0xa8] ;  /* 0x01002a0000047ab9 */ /* 0x000fe20000000a00 */
[----:B------:R-:W-:Y:S01]  /*12b90*/  ULDC.64 UR6, c[0x4][0xb0] ;  /* 0x01002c0000067ab9 */ /* 0x000fe20000000a00 */
[----:B------:R-:W-:Y:S01]  /*12ba0*/  MOV R4, UR4 ;  /* 0x0000000400047c02 */ /* 0x000fe20008000f00 */
[----:B------:R-:W-:Y:S01]  /*12bb0*/  IMAD.U32 R5, RZ, RZ, UR5 ;  /* 0x00000005ff057e24 */ /* 0x000fe2000f8e00ff */
[----:B------:R-:W-:Y:S01]  /*12bc0*/  ULDC.64 UR4, c[0x4][0x8] ;  /* 0x0100020000047ab9 */ /* 0x000fe20000000a00 */
[----:B------:R-:W0:Y:S01]  /*12bd0*/  LDC.64 R2, c[0x4][R2] ;  /* 0x0100000002027b82 */ /* 0x000e220000000a00 */
[----:B------:R-:W-:Y:S01]  /*12be0*/  IMAD.U32 R6, RZ, RZ, UR6 ;  /* 0x00000006ff067e24 */ /* 0x000fe2000f8e00ff */
[----:B------:R-:W-:Y:S01]  /*12bf0*/  MOV R8, 0x70 ;  /* 0x0000007000087802 */ /* 0x000fe20000000f00 */
[----:B------:R-:W-:Y:S02]  /*12c00*/  IMAD.U32 R7, RZ, RZ, UR7 ;  /* 0x00000007ff077e24 */ /* 0x000fe4000f8e00ff */
[----:B------:R-:W-:-:S02]  /*12c10*/  IMAD.U32 R10, RZ, RZ, UR4 ;  /* 0x00000004ff0a7e24 */ /* 0x000fc4000f8e00ff */
[----:B------:R-:W-:Y:S02]  /*12c20*/  IMAD.U32 R11, RZ, RZ, UR5 ;  /* 0x00000005ff0b7e24 */ /* 0x000fe4000f8e00ff */
[----:B------:R-:W-:Y:S02]  /*12c30*/  IMAD.MOV.U32 R12, RZ, RZ, 0x1 ;  /* 0x00000001ff0c7424 */ /* 0x000fe400078e00ff */
[----:B------:R-:W-:-:S07]  /*12c40*/  IMAD.MOV.U32 R13, RZ, RZ, RZ ;  /* 0x000000ffff0d7224 */ /* 0x000fce00078e00ff */
[----:B------:R-:W-:-:S07]  /*12c50*/  LEPC R20, `(.L_x_2264) ;  /* 0x000000001014794e */ /* 0x000fce0000000000 */
[----:B0----5:R-:W-:Y:S05]  /*12c60*/  CALL.ABS.NOINC R2 ;  /* 0x0000000002007343 */ /* 0x021fea0003c00000 */
.L_x_2264:
[----:B------:R-:W-:Y:S05]  /*12c70*/  BSYNC B6 ;  /* 0x0000000000067941 */ /* 0x000fea0003800000 */
.L_x_2263:
        /* <DEDUP_REMOVED lines=11> */
[----:B------:R-:W-:Y:S01]  /*12d30*/  MOV R6, UR6 ;  /* 0x0000000600067c02 */ /* 0x000fe20008000f00 */
[----:B------:R-:W-:Y:S01]  /*12d40*/  IMAD.U32 R7, RZ, RZ, UR7 ;  /* 0x00000007ff077e24 */ /* 0x000fe2000f8e00ff */
[----:B------:R-:W-:Y:S01]  /*12d50*/  MOV R13, RZ ;  /* 0x000000ff000d7202 */ /* 0x000fe20000000f00 */
[----:B------:R-:W-:-:S02]  /*12d60*/  IMAD.U32 R10, RZ, RZ, UR4 ;  /* 0x00000004ff0a7e24 */ /* 0x000fc4000f8e00ff */
[----:B------:R-:W-:Y:S02]  /*12d70*/  IMAD.U32 R11, RZ, RZ, UR5 ;  /* 0x00000005ff0b7e24 */ /* 0x000fe4000f8e00ff */
[----:B------:R-:W-:Y:S02]  /*12d80*/  IMAD.MOV.U32 R8, RZ, RZ, 0x70 ;  /* 0x00000070ff087424 */ /* 0x000fe400078e00ff */
[----:B0-----:R-:W-:-:S07]  /*12d90*/  IMAD.MOV.U32 R12, RZ, RZ, 0x1 ;  /* 0x00000001ff0c7424 */ /* 0x001fce00078e00ff */
[----:B------:R-:W-:-:S07]  /*12da0*/  LEPC R20, `(.L_x_2267) ;  /* 0x000000001014794e */ /* 0x000fce0000000000 */
[----:B-1---5:R-:W-:Y:S05]  /*12db0*/  CALL.ABS.NOINC R2 ;  /* 0x0000000002007343 */ /* 0x022fea0003c00000 */
.L_x_2267:
[----:B------:R0:W1:Y:S01]  /*12dc0*/  LDC.64 R2, c[0x4][R18] ;  /* 0x0100000012027b82 */ /* 0x0000620000000a00 */
[----:B------:R-:W-:Y:S01]  /*12dd0*/  ULDC.64 UR4, c[0x4][0xa8] ;  /* 0x01002a0000047ab9 */ /* 0x000fe20000000a00 */
[----:B------:R-:W-:Y:S01]  /*12de0*/  ULDC.64 UR6, c[0x4][0xb0] ;  /* 0x01002c0000067ab9 */ /* 0x000fe20000000a00 */
[----:B------:R-:W-:Y:S02]  /*12df0*/  IMAD.U32 R4, RZ, RZ, UR4 ;  /* 0x00000004ff047e24 */ /* 0x000fe4000f8e00ff */
        /* <DEDUP_REMOVED lines=11> */
.L_x_2266:
[----:B------:R-:W-:Y:S05]  /*12eb0*/  BSYNC B6 ;  /* 0x0000000000067941 */ /* 0x000fea0003800000 */
.L_x_2265:
        /* <DEDUP_REMOVED lines=9> */
[----:B------:R-:W-:Y:S01]  /*12f50*/  MOV R3, UR5 ;  /* 0x0000000500037c02 */ /* 0x000fe20008000f00 */
[----:B------:R-:W-:-:S04]  /*12f60*/  ULDC UR4, c[0x0][0xc48] ;  /* 0x0003120000047ab9 */ /* 0x000fc80000000800 */
[----:B------:R1:W5:Y:S01]  /*12f70*/  @P0 LDG.E R29, desc[UR38][R2.64] ;  /* 0x00000026021d0981 */ /* 0x000362000c1e1900 */
[----:B------:R-:W-:Y:S01]  /*12f80*/  UMOV UR5, 0xffffffff ;  /* 0xffffffff00057882 */ /* 0x000fe20000000000 */
[----:B------:R-:W-:Y:S02]  /*12f90*/  IMAD.U32 R22, RZ, RZ, UR4 ;  /* 0x00000004ff167e24 */ /* 0x000fe4000f8e00ff */
[----:B------:R-:W-:Y:S05]  /*12fa0*/  BRA.DIV UR5, `(.L_x_2268) ;  /* 0x0000003605bc7947 */ /* 0x000fea000b800000 */
.L_x_2324:
[----:B------:R-:W2:Y:S01]  /*12fb0*/  S2R R0, SR_TID.X ;  /* 0x0000000000007919 */ /* 0x000ea20000002100 */
[----:B------:R-:W-:Y:S01]  /*12fc0*/  UIADD3 UR4, UR45, -0x1, URZ ;  /* 0xffffffff2d047890 */ /* 0x000fe2000fffe03f */
[----:B0-----:R-:W-:Y:S02]  /*12fd0*/  ISETP.NE.AND P1, PT, R10, 0x1, PT ;  /* 0x000000010a00780c */ /* 0x001fe40003f25270 */
[----:B-----5:R-:W-:Y:S02]  /*12fe0*/  SHF.R.S32.HI R33, RZ, 0x1f, R29 ;  /* 0x0000001fff217819 */ /* 0x020fe4000001141d */
[----:B------:R-:W-:Y:S01]  /*12ff0*/  LOP3.LUT R16, R16, 0xfffffbff, RZ, 0xc0, !PT ;  /* 0xfffffbff10107812 */ /* 0x000fe200078ec0ff */
[----:B------:R-:W-:-:S08]  /*13000*/  IMAD.U32 R7, RZ, RZ, UR4 ;  /* 0x00000004ff077e24 */ /* 0x000fd0000f8e00ff */
[----:B-1----:R-:W0:Y:S01]  /*13010*/  @P1 LDC R3, c[0x0][0x434] ;  /* 0x00010d00ff031b82 */ /* 0x002e220000000800 */
[----:B------:R-:W-:-:S07]  /*13020*/  @P1 LOP3.LUT R16, R16, 0x400, RZ, 0xfc, !PT ;  /* 0x0000040010101812 */ /* 0x000fce00078efcff */
[----:B------:R-:W1:Y:S01]  /*13030*/  @P1 LDC R5, c[0x0][0x438] ;  /* 0x00010e00ff051b82 */ /* 0x000e620000000800 */
[----:B--2---:R-:W-:-:S05]  /*13040*/  IMAD.SHL.U32 R8, R0, 0x10, RZ ;  /* 0x0000001000087824 */ /* 0x004fca00078e00ff */
[----:B------:R-:W-:-:S05]  /*13050*/  LOP3.LUT R8, R36, 0x70, R8, 0xf8, !PT ;  /* 0x0000007024087812 */ /* 0x000fca00078ef808 */
[----:B------:R-:W-:-:S04]  /*13060*/  IMAD R7, R7, 0x50, R8 ;  /* 0x0000005007077824 */ /* 0x000fc800078e0208 */
[C---:B------:R-:W-:Y:S01]  /*13070*/  IMAD.IADD R0, R7.reuse, 0x1, R32 ;  /* 0x0000000107007824 */ /* 0x040fe200078e0220 */
[----:B------:R-:W-:-:S03]  /*13080*/  ISETP.GE.AND P0, PT, R7, UR36, PT ;  /* 0x0000002407007c0c */ /* 0x000fc6000bf06270 */
[----:B0-----:R-:W-:Y:S01]  /*13090*/  @P1 IMAD.HI.U32 R2, R0, R3, RZ ;  /* 0x0000000300021227 */ /* 0x001fe200078e00ff */
[----:B------:R-:W-:-:S03]  /*130a0*/  ISETP.GT.U32.OR P0, PT, R8, 0x4f, P0 ;  /* 0x0000004f0800780c */ /* 0x000fc60000704470 */
[----:B------:R-:W-:Y:S01]  /*130b0*/  IMAD.MOV.U32 R9, RZ, RZ, R0 ;  /* 0x000000ffff097224 */ /* 0x000fe200078e0000 */
[----:B-1----:R-:W-:-:S09]  /*130c0*/  @P1 SHF.R.U32.HI R9, RZ, R5, R2 ;  /* 0x00000005ff091219 */ /* 0x002fd20000011602 */
[----:B------:R-:W0:Y:S01]  /*130d0*/  @!P0 LDC.64 R6, c[0x0][0x428] ;  /* 0x00010a00ff068b82 */ /* 0x000e220000000a00 */
[----:B------:R-:W-:-:S07]  /*130e0*/  @!P0 SHF.R.S32.HI R3, RZ, 0x1f, R9 ;  /* 0x0000001fff038819 */ /* 0x000fce0000011409 */
[----:B------:R-:W1:Y:S01]  /*130f0*/  @!P0 LDC.64 R4, c[0x0][0x418] ;  /* 0x00010600ff048b82 */ /* 0x000e620000000a00 */
[----:B0-----:R-:W-:-:S04]  /*13100*/  @!P0 IMAD R2, R33, R6, RZ ;  /* 0x0000000621028224 */ /* 0x001fc800078e02ff */
[----:B------:R-:W-:Y:S01]  /*13110*/  @!P0 IMAD R7, R29, R7, R2 ;  /* 0x000000071d078224 */ /* 0x000fe200078e0202 */
[----:B------:R-:W-:-:S05]  /*13120*/  @!P0 MOV R2, R9 ;  /* 0x0000000900028202 */ /* 0x000fca0000000f00 */
[----:B------:R-:W-:-:S04]  /*13130*/  @!P0 IMAD.WIDE.U32 R2, R29, R6, R2 ;  /* 0x000000061d028225 */ /* 0x000fc800078e0002 */
[----:B------:R-:W-:Y:S01]  /*13140*/  @!P0 IMAD.IADD R3, R3, 0x1, R7 ;  /* 0x0000000103038824 */ /* 0x000fe200078e0207 */
[----:B-1----:R-:W-:Y:S01]  /*13150*/  @!P0 LEA R4, P1, R2, R4, 0x2 ;  /* 0x0000000402048211 */ /* 0x002fe200078210ff */
[----:B------:R-:W-:-:S03]  /*13160*/  IMAD.MOV.U32 R6, RZ, RZ, RZ ;  /* 0x000000ffff067224 */ /* 0x000fc600078e00ff */
[----:B------:R-:W-:Y:S01]  /*13170*/  @!P0 LEA.HI.X R5, R2, R5, R3, 0x2, P1 ;  /* 0x0000000502058211 */ /* 0x000fe200008f1403 */
[----:B------:R-:W-:-:S04]  /*13180*/  IMAD.MOV R7, RZ, RZ, -R9 ;  /* 0x000000ffff077224 */ /* 0x000fc800078e0a09 */
[----:B------:R0:W5:Y:S01]  /*13190*/  @!P0 LDG.E R6, desc[UR38][R4.64] ;  /* 0x0000002604068981 */ /* 0x000162000c1e1900 */
[----:B------:R-:W-:Y:S01]  /*131a0*/  ISETP.GT.U32.AND P0, PT, R8, 0x4f, PT ;  /* 0x0000004f0800780c */ /* 0x000fe20003f04070 */
[----:B------:R-:W-:Y:S01]  /*131b0*/  IMAD R3, RZ, RZ, -UR43 ;  /* 0x8000002bff037e24 */ /* 0x000fe2000f8e02ff */
[----:B------:R-:W-:Y:S02]  /*131c0*/  LOP3.LUT R16, R16, 0xfffffdff, RZ, 0xc0, !PT ;  /* 0xfffffdff10107812 */ /* 0x000fe400078ec0ff */
[----:B------:R-:W-:Y:S01]  /*131d0*/  MOV R24, UR4 ;  /* 0x0000000400187c02 */ /* 0x000fe20008000f00 */
[----:B------:R-:W-:Y:S02]  /*131e0*/  IMAD R22, R22, R3, UR42 ;  /* 0x0000002a16167e24 */ /* 0x000fe4000f8e0203 */
[----:B0-----:R-:W-:-:S03]  /*131f0*/  IMAD R5, R10, R7, R0 ;  /* 0x000000070a057224 */ /* 0x001fc600078e0200 */
[----:B------:R-:W-:Y:S01]  /*13200*/  SHF.R.S32.HI R28, RZ, 0x1f, R22 ;  /* 0x0000001fff1c7819 */ /* 0x000fe20000011416 */
[----:B------:R-:W-:-:S05]  /*13210*/  IMAD.U32 R0, RZ, RZ, UR47 ;  /* 0x0000002fff007e24 */ /* 0x000fca000f8e00ff */
[----:B------:R-:W-:-:S13]  /*13220*/  ISETP.NE.AND P2, PT, R0, 0x3, PT ;  /* 0x000000030000780c */ /* 0x000fda0003f45270 */
[----:B------:R-:W-:-:S04]  /*13230*/  @P2 LOP3.LUT R16, R16, 0x200, RZ, 0xfc, !PT ;  /* 0x0000020010102812 */ /* 0x000fc800078efcff */
[----:B------:R-:W-:-:S04]  /*13240*/  LOP3.LUT R16, R16, 0xfffffffe, RZ, 0xc0, !PT ;  /* 0xfffffffe10107812 */ /* 0x000fc800078ec0ff */
[----:B------:R-:W-:Y:S01]  /*13250*/  @P0 LOP3.LUT R16, R16, 0x1, RZ, 0xfc, !PT ;  /* 0x0000000110100812 */ /* 0x000fe200078efcff */
[----:B------:R-:W-:Y:S06]  /*13260*/  @!P2 BRA `(.L_x_2269) ;  /* 0x000000000004a947 */ /* 0x000fec0003800000 */
[----:B------:R-:W-:Y:S01]  /*13270*/  BPT.TRAP 0x1 ;  /* 0x000000040000795c */ /* 0x000fe20000300000 */
.L_x_2269:
[----:B------:R-:W-:Y:S01]  /*13280*/  SHF.R.S32.HI R7, RZ, 0x1f, R5 ;  /* 0x0000001fff077819 */ /* 0x000fe20000011405 */
[----:B------:R-:W-:Y:S01]  /*13290*/  ULDC.64 UR4, c[0x0][0x328] ;  /* 0x0000ca0000047ab9 */ /* 0x000fe20000000a00 */
[----:B-----5:R-:W-:Y:S01]  /*132a0*/  SHF.R.S32.HI R4, RZ, 0x1f, R6 ;  /* 0x0000001fff047819 */ /* 0x020fe20000011406 */
[----:B------:R-:W-:Y:S01]  /*132b0*/  IMAD.WIDE.U32 R2, R5, UR4, RZ ;  /* 0x0000000405027c25 */ /* 0x000fe2000f8e00ff */
[----:B------:R-:W-:Y:S03]  /*132c0*/  BSSY B0, `(.L_x_2270) ;  /* 0x0000015000007945 */ /* 0x000fe60003800000 */
[----:B------:R-:W-:-:S04]  /*132d0*/  IMAD R0, R7, UR4, RZ ;  /* 0x0000000407007c24 */ /* 0x000fc8000f8e02ff */
[----:B------:R-:W-:Y:S01]  /*132e0*/  IMAD R9, R5, UR5, R0 ;  /* 0x0000000505097c24 */ /* 0x000fe2000f8e0200 */
[----:B------:R-:W-:Y:S01]  /*132f0*/  ULDC.64 UR4, c[0x0][0x338] ;  /* 0x0000ce0000047ab9 */ /* 0x000fe20000000a00 */
[----:B------:R-:W-:Y:S02]  /*13300*/  IMAD R0, R23, 0x8, R17 ;  /* 0x0000000817007824 */ /* 0x000fe400078e0211 */
        /* <DEDUP_REMOVED lines=16> */
.L_x_2325:
[----:B------:R-:W-:Y:S05]  /*13410*/  BSYNC B0 ;  /* 0x0000000000007941 */ /* 0x000fea0003800000 */
.L_x_2270:
        /* <DEDUP_REMOVED lines=9> */
[----:B------:R-:W-:Y:S01]  /*134b0*/  ULDC.64 UR4, c[0x0][0x308] ;  /* 0x0000c20000047ab9 */ /* 0x000fe20000000a00 */
[----:B------:R-:W-:-:S03]  /*134c0*/  IMAD.MOV.U32 R7, RZ, RZ, -0x50 ;  /* 0xffffffb0ff077424 */ /* 0x000fc600078e00ff */
[----:B------:R-:W-:Y:S01]  /*134d0*/  IADD3 R3, R3, R5, RZ ;  /* 0x0000000503037210 */ /* 0x000fe20007ffe0ff */
[----:B------:R-:W-:Y:S02]  /*134e0*/  IMAD R5, R28, UR4, RZ ;  /* 0x000000041c057c24 */ /* 0x000fe4000f8e02ff */
[----:B------:R-:W-:Y:S02]  /*134f0*/  IMAD R7, R24, R7, UR36 ;  /* 0x0000002418077e24 */ /* 0x000fe4000f8e0207 */
[C---:B------:R-:W-:Y:S02]  /*13500*/  IMAD R5, R22.reuse, UR5, R5 ;  /* 0x0000000516057c24 */ /* 0x040fe4000f8e0205 */
[----:B------:R-:W-:Y:S01]  /*13510*/  IMAD.WIDE.U32 R2, R22, UR4, R2 ;  /* 0x0000000416027c25 */ /* 0x000fe2000f8e0002 */
[----:B------:R-:W-:-:S03]  /*13520*/  ULDC.64 UR4, c[0x0][0x2e8] ;  /* 0x0000ba0000047ab9 */ /* 0x000fc60000000a00 */
[----:B------:R-:W-:Y:S01]  /*13530*/  IMAD.IADD R3, R3, 0x1, R5 ;  /* 0x0000000103037824 */ /* 0x000fe200078e0205 */
[C---:B------:R-:W-:Y:S01]  /*13540*/  LEA R4, P0, R2.reuse, UR4, 0x1 ;  /* 0x0000000402047c11 */ /* 0x040fe2000f8008ff */
[----:B------:R-:W-:Y:S01]  /*13550*/  IMAD.IADD R7, R7, 0x1, -R36 ;  /* 0x0000000107077824 */ /* 0x000fe200078e0a24 */
[----:B------:R-:W-:Y:S01]  /*13560*/  UMOV UR4, 0xffffffff ;  /* 0xffffffff00047882 */ /* 0x000fe20000000000 */
[----:B------:R-:W-:Y:S01]  /*13570*/  IMAD R5, R23, 0x5000, R30 ;  /* 0x0000500017057824 */ /* 0x000fe200078e021e */
[----:B------:R-:W-:Y:S02]  /*13580*/  LEA.HI.X R6, R2, UR5, R3, 0x1, P0 ;  /* 0x0000000502067c11 */ /* 0x000fe400080f0c03 */
[----:B------:R-:W-:Y:S01]  /*13590*/  ISETP.GE.AND P0, PT, R7, 0x1, PT ;  /* 0x000000010700780c */ /* 0x000fe20003f06270 */
[----:B------:R-:W-:-:S12]  /*135a0*/  BRA.DIV UR4, `(.L_x_2272) ;  /* 0x00000032047c7947 */ /* 0x000fd8000b800000 */
[----:B------:R-:W0:Y:S01]  /*135b0*/  SHFL.IDX PT, R14, R4, RZ, 0x181f ;  /* 0x00181fff040e7589 */ /* 0x000e2200000e0000 */
[C---:B------:R-:W-:Y:S01]  /*135c0*/  LOP3.LUT P5, RZ, R16.reuse, 0x10, RZ, 0xc0, !PT ;  /* 0x0000001010ff7812 */ /* 0x040fe200078ac0ff */
[----:B------:R-:W-:Y:S01]  /*135d0*/  @P0 IMAD R9, R5, 0x2, R17 ;  /* 0x0000000205090824 */ /* 0x000fe200078e0211 */
[C---:B------:R-:W-:Y:S01]  /*135e0*/  LOP3.LUT P4, RZ, R16.reuse, 0x8, RZ, 0xc0, !PT ;  /* 0x0000000810ff7812 */ /* 0x040fe2000788c0ff */
[----:B------:R-:W1:Y:S01]  /*135f0*/  SHFL.IDX PT, R2, R6, RZ, 0x181f ;  /* 0x00181fff06027589 */ /* 0x000e6200000e0000 */
[C---:B------:R-:W-:Y:S02]  /*13600*/  LOP3.LUT P3, RZ, R16.reuse, 0x4, RZ, 0xc0, !PT ;  /* 0x0000000410ff7812 */ /* 0x040fe4000786c0ff */
[----:B------:R-:W-:Y:S01]  /*13610*/  LOP3.LUT P2, RZ, R16, 0x2, RZ, 0xc0, !PT ;  /* 0x0000000210ff7812 */ /* 0x000fe2000784c0ff */
[----:B------:R-:W-:Y:S01]  /*13620*/  SHFL.IDX PT, R8, R6, 0x1, 0x181f ;  /* 0x00381f0006087f89 */ /* 0x000fe200000e0000 */
        /* <DEDUP_REMOVED lines=21> */
[----:B0-----:R-:W-:Y:S02]  /*13780*/  @P0 LEA R14, P1, R37, R14, 0x1 ;  /* 0x0000000e250e0211 */ /* 0x001fe400078208ff */
[----:B------:R-:W-:-:S03]  /*13790*/  @P0 LEA R21, R5, R17, 0x1 ;  /* 0x0000001105150211 */ /* 0x000fc600078e08ff */
        /* <DEDUP_REMOVED lines=14> */
[----:B------:R0:W1:Y:S02]  /*13880*/  SHFL.IDX PT, R8, R6, 0x4, 0x181f ;  /* 0x00981f0006087f89 */ /* 0x00006400000e0000 */
[----:B------:R-:W-:Y:S02]  /*13890*/  @P0 MOV R3, R9 ;  /* 0x0000000900030202 */ /* 0x000fe40000000f00 */
[----:B------:R0:W2:Y:S04]  /*138a0*/  SHFL.IDX PT, R14, R4, 0x4, 0x181f ;  /* 0x00981f00040e7f89 */ /* 0x0000a800000e0000 */
[----:B------:R0:W-:Y:S04]  /*138b0*/  @P0 LDGSTS.E.BYPASS.LTC128B.128 [R25+0x25c00], desc[UR38][R2.64], !P5 ;  /* 0x25c0000002190fae */ /* 0x0001e8000e901d66 */
[----:B------:R0:W-:Y:S04]  /*138c0*/  @P0 LDGSTS.E.BYPASS.LTC128B.128 [R25+0x28400], desc[UR38][R2.64+0x80], !P4 ;  /* 0x2840008002190fae */ /* 0x0001e8000e101d66 */
[----:B------:R0:W-:Y:S04]  /*138d0*/  @P0 LDGSTS.E.BYPASS.LTC128B.128 [R25+0x2ac00], desc[UR38][R2.64+0x100], !P3 ;  /* 0x2ac0010002190fae */ /* 0x0001e8000d901d66 */
[----:B------:R0:W-:Y:S02]  /*138e0*/  @P0 LDGSTS.E.BYPASS.LTC128B.128 [R25+0x2d400], desc[UR38][R2.64+0x180], !P2 ;  /* 0x2d40018002190fae */ /* 0x0001e4000d101d66 */
.L_x_2337:
[----:B------:R-:W-:Y:S01]  /*138f0*/  ISETP.GE.AND P0, PT, R7, 0x41, PT ;  /* 0x000000410700780c */ /* 0x000fe20003f06270 */
[----:B------:R-:W-:-:S12]  /*13900*/  BSSY B0, `(.L_x_2273) ;  /* 0x0000010000007945 */ /* 0x000fd80003800000 */
[----:B------:R-:W-:Y:S05]  /*13910*/  @!P0 BRA `(.L_x_2274) ;  /* 0x0000000000388947 */ /* 0x000fea0003800000 */
[C---:B------:R-:W-:Y:S01]  /*13920*/  LOP3.LUT P4, RZ, R16.reuse, 0x10, RZ, 0xc0, !PT ;  /* 0x0000001010ff7812 */ /* 0x040fe2000788c0ff */
[----:B------:R-:W-:Y:S01]  /*13930*/  IMAD R5, R5, 0x2, R17 ;  /* 0x0000000205057824 */ /* 0x000fe200078e0211 */
[C---:B------:R-:W-:Y:S02]  /*13940*/  LOP3.LUT P3, RZ, R16.reuse, 0x8, RZ, 0xc0, !PT ;  /* 0x0000000810ff7812 */ /* 0x040fe4000786c0ff */
[C---:B------:R-:W-:Y:S02]  /*13950*/  LOP3.LUT P2, RZ, R16.reuse, 0x4, RZ, 0xc0, !PT ;  /* 0x0000000410ff7812 */ /* 0x040fe4000784c0ff */
[----:B------:R-:W-:Y:S02]  /*13960*/  LOP3.LUT P1, RZ, R16, 0x2, RZ, 0xc0, !PT ;  /* 0x0000000210ff7812 */ /* 0x000fe4000782c0ff */
[----:B0-2---:R-:W-:-:S05]  /*13970*/  LEA R2, P0, R37, R14, 0x1 ;  /* 0x0000000e25027211 */ /* 0x005fca00078008ff */
        /* <DEDUP_REMOVED lines=8> */
.L_x_2274:
[----:B------:R-:W-:Y:S05]  /*13a00*/  BSYNC B0 ;  /* 0x0000000000007941 */ /* 0x000fea0003800000 */
.L_x_2273:
[----:B------:R-:W-:Y:S01]  /*13a10*/  NOP ;  /* 0x0000000000007918 */ /* 0x000fe20000000000 */
[----:B------:R-:W-:-:S13]  /*13a20*/  PLOP3.LUT P0, PT, PT, PT, PT, 0x80, 0x0 ;  /* 0x000000000000781c */ /* 0x000fda0003f0f070 */
.L_x_2275:
        /* <DEDUP_REMOVED lines=10> */
.L_x_2276:
[----:B------:R4:W-:Y:S02]  /*13ad0*/  SYNCS.ARRIVE.TRANS64.A1T0 RZ, [R0+URZ+0x38830], RZ ;  /* 0x038830ff00ff79a7 */ /* 0x0009e4000810003f */
[----:B------:R-:W-:Y:S05]  /*13ae0*/  WARPSYNC.ALL ;  /* 0x0000000000007948 */ /* 0x000fea0003800000 */
[----:B------:R-:W-:Y:S01]  /*13af0*/  BSSY B6, `(.L_x_2277) ;  /* 0x0000015000067945 */ /* 0x000fe20003800000 */
[----:B----4-:R-:W-:Y:S01]  /*13b00*/  VIADD R0, R17, 0x14400 ;  /* 0x0001440011007836 */ /* 0x010fe20000000000 */
[----:B------:R-:W-:Y:S04]  /*13b10*/  BAR.SYNC.DEFER_BLOCKING 0x8, 0x180 ;  /* 0x0206000000007b1d */ /* 0x000fe80000010000 */
[----:B------:R-:W-:-:S13]  /*13b20*/  LOP3.LUT P0, RZ, R0, 0x3ff, RZ, 0xc0, !PT ;  /* 0x000003ff00ff7812 */ /* 0x000fda000780c0ff */
        /* <DEDUP_REMOVED lines=9> */
[----:B------:R-:W-:Y:S01]  /*13bc0*/  MOV R13, RZ ;  /* 0x000000ff000d7202 */ /* 0x000fe20000000f00 */
[----:B------:R-:W-:Y:S02]  /*13bd0*/  IMAD.U32 R7, RZ, RZ, UR9 ;  /* 0x00000009ff077e24 */ /* 0x000fe4000f8e00ff */
[----:B------:R-:W-:-:S02]  /*13be0*/  IMAD.U32 R10, RZ, RZ, UR4 ;  /* 0x00000004ff0a7e24 */ /* 0x000fc4000f8e00ff */
[----:B------:R-:W-:Y:S02]  /*13bf0*/  IMAD.U32 R11, RZ, RZ, UR5 ;  /* 0x00000005ff0b7e24 */ /* 0x000fe4000f8e00ff */
[----:B-1----:R-:W-:Y:S02]  /*13c00*/  IMAD.MOV.U32 R8, RZ, RZ, 0x70 ;  /* 0x00000070ff087424 */ /* 0x002fe400078e00ff */
[----:B------:R-:W-:-:S07]  /*13c10*/  IMAD.MOV.U32 R12, RZ, RZ, 0x1 ;  /* 0x00000001ff0c7424 */ /* 0x000fce00078e00ff */
[----:B------:R-:W-:-:S07]  /*13c20*/  LEPC R20, `(.L_x_2278) ;  /* 0x000000001014794e */ /* 0x000fce0000000000 */
[----:B0-2---:R-:W-:Y:S05]  /*13c30*/  CALL.ABS.NOINC R2 ;  /* 0x0000000002007343 */ /* 0x005fea0003c00000 */
.L_x_2278:
[----:B------:R-:W-:Y:S05]  /*13c40*/  BSYNC B6 ;  /* 0x0000000000067941 */ /* 0x000fea0003800000 */
.L_x_2277:
[----:B0--3--:R-:W0:Y:S01]  /*13c50*/  S2R R2, SR_TID.X ;  /* 0x0000000000027919 */ /* 0x009e220000002100 */
[----:B------:R-:W-:Y:S01]  /*13c60*/  UISETP.NE.AND UP0, UPT, UR48, URZ, UPT ;  /* 0x0000003f3000728c */ /* 0x000fe2000bf05270 */
[----:B------:R-:W-:Y:S01]  /*13c70*/  IMAD.U32 R0, RZ, RZ, UR44 ;  /* 0x0000002cff007e24 */ /* 0x000fe2000f8e00ff */
[----:B------:R-:W-:Y:S01]  /*13c80*/  R2UR UR6, R28 ;  /* 0x000000001c0672ca */ /* 0x000fe200000e0000 */
[----:B------:R-:W-:Y:S01]  /*13c90*/  ULDC.64 UR8, c[0x0][0x2d8] ;  /* 0x0000b60000087ab9 */ /* 0x000fe20000000a00 */
[----:B------:R-:W-:Y:S02]  /*13ca0*/  R2UR UR7, R22 ;  /* 0x00000000160772ca */ /* 0x000fe400000e0000 */
[----:B------:R-:W-:Y:S02]  /*13cb0*/  PLOP3.LUT P0, PT, PT, PT, UP0, 0x80, 0x0 ;  /* 0x000000000000781c */ /* 0x000fe40003f0f008 */
[C---:B------:R-:W-:Y:S02]  /*13cc0*/  LOP3.LUT P2, RZ, R16.reuse, 0x4000, RZ, 0xc0, !PT ;  /* 0x0000400010ff7812 */ /* 0x040fe4000784c0ff */
[C---:B------:R-:W-:Y:S01]  /*13cd0*/  LOP3.LUT P3, RZ, R16.reuse, 0x2000, RZ, 0xc0, !PT ;  /* 0x0000200010ff7812 */ /* 0x040fe2000786c0ff */
[----:B------:R-:W-:Y:S01]  /*13ce0*/  @UP0 ULDC UR4, c[0x0][0x44c] ;  /* 0x0001130000040ab9 */ /* 0x000fe20000000800 */
[----:B------:R-:W-:-:S02]  /*13cf0*/  LOP3.LUT P4, RZ, R16, 0x1000, RZ, 0xc0, !PT ;  /* 0x0000100010ff7812 */ /* 0x000fc4000788c0ff */
[----:B------:R-:W-:Y:S01]  /*13d00*/  LOP3.LUT P5, RZ, R16, 0x800, RZ, 0xc0, !PT ;  /* 0x0000080010ff7812 */ /* 0x000fe200078ac0ff */
[----:B------:R-:W-:-:S04]  /*13d10*/  UIMAD UR6, UR6, UR8, URZ ;  /* 0x00000008060672a4 */ /* 0x000fc8000f8e023f */
[----:B------:R-:W-:Y:S02]  /*13d20*/  UIMAD UR7, UR7, UR9, UR6 ;  /* 0x00000009070772a4 */ /* 0x000fe4000f8e0206 */
[----:B------:R-:W-:Y:S01]  /*13d30*/  USHF.R.S32.HI UR6, URZ, 0x1f, UR43 ;  /* 0x0000001f3f067899 */ /* 0x000fe2000801142b */
[----:B0-----:R-:W-:-:S05]  /*13d40*/  IMAD.SHL.U32 R2, R2, 0x10, RZ ;  /* 0x0000001002027824 */ /* 0x001fca00078e00ff */
[----:B------:R-:W-:-:S05]  /*13d50*/  LOP3.LUT R2, R36, 0x70, R2, 0xf8, !PT ;  /* 0x0000007024027812 */ /* 0x000fca00078ef802 */
[----:B------:R-:W-:-:S04]  /*13d60*/  IMAD R0, R0, 0x80, R2 ;  /* 0x0000008000007824 */ /* 0x000fc800078e0202 */
[----:B------:R-:W-:Y:S01]  /*13d70*/  @P0 IMAD.HI.U32 R3, R0, UR4, RZ ;  /* 0x0000000400030c27 */ /* 0x000fe2000f8e00ff */
[----:B------:R-:W-:Y:S01]  /*13d80*/  PLOP3.LUT P0, PT, PT, PT, UP0, 0x80, 0x0 ;  /* 0x000000000000781c */ /* 0x000fe20003f0f008 */
[----:B------:R-:W-:Y:S02]  /*13d90*/  @UP0 ULDC UR4, c[0x0][0x450] ;  /* 0x0001140000040ab9 */ /* 0x000fe40000000800 */
[----:B------:R-:W-:-:S10]  /*13da0*/  IMAD.MOV.U32 R2, RZ, RZ, R0 ;  /* 0x000000ffff027224 */ /* 0x000fd400078e0000 */
        /* <DEDUP_REMOVED lines=14> */
[----:B------:R-:W-:Y:S01]  /*13e90*/  MOV R9, UR8 ;  /* 0x0000000800097c02 */ /* 0x000fe20008000f00 */
        /* <DEDUP_REMOVED lines=15> */
[----:B--2---:R-:W0:Y:S01]  /*13f90*/  SHFL.IDX PT, R14, R5, RZ, 0x181f ;  /* 0x00181fff050e7589 */ /* 0x004e2200000e0000 */
[----:B------:R-:W-:-:S03]  /*13fa0*/  IMAD.U32 R3, RZ, RZ, UR44 ;  /* 0x0000002cff037e24 */ /* 0x000fc6000f8e00ff */
[----:B------:R-:W2:Y:S01]  /*13fb0*/  SHFL.IDX PT, R2, R4, RZ, 0x181f ;  /* 0x00181fff04027589 */ /* 0x000ea200000e0000 */
[----:B------:R-:W-:-:S03]  /*13fc0*/  IMAD R0, R3, 0x80, R36 ;  /* 0x0000008003007824 */ /* 0x000fc600078e0224 */
[----:B------:R-:W-:Y:S01]  /*13fd0*/  SHFL.IDX PT, R6, R4, 0x1, 0x181f ;  /* 0x00381f0004067f89 */ /* 0x000fe200000e0000 */
[C---:B------:R-:W-:Y:S01]  /*13fe0*/  VIADD R7, R0.reuse, 0x10 ;  /* 0x0000001000077836 */ /* 0x040fe20000000000 */
[----:B------:R-:W-:-:S13]  /*13ff0*/  ISETP.GE.AND P0, PT, R0, UR37, PT ;  /* 0x0000002500007c0c */ /* 0x000fda000bf06270 */
[----:B0-----:R-:W-:-:S05]  /*14000*/  @!P0 LEA R14, P1, R37, R14, 0x1 ;  /* 0x0000000e250e8211 */ /* 0x001fca00078208ff */
[----:B--2---:R-:W-:Y:S01]  /*14010*/  @!P0 IMAD.X R3, RZ, RZ, R2, P1 ;  /* 0x000000ffff038224 */ /* 0x004fe200008e0602 */
[----:B------:R-:W-:Y:S02]  /*14020*/  @!P0 MOV R2, R14 ;  /* 0x0000000e00028202 */ /* 0x000fe40000000f00 */
        /* <DEDUP_REMOVED lines=8> */
[----:B--2---:R-:W-:Y:S01]  /*140b0*/  @!P0 IMAD.MOV.U32 R2, RZ, RZ, R14 ;  /* 0x000000ffff028224 */ /* 0x004fe200078e000e */
        /* <DEDUP_REMOVED lines=10> */
[----:B------:R-:W-:Y:S01]  /*14160*/  @!P0 IADD3.X R7, RZ, R6, RZ, P1, !PT ;  /* 0x00000006ff078210 */ /* 0x000fe20000ffe4ff */
[----:B--2---:R-:W-:Y:S01]  /*14170*/  @!P0 IMAD.MOV.U32 R2, RZ, RZ, R14 ;  /* 0x000000ffff028224 */ /* 0x004fe200078e000e */
[----:B------:R-:W-:Y:S03]  /*14180*/  SHFL.IDX PT, R6, R4, 0x3, 0x181f ;  /* 0x00781f0004067f89 */ /* 0x000fe600000e0000 */
[----:B------:R-:W-:Y:S01]  /*14190*/  @!P0 IMAD.MOV.U32 R3, RZ, RZ, R7 ;  /* 0x000000ffff038224 */ /* 0x000fe200078e0007 */
[----:B------:R-:W0:Y:S01]  /*141a0*/  SHFL.IDX PT, R14, R5, 0x3, 0x181f ;  /* 0x00781f00050e7f89 */ /* 0x000e2200000e0000 */
[----:B------:R-:W-:-:S03]  /*141b0*/  VIADD R7, R0, 0x30 ;  /* 0x0000003000077836 */ /* 0x000fc60000000000 */
        /* <DEDUP_REMOVED lines=44> */
[----:B------:R0:W2:Y:S02]  /*14480*/  SHFL.IDX PT, R6, R4, 0x7, 0x181f ;  /* 0x00f81f0004067f89 */ /* 0x0000a400000e0000 */
[----:B------:R-:W-:Y:S02]  /*14490*/  @!P0 MOV R3, R7 ;  /* 0x0000000700038202 */ /* 0x000fe40000000f00 */
[----:B------:R0:W3:Y:S04]  /*144a0*/  SHFL.IDX PT, R14, R5, 0x7, 0x181f ;  /* 0x00f81f00050e7f89 */ /* 0x0000e800000e0000 */
[----:B------:R0:W-:Y:S04]  /*144b0*/  @!P0 LDGSTS.E.BYPASS.LTC128B.128 [R31+0x17400], desc[UR38][R2.64], !P2 ;  /* 0x17400000021f8fae */ /* 0x0001e8000d101d66 */
[----:B------:R0:W-:Y:S04]  /*144c0*/  @!P0 LDGSTS.E.BYPASS.LTC128B.128 [R31+0x1b400], desc[UR38][R2.64+0x80], !P3 ;  /* 0x1b400080021f8fae */ /* 0x0001e8000d901d66 */
[----:B------:R0:W-:Y:S04]  /*144d0*/  @!P0 LDGSTS.E.BYPASS.LTC128B.128 [R31+0x1f400], desc[UR38][R2.64+0x100], !P4 ;  /* 0x1f400100021f8fae */ /* 0x0001e8000e101d66 */
[----:B------:R0:W-:Y:S02]  /*144e0*/  @!P0 LDGSTS.E.BYPASS.LTC128B.128 [R31+0x23400], desc[UR38][R2.64+0x180], !P5 ;  /* 0x23400180021f8fae */ /* 0x0001e4000e901d66 */
.L_x_2354:
[----:B------:R-:W-:-:S05]  /*144f0*/  VIADD R0, R0, 0x70 ;  /* 0x0000007000007836 */ /* 0x000fca0000000000 */
[----:B------:R-:W-:-:S13]  /*14500*/  ISETP.GE.AND P0, PT, R0, UR37, PT ;  /* 0x0000002500007c0c */ /* 0x000fda000bf06270 */
[----:B0--3--:R-:W-:-:S05]  /*14510*/  @!P0 LEA R2, P1, R37, R14, 0x1 ;  /* 0x0000000e25028211 */ /* 0x009fca00078208ff */
        /* <DEDUP_REMOVED lines=10> */
.L_x_2280:
        /* <DEDUP_REMOVED lines=18> */
.L_x_2355:
[----:B------:R-:W-:Y:S05]  /*146e0*/  BSYNC B0 ;  /* 0x0000000000007941 */ /* 0x000fea0003800000 */
.L_x_2281:
[----:B------:R-:W-:-:S06]  /*146f0*/  UISETP.GE.AND UP0, UPT, UR45, 0x2, UPT ;  /* 0x000000022d00788c */ /* 0x000fcc000bf06270 */
[----:B------:R-:W-:-:S13]  /*14700*/  PLOP3.LUT P0, PT, PT, PT, UP0, 0x40, 0x0 ;  /* 0x000000000000781c */ /* 0x000fda0003f0e808 */
[----:B------:R-:W-:Y:S05]  /*14710*/  @P0 BRA `(.L_x_2283) ;  /* 0x0000000c00fc0947 */ /* 0x000fea0003800000 */
[----:B------:R-:W-:Y:S01]  /*14720*/  UIADD3 UR4, UR45, -0x2, URZ ;  /* 0xfffffffe2d047890 */ /* 0x000fe2000fffe03f */
[----:B------:R-:W-:Y:S01]  /*14730*/  BSSY B0, `(.L_x_2283) ;  /* 0x00000fd000007945 */ /* 0x000fe20003800000 */
[----:B------:R-:W-:Y:S01]  /*14740*/  IMAD.MOV.U32 R10, RZ, RZ, R26 ;  /* 0x000000ffff0a7224 */ /* 0x000fe200078e001a */
[----:B------:R-:W-:Y:S01]  /*14750*/  MOV R7, R23 ;  /* 0x0000001700077202 */ /* 0x000fe20000000f00 */
[----:B------:R-:W-:Y:S02]  /*14760*/  IMAD.MOV.U32 R27, RZ, RZ, R24 ;  /* 0x000000ffff1b7224 */ /* 0x000fe400078e0018 */
[----:B0-----:R-:W-:-:S07]  /*14770*/  IMAD.U32 R0, RZ, RZ, UR4 ;  /* 0x00000004ff007e24 */ /* 0x001fce000f8e00ff */
.L_x_2296:
[----:B------:R-:W0:Y:S01]  /*14780*/  S2R R2, SR_TID.X ;  /* 0x0000000000027919 */ /* 0x000e220000002100 */
[----:B------:R-:W2:Y:S01]  /*14790*/  LDC R3, c[0x0][0x430] ;  /* 0x00010c00ff037b82 */ /* 0x000ea20000000800 */
[----:B------:R-:W-:Y:S01]  /*147a0*/  IMAD R6, R0, 0x50, R32 ;  /* 0x0000005000067824 */ /* 0x000fe200078e0220 */
[----:B------:R-:W-:Y:S01]  /*147b0*/  LOP3.LUT P1, RZ, R16, 0x200, RZ, 0xc0, !PT ;  /* 0x0000020010ff7812 */ /* 0x000fe2000782c0ff */
[----:B------:R-:W-:Y:S01]  /*147c0*/  VIADD R23, R7, 0x1 ;  /* 0x0000000107177836 */ /* 0x000fe20000000000 */
[----:B--2---:R-:W-:Y:S01]  /*147d0*/  ISETP.NE.AND P0, PT, R3, 0x1, PT ;  /* 0x000000010300780c */ /* 0x004fe20003f05270 */
[----:B0-----:R-:W-:-:S05]  /*147e0*/  IMAD.SHL.U32 R2, R2, 0x10, RZ ;  /* 0x0000001002027824 */ /* 0x001fca00078e00ff */
[----:B------:R-:W-:-:S07]  /*147f0*/  LOP3.LUT R2, R36, 0x70, R2, 0xf8, !PT ;  /* 0x0000007024027812 */ /* 0x000fce00078ef802 */
[----:B------:R-:W0:Y:S01]  /*14800*/  @P0 LDC R3, c[0x0][0x434] ;  /* 0x00010d00ff030b82 */ /* 0x000e220000000800 */
[C---:B------:R-:W-:Y:S01]  /*14810*/  ISETP.GT.U32.AND P2, PT, R2.reuse, 0x4f, PT ;  /* 0x0000004f0200780c */ /* 0x040fe20003f44070 */
[----:B------:R-:W-:-:S06]  /*14820*/  IMAD.IADD R6, R2, 0x1, R6 ;  /* 0x0000000102067824 */ /* 0x000fcc00078e0206 */
[----:B------:R-:W2:Y:S01]  /*14830*/  @P0 LDC R9, c[0x0][0x438] ;  /* 0x00010e00ff090b82 */ /* 0x000ea20000000800 */
[----:B------:R-:W-:-:S07]  /*14840*/  IMAD.MOV.U32 R11, RZ, RZ, R6 ;  /* 0x000000ffff0b7224 */ /* 0x000fce00078e0006 */
[----:B------:R-:W3:Y:S01]  /*14850*/  @!P2 LDC.64 R4, c[0x0][0x428] ;  /* 0x00010a00ff04ab82 */ /* 0x000ee20000000a00 */
[----:B0-----:R-:W-:-:S05]  /*14860*/  @P0 IMAD.HI.U32 R2, R6, R3, RZ ;  /* 0x0000000306020227 */ /* 0x001fca00078e00ff */
[----:B--2---:R-:W-:Y:S02]  /*14870*/  @P0 SHF.R.U32.HI R11, RZ, R9, R2 ;  /* 0x00000009ff0b0219 */ /* 0x004fe40000011602 */
[----:B-1----:R-:W0:Y:S02]  /*14880*/  @!P2 LDC.64 R8, c[0x0][0x418] ;  /* 0x00010600ff08ab82 */ /* 0x002e240000000a00 */
[----:B------:R-:W-:Y:S01]  /*14890*/  @!P2 SHF.R.S32.HI R3, RZ, 0x1f, R11 ;  /* 0x0000001fff03a819 */ /* 0x000fe2000001140b */
[----:B---3--:R-:W-:-:S04]  /*148a0*/  @!P2 IMAD R2, R33, R4, RZ ;  /* 0x000000042102a224 */ /* 0x008fc800078e02ff */
[----:B------:R-:W-:Y:S01]  /*148b0*/  @!P2 IMAD R5, R29, R5, R2 ;  /* 0x000000051d05a224 */ /* 0x000fe200078e0202 */
[----:B------:R-:W-:-:S05]  /*148c0*/  @!P2 MOV R2, R11 ;  /* 0x0000000b0002a202 */ /* 0x000fca0000000f00 */
[----:B------:R-:W-:-:S04]  /*148d0*/  @!P2 IMAD.WIDE.U32 R2, R29, R4, R2 ;  /* 0x000000041d02a225 */ /* 0x000fc800078e0002 */
[----:B------:R-:W-:Y:S02]  /*148e0*/  @!P2 IMAD.IADD R3, R5, 0x1, R3 ;  /* 0x000000010503a824 */ /* 0x000fe400078e0203 */
[----:B------:R-:W-:Y:S01]  /*148f0*/  IMAD.MOV.U32 R4, RZ, RZ, RZ ;  /* 0x000000ffff047224 */ /* 0x000fe200078e00ff */
[----:B0-----:R-:W-:-:S04]  /*14900*/  @!P2 LEA R8, P0, R2, R8, 0x2 ;  /* 0x000000080208a211 */ /* 0x001fc800078010ff */
[----:B------:R-:W-:Y:S01]  /*14910*/  @!P2 LEA.HI.X R9, R2, R9, R3, 0x2, P0 ;  /* 0x000000090209a211 */ /* 0x000fe200000f1403 */
[----:B------:R-:W-:Y:S01]  /*14920*/  IMAD.MOV R5, RZ, RZ, -R11 ;  /* 0x000000ffff057224 */ /* 0x000fe200078e0a0b */
[----:B------:R-:W-:-:S03]  /*14930*/  ISETP.NE.AND P0, PT, R23, 0x2, PT ;  /* 0x000000021700780c */ /* 0x000fc60003f05270 */
[----:B------:R0:W5:Y:S01]  /*14940*/  @!P2 LDG.E R4, desc[UR38][R8.64] ;  /* 0x000000260804a981 */ /* 0x000162000c1e1900 */
[----:B------:R-:W-:Y:S05]  /*14950*/  YIELD ;  /* 0x0000000000007946 */ /* 0x000fea0003800000 */
[----:B------:R-:W-:Y:S01]  /*14960*/  ULDC UR4, c[0x0][0x430] ;  /* 0x00010c0000047ab9 */ /* 0x000fe20000000800 */
[----:B------:R-:W-:Y:S01]  /*14970*/  SEL R3, RZ, 0x1, P0 ;  /* 0x00000001ff037807 */ /* 0x000fe20000000000 */
[----:B------:R-:W-:Y:S01]  /*14980*/  IMAD R5, R5, UR4, R6 ;  /* 0x0000000405057c24 */ /* 0x000fe2000f8e0206 */
[----:B------:R-:W-:Y:S01]  /*14990*/  SEL R23, R23, RZ, P0 ;  /* 0x000000ff17177207 */ /* 0x000fe20000000000 */
[----:B------:R-:W-:Y:S01]  /*149a0*/  IMAD.MOV.U32 R24, RZ, RZ, R0 ;  /* 0x000000ffff187224 */ /* 0x000fe200078e0000 */
[----:B------:R-:W-:Y:S01]  /*149b0*/  LOP3.LUT R26, R10, R3, RZ, 0x3c, !PT ;  /* 0x000000030a1a7212 */ /* 0x000fe200078e3cff */
[----:B------:R-:W-:Y:S06]  /*149c0*/  @!P1 BRA `(.L_x_2284) ;  /* 0x0000000000049947 */ /* 0x000fec0003800000 */
[----:B------:R-:W-:Y:S01]  /*149d0*/  BPT.TRAP 0x1 ;  /* 0x000000040000795c */ /* 0x000fe20000300000 */
.L_x_2284:
[----:B------:R-:W-:Y:S01]  /*149e0*/  LEA R6, R23, R17, 0x3 ;  /* 0x0000001117067211 */ /* 0x000fe200078e18ff */
[----:B------:R-:W-:Y:S01]  /*149f0*/  BSSY B1, `(.L_x_2285) ;  /* 0x0000004000017945 */ /* 0x000fe20003800000 */
[----:B------:R-:W-:-:S04]  /*14a00*/  SHF.L.U32 R3, R26, 0x1f, RZ ;  /* 0x0000001f1a037819 */ /* 0x000fc800000006ff */
[----:B------:R-:W1:Y:S02]  /*14a10*/  SYNCS.PHASECHK.TRANS64.TRYWAIT P0, [R6+URZ+0x38840], R3 ;  /* 0x03884003060075a7 */ /* 0x000e64000800017f */
[----:B-1----:R-:W-:Y:S05]  /*14a20*/  @!P0 BRA `(.L_x_2286) ;  /* 0x0000002c00e88947 */ /* 0x002fea0003800000 */
.L_x_2356:
[----:B------:R-:W-:Y:S05]  /*14a30*/  BSYNC B1 ;  /* 0x0000000000017941 */ /* 0x000fea0003800000 */
.L_x_2285:
[----:B------:R-:W-:Y:S01]  /*14a40*/  SHF.R.S32.HI R21, RZ, 0x1f, R5 ;  /* 0x0000001fff157819 */ /* 0x000fe20000011405 */
[----:B------:R-:W-:Y:S01]  /*14a50*/  ULDC.64 UR4, c[0x0][0x300] ;  /* 0x0000c00000047ab9 */ /* 0x000fe20000000a00 */
[----:B-----5:R-:W-:Y:S01]  /*14a60*/  SHF.R.S32.HI R25, RZ, 0x1f, R4 ;  /* 0x0000001fff197819 */ /* 0x020fe20000011404 */
[----:B-1----:R-:W-:Y:S01]  /*14a70*/  IMAD.WIDE.U32 R2, R5, UR4, RZ ;  /* 0x0000000405027c25 */ /* 0x002fe2000f8e00ff */
[C---:B------:R-:W-:Y:S02]  /*14a80*/  LOP3.LUT P4, RZ, R16.reuse, 0x10, RZ, 0xc0, !PT ;  /* 0x0000001010ff7812 */ /* 0x040fe4000788c0ff */
[C---:B------:R-:W-:Y:S01]  /*14a90*/  LOP3.LUT P3, RZ, R16.reuse, 0x8, RZ, 0xc0, !PT ;  /* 0x0000000810ff7812 */ /* 0x040fe2000786c0ff */
[----:B------:R-:W-:Y:S01]  /*14aa0*/  IMAD R0, R21, UR4, RZ ;  /* 0x0000000415007c24 */ /* 0x000fe2000f8e02ff */
[C---:B------:R-:W-:Y:S02]  /*14ab0*/  LOP3.LUT P2, RZ, R16.reuse, 0x4, RZ, 0xc0, !PT ;  /* 0x0000000410ff7812 */ /* 0x040fe4000784c0ff */
[----:B------:R-:W-:Y:S01]  /*14ac0*/  LOP3.LUT P1, RZ, R16, 0x2, RZ, 0xc0, !PT ;  /* 0x0000000210ff7812 */ /* 0x000fe2000782c0ff */
[----:B0-----:R-:W-:Y:S01]  /*14ad0*/  IMAD R9, R5, UR5, R0 ;  /* 0x0000000505097c24 */ /* 0x001fe2000f8e0200 */
        /* <DEDUP_REMOVED lines=13> */
[----:B------:R-:W-:Y:S01]  /*14bb0*/  UMOV UR4, 0xffffffff ;  /* 0xffffffff00047882 */ /* 0x000fe20000000000 */
[----:B------:R-:W-:-:S03]  /*14bc0*/  IMAD R9, R23, 0x5000, R30 ;  /* 0x0000500017097824 */ /* 0x000fc600078e021e */
[----:B------:R-:W-:Y:S01]  /*14bd0*/  LEA.HI.X R20, R2, UR5, R3, 0x1, P0 ;  /* 0x0000000502147c11 */ /* 0x000fe200080f0c03 */
[----:B------:R-:W-:Y:S06]  /*14be0*/  BRA.DIV UR4, `(.L_x_2287) ;  /* 0x0000002e048c7947 */ /* 0x000fec000b800000 */
[----:B------:R-:W0:Y:S01]  /*14bf0*/  SHFL.IDX PT, R14, R8, RZ, 0x181f ;  /* 0x00181fff080e7589 */ /* 0x000e2200000e0000 */
[----:B------:R-:W-:Y:S01]  /*14c00*/  IMAD.SHL.U32 R0, R37, 0x2, RZ ;  /* 0x0000000225007824 */ /* 0x000fe200078e00ff */
[----:B------:R-:W-:Y:S02]  /*14c10*/  LEA R9, R9, R17, 0x1 ;  /* 0x0000001109097211 */ /* 0x000fe400078e08ff */
        /* <DEDUP_REMOVED lines=33> */
.L_x_2368:
[----:B0-2---:R-:W-:-:S05]  /*14e30*/  IADD3 R2, P0, R14, R0, RZ ;  /* 0x000000000e027210 */ /* 0x005fca0007f1e0ff */
[----:B-1----:R-:W-:Y:S01]  /*14e40*/  IMAD.X R3, RZ, RZ, R35, P0 ;  /* 0x000000ffff037224 */ /* 0x002fe200000e0623 */
[----:B------:R-:W-:-:S04]  /*14e50*/  PLOP3.LUT P0, PT, PT, PT, PT, 0x80, 0x0 ;  /* 0x000000000000781c */ /* 0x000fc80003f0f070 */
        /* <DEDUP_REMOVED lines=8> */
.L_x_2288:
        /* <DEDUP_REMOVED lines=10> */
.L_x_2289:
[----:B------:R1:W-:Y:S01]  /*14f80*/  SYNCS.ARRIVE.TRANS64.A1T0 RZ, [R6+URZ+0x38830], RZ ;  /* 0x038830ff06ff79a7 */ /* 0x0003e2000810003f */
[----:B------:R-:W-:Y:S05]  /*14f90*/  @!P2 BRA `(.L_x_2290) ;  /* 0x000000000004a947 */ /* 0x000fea0003800000 */
[----:B------:R-:W-:Y:S01]  /*14fa0*/  BPT.TRAP 0x1 ;  /* 0x000000040000795c */ /* 0x000fe20000300000 */
.L_x_2290:
[----:B0-----:R-:W-:Y:S01]  /*14fb0*/  SHF.L.U32 R3, R10, 0x1f, RZ ;  /* 0x0000001f0a037819 */ /* 0x001fe200000006ff */
[----:B-1----:R-:W-:Y:S01]  /*14fc0*/  IMAD R6, R7, 0x8, R17 ;  /* 0x0000000807067824 */ /* 0x002fe200078e0211 */
[----:B------:R-:W-:Y:S03]  /*14fd0*/  BSSY B1, `(.L_x_2291) ;  /* 0x0000003000017945 */ /* 0x000fe60003800000 */
[----:B------:R-:W0:Y:S02]  /*14fe0*/  SYNCS.PHASECHK.TRANS64.TRYWAIT P0, [R6+URZ+0x38860], R3 ;  /* 0x03886003060075a7 */ /* 0x000e24000800017f */
[----:B0-----:R-:W-:Y:S05]  /*14ff0*/  @!P0 BRA `(.L_x_2292) ;  /* 0x0000003000088947 */ /* 0x001fea0003800000 */
.L_x_2369:
[----:B------:R-:W-:Y:S05]  /*15000*/  BSYNC B1 ;  /* 0x0000000000017941 */ /* 0x000fea0003800000 */
.L_x_2291:
[----:B------:R-:W-:Y:S01]  /*15010*/  MOV R2, 0xffffffb0 ;  /* 0xffffffb000027802 */ /* 0x000fe20000000f00 */
[----:B------:R-:W-:Y:S01]  /*15020*/  UMOV UR4, 0xffffffff ;  /* 0xffffffff00047882 */ /* 0x000fe20000000000 */
[C---:B------:R-:W-:Y:S01]  /*15030*/  LOP3.LUT P4, RZ, R16.reuse, 0x100, RZ, 0xc0, !PT ;  /* 0x0000010010ff7812 */ /* 0x040fe2000788c0ff */
[----:B------:R-:W-:Y:S01]  /*15040*/  IMAD R7, R7, 0x5000, R30 ;  /* 0x0000500007077824 */ /* 0x000fe200078e021e */
[C---:B------:R-:W-:Y:S01]  /*15050*/  LOP3.LUT P3, RZ, R16.reuse, 0x80, RZ, 0xc0, !PT ;  /* 0x0000008010ff7812 */ /* 0x040fe2000786c0ff */
[----:B0-----:R-:W-:Y:S01]  /*15060*/  IMAD R3, R27, R2, UR36 ;  /* 0x000000241b037e24 */ /* 0x001fe2000f8e0202 */
[C---:B------:R-:W-:Y:S02]  /*15070*/  LOP3.LUT P2, RZ, R16.reuse, 0x40, RZ, 0xc0, !PT ;  /* 0x0000004010ff7812 */ /* 0x040fe4000784c0ff */
[----:B------:R-:W-:Y:S01]  /*15080*/  LOP3.LUT P1, RZ, R16, 0x20, RZ, 0xc0, !PT ;  /* 0x0000002010ff7812 */ /* 0x000fe2000782c0ff */
[----:B------:R-:W-:Y:S01]  /*15090*/  IMAD.IADD R8, R3, 0x1, -R36 ;  /* 0x0000000103087824 */ /* 0x000fe200078e0a24 */
[----:B------:R-:W-:Y:S11]  /*150a0*/  BRA.DIV UR4, `(.L_x_2293) ;  /* 0x0000002e04f07947 */ /* 0x000ff6000b800000 */
[----:B------:R-:W0:Y:S01]  /*150b0*/  SHFL.IDX PT, R14, R18, RZ, 0x181f ;  /* 0x00181fff120e7589 */ /* 0x000e2200000e0000 */
[----:B------:R-:W-:-:S03]  /*150c0*/  IMAD R7, R7, 0x2, R17 ;  /* 0x0000000207077824 */ /* 0x000fc600078e0211 */
        /* <DEDUP_REMOVED lines=49> */
.L_x_2381:
        /* <DEDUP_REMOVED lines=30> */
[----:B------:R-:W-:-:S04]  /*155c0*/  LEA R18, P0, R2, UR4, 0x1 ;  /* 0x0000000402127c11 */ /* 0x000fc8000f8008ff */
[----:B------:R-:W-:Y:S02]  /*155d0*/  LEA.HI.X R19, R2, UR5, R3, 0x1, P0 ;  /* 0x0000000502137c11 */ /* 0x000fe400080f0c03 */
[----:B------:R-:W-:-:S13]  /*155e0*/  PLOP3.LUT P0, PT, PT, PT, PT, 0x80, 0x0 ;  /* 0x000000000000781c */ /* 0x000fda0003f0f070 */
.L_x_2294:
        /* <DEDUP_REMOVED lines=10> */
.L_x_2295:
        /* <DEDUP_REMOVED lines=8> */
.L_x_2283:
[----:B0-----:R-:W0:Y:S01]  /*15710*/  S2R R0, SR_TID.X ;  /* 0x0000000000007919 */ /* 0x001e220000002100 */
[----:B------:R-:W-:Y:S01]  /*15720*/  BSSY B0, `(.L_x_2297) ;  /* 0x0000010000007945 */ /* 0x000fe20003800000 */
[----:B0-----:R-:W-:-:S04]  /*15730*/  LOP3.LUT R0, R0, 0x7f, RZ, 0xc0, !PT ;  /* 0x0000007f00007812 */ /* 0x001fc800078ec0ff */
[----:B------:R-:W-:-:S13]  /*15740*/  ISETP.NE.AND P2, PT, R0, RZ, PT ;  /* 0x000000ff0000720c */ /* 0x000fda0003f45270 */
[----:B------:R-:W-:Y:S05]  /*15750*/  @P2 BRA `(.L_x_2298) ;  /* 0x0000000000302947 */ /* 0x000fea0003800000 */
[----:B------:R-:W0:Y:S01]  /*15760*/  S2R R7, SR_LANEID ;  /* 0x0000000000077919 */ /* 0x000e220000000000 */
[----:B------:R-:W-:Y:S01]  /*15770*/  VOTEU.ANY UR4, UPT, PT ;  /* 0x0000000000047886 */ /* 0x000fe200038e0100 */
[----:B------:R-:W2:Y:S01]  /*15780*/  LDC.64 R2, c[0x0][0xc80] ;  /* 0x00032000ff027b82 */ /* 0x000ea20000000a00 */
[----:B------:R-:W0:Y:S08]  /*15790*/  FLO.U32 R0, UR4 ;  /* 0x0000000400007d00 */ /* 0x000e3000080e0000 */
[----:B------:R-:W2:Y:S01]  /*157a0*/  POPC R5, UR4 ;  /* 0x0000000400057d09 */ /* 0x000ea20008000000 */
[----:B0-----:R-:W-:-:S13]  /*157b0*/  ISETP.EQ.U32.AND P0, PT, R0, R7, PT ;  /* 0x000000070000720c */ /* 0x001fda0003f02070 */
[----:B--2---:R-:W2:Y:S01]  /*157c0*/  @P0 ATOMG.E.ADD.STRONG.GPU PT, R3, desc[UR38][R2.64], R5 ;  /* 0x00000005020309a8 */ /* 0x004ea200081ee1e6 */
[----:B------:R-:W0:Y:S02]  /*157d0*/  S2R R4, SR_LTMASK ;  /* 0x0000000000047919 */ /* 0x000e240000003900 */
[----:B0-----:R-:W-:-:S04]  /*157e0*/  LOP3.LUT R4, R4, UR4, RZ, 0xc0, !PT ;  /* 0x0000000404047c12 */ /* 0x001fc8000f8ec0ff */
[----:B------:R-:W0:Y:S01]  /*157f0*/  POPC R7, R4 ;  /* 0x0000000400077309 */ /* 0x000e220000000000 */
[----:B--2---:R-:W0:Y:S02]  /*15800*/  SHFL.IDX PT, R0, R3, R0, 0x1f ;  /* 0x00001f0003007589 */ /* 0x004e2400000e0000 */
[----:B0-----:R-:W-:-:S07]  /*15810*/  IADD3 R34, R0, UR46, R7 ;  /* 0x0000002e00227c10 */ /* 0x001fce000fffe007 */
.L_x_2298:
[----:B------:R-:W-:Y:S05]  /*15820*/  BSYNC B0 ;  /* 0x0000000000007941 */ /* 0x000fea0003800000 */
.L_x_2297:
[----:B------:R-:W-:-:S13]  /*15830*/  LOP3.LUT P0, RZ, R16, 0x200, RZ, 0xc0, !PT ;  /* 0x0000020010ff7812 */ /* 0x000fda000780c0ff */
[----:B------:R-:W-:Y:S05]  /*15840*/  @!P0 BRA `(.L_x_2299) ;  /* 0x0000000000048947 */ /* 0x000fea0003800000 */
[----:B------:R-:W-:Y:S01]  /*15850*/  BPT.TRAP 0x1 ;  /* 0x000000040000795c */ /* 0x000fe20000300000 */
.L_x_2299:
[----:B------:R-:W-:Y:S01]  /*15860*/  IMAD R4, R23, 0x8, R17 ;  /* 0x0000000817047824 */ /* 0x000fe200078e0211 */
[----:B------:R-:W-:Y:S01]  /*15870*/  SHF.L.U32 R3, R26, 0x1f, RZ ;  /* 0x0000001f1a037819 */ /* 0x000fe200000006ff */
[----:B------:R-:W-:Y:S01]  /*15880*/  IMAD.MOV.U32 R5, RZ, RZ, -0x50 ;  /* 0xffffffb0ff057424 */ /* 0x000fe200078e00ff */
[----:B------:R-:W-:Y:S02]  /*15890*/  BSSY B0, `(.L_x_2300) ;  /* 0x0000004000007945 */ /* 0x000fe40003800000 */
[----:B------:R-:W0:Y:S01]  /*158a0*/  SYNCS.PHASECHK.TRANS64.TRYWAIT P0, [R4+URZ+0x38860], R3 ;  /* 0x03886003040075a7 */ /* 0x000e22000800017f */
[----:B------:R-:W-:Y:S01]  /*158b0*/  IMAD R5, R24, R5, UR36 ;  /* 0x0000002418057e24 */ /* 0x000fe2000f8e0205 */
[----:B0-----:R-:W-:Y:S06]  /*158c0*/  @!P0 BRA `(.L_x_2301) ;  /* 0x0000002c00b08947 */ /* 0x001fec0003800000 */
.L_x_2382:
[----:B------:R-:W-:Y:S05]  /*158d0*/  BSYNC B0 ;  /* 0x0000000000007941 */ /* 0x000fea0003800000 */
.L_x_2300:
[----:B------:R-:W-:Y:S01]  /*158e0*/  UMOV UR4, 0xffffffff ;  /* 0xffffffff00047882 */ /* 0x000fe20000000000 */
[C---:B------:R-:W-:Y:S01]  /*158f0*/  LOP3.LUT P5, RZ, R16.reuse, 0x100, RZ, 0xc0, !PT ;  /* 0x0000010010ff7812 */ /* 0x040fe200078ac0ff */
[----:B-1----:R-:W-:Y:S01]  /*15900*/  IMAD R8, R23, 0x5000, R30 ;  /* 0x0000500017087824 */ /* 0x002fe200078e021e */
[C---:B------:R-:W-:Y:S01]  /*15910*/  LOP3.LUT P4, RZ, R16.reuse, 0x80, RZ, 0xc0, !PT ;  /* 0x0000008010ff7812 */ /* 0x040fe2000788c0ff */
[----:B------:R-:W-:Y:S01]  /*15920*/  IMAD.IADD R5, R5, 0x1, -R36 ;  /* 0x0000000105057824 */ /* 0x000fe200078e0a24 */
[C---:B------:R-:W-:Y:S02]  /*15930*/  LOP3.LUT P3, RZ, R16.reuse, 0x40, RZ, 0xc0, !PT ;  /* 0x0000004010ff7812 */ /* 0x040fe4000786c0ff */
[----:B------:R-:W-:Y:S01]  /*15940*/  LOP3.LUT P1, RZ, R16, 0x20, RZ, 0xc0, !PT ;  /* 0x0000002010ff7812 */ /* 0x000fe2000782c0ff */
[----:B------:R-:W-:-:S12]  /*15950*/  BRA.DIV UR4, `(.L_x_2302) ;  /* 0x0000002e04a07947 */ /* 0x000fd8000b800000 */
[----:B------:R-:W1:Y:S01]  /*15960*/  SHFL.IDX PT, R14, R18, RZ, 0x181f ;  /* 0x00181fff120e7589 */ /* 0x000e6200000e0000 */
[----:B------:R-:W-:-:S03]  /*15970*/  SHF.L.U32 R6, R37, 0x1, RZ ;  /* 0x0000000125067819 */ /* 0x000fc600000006ff */
        /* <DEDUP_REMOVED lines=15> */
[----:B------:R-:W0:Y:S03]  /*15a70*/  SHFL.IDX PT, R14, R18, 0x2, 0x181f ;  /* 0x00581f00120e7f89 */ /* 0x000e2600000e0000 */
[----:B------:R-:W-:Y:S01]  /*15a80*/  IMAD.X R3, RZ, RZ, R7, P0 ;  /* 0x000000ffff037224 */ /* 0x000fe200000e0607 */
[----:B------:R-:W-:Y:S01]  /*15a90*/  ISETP.LT.OR P0, PT, R5, 0x11, P5 ;  /* 0x000000110500780c */ /* 0x000fe20002f01670 */
[----:B------:R-:W1:-:S12]  /*15aa0*/  SHFL.IDX PT, R7, R19, 0x2, 0x181f ;  /* 0x00581f0013077f89 */ /* 0x000e5800000e0000 */
        /* <DEDUP_REMOVED lines=8> */
[----:B------:R-:W0:Y:S03]  /*15b30*/  SHFL.IDX PT, R14, R18, 0x3, 0x181f ;  /* 0x00781f00120e7f89 */ /* 0x000e2600000e0000 */
[----:B-1----:R-:W-:Y:S01]  /*15b40*/  IMAD.X R3, RZ, RZ, R7, P0 ;  /* 0x000000ffff037224 */ /* 0x002fe200000e0607 */
        /* <DEDUP_REMOVED lines=21> */
.L_x_2394:
[----:B0--3--:R-:W-:-:S04]  /*15ca0*/  IADD3 R2, P0, R14, R6, RZ ;  /* 0x000000060e027210 */ /* 0x009fc80007f1e0ff */
[----:B------:R-:W-:Y:S02]  /*15cb0*/  IADD3.X R3, RZ, R19, RZ, P0, !PT ;  /* 0x00000013ff037210 */ /* 0x000fe400007fe4ff */
        /* <DEDUP_REMOVED lines=13> */
.L_x_2303:
        /* <DEDUP_REMOVED lines=10> */
.L_x_2304:
[----:B------:R1:W-:Y:S01]  /*15e30*/  SYNCS.ARRIVE.TRANS64.A1T0 RZ, [R4+URZ+0x38850], RZ ;  /* 0x038850ff04ff79a7 */ /* 0x0003e2000810003f */
[----:B------:R-:W-:-:S05]  /*15e40*/  VIADD R23, R23, 0x1 ;  /* 0x0000000117177836 */ /* 0x000fca0000000000 */
[----:B------:R-:W-:-:S04]  /*15e50*/  ISETP.NE.AND P0, PT, R23, 0x2, PT ;  /* 0x000000021700780c */ /* 0x000fc80003f05270 */
[----:B0-----:R-:W-:Y:S02]  /*15e60*/  SEL R3, RZ, 0x1, P0 ;  /* 0x00000001ff037807 */ /* 0x001fe40000000000 */
[----:B------:R-:W-:Y:S02]  /*15e70*/  SEL R23, R23, RZ, P0 ;  /* 0x000000ff17177207 */ /* 0x000fe40000000000 */
[----:B-1----:R-:W-:-:S07]  /*15e80*/  LOP3.LUT R26, R26, R3, RZ, 0x3c, !PT ;  /* 0x000000031a1a7212 */ /* 0x002fce00078e3cff */
.L_x_2262:
[----:B------:R-:W-:Y:S05]  /*15e90*/  BSYNC B7 ;  /* 0x0000000000077941 */ /* 0x000fea0003800000 */
.L_x_2260:
        /* <DEDUP_REMOVED lines=11> */
.L_x_2305:
[----:B------:R-:W-:-:S03]  /*15f50*/  UMOV UR4, 0xffffffff ;  /* 0xffffffff00047882 */ /* 0x000fc60000000000 */
[----:B------:R-:W-:Y:S05]  /*15f60*/  BRA.DIV UR4, `(.L_x_2307) ;  /* 0x00000032040c7947 */ /* 0x000fea000b800000 */
[----:B------:R0:W1:Y:S02]  /*15f70*/  SHFL.IDX PT, R14, R34, RZ, 0x1f ;  /* 0x00001fff220e7589 */ /* 0x00006400000e0000 */
.L_x_2397:
        /* <DEDUP_REMOVED lines=8> */
.L_x_2306:
[----:B------:R-:W-:Y:S02]  /*16000*/  ULDC UR4, c[0x0][0xc38] ;  /* 0x00030e0000047ab9 */ /* 0x000fe40000000800 */
[----:B-1----:R-:W-:-:S13]  /*16010*/  ISETP.GE.AND P0, PT, R34, UR4, PT ;  /* 0x0000000422007c0c */ /* 0x002fda000bf06270 */
[----:B------:R-:W-:Y:S05]  /*16020*/  @!P0 BRA `(.L_x_2308) ;  /* 0xffffffc400648947 */ /* 0x000fea000383ffff */
.L_x_2257:
[----:B------:R-:W2:Y:S01]  /*16030*/  LDL.LU R0, [R1] ;  /* 0x0000000001007983 */ /* 0x000ea20000300800 */
[----:B------:R-:W-:Y:S01]  /*16040*/  BSSY B0, `(.L_x_2309) ;  /* 0x000000b000007945 */ /* 0x000fe20003800000 */
[----:B------:R-:W1:Y:S01]  /*16050*/  S2R R5, SR_CgaCtaId ;  /* 0x0000000000057919 */ /* 0x000e620000008800 */
[----:B--2---:R-:W-:-:S05]  /*16060*/  VIADD R0, R0, 0x1 ;  /* 0x0000000100007836 */ /* 0x004fca0000000000 */
        /* <DEDUP_REMOVED lines=8> */
.L_x_2398:
[----:B------:R-:W-:Y:S05]  /*160f0*/  BSYNC B0 ;  /* 0x0000000000007941 */ /* 0x000fea0003800000 */
.L_x_2309:
[----:B------:R-:W-:-:S03]  /*16100*/  UMOV UR4, 0xffffffff ;  /* 0xffffffff00047882 */ /* 0x000fc60000000000 */
[----:B------:R-:W-:Y:S05]  /*16110*/  BRA.DIV UR4, `(.L_x_2311) ;  /* 0x0000002e04dc7947 */ /* 0x000fea000b800000 */
[----:B-1----:R-:W1:Y:S02]  /*16120*/  S2R R0, SR_TID.X ;  /* 0x0000000000007919 */ /* 0x002e640000002100 */
[----:B-1----:R-:W-:-:S04]  /*16130*/  SHF.R.U32.HI R0, RZ, 0x5, R0 ;  /* 0x00000005ff007819 */ /* 0x002fc80000011600 */
[----:B------:R-:W-:-:S05]  /*16140*/  LOP3.LUT R0, R0, 0x3, RZ, 0xc0, !PT ;  /* 0x0000000300007812 */ /* 0x000fca00078ec0ff */
[----:B------:R1:W2:Y:S02]  /*16150*/  SHFL.IDX PT, R14, R0, RZ, 0x1f ;  /* 0x00001fff000e7589 */ /* 0x0002a400000e0000 */
.L_x_2401:
[----:B--2---:R-:W-:Y:S01]  /*16160*/  ISETP.NE.AND P0, PT, R14, RZ, PT ;  /* 0x000000ff0e00720c */ /* 0x004fe20003f05270 */
[----:B------:R-:W-:-:S12]  /*16170*/  BSSY B0, `(.L_x_2312) ;  /* 0x0000026000007945 */ /* 0x000fd80003800000 */
[----:B------:R-:W-:Y:S05]  /*16180*/  @P0 BRA `(.L_x_2313) ;  /* 0x0000000000900947 */ /* 0x000fea0003800000 */
[----:B------:R-:W-:-:S03]  /*16190*/  UMOV UR4, 0xffffffff ;  /* 0xffffffff00047882 */ /* 0x000fc60000000000 */
[----:B------:R-:W-:Y:S05]  /*161a0*/  BRA.DIV UR4, `(.L_x_2314) ;  /* 0x0000002e04ec7947 */ /* 0x000fea000b800000 */
[----:B------:R-:W-:-:S13]  /*161b0*/  ELECT P6, URZ, PT ;  /* 0x00000000003f782f */ /* 0x000fda00038c0000 */
.L_x_2404:
[----:B------:R-:W-:Y:S05]  /*161c0*/  @!P6 BRA `(.L_x_2313) ;  /* 0x000000000080e947 */ /* 0x000fea0003800000 */
[----:B-1----:R-:W2:Y:S02]  /*161d0*/  LDL R0, [R1+0x4] ;  /* 0x0000040001007983 */ /* 0x002ea40000100800 */
[----:B--2---:R-:W-:-:S13]  /*161e0*/  R2UR UR4, R0 ;  /* 0x00000000000472ca */ /* 0x004fda00000e0000 */
[----:B------:R-:W-:-:S06]  /*161f0*/  ULOP3.LUT UR4, UR4, 0x2, URZ, 0xfc, !UPT ;  /* 0x0000000204047892 */ /* 0x000fcc000f8efc3f */
[----:B------:R-:W-:-:S04]  /*16200*/  MOV R0, UR4 ;  /* 0x0000000400007c02 */ /* 0x000fc80008000f00 */
[----:B------:R-:W-:-:S13]  /*16210*/  ISETP.NE.AND P0, PT, R0, 0x3, PT ;  /* 0x000000030000780c */ /* 0x000fda0003f05270 */
[----:B------:R-:W-:Y:S05]  /*16220*/  @!P0 BRA `(.L_x_2315) ;  /* 0x0000000000048947 */ /* 0x000fea0003800000 */
[----:B------:R-:W-:Y:S01]  /*16230*/  BPT.TRAP 0x1 ;  /* 0x000000040000795c */ /* 0x000fe20000300000 */
.L_x_2315:
[C---:B------:R-:W-:Y:S01]  /*16240*/  IMAD R5, R23.reuse, 0x8, R4 ;  /* 0x0000000817057824 */ /* 0x040fe200078e0204 */
[----:B------:R-:W-:Y:S01]  /*16250*/  SHF.L.U32 R0, R26, 0x1f, RZ ;  /* 0x0000001f1a007819 */ /* 0x000fe200000006ff */
[----:B------:R-:W-:-:S03]  /*16260*/  VIADD R23, R23, 0x1 ;  /* 0x0000000117177836 */ /* 0x000fc60000000000 */
[----:B------:R-:W1:Y:S02]  /*16270*/  SYNCS.PHASECHK.TRANS64.TRYWAIT P1, [R5+URZ+0x38840], R0 ;  /* 0x03884000050075a7 */ /* 0x000e64000802017f */
[----:B------:R-:W-:-:S04]  /*16280*/  ISETP.NE.AND P2, PT, R23, 0x2, PT ;  /* 0x000000021700780c */ /* 0x000fc80003f45270 */
[----:B------:R-:W-:Y:S01]  /*16290*/  SEL R3, RZ, 0x1, P2 ;  /* 0x00000001ff037807 */ /* 0x000fe20001000000 */
[----:B-1----:R-:W-:Y:S08]  /*162a0*/  @!P1 BRA `(.L_x_2316) ;  /* 0x0000002c00cc9947 */ /* 0x002ff00003800000 */
.L_x_2405:
[----:B------:R-:W-:Y:S02]  /*162b0*/  SEL R23, R23, RZ, P2 ;  /* 0x000000ff17177207 */ /* 0x000fe40001000000 */
[----:B------:R-:W-:Y:S01]  /*162c0*/  LOP3.LUT R2, R26, R3, RZ, 0x3c, !PT ;  /* 0x000000031a027212 */ /* 0x000fe200078e3cff */
[----:B------:R-:W-:Y:S06]  /*162d0*/  @!P0 BRA `(.L_x_2317) ;  /* 0x0000000000048947 */ /* 0x000fec0003800000 */
[----:B------:R-:W-:Y:S01]  /*162e0*/  BPT.TRAP 0x1 ;  /* 0x000000040000795c */ /* 0x000fe20000300000 */
.L_x_2317:
[----:B------:R-:W-:Y:S01]  /*162f0*/  IMAD R23, R23, 0x8, R4 ;  /* 0x0000000817177824 */ /* 0x000fe200078e0204 */
[----:B------:R-:W-:-:S04]  /*16300*/  SHF.L.U32 R2, R2, 0x1f, RZ ;  /* 0x0000001f02027819 */ /* 0x000fc800000006ff */
[----:B------:R-:W2:Y:S02]  /*16310*/  SYNCS.PHASECHK.TRANS64.TRYWAIT P1, [R23+URZ+0x38840], R2 ;  /* 0x03884002170075a7 */ /* 0x000ea4000802017f */
[----:B--2---:R-:W-:Y:S05]  /*16320*/  @!P1 BRA `(.L_x_2318) ;  /* 0x0000002c00c09947 */ /* 0x004fea0003800000 */
.L_x_2406:
[----:B------:R-:W-:Y:S05]  /*16330*/  @!P0 BRA `(.L_x_2319) ;  /* 0x0000000000048947 */ /* 0x000fea0003800000 */
[----:B------:R-:W-:Y:S01]  /*16340*/  BPT.TRAP 0x1 ;  /* 0x000000040000795c */ /* 0x000fe20000300000 */
.L_x_2319:
[----:B------:R-:W3:Y:S02]  /*16350*/  SYNCS.PHASECHK.TRANS64.TRYWAIT P1, [R5+URZ+0x38860], R0 ;  /* 0x03886000050075a7 */ /* 0x000ee4000802017f */
[----:B---3--:R-:W-:Y:S05]  /*16360*/  @!P1 BRA `(.L_x_2320) ;  /* 0x0000002c00c49947 */ /* 0x008fea0003800000 */
.L_x_2407:
[----:B------:R-:W-:Y:S05]  /*16370*/  @!P0 BRA `(.L_x_2321) ;  /* 0x0000000000048947 */ /* 0x000fea0003800000 */
[----:B------:R-:W-:Y:S01]  /*16380*/  BPT.TRAP 0x1 ;  /* 0x000000040000795c */ /* 0x000fe20000300000 */
.L_x_2321:
[----:B----4-:R4:W0:Y:S02]  /*16390*/  SYNCS.PHASECHK.TRANS64.TRYWAIT P0, [R23+URZ+0x38860], R2 ;  /* 0x03886002170075a7 */ /* 0x010824000800017f */
[----:B0-----:R-:W-:Y:S05]  /*163a0*/  @!P0 NANOSLEEP.SYNCS 0x989680 ;  /* 0x009896800000895d */ /* 0x001fea0003900000 */
[----:B------:R-:W0:Y:S02]  /*163b0*/  @!P0 SYNCS.PHASECHK.TRANS64 P0, [R23+URZ+0x38860], R2 ;  /* 0x03886002170085a7 */ /* 0x000e24000800007f */
[----:B0-----:R-:W-:Y:S05]  /*163c0*/  @!P0 BRA `(.L_x_2321) ;  /* 0xfffffffc00f08947 */ /* 0x001fea000383ffff */
.L_x_2313:
[----:B------:R-:W-:Y:S05]  /*163d0*/  BSYNC B0 ;  /* 0x0000000000007941 */ /* 0x000fea0003800000 */
.L_x_2312:
[----:B------:R-:W-:Y:S05]  /*163e0*/  EXIT ;  /* 0x000000000000794d */ /* 0x000fea0003800000 */
.L_x_2204:
[----:B------:R-:W-:-:S13]  /*163f0*/  R2UR UR4, R16 ;  /* 0x00000000100472ca */ /* 0x000fda00000e0000 */
[----:B0-----:R-:W-:-:S04]  /*16400*/  IMAD.U32 R3, RZ, RZ, UR4 ;  /* 0x00000004ff037e24 */ /* 0x001fc8000f8e00ff */
[----:B------:R0:W1:Y:S03]  /*16410*/  SYNCS.PHASECHK.TRANS64.TRYWAIT P1, [R3+URZ+0x38800], R0 ;  /* 0x03880000030075a7 */ /* 0x000066000802017f */
[----:B-1----:R-:W-:Y:S05]  /*16420*/  @!P1 NANOSLEEP.SYNCS 0x989680 ;  /* 0x009896800000995d */ /* 0x002fea0003900000 */
[----:B------:R-:W1:Y:S02]  /*16430*/  @!P1 SYNCS.PHASECHK.TRANS64 P1, [R3+URZ+0x38800], R0 ;  /* 0x03880000030095a7 */ /* 0x000e64000802007f */
[----:B-1----:R-:W-:Y:S05]  /*16440*/  @!P1 BRA `(.L_x_2204) ;  /* 0xfffffffc00e89947 */ /* 0x002fea000383ffff */
[----:B------:R-:W-:Y:S05]  /*16450*/  BRA `(.L_x_2322) ;  /* 0xfffffeb400387947 */ /* 0x000fea000383ffff */
.L_x_2208:
[----:B-1----:R1:W2:Y:S02]  /*16460*/  SYNCS.PHASECHK.TRANS64.TRYWAIT P1, [R0+URZ+0x38830], R3 ;  /* 0x03883003000075a7 */ /* 0x0022a4000802017f */
[----:B--2---:R-:W-:Y:S05]  /*16470*/  @!P1 NANOSLEEP.SYNCS 0x989680 ;  /* 0x009896800000995d */ /* 0x004fea0003900000 */
[----:B------:R-:W2:Y:S02]  /*16480*/  @!P1 SYNCS.PHASECHK.TRANS64 P1, [R0+URZ+0x38830], R3 ;  /* 0x03883003000095a7 */ /* 0x000ea4000802007f */
[----:B--2---:R-:W-:Y:S05]  /*16490*/  @!P1 BRA `(.L_x_2208) ;  /* 0xfffffffc00f09947 */ /* 0x004fea000383ffff */
[----:B------:R-:W-:Y:S05]  /*164a0*/  BRA `(.L_x_2207) ;  /* 0xfffffeb4005c7947 */ /* 0x000fea000383ffff */
.L_x_2214:
[----:B------:R-:W-:-:S13]  /*164b0*/  R2UR UR4, R3 ;  /* 0x00000000030472ca */ /* 0x000fda00000e0000 */
[----:B-1----:R-:W-:-:S04]  /*164c0*/  IMAD.U32 R153, RZ, RZ, UR4 ;  /* 0x00000004ff997e24 */ /* 0x002fc8000f8e00ff */
[----:B------:R1:W2:Y:S03]  /*164d0*/  SYNCS.PHASECHK.TRANS64.TRYWAIT P1, [R153+URZ+0x38830], R4 ;  /* 0x03883004990075a7 */ /* 0x0002a6000802017f */
[----:B--2---:R-:W-:Y:S05]  /*164e0*/  @!P1 NANOSLEEP.SYNCS 0x989680 ;  /* 0x009896800000995d */ /* 0x004fea0003900000 */
[----:B------:R-:W2:Y:S02]  /*164f0*/  @!P1 SYNCS.PHASECHK.TRANS64 P1, [R153+URZ+0x38830], R4 ;  /* 0x03883004990095a7 */ /* 0x000ea4000802007f */
[----:B--2---:R-:W-:Y:S05]  /*16500*/  @!P1 BRA `(.L_x_2214) ;  /* 0xfffffffc00e89947 */ /* 0x004fea000383ffff */
[----:B------:R-:W-:Y:S05]  /*16510*/  BRA `(.L_x_2213) ;  /* 0xfffffef800187947 */ /* 0x000fea000383ffff */
.L_x_2218:
[----:B--2---:R-:W-:-:S04]  /*16520*/  MOV R2, UR4 ;  /* 0x0000000400027c02 */ /* 0x004fc80008000f00 */
[----:B------:R2:W3:Y:S03]  /*16530*/  SYNCS.PHASECHK.TRANS64.TRYWAIT P1, [R2+URZ+0x38850], R0 ;  /* 0x03885000020075a7 */ /* 0x0004e6000802017f */
[----:B---3--:R-:W-:Y:S05]  /*16540*/  @!P1 NANOSLEEP.SYNCS 0x989680 ;  /* 0x009896800000995d */ /* 0x008fea0003900000 */
[----:B------:R-:W3:Y:S02]  /*16550*/  @!P1 SYNCS.PHASECHK.TRANS64 P1, [R2+URZ+0x38850], R0 ;  /* 0x03885000020095a7 */ /* 0x000ee4000802007f */
[----:B---3--:R-:W-:Y:S05]  /*16560*/  @!P1 BRA `(.L_x_2218) ;  /* 0xfffffffc00ec9947 */ /* 0x008fea000383ffff */
[----:B------:R-:W-:Y:S05]  /*16570*/  BRA `(.L_x_2217) ;  /* 0xffffff1c006c7947 */ /* 0x000fea000383ffff */
.L_x_2226:
[----:B-1----:R-:W-:-:S04]  /*16580*/  IMAD.U32 R4, RZ, RZ, UR4 ;  /* 0x00000004ff047e24 */ /* 0x002fc8000f8e00ff */
[----:B------:R1:W2:Y:S03]  /*16590*/  SYNCS.PHASECHK.TRANS64.TRYWAIT P1, [R4+URZ+0x38830], R3 ;  /* 0x03883003040075a7 */ /* 0x0002a6000802017f */
[----:B--2---:R-:W-:Y:S05]  /*165a0*/  @!P1 NANOSLEEP.SYNCS 0x989680 ;  /* 0x009896800000995d */ /* 0x004fea0003900000 */
[----:B------:R-:W2:Y:S02]  /*165b0*/  @!P1 SYNCS.PHASECHK.TRANS64 P1, [R4+URZ+0x38830], R3 ;  /* 0x03883003040095a7 */ /* 0x000ea4000802007f */
[----:B--2---:R-:W-:Y:S05]  /*165c0*/  @!P1 BRA `(.L_x_2226) ;  /* 0xfffffffc00ec9947 */ /* 0x004fea000383ffff */
[----:B------:R-:W-:Y:S05]  /*165d0*/  BRA `(.L_x_2225) ;  /* 0xffffff3800b07947 */ /* 0x000fea000383ffff */
.L_x_2230:
[----:B---3--:R-:W-:-:S04]  /*165e0*/  IMAD.U32 R2, RZ, RZ, UR4 ;  /* 0x00000004ff027e24 */ /* 0x008fc8000f8e00ff */
[----:B------:R3:W4:Y:S03]  /*165f0*/  SYNCS.PHASECHK.TRANS64.TRYWAIT P1, [R2+URZ+0x38850], R0 ;  /* 0x03885000020075a7 */ /* 0x000726000802017f */
[----:B----4-:R-:W-:Y:S05]  /*16600*/  @!P1 NANOSLEEP.SYNCS 0x989680 ;  /* 0x009896800000995d */ /* 0x010fea0003900000 */
[----:B------:R-:W4:Y:S02]  /*16610*/  @!P1 SYNCS.PHASECHK.TRANS64 P1, [R2+URZ+0x38850], R0 ;  /* 0x03885000020095a7 */ /* 0x000f24000802007f */
[----:B----4-:R-:W-:Y:S05]  /*16620*/  @!P1 BRA `(.L_x_2230) ;  /* 0xfffffffc00ec9947 */ /* 0x010fea000383ffff */
[----:B------:R-:W-:Y:S05]  /*16630*/  BRA `(.L_x_2229) ;  /* 0xffffff6400007947 */ /* 0x000fea000383ffff */
.L_x_2237:
[----:B-1----:R-:W-:-:S04]  /*16640*/  IMAD.U32 R7, RZ, RZ, UR7 ;  /* 0x00000007ff077e24 */ /* 0x002fc8000f8e00ff */
[----:B------:R1:W2:Y:S03]  /*16650*/  SYNCS.PHASECHK.TRANS64.TRYWAIT P1, [R7+URZ+0x38850], R0 ;  /* 0x03885000070075a7 */ /* 0x0002a6000802017f */
[----:B--2---:R-:W-:Y:S05]  /*16660*/  @!P1 NANOSLEEP.SYNCS 0x989680 ;  /* 0x009896800000995d */ /* 0x004fea0003900000 */
[----:B------:R-:W2:Y:S02]  /*16670*/  @!P1 SYNCS.PHASECHK.TRANS64 P1, [R7+URZ+0x38850], R0 ;  /* 0x03885000070095a7 */ /* 0x000ea4000802007f */
[----:B--2---:R-:W-:Y:S05]  /*16680*/  @!P1 BRA `(.L_x_2237) ;  /* 0xfffffffc00ec9947 */ /* 0x004fea000383ffff */
[----:B------:R-:W-:Y:S05]  /*16690*/  BRA `(.L_x_2236) ;  /* 0xffffff8000587947 */ /* 0x000fea000383ffff */
.L_x_2268:
[----:B------:R-:W2:Y:S01]  /*166a0*/  S2R R18, SR_TID.X ;  /* 0x0000000000127919 */ /* 0x000ea20000002100 */
[----:B------:R-:W-:Y:S01]  /*166b0*/  IMAD.MOV.U32 R12, RZ, RZ, RZ ;  /* 0x000000ffff0c7224 */ /* 0x000fe200078e00ff */
[----:B------:R-:W-:Y:S01]  /*166c0*/  MOV R11, 0x1f ;  /* 0x0000001f000b7802 */ /* 0x000fe20000000f00 */
[----:B------:R-:W-:Y:S01]  /*166d0*/  IMAD.MOV.U32 R15, RZ, RZ, -0x1 ;  /* 0xffffffffff0f7424 */ /* 0x000fe200078e00ff */
[----:B--2---:R-:W-:-:S04]  /*166e0*/  SHF.R.U32.HI R18, RZ, 0x5, R18 ;  /* 0x00000005ff127819 */ /* 0x004fc80000011612 */
[----:B------:R-:W-:-:S05]  /*166f0*/  LOP3.LUT R18, R18, 0x3, RZ, 0xc0, !PT ;  /* 0x0000000312127812 */ /* 0x000fca00078ec0ff */
[----:B------:R-:W-:-:S07]  /*16700*/  IMAD.MOV.U32 R13, RZ, RZ, R18 ;  /* 0x000000ffff0d7224 */ /* 0x000fce00078e0012 */
[----:B01---5:R-:W-:Y:S05]  /*16710*/  WARPSYNC.COLLECTIVE R15, `(.L_x_2323) ;  /* 0x000000000f087348 */ /* 0x023fea0003c00000 */
[----:B------:R2:W3:Y:S02]  /*16720*/  SHFL.IDX P6, R14, R13, R12, R11 ;  /* 0x0000000c0d0e7389 */ /* 0x0004e400000c000b */
[----:B0123-5:R-:W-:Y:S01]  /*16730*/  ENDCOLLECTIVE ;  /* 0x000000000000791b */ /* 0x02ffe20003800000 */
.L_x_2323:
[----:B------:R-:W-:Y:S05]  /*16740*/  BRA `(.L_x_2324) ;  /* 0xffffffc800187947 */ /* 0x000fea000383ffff */
.L_x_2271:
[----:B0-----:R0:W1:Y:S02]  /*16750*/  SYNCS.PHASECHK.TRANS64.TRYWAIT P0, [R0+URZ+0x38840], R3 ;  /* 0x03884003000075a7 */ /* 0x001064000800017f */
[----:B-1----:R-:W-:Y:S05]  /*16760*/  @!P0 NANOSLEEP.SYNCS 0x989680 ;  /* 0x009896800000895d */ /* 0x002fea0003900000 */
[----:B------:R-:W1:Y:S02]  /*16770*/  @!P0 SYNCS.PHASECHK.TRANS64 P0, [R0+URZ+0x38840], R3 ;  /* 0x03884003000085a7 */ /* 0x000e64000800007f */
[----:B-1----:R-:W-:Y:S05]  /*16780*/  @!P0 BRA `(.L_x_2271) ;  /* 0xfffffffc00f08947 */ /* 0x002fea000383ffff */
[----:B------:R-:W-:Y:S05]  /*16790*/  BRA `(.L_x_2325) ;  /* 0xffffffcc001c7947 */ /* 0x000fea000383ffff */
.L_x_2272:
        /* <DEDUP_REMOVED lines=8> */
.L_x_2327:
[----:B------:R-:W-:Y:S05]  /*16820*/  BSYNC B0 ;  /* 0x0000000000007941 */ /* 0x000fea0003800000 */
.L_x_2326:
[----:B------:R-:W-:Y:S01]  /*16830*/  IMAD.MOV.U32 R13, RZ, RZ, R4 ;  /* 0x000000ffff0d7224 */ /* 0x000fe200078e0004 */
[----:B------:R-:W-:Y:S01]  /*16840*/  MOV R2, R14 ;  /* 0x0000000e00027202 */ /* 0x000fe20000000f00 */
[----:B------:R-:W-:Y:S01]  /*16850*/  IMAD.MOV.U32 R12, RZ, RZ, RZ ;  /* 0x000000ffff0c7224 */ /* 0x000fe200078e00ff */
[C---:B------:R-:W-:Y:S01]  /*16860*/  LOP3.LUT P5, RZ, R16.reuse, 0x10, RZ, 0xc0, !PT ;  /* 0x0000001010ff7812 */ /* 0x040fe200078ac0ff */
[----:B------:R-:W-:Y:S01]  /*16870*/  IMAD.MOV.U32 R11, RZ, RZ, 0x181f ;  /* 0x0000181fff0b7424 */ /* 0x000fe200078e00ff */
[C---:B------:R-:W-:Y:S01]  /*16880*/  LOP3.LUT P4, RZ, R16.reuse, 0x8, RZ, 0xc0, !PT ;  /* 0x0000000810ff7812 */ /* 0x040fe2000788c0ff */
[----:B------:R-:W-:Y:S01]  /*16890*/  IMAD.MOV.U32 R15, RZ, RZ, -0x1 ;  /* 0xffffffffff0f7424 */ /* 0x000fe200078e00ff */
[C---:B------:R-:W-:Y:S02]  /*168a0*/  LOP3.LUT P3, RZ, R16.reuse, 0x4, RZ, 0xc0, !PT ;  /* 0x0000000410ff7812 */ /* 0x040fe4000786c0ff */
[----:B------:R-:W-:-:S13]  /*168b0*/  LOP3.LUT P2, RZ, R16, 0x2, RZ, 0xc0, !PT ;  /* 0x0000000210ff7812 */ /* 0x000fda000784c0ff */
[----:B------:R-:W-:Y:S05]  /*168c0*/  WARPSYNC.COLLECTIVE R15, `(.L_x_2328) ;  /* 0x000000000f087348 */ /* 0x000fea0003c00000 */
[----:B------:R0:W1:Y:S02]  /*168d0*/  SHFL.IDX P6, R14, R13, R12, R11 ;  /* 0x0000000c0d0e7389 */ /* 0x00006400000c000b */
[----:B01----:R-:W-:Y:S01]  /*168e0*/  ENDCOLLECTIVE ;  /* 0x000000000000791b */ /* 0x003fe20003800000 */
.L_x_2328:
[----:B------:R-:W-:Y:S01]  /*168f0*/  @P0 LEA R9, R5, R17, 0x1 ;  /* 0x0000001105090211 */ /* 0x000fe200078e08ff */
[----:B------:R-:W-:Y:S02]  /*16900*/  IMAD.MOV.U32 R13, RZ, RZ, R6 ;  /* 0x000000ffff0d7224 */ /* 0x000fe400078e0006 */
[----:B------:R-:W-:Y:S01]  /*16910*/  IMAD.MOV.U32 R12, RZ, RZ, 0x1 ;  /* 0x00000001ff0c7424 */ /* 0x000fe200078e00ff */
[----:B------:R-:W-:-:S05]  /*16920*/  @P0 LEA R14, P1, R37, R14, 0x1 ;  /* 0x0000000e250e0211 */ /* 0x000fca00078208ff */
[----:B------:R-:W-:Y:S02]  /*16930*/  @P0 IMAD.X R3, RZ, RZ, R2, P1 ;  /* 0x000000ffff030224 */ /* 0x000fe400008e0602 */
[----:B------:R-:W-:-:S07]  /*16940*/  @P0 IMAD.MOV.U32 R2, RZ, RZ, R14 ;  /* 0x000000ffff020224 */ /* 0x000fce00078e000e */
[----:B------:R-:W-:Y:S05]  /*16950*/  WARPSYNC.COLLECTIVE R15, `(.L_x_2329) ;  /* 0x000000000f087348 */ /* 0x000fea0003c00000 */
[----:B------:R0:W1:Y:S02]  /*16960*/  SHFL.IDX P6, R14, R13, R12, R11 ;  /* 0x0000000c0d0e7389 */ /* 0x00006400000c000b */
[----:B01----:R-:W-:Y:S01]  /*16970*/  ENDCOLLECTIVE ;  /* 0x000000000000791b */ /* 0x003fe20003800000 */
.L_x_2329:
        /* <DEDUP_REMOVED lines=13> */
.L_x_2330:
        /* <DEDUP_REMOVED lines=9> */
.L_x_2331:
        /* <DEDUP_REMOVED lines=9> */
[----:B------:R-:W-:Y:S02]  /*16b70*/  ISETP.GE.AND P0, PT, R7, 0x21, PT ;  /* 0x000000210700780c */ /* 0x000fe40003f06270 */
[----:B------:R-:W-:-:S11]  /*16b80*/  MOV R8, R14 ;  /* 0x0000000e00087202 */ /* 0x000fd60000000f00 */
[----:B0-----:R-:W-:Y:S05]  /*16b90*/  WARPSYNC.COLLECTIVE R15, `(.L_x_2332) ;  /* 0x000000000f087348 */ /* 0x001fea0003c00000 */
[----:B------:R1:W2:Y:S02]  /*16ba0*/  SHFL.IDX P6, R14, R13, R12, R11 ;  /* 0x0000000c0d0e7389 */ /* 0x0002a400000c000b */
[----:B012---:R-:W-:Y:S01]  /*16bb0*/  ENDCOLLECTIVE ;  /* 0x000000000000791b */ /* 0x007fe20003800000 */
.L_x_2332:
[----:B------:R-:W-:Y:S01]  /*16bc0*/  @P0 IMAD R21, R5, 0x2, R17 ;  /* 0x0000000205150824 */ /* 0x000fe200078e0211 */
[----:B------:R-:W-:Y:S01]  /*16bd0*/  MOV R13, R6 ;  /* 0x00000006000d7202 */ /* 0x000fe20000000f00 */
[----:B------:R-:W-:Y:S01]  /*16be0*/  IMAD.MOV.U32 R12, RZ, RZ, 0x3 ;  /* 0x00000003ff0c7424 */ /* 0x000fe200078e00ff */
[----:B------:R-:W-:-:S05]  /*16bf0*/  @P0 LEA R14, P1, R37, R14, 0x1 ;  /* 0x0000000e250e0211 */ /* 0x000fca00078208ff */
[----:B------:R-:W-:-:S08]  /*16c00*/  @P0 IMAD.MOV.U32 R2, RZ, RZ, R14 ;  /* 0x000000ffff020224 */ /* 0x000fd000078e000e */
[----:B------:R-:W-:Y:S05]  /*16c10*/  WARPSYNC.COLLECTIVE R15, `(.L_x_2333) ;  /* 0x000000000f087348 */ /* 0x000fea0003c00000 */
[----:B------:R0:W1:Y:S02]  /*16c20*/  SHFL.IDX P6, R14, R13, R12, R11 ;  /* 0x0000000c0d0e7389 */ /* 0x00006400000c000b */
[----:B01----:R-:W-:Y:S01]  /*16c30*/  ENDCOLLECTIVE ;  /* 0x000000000000791b */ /* 0x003fe20003800000 */
.L_x_2333:
[----:B------:R-:W-:-:S04]  /*16c40*/  @P0 IMAD.X R9, RZ, RZ, R8, P1 ;  /* 0x000000ffff090224 */ /* 0x000fc800008e0608 */
[----:B------:R-:W-:-:S05]  /*16c50*/  @P0 IMAD.MOV.U32 R3, RZ, RZ, R9 ;  /* 0x000000ffff030224 */ /* 0x000fca00078e0009 */
        /* <DEDUP_REMOVED lines=8> */
[----:B------:R-:W-:Y:S01]  /*16ce0*/  IMAD.MOV.U32 R8, RZ, RZ, R14 ;  /* 0x000000ffff087224 */ /* 0x000fe200078e000e */
[----:B------:R-:W-:-:S13]  /*16cf0*/  ISETP.GE.AND P0, PT, R7, 0x31, PT ;  /* 0x000000310700780c */ /* 0x000fda0003f06270 */
[----:B0-----:R-:W-:Y:S05]  /*16d00*/  WARPSYNC.COLLECTIVE R15, `(.L_x_2334) ;  /* 0x000000000f087348 */ /* 0x001fea0003c00000 */
[----:B------:R1:W2:Y:S02]  /*16d10*/  SHFL.IDX P6, R14, R13, R12, R11 ;  /* 0x0000000c0d0e7389 */ /* 0x0002a400000c000b */
[----:B012---:R-:W-:Y:S01]  /*16d20*/  ENDCOLLECTIVE ;  /* 0x000000000000791b */ /* 0x007fe20003800000 */
.L_x_2334:
        /* <DEDUP_REMOVED lines=9> */
.L_x_2335:
        /* <DEDUP_REMOVED lines=9> */
[----:B------:R-:W-:-:S07]  /*16e50*/  IMAD.MOV.U32 R8, RZ, RZ, R14 ;  /* 0x000000ffff087224 */ /* 0x000fce00078e000e */
[----:B0-----:R-:W-:Y:S05]  /*16e60*/  WARPSYNC.COLLECTIVE R15, `(.L_x_2336) ;  /* 0x000000000f087348 */ /* 0x001fea0003c00000 */
[----:B------:R1:W2:Y:S02]  /*16e70*/  SHFL.IDX P6, R14, R13, R12, R11 ;  /* 0x0000000c0d0e7389 */ /* 0x0002a400000c000b */
[----:B012---:R-:W-:Y:S01]  /*16e80*/  ENDCOLLECTIVE ;  /* 0x000000000000791b */ /* 0x007fe20003800000 */
.L_x_2336:
[----:B------:R-:W-:Y:S05]  /*16e90*/  BRA `(.L_x_2337) ;  /* 0xffffffc800947947 */ /* 0x000fea000383ffff */
.L_x_2279:
[----:B------:R-:W-:Y:S01]  /*16ea0*/  MOV R13, R4 ;  /* 0x00000004000d7202 */ /* 0x000fe20000000f00 */
[----:B------:R-:W-:Y:S01]  /*16eb0*/  IMAD.MOV.U32 R12, RZ, RZ, RZ ;  /* 0x000000ffff0c7224 */ /* 0x000fe200078e00ff */
[----:B------:R-:W-:Y:S01]  /*16ec0*/  MOV R3, UR44 ;  /* 0x0000002c00037c02 */ /* 0x000fe20008000f00 */
[----:B------:R-:W-:Y:S02]  /*16ed0*/  IMAD.MOV.U32 R11, RZ, RZ, 0x181f ;  /* 0x0000181fff0b7424 */ /* 0x000fe400078e00ff */
[----:B------:R-:W-:Y:S02]  /*16ee0*/  IMAD.MOV.U32 R15, RZ, RZ, -0x1 ;  /* 0xffffffffff0f7424 */ /* 0x000fe400078e00ff */
[----:B------:R-:W-:-:S07]  /*16ef0*/  IMAD R0, R3, 0x80, R36 ;  /* 0x0000008003007824 */ /* 0x000fce00078e0224 */
[----:B-12---:R-:W-:Y:S05]  /*16f00*/  WARPSYNC.COLLECTIVE R15, `(.L_x_2338) ;  /* 0x000000000f087348 */ /* 0x006fea0003c00000 */
[----:B--2---:R0:W2:Y:S02]  /*16f10*/  SHFL.IDX P6, R14, R13, R12, R11 ;  /* 0x0000000c0d0e7389 */ /* 0x0040a400000c000b */
[----:B012---:R-:W-:Y:S01]  /*16f20*/  ENDCOLLECTIVE ;  /* 0x000000000000791b */ /* 0x007fe20003800000 */
.L_x_2338:
[C---:B------:R-:W-:Y:S01]  /*16f30*/  VIADD R6, R0.reuse, 0x10 ;  /* 0x0000001000067836 */ /* 0x040fe20000000000 */
[----:B------:R-:W-:Y:S01]  /*16f40*/  ISETP.GE.AND P0, PT, R0, UR37, PT ;  /* 0x0000002500007c0c */ /* 0x000fe2000bf06270 */
[----:B------:R-:W-:Y:S02]  /*16f50*/  IMAD.MOV.U32 R13, RZ, RZ, R5 ;  /* 0x000000ffff0d7224 */ /* 0x000fe400078e0005 */
[----:B------:R-:W-:-:S10]  /*16f60*/  IMAD.MOV.U32 R2, RZ, RZ, R14 ;  /* 0x000000ffff027224 */ /* 0x000fd400078e000e */
[----:B------:R-:W-:Y:S05]  /*16f70*/  WARPSYNC.COLLECTIVE R15, `(.L_x_2339) ;  /* 0x000000000f087348 */ /* 0x000fea0003c00000 */
[----:B------:R0:W1:Y:S02]  /*16f80*/  SHFL.IDX P6, R14, R13, R12, R11 ;  /* 0x0000000c0d0e7389 */ /* 0x00006400000c000b */
[----:B01----:R-:W-:Y:S01]  /*16f90*/  ENDCOLLECTIVE ;  /* 0x000000000000791b */ /* 0x003fe20003800000 */
.L_x_2339:
[----:B------:R-:W-:Y:S01]  /*16fa0*/  IMAD.MOV.U32 R13, RZ, RZ, R4 ;  /* 0x000000ffff0d7224 */ /* 0x000fe200078e0004 */
[----:B------:R-:W-:Y:S02]  /*16fb0*/  MOV R12, 0x1 ;  /* 0x00000001000c7802 */ /* 0x000fe40000000f00 */
[----:B------:R-:W-:-:S05]  /*16fc0*/  @!P0 LEA R14, P1, R37, R14, 0x1 ;  /* 0x0000000e250e8211 */ /* 0x000fca00078208ff */
[----:B------:R-:W-:Y:S02]  /*16fd0*/  @!P0 IMAD.X R3, RZ, RZ, R2, P1 ;  /* 0x000000ffff038224 */ /* 0x000fe400008e0602 */
[----:B------:R-:W-:-:S07]  /*16fe0*/  @!P0 IMAD.MOV.U32 R2, RZ, RZ, R14 ;  /* 0x000000ffff028224 */ /* 0x000fce00078e000e */
[----:B------:R-:W-:Y:S05]  /*16ff0*/  WARPSYNC.COLLECTIVE R15, `(.L_x_2340) ;  /* 0x000000000f087348 */ /* 0x000fea0003c00000 */
[----:B------:R0:W1:Y:S02]  /*17000*/  SHFL.IDX P6, R14, R13, R12, R11 ;  /* 0x0000000c0d0e7389 */ /* 0x00006400000c000b */
[----:B01----:R-:W-:Y:S01]  /*17010*/  ENDCOLLECTIVE ;  /* 0x000000000000791b */ /* 0x003fe20003800000 */
.L_x_2340:
        /* <DEDUP_REMOVED lines=13> */
.L_x_2341:
[----:B------:R-:W-:Y:S02]  /*170f0*/  IMAD.MOV.U32 R13, RZ, RZ, R4 ;  /* 0x000000ffff0d7224 */ /* 0x000fe400078e0004 */
[----:B------:R-:W-:Y:S01]  /*17100*/  IMAD.MOV.U32 R12, RZ, RZ, 0x2 ;  /* 0x00000002ff0c7424 */ /* 0x000fe200078e00ff */
[----:B------:R-:W-:-:S05]  /*17110*/  @!P0 LEA R14, P1, R37, R14, 0x1 ;  /* 0x0000000e250e8211 */ /* 0x000fca00078208ff */
[----:B------:R-:W-:-:S08]  /*17120*/  @!P0 IMAD.MOV.U32 R2, RZ, RZ, R14 ;  /* 0x000000ffff028224 */ /* 0x000fd000078e000e */
[----:B------:R-:W-:Y:S05]  /*17130*/  WARPSYNC.COLLECTIVE R15, `(.L_x_2342) ;  /* 0x000000000f087348 */ /* 0x000fea0003c00000 */
[----:B------:R0:W1:Y:S02]  /*17140*/  SHFL.IDX P6, R14, R13, R12, R11 ;  /* 0x0000000c0d0e7389 */ /* 0x00006400000c000b */
[----:B01----:R-:W-:Y:S01]  /*17150*/  ENDCOLLECTIVE ;  /* 0x000000000000791b */ /* 0x003fe20003800000 */
.L_x_2342:
[----:B------:R-:W-:Y:S01]  /*17160*/  @!P0 IMAD.X R7, RZ, RZ, R6, P1 ;  /* 0x000000ffff078224 */ /* 0x000fe200008e0606 */
[----:B------:R-:W-:-:S03]  /*17170*/  IADD3 R6, R0, 0x20, RZ ;  /* 0x0000002000067810 */ /* 0x000fc60007ffe0ff */
        /* <DEDUP_REMOVED lines=14> */
.L_x_2343:
[----:B------:R-:W-:Y:S02]  /*17260*/  IMAD.MOV.U32 R13, RZ, RZ, R4 ;  /* 0x000000ffff0d7224 */ /* 0x000fe400078e0004 */
[----:B------:R-:W-:Y:S01]  /*17270*/  IMAD.MOV.U32 R12, RZ, RZ, 0x3 ;  /* 0x00000003ff0c7424 */ /* 0x000fe200078e00ff */
[----:B------:R-:W-:-:S04]  /*17280*/  @!P0 LEA R14, P1, R37, R14, 0x1 ;  /* 0x0000000e250e8211 */ /* 0x000fc800078208ff */
[----:B------:R-:W-:Y:S01]  /*17290*/  @!P0 MOV R2, R14 ;  /* 0x0000000e00028202 */ /* 0x000fe20000000f00 */
[----:B------:R-:W-:-:S08]  /*172a0*/  @!P0 IMAD.X R7, RZ, RZ, R6, P1 ;  /* 0x000000ffff078224 */ /* 0x000fd000008e0606 */
[----:B------:R-:W-:Y:S05]  /*172b0*/  WARPSYNC.COLLECTIVE R15, `(.L_x_2344) ;  /* 0x000000000f087348 */ /* 0x000fea0003c00000 */
[----:B------:R0:W1:Y:S02]  /*172c0*/  SHFL.IDX P6, R14, R13, R12, R11 ;  /* 0x0000000c0d0e7389 */ /* 0x00006400000c000b */
[----:B01----:R-:W-:Y:S01]  /*172d0*/  ENDCOLLECTIVE ;  /* 0x000000000000791b */ /* 0x003fe20003800000 */
.L_x_2344:
        /* <DEDUP_REMOVED lines=15> */
.L_x_2345:
[----:B------:R-:W-:Y:S02]  /*173d0*/  IMAD.MOV.U32 R13, RZ, RZ, R4 ;  /* 0x000000ffff0d7224 */ /* 0x000fe400078e0004 */
[----:B------:R-:W-:Y:S01]  /*173e0*/  IMAD.MOV.U32 R12, RZ, RZ, 0x4 ;  /* 0x00000004ff0c7424 */ /* 0x000fe200078e00ff */
[----:B------:R-:W-:-:S05]  /*173f0*/  @!P0 LEA R14, P1, R37, R14, 0x1 ;  /* 0x0000000e250e8211 */ /* 0x000fca00078208ff */
[----:B------:R-:W-:-:S08]  /*17400*/  @!P0 IMAD.MOV.U32 R2, RZ, RZ, R14 ;  /* 0x000000ffff028224 */ /* 0x000fd000078e000e */
[----:B------:R-:W-:Y:S05]  /*17410*/  WARPSYNC.COLLECTIVE R15, `(.L_x_2346) ;  /* 0x000000000f087348 */ /* 0x000fea0003c00000 */
[----:B------:R0:W1:Y:S02]  /*17420*/  SHFL.IDX P6, R14, R13, R12, R11 ;  /* 0x0000000c0d0e7389 */ /* 0x00006400000c000b */
[----:B01----:R-:W-:Y:S01]  /*17430*/  ENDCOLLECTIVE ;  /* 0x000000000000791b */ /* 0x003fe20003800000 */
.L_x_2346:
        /* <DEDUP_REMOVED lines=16> */
.L_x_2347:
        /* <DEDUP_REMOVED lines=8> */
.L_x_2348:
        /* <DEDUP_REMOVED lines=15> */
.L_x_2349:
[----:B------:R-:W-:Y:S02]  /*176b0*/  IMAD.MOV.U32 R13, RZ, RZ, R4 ;  /* 0x000000ffff0d7224 */ /* 0x000fe400078e0004 */
[----:B------:R-:W-:Y:S01]  /*176c0*/  IMAD.MOV.U32 R12, RZ, RZ, 0x6 ;  /* 0x00000006ff0c7424 */ /* 0x000fe200078e00ff */
[----:B------:R-:W-:-:S05]  /*176d0*/  @!P0 LEA R14, P1, R37, R14, 0x1 ;  /* 0x0000000e250e8211 */ /* 0x000fca00078208ff */
[----:B------:R-:W-:-:S08]  /*176e0*/  @!P0 IMAD.MOV.U32 R2, RZ, RZ, R14 ;  /* 0x000000ffff028224 */ /* 0x000fd000078e000e */
[----:B------:R-:W-:Y:S05]  /*176f0*/  WARPSYNC.COLLECTIVE R15, `(.L_x_2350) ;  /* 0x000000000f087348 */ /* 0x000fea0003c00000 */
[----:B------:R0:W1:Y:S02]  /*17700*/  SHFL.IDX P6, R14, R13, R12, R11 ;  /* 0x0000000c0d0e7389 */ /* 0x00006400000c000b */
[----:B01----:R-:W-:Y:S01]  /*17710*/  ENDCOLLECTIVE ;  /* 0x000000000000791b */ /* 0x003fe20003800000 */
.L_x_2350:
[----:B------:R-:W-:Y:S02]  /*17720*/  @!P0 IMAD.X R7, RZ, RZ, R6, P1 ;  /* 0x000000ffff078224 */ /* 0x000fe400008e0606 */
[----:B------:R-:W-:-:S03]  /*17730*/  VIADD R6, R0, 0x60 ;  /* 0x0000006000067836 */ /* 0x000fc60000000000 */
[----:B------:R-:W-:-:S05]  /*17740*/  @!P0 MOV R3, R7 ;  /* 0x0000000700038202 */ /* 0x000fca0000000f00 */
[----:B------:R-:W-:Y:S01]  /*17750*/  @!PT LDS RZ, [RZ] ;  /* 0x00000000fffff984 */ /* 0x000fe20000000800 */
[----:B------:R-:W-:Y:S01]  /*17760*/  @!PT LDS RZ, [RZ] ;  /* 0x00000000fffff984 */ /* 0x000fe20000000800 */
[----:B------:R-:W-:Y:S01]  /*17770*/  @!PT LDS RZ, [RZ] ;  /* 0x00000000fffff984 */ /* 0x000fe20000000800 */
[----:B------:R0:W-:Y:S01]  /*17780*/  @!P0 LDGSTS.E.BYPASS.LTC128B.128 [R31+0x16c00], desc[UR38][R2.64], !P2 ;  /* 0x16c00000021f8fae */ /* 0x0001e2000d101d66 */
[----:B------:R-:W-:-:S03]  /*17790*/  MOV R13, R5 ;  /* 0x00000005000d7202 */ /* 0x000fc60000000f00 */
        /* <DEDUP_REMOVED lines=8> */
.L_x_2351:
[----:B------:R-:W-:Y:S01]  /*17820*/  IMAD.MOV.U32 R13, RZ, RZ, R4 ;  /* 0x000000ffff0d7224 */ /* 0x000fe200078e0004 */
[----:B------:R-:W-:Y:S02]  /*17830*/  MOV R12, 0x7 ;  /* 0x00000007000c7802 */ /* 0x000fe40000000f00 */
[----:B------:R-:W-:-:S05]  /*17840*/  @!P0 LEA R14, P1, R37, R14, 0x1 ;  /* 0x0000000e250e8211 */ /* 0x000fca00078208ff */
[----:B------:R-:W-:-:S08]  /*17850*/  @!P0 IMAD.MOV.U32 R2, RZ, RZ, R14 ;  /* 0x000000ffff028224 */ /* 0x000fd000078e000e */
[----:B------:R-:W-:Y:S05]  /*17860*/  WARPSYNC.COLLECTIVE R15, `(.L_x_2352) ;  /* 0x000000000f087348 */ /* 0x000fea0003c00000 */
[----:B------:R0:W1:Y:S02]  /*17870*/  SHFL.IDX P6, R14, R13, R12, R11 ;  /* 0x0000000c0d0e7389 */ /* 0x00006400000c000b */
[----:B01----:R-:W-:Y:S01]  /*17880*/  ENDCOLLECTIVE ;  /* 0x000000000000791b */ /* 0x003fe20003800000 */
.L_x_2352:
        /* <DEDUP_REMOVED lines=14> */
.L_x_2353:
[----:B------:R-:W-:Y:S05]  /*17970*/  BRA `(.L_x_2354) ;  /* 0xffffffc800dc7947 */ /* 0x000fea000383ffff */
.L_x_2282:
[----:B0-----:R0:W2:Y:S02]  /*17980*/  SYNCS.PHASECHK.TRANS64.TRYWAIT P0, [R17+URZ+0x38820], R0 ;  /* 0x03882000110075a7 */ /* 0x0010a4000800017f */
[----:B--2---:R-:W-:Y:S05]  /*17990*/  @!P0 NANOSLEEP.SYNCS 0x989680 ;  /* 0x009896800000895d */ /* 0x004fea0003900000 */
[----:B------:R-:W2:Y:S02]  /*179a0*/  @!P0 SYNCS.PHASECHK.TRANS64 P0, [R17+URZ+0x38820], R0 ;  /* 0x03882000110085a7 */ /* 0x000ea4000800007f */
[----:B--2---:R-:W-:Y:S05]  /*179b0*/  @!P0 BRA `(.L_x_2282) ;  /* 0xfffffffc00f08947 */ /* 0x004fea000383ffff */
[----:B------:R-:W-:Y:S05]  /*179c0*/  BRA `(.L_x_2355) ;  /* 0xffffffcc00447947 */ /* 0x000fea000383ffff */
.L_x_2286:
[----:B-1----:R1:W2:Y:S02]  /*179d0*/  SYNCS.PHASECHK.TRANS64.TRYWAIT P0, [R6+URZ+0x38840], R3 ;  /* 0x03884003060075a7 */ /* 0x0022a4000800017f */
[----:B--2---:R-:W-:Y:S05]  /*179e0*/  @!P0 NANOSLEEP.SYNCS 0x989680 ;  /* 0x009896800000895d */ /* 0x004fea0003900000 */
[----:B------:R-:W2:Y:S02]  /*179f0*/  @!P0 SYNCS.PHASECHK.TRANS64 P0, [R6+URZ+0x38840], R3 ;  /* 0x03884003060085a7 */ /* 0x000ea4000800007f */
[----:B--2---:R-:W-:Y:S05]  /*17a00*/  @!P0 BRA `(.L_x_2286) ;  /* 0xfffffffc00f08947 */ /* 0x004fea000383ffff */
[----:B------:R-:W-:Y:S05]  /*17a10*/  BRA `(.L_x_2356) ;  /* 0xffffffd000047947 */ /* 0x000fea000383ffff */
.L_x_2287:
        /* <DEDUP_REMOVED lines=8> */
.L_x_2358:
[----:B------:R-:W-:Y:S05]  /*17aa0*/  BSYNC B1 ;  /* 0x0000000000017941 */ /* 0x000fea0003800000 */
.L_x_2357:
[----:B------:R-:W-:Y:S01]  /*17ab0*/  IMAD.MOV.U32 R13, RZ, RZ, R8 ;  /* 0x000000ffff0d7224 */ /* 0x000fe200078e0008 */
[----:B------:R-:W-:Y:S01]  /*17ac0*/  MOV R11, 0x181f ;  /* 0x0000181f000b7802 */ /* 0x000fe20000000f00 */
[----:B------:R-:W-:Y:S02]  /*17ad0*/  IMAD.MOV.U32 R12, RZ, RZ, RZ ;  /* 0x000000ffff0c7224 */ /* 0x000fe400078e00ff */
[----:B------:R-:W-:Y:S02]  /*17ae0*/  IMAD.MOV.U32 R15, RZ, RZ, -0x1 ;  /* 0xffffffffff0f7424 */ /* 0x000fe400078e00ff */
[----:B------:R-:W-:Y:S02]  /*17af0*/  IMAD.MOV.U32 R3, RZ, RZ, R14 ;  /* 0x000000ffff037224 */ /* 0x000fe400078e000e */
[----:B------:R-:W-:-:S07]  /*17b00*/  IMAD.SHL.U32 R0, R37, 0x2, RZ ;  /* 0x0000000225007824 */ /* 0x000fce00078e00ff */
[----:B------:R-:W-:Y:S05]  /*17b10*/  WARPSYNC.COLLECTIVE R15, `(.L_x_2359) ;  /* 0x000000000f087348 */ /* 0x000fea0003c00000 */
[----:B------:R0:W1:Y:S02]  /*17b20*/  SHFL.IDX P6, R14, R13, R12, R11 ;  /* 0x0000000c0d0e7389 */ /* 0x00006400000c000b */
[----:B01----:R-:W-:Y:S01]  /*17b30*/  ENDCOLLECTIVE ;  /* 0x000000000000791b */ /* 0x003fe20003800000 */
.L_x_2359:
[----:B------:R-:W-:Y:S01]  /*17b40*/  IMAD R9, R9, 0x2, R17 ;  /* 0x0000000209097824 */ /* 0x000fe200078e0211 */
[----:B------:R-:W-:Y:S01]  /*17b50*/  MOV R13, R20 ;  /* 0x00000014000d7202 */ /* 0x000fe20000000f00 */
[----:B------:R-:W-:Y:S01]  /*17b60*/  IMAD.MOV.U32 R12, RZ, RZ, 0x1 ;  /* 0x00000001ff0c7424 */ /* 0x000fe200078e00ff */
[----:B------:R-:W-:-:S13]  /*17b70*/  IADD3 R2, P0, R14, R0, RZ ;  /* 0x000000000e027210 */ /* 0x000fda0007f1e0ff */
[----:B------:R-:W-:Y:S05]  /*17b80*/  WARPSYNC.COLLECTIVE R15, `(.L_x_2360) ;  /* 0x000000000f087348 */ /* 0x000fea0003c00000 */
[----:B------:R0:W1:Y:S02]  /*17b90*/  SHFL.IDX P6, R14, R13, R12, R11 ;  /* 0x0000000c0d0e7389 */ /* 0x00006400000c000b */
[----:B01----:R-:W-:Y:S01]  /*17ba0*/  ENDCOLLECTIVE ;  /* 0x000000000000791b */ /* 0x003fe20003800000 */
.L_x_2360:
        /* <DEDUP_REMOVED lines=13> */
.L_x_2361:
[----:B------:R-:W-:Y:S01]  /*17c80*/  MOV R13, R20 ;  /* 0x00000014000d7202 */ /* 0x000fe20000000f00 */
[----:B------:R-:W-:Y:S01]  /*17c90*/  IMAD.MOV.U32 R12, RZ, RZ, 0x2 ;  /* 0x00000002ff0c7424 */ /* 0x000fe200078e00ff */
[----:B------:R-:W-:-:S13]  /*17ca0*/  IADD3 R2, P0, R14, R0, RZ ;  /* 0x000000000e027210 */ /* 0x000fda0007f1e0ff */
[----:B------:R-:W-:Y:S05]  /*17cb0*/  WARPSYNC.COLLECTIVE R15, `(.L_x_2362) ;  /* 0x000000000f087348 */ /* 0x000fea0003c00000 */
[----:B------:R0:W1:Y:S02]  /*17cc0*/  SHFL.IDX P6, R14, R13, R12, R11 ;  /* 0x0000000c0d0e7389 */ /* 0x00006400000c000b */
[----:B01----:R-:W-:Y:S01]  /*17cd0*/  ENDCOLLECTIVE ;  /* 0x000000000000791b */ /* 0x003fe20003800000 */
.L_x_2362:
        /* <DEDUP_REMOVED lines=13> */
.L_x_2363:
[----:B------:R-:W-:Y:S01]  /*17db0*/  MOV R13, R20 ;  /* 0x00000014000d7202 */ /* 0x000fe20000000f00 */
[----:B------:R-:W-:Y:S01]  /*17dc0*/  IMAD.MOV.U32 R12, RZ, RZ, 0x3 ;  /* 0x00000003ff0c7424 */ /* 0x000fe200078e00ff */
[----:B------:R-:W-:-:S13]  /*17dd0*/  IADD3 R2, P0, R14, R0, RZ ;  /* 0x000000000e027210 */ /* 0x000fda0007f1e0ff */
[----:B------:R-:W-:Y:S05]  /*17de0*/  WARPSYNC.COLLECTIVE R15, `(.L_x_2364) ;  /* 0x000000000f087348 */ /* 0x000fea0003c00000 */
[----:B------:R0:W1:Y:S02]  /*17df0*/  SHFL.IDX P6, R14, R13, R12, R11 ;  /* 0x0000000c0d0e7389 */ /* 0x00006400000c000b */
[----:B01----:R-:W-:Y:S01]  /*17e00*/  ENDCOLLECTIVE ;  /* 0x000000000000791b */ /* 0x003fe20003800000 */
.L_x_2364:
        /* <DEDUP_REMOVED lines=13> */
.L_x_2365:
[----:B------:R-:W-:Y:S01]  /*17ee0*/  MOV R13, R20 ;  /* 0x00000014000d7202 */ /* 0x000fe20000000f00 */
[----:B------:R-:W-:Y:S01]  /*17ef0*/  IMAD.MOV.U32 R12, RZ, RZ, 0x4 ;  /* 0x00000004ff0c7424 */ /* 0x000fe200078e00ff */
[----:B------:R-:W-:-:S13]  /*17f00*/  IADD3 R2, P0, R14, R0, RZ ;  /* 0x000000000e027210 */ /* 0x000fda0007f1e0ff */
[----:B------:R-:W-:Y:S05]  /*17f10*/  WARPSYNC.COLLECTIVE R15, `(.L_x_2366) ;  /* 0x000000000f087348 */ /* 0x000fea0003c00000 */
[----:B------:R0:W1:Y:S02]  /*17f20*/  SHFL.IDX P6, R14, R13, R12, R11 ;  /* 0x0000000c0d0e7389 */ /* 0x00006400000c000b */
[----:B01----:R-:W-:Y:S01]  /*17f30*/  ENDCOLLECTIVE ;  /* 0x000000000000791b */ /* 0x003fe20003800000 */
.L_x_2366:
        /* <DEDUP_REMOVED lines=13> */
.L_x_2367:
[----:B------:R-:W-:Y:S05]  /*18010*/  BRA `(.L_x_2368) ;  /* 0xffffffcc00847947 */ /* 0x000fea000383ffff */
.L_x_2292:
[----:B0-----:R0:W1:Y:S02]  /*18020*/  SYNCS.PHASECHK.TRANS64.TRYWAIT P0, [R6+URZ+0x38860], R3 ;  /* 0x03886003060075a7 */ /* 0x001064000800017f */
[----:B-1----:R-:W-:Y:S05]  /*18030*/  @!P0 NANOSLEEP.SYNCS 0x989680 ;  /* 0x009896800000895d */ /* 0x002fea0003900000 */
[----:B------:R-:W1:Y:S02]  /*18040*/  @!P0 SYNCS.PHASECHK.TRANS64 P0, [R6+URZ+0x38860], R3 ;  /* 0x03886003060085a7 */ /* 0x000e64000800007f */
[----:B-1----:R-:W-:Y:S05]  /*18050*/  @!P0 BRA `(.L_x_2292) ;  /* 0xfffffffc00f08947 */ /* 0x002fea000383ffff */
[----:B------:R-:W-:Y:S05]  /*18060*/  BRA `(.L_x_2369) ;  /* 0xffffffcc00e47947 */ /* 0x000fea000383ffff */
.L_x_2293:
        /* <DEDUP_REMOVED lines=8> */
.L_x_2371:
[----:B------:R-:W-:Y:S05]  /*180f0*/  BSYNC B1 ;  /* 0x0000000000017941 */ /* 0x000fea0003800000 */
.L_x_2370:
[----:B------:R-:W-:Y:S01]  /*18100*/  IMAD.MOV.U32 R13, RZ, RZ, R18 ;  /* 0x000000ffff0d7224 */ /* 0x000fe200078e0012 */
[----:B------:R-:W-:Y:S01]  /*18110*/  MOV R12, RZ ;  /* 0x000000ff000c7202 */ /* 0x000fe20000000f00 */
[----:B------:R-:W-:Y:S02]  /*18120*/  IMAD.MOV.U32 R11, RZ, RZ, 0x181f ;  /* 0x0000181fff0b7424 */ /* 0x000fe400078e00ff */
[----:B------:R-:W-:Y:S02]  /*18130*/  IMAD.MOV.U32 R15, RZ, RZ, -0x1 ;  /* 0xffffffffff0f7424 */ /* 0x000fe400078e00ff */
[----:B------:R-:W-:Y:S02]  /*18140*/  IMAD.MOV.U32 R3, RZ, RZ, R14 ;  /* 0x000000ffff037224 */ /* 0x000fe400078e000e */
[----:B------:R-:W-:-:S07]  /*18150*/  IMAD R7, R7, 0x2, R17 ;  /* 0x0000000207077824 */ /* 0x000fce00078e0211 */
[----:B------:R-:W-:Y:S05]  /*18160*/  WARPSYNC.COLLECTIVE R15, `(.L_x_2372) ;  /* 0x000000000f087348 */ /* 0x000fea0003c00000 */
[----:B------:R0:W1:Y:S02]  /*18170*/  SHFL.IDX P6, R14, R13, R12, R11 ;  /* 0x0000000c0d0e7389 */ /* 0x00006400000c000b */
[----:B01----:R-:W-:Y:S01]  /*18180*/  ENDCOLLECTIVE ;  /* 0x000000000000791b */ /* 0x003fe20003800000 */
.L_x_2372:
[----:B------:R-:W-:Y:S01]  /*18190*/  MOV R13, R19 ;  /* 0x00000013000d7202 */ /* 0x000fe20000000f00 */
[----:B------:R-:W-:Y:S01]  /*181a0*/  IMAD.MOV.U32 R12, RZ, RZ, 0x1 ;  /* 0x00000001ff0c7424 */ /* 0x000fe200078e00ff */
[----:B------:R-:W-:-:S13]  /*181b0*/  IADD3 R2, P0, R14, R0, RZ ;  /* 0x000000000e027210 */ /* 0x000fda0007f1e0ff */
[----:B------:R-:W-:Y:S05]  /*181c0*/  WARPSYNC.COLLECTIVE R15, `(.L_x_2373) ;  /* 0x000000000f087348 */ /* 0x000fea0003c00000 */
[----:B------:R0:W1:Y:S02]  /*181d0*/  SHFL.IDX P6, R14, R13, R12, R11 ;  /* 0x0000000c0d0e7389 */ /* 0x00006400000c000b */
[----:B01----:R-:W-:Y:S01]  /*181e0*/  ENDCOLLECTIVE ;  /* 0x000000000000791b */ /* 0x003fe20003800000 */
.L_x_2373:
        /* <DEDUP_REMOVED lines=17> */
.L_x_2374:
[----:B------:R-:W-:Y:S01]  /*18300*/  MOV R13, R19 ;  /* 0x00000013000d7202 */ /* 0x000fe20000000f00 */
[----:B------:R-:W-:Y:S01]  /*18310*/  IMAD.MOV.U32 R12, RZ, RZ, 0x2 ;  /* 0x00000002ff0c7424 */ /* 0x000fe200078e00ff */
[----:B------:R-:W-:-:S13]  /*18320*/  IADD3 R2, P0, R14, R0, RZ ;  /* 0x000000000e027210 */ /* 0x000fda0007f1e0ff */
[----:B------:R-:W-:Y:S05]  /*18330*/  WARPSYNC.COLLECTIVE R15, `(.L_x_2375) ;  /* 0x000000000f087348 */ /* 0x000fea0003c00000 */
[----:B------:R0:W1:Y:S02]  /*18340*/  SHFL.IDX P6, R14, R13, R12, R11 ;  /* 0x0000000c0d0e7389 */ /* 0x00006400000c000b */
[----:B01----:R-:W-:Y:S01]  /*18350*/  ENDCOLLECTIVE ;  /* 0x000000000000791b */ /* 0x003fe20003800000 */
.L_x_2375:
        /* <DEDUP_REMOVED lines=17> */
.L_x_2376:
[----:B------:R-:W-:Y:S01]  /*18470*/  MOV R13, R19 ;  /* 0x00000013000d7202 */ /* 0x000fe20000000f00 */
[----:B------:R-:W-:Y:S01]  /*18480*/  IMAD.MOV.U32 R12, RZ, RZ, 0x3 ;  /* 0x00000003ff0c7424 */ /* 0x000fe200078e00ff */
[----:B------:R-:W-:-:S13]  /*18490*/  IADD3 R2, P0, R14, R0, RZ ;  /* 0x000000000e027210 */ /* 0x000fda0007f1e0ff */
[----:B------:R-:W-:Y:S05]  /*184a0*/  WARPSYNC.COLLECTIVE R15, `(.L_x_2377) ;  /* 0x000000000f087348 */ /* 0x000fea0003c00000 */
[----:B------:R0:W1:Y:S02]  /*184b0*/  SHFL.IDX P6, R14, R13, R12, R11 ;  /* 0x0000000c0d0e7389 */ /* 0x00006400000c000b */
[----:B01----:R-:W-:Y:S01]  /*184c0*/  ENDCOLLECTIVE ;  /* 0x000000000000791b */ /* 0x003fe20003800000 */
.L_x_2377:
        /* <DEDUP_REMOVED lines=17> */
.L_x_2378:
[----:B------:R-:W-:Y:S01]  /*185e0*/  MOV R13, R19 ;  /* 0x00000013000d7202 */ /* 0x000fe20000000f00 */
[----:B------:R-:W-:Y:S01]  /*185f0*/  IMAD.MOV.U32 R12, RZ, RZ, 0x4 ;  /* 0x00000004ff0c7424 */ /* 0x000fe200078e00ff */
[----:B------:R-:W-:-:S13]  /*18600*/  IADD3 R2, P0, R14, R0, RZ ;  /* 0x000000000e027210 */ /* 0x000fda0007f1e0ff */
[----:B------:R-:W-:Y:S05]  /*18610*/  WARPSYNC.COLLECTIVE R15, `(.L_x_2379) ;  /* 0x000000000f087348 */ /* 0x000fea0003c00000 */
[----:B------:R0:W1:Y:S02]  /*18620*/  SHFL.IDX P6, R14, R13, R12, R11 ;  /* 0x0000000c0d0e7389 */ /* 0x00006400000c000b */
[----:B01----:R-:W-:Y:S01]  /*18630*/  ENDCOLLECTIVE ;  /* 0x000000000000791b */ /* 0x003fe20003800000 */
.L_x_2379:
        /* <DEDUP_REMOVED lines=12> */
.L_x_2380:
        /* <DEDUP_REMOVED lines=9> */
.L_x_2301:
[----:B0-----:R0:W2:Y:S02]  /*18790*/  SYNCS.PHASECHK.TRANS64.TRYWAIT P0, [R4+URZ+0x38860], R3 ;  /* 0x03886003040075a7 */ /* 0x0010a4000800017f */
[----:B--2---:R-:W-:Y:S05]  /*187a0*/  @!P0 NANOSLEEP.SYNCS 0x989680 ;  /* 0x009896800000895d */ /* 0x004fea0003900000 */
[----:B------:R-:W2:Y:S02]  /*187b0*/  @!P0 SYNCS.PHASECHK.TRANS64 P0, [R4+URZ+0x38860], R3 ;  /* 0x03886003040085a7 */ /* 0x000ea4000800007f */
[----:B--2---:R-:W-:Y:S05]  /*187c0*/  @!P0 BRA `(.L_x_2301) ;  /* 0xfffffffc00f08947 */ /* 0x004fea000383ffff */
[----:B------:R-:W-:Y:S05]  /*187d0*/  BRA `(.L_x_2382) ;  /* 0xffffffd0003c7947 */ /* 0x000fea000383ffff */
.L_x_2302:
        /* <DEDUP_REMOVED lines=8> */
.L_x_2384:
[----:B------:R-:W-:Y:S05]  /*18860*/  BSYNC B0 ;  /* 0x0000000000007941 */ /* 0x000fea0003800000 */
.L_x_2383:
        /* <DEDUP_REMOVED lines=9> */
.L_x_2385:
[----:B------:R-:W-:Y:S02]  /*18900*/  IMAD.MOV.U32 R13, RZ, RZ, R19 ;  /* 0x000000ffff0d7224 */ /* 0x000fe400078e0013 */
[----:B------:R-:W-:Y:S01]  /*18910*/  IMAD.MOV.U32 R12, RZ, RZ, 0x1 ;  /* 0x00000001ff0c7424 */ /* 0x000fe200078e00ff */
[----:B------:R-:W-:-:S13]  /*18920*/  IADD3 R2, P0, R14, R6, RZ ;  /* 0x000000060e027210 */ /* 0x000fda0007f1e0ff */
[----:B------:R-:W-:Y:S05]  /*18930*/  WARPSYNC.COLLECTIVE R15, `(.L_x_2386) ;  /* 0x000000000f087348 */ /* 0x000fea0003c00000 */
[----:B------:R0:W1:Y:S02]  /*18940*/  SHFL.IDX P6, R14, R13, R12, R11 ;  /* 0x0000000c0d0e7389 */ /* 0x00006400000c000b */
[----:B01----:R-:W-:Y:S01]  /*18950*/  ENDCOLLECTIVE ;  /* 0x000000000000791b */ /* 0x003fe20003800000 */
.L_x_2386:
[----:B------:R-:W-:Y:S01]  /*18960*/  IMAD.X R3, RZ, RZ, R0, P0 ;  /* 0x000000ffff037224 */ /* 0x000fe200000e0600 */
[----:B------:R-:W-:Y:S02]  /*18970*/  ISETP.LT.OR P0, PT, R5, 0x1, P5 ;  /* 0x000000010500780c */ /* 0x000fe40002f01670 */
[----:B------:R-:W-:Y:S01]  /*18980*/  LEA R0, R8, R17, 0x1 ;  /* 0x0000001108007211 */ /* 0x000fe200078e08ff */
        /* <DEDUP_REMOVED lines=10> */
.L_x_2387:
        /* <DEDUP_REMOVED lines=14> */
.L_x_2388:
[----:B------:R-:W-:Y:S02]  /*18b10*/  IADD3.X R3, RZ, R7, RZ, P0, !PT ;  /* 0x00000007ff037210 */ /* 0x000fe400007fe4ff */
        /* <DEDUP_REMOVED lines=11> */
.L_x_2389:
        /* <DEDUP_REMOVED lines=14> */
.L_x_2390:
        /* <DEDUP_REMOVED lines=12> */
.L_x_2391:
        /* <DEDUP_REMOVED lines=14> */
.L_x_2392:
        /* <DEDUP_REMOVED lines=12> */
.L_x_2393:
        /* <DEDUP_REMOVED lines=9> */
.L_x_2307:
[----:B------:R-:W-:Y:S01]  /*18fa0*/  BSSY B0, `(.L_x_2395) ;  /* 0x0000008000007945 */ /* 0x000fe20003800000 */
[----:B------:R-:W-:Y:S01]  /*18fb0*/  MOV R13, R34 ;  /* 0x00000022000d7202 */ /* 0x000fe20000000f00 */
[----:B------:R-:W-:Y:S02]  /*18fc0*/  IMAD.MOV.U32 R12, RZ, RZ, RZ ;  /* 0x000000ffff0c7224 */ /* 0x000fe400078e00ff */
[----:B------:R-:W-:Y:S02]  /*18fd0*/  IMAD.MOV.U32 R11, RZ, RZ, 0x1f ;  /* 0x0000001fff0b7424 */ /* 0x000fe400078e00ff */
[----:B------:R-:W-:-:S07]  /*18fe0*/  IMAD.MOV.U32 R15, RZ, RZ, -0x1 ;  /* 0xffffffffff0f7424 */ /* 0x000fce00078e00ff */
[----:B-----5:R-:W-:Y:S05]  /*18ff0*/  WARPSYNC.COLLECTIVE R15, `(.L_x_2396) ;  /* 0x000000000f087348 */ /* 0x020fea0003c00000 */
[----:B------:R0:W1:Y:S02]  /*19000*/  SHFL.IDX P6, R14, R13, R12, R11 ;  /* 0x0000000c0d0e7389 */ /* 0x00006400000c000b */
[----:B01---5:R-:W-:Y:S01]  /*19010*/  ENDCOLLECTIVE ;  /* 0x000000000000791b */ /* 0x023fe20003800000 */
.L_x_2396:
[----:B------:R-:W-:Y:S05]  /*19020*/  BSYNC B0 ;  /* 0x0000000000007941 */ /* 0x000fea0003800000 */
.L_x_2395:
[----:B------:R-:W-:Y:S05]  /*19030*/  BRA `(.L_x_2397) ;  /* 0xffffffcc00d07947 */ /* 0x000fea000383ffff */
.L_x_2310:
[----:B-1----:R1:W2:Y:S02]  /*19040*/  SYNCS.PHASECHK.TRANS64.TRYWAIT P0, [R4+URZ+0x38820], R0 ;  /* 0x03882000040075a7 */ /* 0x0022a4000800017f */
[----:B--2---:R-:W-:Y:S05]  /*19050*/  @!P0 NANOSLEEP.SYNCS 0x989680 ;  /* 0x009896800000895d */ /* 0x004fea0003900000 */
[----:B------:R-:W2:Y:S02]  /*19060*/  @!P0 SYNCS.PHASECHK.TRANS64 P0, [R4+URZ+0x38820], R0 ;  /* 0x03882000040085a7 */ /* 0x000ea4000800007f */
[----:B--2---:R-:W-:Y:S05]  /*19070*/  @!P0 BRA `(.L_x_2310) ;  /* 0xfffffffc00f08947 */ /* 0x004fea000383ffff */
[----:B------:R-:W-:Y:S05]  /*19080*/  BRA `(.L_x_2398) ;  /* 0xffffffd000187947 */ /* 0x000fea000383ffff */
.L_x_2311:
[----:B------:R-:W2:Y:S01]  /*19090*/  S2R R2, SR_TID.X ;  /* 0x0000000000027919 */ /* 0x000ea20000002100 */
[----:B------:R-:W-:Y:S01]  /*190a0*/  BSSY B0, `(.L_x_2399) ;  /* 0x000000a000007945 */ /* 0x000fe20003800000 */
[----:B------:R-:W-:Y:S01]  /*190b0*/  MOV R12, RZ ;  /* 0x000000ff000c7202 */ /* 0x000fe20000000f00 */
[----:B------:R-:W-:Y:S02]  /*190c0*/  IMAD.MOV.U32 R11, RZ, RZ, 0x1f ;  /* 0x0000001fff0b7424 */ /* 0x000fe400078e00ff */
[----:B------:R-:W-:Y:S01]  /*190d0*/  IMAD.MOV.U32 R15, RZ, RZ, -0x1 ;  /* 0xffffffffff0f7424 */ /* 0x000fe200078e00ff */
[----:B--2---:R-:W-:-:S04]  /*190e0*/  SHF.R.U32.HI R2, RZ, 0x5, R2 ;  /* 0x00000005ff027819 */ /* 0x004fc80000011602 */
[----:B------:R-:W-:-:S05]  /*190f0*/  LOP3.LUT R2, R2, 0x3, RZ, 0xc0, !PT ;  /* 0x0000000302027812 */ /* 0x000fca00078ec0ff */
[----:B------:R-:W-:-:S07]  /*19100*/  IMAD.MOV.U32 R13, RZ, RZ, R2 ;  /* 0x000000ffff0d7224 */ /* 0x000fce00078e0002 */
[----:B01---5:R-:W-:Y:S05]  /*19110*/  WARPSYNC.COLLECTIVE R15, `(.L_x_2400) ;  /* 0x000000000f087348 */ /* 0x023fea0003c00000 */
[----:B------:R2:W3:Y:S02]  /*19120*/  SHFL.IDX P6, R14, R13, R12, R11 ;  /* 0x0000000c0d0e7389 */ /* 0x0004e400000c000b */
[----:B0123-5:R-:W-:Y:S01]  /*19130*/  ENDCOLLECTIVE ;  /* 0x000000000000791b */ /* 0x02ffe20003800000 */
.L_x_2400:
[----:B------:R-:W-:Y:S05]  /*19140*/  BSYNC B0 ;  /* 0x0000000000007941 */ /* 0x000fea0003800000 */
.L_x_2399:
[----:B------:R-:W-:Y:S05]  /*19150*/  BRA `(.L_x_2401) ;  /* 0xffffffd000007947 */ /* 0x000fea000383ffff */
.L_x_2314:
[----:B------:R-:W-:Y:S01]  /*19160*/  BSSY B1, `(.L_x_2402) ;  /* 0x0000006000017945 */ /* 0x000fe20003800000 */
[----:B------:R-:W-:-:S07]  /*19170*/  IMAD.MOV.U32 R15, RZ, RZ, -0x1 ;  /* 0xffffffffff0f7424 */ /* 0x000fce00078e00ff */
[----:B01---5:R-:W-:Y:S05]  /*19180*/  WARPSYNC.COLLECTIVE R15, `(.L_x_2403) ;  /* 0x000000000f0c7348 */ /* 0x023fea0003c00000 */
[----:B------:R-:W-:Y:S02]  /*19190*/  ELECT P6, UR62, PT ;  /* 0x00000000003e782f */ /* 0x000fe400038c0000 */
[----:B------:R-:W-:Y:S01]  /*191a0*/  MOV R14, UR62 ;  /* 0x0000003e000e7c02 */ /* 0x000fe20008000f00 */
[----:B01---5:R-:W-:Y:S10]  /*191b0*/  ENDCOLLECTIVE ;  /* 0x000000000000791b */ /* 0x023ff40003800000 */
.L_x_2403:
[----:B------:R-:W-:Y:S05]  /*191c0*/  BSYNC B1 ;  /* 0x0000000000017941 */ /* 0x000fea0003800000 */
.L_x_2402:
[----:B------:R-:W-:Y:S05]  /*191d0*/  BRA `(.L_x_2404) ;  /* 0xffffffcc00f87947 */ /* 0x000fea000383ffff */
.L_x_2316:
[----:B-1----:R1:W2:Y:S02]  /*191e0*/  SYNCS.PHASECHK.TRANS64.TRYWAIT P1, [R5+URZ+0x38840], R0 ;  /* 0x03884000050075a7 */ /* 0x0022a4000802017f */
[----:B--2---:R-:W-:Y:S05]  /*191f0*/  @!P1 NANOSLEEP.SYNCS 0x989680 ;  /* 0x009896800000995d */ /* 0x004fea0003900000 */
[----:B------:R-:W2:Y:S02]  /*19200*/  @!P1 SYNCS.PHASECHK.TRANS64 P1, [R5+URZ+0x38840], R0 ;  /* 0x03884000050095a7 */ /* 0x000ea4000802007f */
[----:B--2---:R-:W-:Y:S05]  /*19210*/  @!P1 BRA `(.L_x_2316) ;  /* 0xfffffffc00f09947 */ /* 0x004fea000383ffff */
[----:B------:R-:W-:Y:S05]  /*19220*/  BRA `(.L_x_2405) ;  /* 0xffffffd000207947 */ /* 0x000fea000383ffff */
.L_x_2318:
[----:B--2---:R2:W3:Y:S02]  /*19230*/  SYNCS.PHASECHK.TRANS64.TRYWAIT P1, [R23+URZ+0x38840], R2 ;  /* 0x03884002170075a7 */ /* 0x0044e4000802017f */
[----:B---3--:R-:W-:Y:S05]  /*19240*/  @!P1 NANOSLEEP.SYNCS 0x989680 ;  /* 0x009896800000995d */ /* 0x008fea0003900000 */
[----:B------:R-:W3:Y:S02]  /*19250*/  @!P1 SYNCS.PHASECHK.TRANS64 P1, [R23+URZ+0x38840], R2 ;  /* 0x03884002170095a7 */ /* 0x000ee4000802007f */
[----:B---3--:R-:W-:Y:S05]  /*19260*/  @!P1 BRA `(.L_x_2318) ;  /* 0xfffffffc00f09947 */ /* 0x008fea000383ffff */
[----:B------:R-:W-:Y:S05]  /*19270*/  BRA `(.L_x_2406) ;  /* 0xffffffd0002c7947 */ /* 0x000fea000383ffff */
.L_x_2320:
[----:B---3--:R3:W4:Y:S02]  /*19280*/  SYNCS.PHASECHK.TRANS64.TRYWAIT P1, [R5+URZ+0x38860], R0 ;  /* 0x03886000050075a7 */ /* 0x008724000802017f */
[----:B----4-:R-:W-:Y:S05]  /*19290*/  @!P1 NANOSLEEP.SYNCS 0x989680 ;  /* 0x009896800000995d */ /* 0x010fea0003900000 */
[----:B------:R-:W4:Y:S02]  /*192a0*/  @!P1 SYNCS.PHASECHK.TRANS64 P1, [R5+URZ+0x38860], R0 ;  /* 0x03886000050095a7 */ /* 0x000f24000802007f */
[----:B----4-:R-:W-:Y:S05]  /*192b0*/  @!P1 BRA `(.L_x_2320) ;  /* 0xfffffffc00f09947 */ /* 0x010fea000383ffff */
[----:B------:R-:W-:Y:S05]  /*192c0*/  BRA `(.L_x_2407) ;  /* 0xffffffd000287947 */ /* 0x000fea000383ffff */
.L_x_2408:
        /* <DEDUP_REMOVED lines=11> */
.L_x_3300:


//--------------------- .text._ZN7cutlass13device_kernelIN5flash11enable_sm90INS1_16FlashAttnFwdSm90INS1_25CollectiveMainloopFwdSm90ILi2EN4cute5tupleIJNS5_1CILi1EEES8_S8_EEENS6_IJNS7_ILi128EEENS7_ILi80EEENS7_ILi256EEEEEELi256ENS_10bfloat16_tEfNS_4arch4Sm90ELb1ELb0ELb1ELb1ELb1ELb0ELb0ELb1ELb1ELb1ELb0ELb0EEENS1_21CollectiveEpilogueFwdINS6_IJSA_SC_SB_EEES9_SE_SG_Li256ELb1ELb1ELb0ELb0EEENS1_36VarlenDynamicPersistentTileSchedulerILi128ELi80ELi256ELi128ELb0ELb1ELb1ELb1ELb1ELb1EEEEEEEEEvNT_6ParamsE --------------------------
	.section	.text._ZN7cutlass13device_kernelIN5flash11enable_sm90INS1_16FlashAttnFwdSm90INS1_25CollectiveMainloopFwdSm90ILi2EN4cute5tupleIJNS5_1CILi1EEES8_S8_EEENS6_IJNS7_ILi128EEENS7_ILi80EEENS7_ILi256EEEEEELi256ENS_10bfloat16_tEfNS_4arch4Sm90ELb1ELb0ELb1ELb1ELb1ELb0ELb0ELb1ELb1ELb1ELb0ELb0EEENS1_21CollectiveEpilogueFwdINS6_IJSA_SC_SB_EEES9_SE_SG_Li256ELb1ELb1ELb0ELb0EEENS1_36VarlenDynamicPersistentTileSchedulerILi128ELi80ELi256ELi128ELb0ELb1ELb1ELb1ELb1ELb1EEEEEEEEEvNT_6ParamsE,"ax",@progbits
	.align	128
.text._ZN7cutlass13device_kernelIN5flash11enable_sm90INS1_16FlashAttnFwdSm90INS1_25CollectiveMainloopFwdSm90ILi2EN4cute5tupleIJNS5_1CILi1EEES8_S8_EEENS6_IJNS7_ILi128EEENS7_ILi80EEENS7_ILi256EEEEEELi256ENS_10bfloat16_tEfNS_4arch4Sm90ELb1ELb0ELb1ELb1ELb1ELb0ELb0ELb1ELb1ELb1ELb0ELb0EEENS1_21CollectiveEpilogueFwdINS6_IJSA_SC_SB_EEES9_SE_SG_Li256ELb1ELb1ELb0ELb0EEENS1_36VarlenDynamicPersistentTileSchedulerILi128ELi80ELi256ELi128ELb0ELb1ELb1ELb1ELb1ELb1EEEEEEEEEvNT_6ParamsE:
        .type           _ZN7cutlass13device_kernelIN5flash11enable_sm90INS1_16FlashAttnFwdSm90INS1_25CollectiveMainloopFwdSm90ILi2EN4cute5tupleIJNS5_1CILi1EEES8_S8_EEENS6_IJNS7_ILi128EEENS7_ILi80EEENS7_ILi256EEEEEELi256ENS_10bfloat16_tEfNS_4arch4Sm90ELb1ELb0ELb1ELb1ELb1ELb0ELb0ELb1ELb1ELb1ELb0ELb0EEENS1_21CollectiveEpilogueFwdINS6_IJSA_SC_SB_EEES9_SE_SG_Li256ELb1ELb1ELb0ELb0EEENS1_36VarlenDynamicPersistentTileSchedulerILi128ELi80ELi256ELi128ELb0ELb1ELb1ELb1ELb1ELb1EEEEEEEEEvNT_6ParamsE,@function
        .size           _ZN7cutlass13device_kernelIN5flash11enable_sm90INS1_16FlashAttnFwdSm90INS1_25CollectiveMainloopFwdSm90ILi2EN4cute5tupleIJNS5_1CILi1EEES8_S8_EEENS6_IJNS7_ILi128EEENS7_ILi80EEENS7_ILi256EEEEEELi256ENS_10bfloat16_tEfNS_4arch4Sm90ELb1ELb0ELb1ELb1ELb1ELb0ELb0ELb1ELb1ELb1ELb0ELb0EEENS1_21CollectiveEpilogueFwdINS6_IJSA_SC_SB_EEES9_SE_SG_Li256ELb1ELb1ELb0ELb0EEENS1_36VarlenDynamicPersistentTileSchedulerILi128ELi80ELi256ELi128ELb0ELb1ELb1ELb1ELb1ELb1EEEEEEEEEvNT_6ParamsE,(.L_x_3301 - _ZN7cutlass13device_kernelIN5flash11enable_sm90INS1_16FlashAttnFwdSm90INS1_25CollectiveMainloopFwdSm90ILi2EN4cute5tupleIJNS5_1CILi1EEES8_S8_EEENS6_IJNS7_ILi128EEENS7_ILi80EEENS7_ILi256EEEEEELi256ENS_10bfloat16_tEfNS_4arch4Sm90ELb1ELb0ELb1ELb1ELb1ELb0ELb0ELb1ELb1ELb1ELb0ELb0EEENS1_21CollectiveEpilogueFwdINS6_IJSA_SC_SB_EEES9_SE_SG_Li256ELb1ELb1ELb0ELb0EEENS1_36VarlenDynamicPersistentTileSchedulerILi128ELi80ELi256ELi128ELb0ELb1ELb1ELb1ELb1ELb1EEEEEEEEEvNT_6ParamsE)
        .other          _ZN7cutlass13device_kernelIN5flash11enable_sm90INS1_16FlashAttnFwdSm90INS1_25CollectiveMainloopFwdSm90ILi2EN4cute5tupleIJNS5_1CILi1EEES8_S8_EEENS6_IJNS7_ILi128EEENS7_ILi80EEENS7_ILi256EEEEEELi256ENS_10bfloat16_tEfNS_4arch4Sm90ELb1ELb0ELb1ELb1ELb1ELb0ELb0ELb1ELb1ELb1ELb0ELb0EEENS1_21CollectiveEpilogueFwdINS6_IJSA_SC_SB_EEES9_SE_SG_Li256ELb1ELb1ELb0ELb0EEENS1_36VarlenDynamicPersistentTileSchedulerILi128ELi80ELi256ELi128ELb0ELb1ELb1ELb1ELb1ELb1EEEEEEEEEvNT_6ParamsE,@"STO_CUDA_ENTRY STV_DEFAULT"
_ZN7cutlass13device_kernelIN5flash11enable_sm90INS1_16FlashAttnFwdSm90INS1_25CollectiveMainloopFwdSm90ILi2EN4cute5tupleIJNS5_1CILi1EEES8_S8_EEENS6_IJNS7_ILi128EEENS7_ILi80EEENS7_ILi256EEEEEELi256ENS_10bfloat16_tEfNS_4arch4Sm90ELb1ELb0ELb1ELb1ELb1ELb0ELb0ELb1ELb1ELb1ELb0ELb0EEENS1_21CollectiveEpilogueFwdINS6_IJSA_SC_SB_EEES9_SE_SG_Li256ELb1ELb1ELb0ELb0EEENS1_36VarlenDynamicPersistentTileSchedulerILi128ELi80ELi256ELi128ELb0ELb1ELb1ELb1ELb1ELb1EEEEEEEEEvNT_6ParamsE:
        /* <DEDUP_REMOVED lines=45> */
.L_x_2409:
        /* <DEDUP_REMOVED lines=22> */
.L_x_2410:
        /* <DEDUP_REMOVED lines=18> */
.L_x_2411:
        /* <DEDUP_REMOVED lines=22> */
.L_x_2412:
        /* <DEDUP_REMOVED lines=23> */
.L_x_2413:
        /* <DEDUP_REMOVED lines=10> */
.L_x_2415:
        /* <DEDUP_REMOVED lines=18> */
[----:B------:R-:W0:Y:S02]  /*09e0*/  S2R R0, SR_TID.X ;  /* 0x0000000000007919 */ /* 0x000e240000002100 */
[----:B0-----:R-:W-:-:S05]  /*09f0*/  VIADD R12, R0, 0xffffff80 ;  /* 0xffffff80000c7836 */ /* 0x001fca0000000000 */
        /* <DEDUP_REMOVED lines=9> */
[C---:B------:R-:W-:Y:S01]  /*0a90*/  IMAD.IADD R4, R12.reuse, 0x1, -R4 ;  /* 0x000000010c047824 */ /* 0x040fe200078e0a04 */
[----:B------:R-:W-:Y:S02]  /*0aa0*/  LOP3.LUT R5, R5, 0xfffffc00, RZ, 0xc0, !PT ;  /* 0xfffffc0005057812 */ /* 0x000fe400078ec0ff */
[----:B------:R-:W-:Y:S01]  /*0ab0*/  LOP3.LUT R3, R3, 0x1ffffffe, RZ, 0xc0, !PT ;  /* 0x1ffffffe03037812 */ /* 0x000fe200078ec0ff */
[----:B------:R-:W-:Y:S01]  /*0ac0*/  IMAD.IADD R11, R12, 0x1, -R11 ;  /* 0x000000010c0b7824 */ /* 0x000fe200078e0a0b */
[----:B------:R-:W-:-:S03]  /*0ad0*/  LEA R4, R4, R5, 0x6 ;  /* 0x0000000504047211 */ /* 0x000fc600078e30ff */
[----:B------:R-:W-:Y:S01]  /*0ae0*/  IMAD.IADD R3, R6, 0x1, -R3 ;  /* 0x0000000106037824 */ /* 0x000fe200078e0a03 */
[----:B------:R-:W-:-:S03]  /*0af0*/  LEA.HI R5, R11, R11, RZ, 0x1 ;  /* 0x0000000b0b057211 */ /* 0x000fc600078f08ff */
[----:B------:R-:W-:Y:S01]  /*0b00*/  IMAD R3, R3, 0x8, R4 ;  /* 0x0000000803037824 */ /* 0x000fe200078e0204 */
[----:B------:R-:W-:-:S04]  /*0b10*/  LOP3.LUT R6, R5, 0x1ffffffe, RZ, 0xc0, !PT ;  /* 0x1ffffffe05067812 */ /* 0x000fc800078ec0ff */
[----:B------:R0:W-:Y:S01]  /*0b20*/  STL [R1+0x4], R3 ;  /* 0x0000040301007387 */ /* 0x0001e20000100800 */
[----:B------:R-:W-:Y:S01]  /*0b30*/  IMAD.IADD R6, R11, 0x1, -R6 ;  /* 0x000000010b067824 */ /* 0x000fe200078e0a06 */
[----:B--2---:R-:W-:Y:S02]  /*0b40*/  R2UR UR4, R2 ;  /* 0x00000000020472ca */ /* 0x004fe400000e0000 */
[CC--:B------:R-:W-:Y:S02]  /*0b50*/  LEA.HI R2, R0.reuse, R12.reuse, RZ, 0x7 ;  /* 0x0000000c00027211 */ /* 0x0c0fe400078f38ff */
[----:B------:R-:W-:Y:S02]  /*0b60*/  LEA.HI R0, R0, R12, RZ, 0x3 ;  /* 0x0000000c00007211 */ /* 0x000fe400078f18ff */
[----:B------:R-:W-:Y:S02]  /*0b70*/  LOP3.LUT R226, R2, 0xffffff80, RZ, 0xc0, !PT ;  /* 0xffffff8002e27812 */ /* 0x000fe400078ec0ff */
[----:B------:R-:W-:-:S02]  /*0b80*/  SHF.R.S32.HI R227, RZ, 0x7, R2 ;  /* 0x00000007ffe37819 */ /* 0x000fc40000011402 */
[----:B------:R-:W-:Y:S01]  /*0b90*/  LOP3.LUT R220, R0, 0xfffffff8, RZ, 0xc0, !PT ;  /* 0xfffffff800dc7812 */ /* 0x000fe200078ec0ff */
[----:B------:R-:W-:Y:S01]  /*0ba0*/  IMAD.IADD R226, R12, 0x1, -R226 ;  /* 0x000000010ce27824 */ /* 0x000fe200078e0ae2 */
[----:B------:R-:W-:Y:S01]  /*0bb0*/  LEA.HI R2, R2, R227, RZ, 0x1 ;  /* 0x000000e302027211 */ /* 0x000fe200078f08ff */
[----:B------:R-:W-:Y:S01]  /*0bc0*/  ULOP3.LUT UR7, UR4, 0x1, URZ, 0xfc, !UPT ;  /* 0x0000000104077892 */ /* 0x000fe2000f8efc3f */
[----:B------:R-:W-:Y:S02]  /*0bd0*/  IADD3 R220, R12, -R220, RZ ;  /* 0x800000dc0cdc7210 */ /* 0x000fe40007ffe0ff */
[----:B------:R-:W-:Y:S01]  /*0be0*/  SHF.R.S32.HI R7, RZ, 0x1f, R226 ;  /* 0x0000001fff077819 */ /* 0x000fe200000114e2 */
[----:B------:R-:W-:Y:S01]  /*0bf0*/  UMOV UR4, URZ ;  /* 0x0000003f00047c82 */ /* 0x000fe20008000000 */
[----:B------:R-:W-:Y:S01]  /*0c00*/  LOP3.LUT R2, R2, 0x3fffffe, RZ, 0xc0, !PT ;  /* 0x03fffffe02027812 */ /* 0x000fe200078ec0ff */
[----:B------:R-:W-:Y:S01]  /*0c10*/  IMAD.SHL.U32 R22, R220, 0x8, RZ ;  /* 0x00000008dc167824 */ /* 0x000fe200078e00ff */
[CC--:B------:R-:W-:Y:S01]  /*0c20*/  LEA.HI R8, R7.reuse, R226.reuse, RZ, 0x2 ;  /* 0x000000e207087211 */ /* 0x0c0fe200078f10ff */
[----:B0-----:R-:W-:Y:S01]  /*0c30*/  IMAD.U32 R3, RZ, RZ, UR7 ;  /* 0x00000007ff037e24 */ /* 0x001fe2000f8e00ff */
[----:B------:R-:W-:Y:S01]  /*0c40*/  LEA.HI R7, R7, R226, RZ, 0x5 ;  /* 0x000000e207077211 */ /* 0x000fe200078f28ff */
[----:B------:R-:W-:Y:S01]  /*0c50*/  IMAD.IADD R2, R227, 0x1, -R2 ;  /* 0x00000001e3027824 */ /* 0x000fe200078e0a02 */
[--C-:B------:R-:W-:Y:S01]  /*0c60*/  SHF.R.S32.HI R9, RZ, 0x2, R8.reuse ;  /* 0x00000002ff097819 */ /* 0x100fe20000011408 */
[C---:B------:R-:W-:Y:S01]  /*0c70*/  VIADD R217, R22.reuse, 0x80 ;  /* 0x0000008016d97836 */ /* 0x040fe20000000000 */
[----:B------:R-:W-:Y:S01]  /*0c80*/  SHF.R.S32.HI R10, RZ, 0x1f, R8 ;  /* 0x0000001fff0a7819 */ /* 0x000fe20000011408 */
[----:B------:R-:W-:Y:S01]  /*0c90*/  VIADD R219, R22, 0xc0 ;  /* 0x000000c016db7836 */ /* 0x000fe20000000000 */
[----:B------:R-:W-:Y:S01]  /*0ca0*/  SHF.R.S32.HI R7, RZ, 0x5, R7 ;  /* 0x00000005ff077819 */ /* 0x000fe20000011407 */
[----:B------:R-:W-:Y:S01]  /*0cb0*/  IMAD.U32 R225, RZ, RZ, UR4 ;  /* 0x00000004ffe17e24 */ /* 0x000fe2000f8e00ff */
[----:B------:R-:W-:Y:S01]  /*0cc0*/  LEA.HI R10, R10, R9, RZ, 0x3 ;  /* 0x000000090a0a7211 */ /* 0x000fe200078f18ff */
[----:B------:R-:W-:Y:S01]  /*0cd0*/  IMAD.U32 R17, RZ, RZ, UR4 ;  /* 0x00000004ff117e24 */ /* 0x000fe2000f8e00ff */
[----:B------:R-:W-:-:S02]  /*0ce0*/  LOP3.LUT R215, R8, 0x7ffffffc, RZ, 0xc0, !PT ;  /* 0x7ffffffc08d77812 */ /* 0x000fc400078ec0ff */
[----:B------:R-:W-:Y:S02]  /*0cf0*/  LOP3.LUT R10, R10, 0xfffffff8, RZ, 0xc0, !PT ;  /* 0xfffffff80a0a7812 */ /* 0x000fe400078ec0ff */
[----:B------:R-:W-:Y:S01]  /*0d00*/  IADD3 R218, R22, 0x40, RZ ;  /* 0x0000004016da7810 */ /* 0x000fe20007ffe0ff */
[----:B------:R-:W-:Y:S01]  /*0d10*/  IMAD.IADD R215, R226, 0x1, -R215 ;  /* 0x00000001e2d77824 */ /* 0x000fe200078e0ad7 */
[----:B------:R-:W-:Y:S01]  /*0d20*/  SHF.R.S32.HI R224, RZ, 0x3, R0 ;  /* 0x00000003ffe07819 */ /* 0x000fe20000011400 */
[----:B------:R-:W-:Y:S01]  /*0d30*/  IMAD.IADD R10, R9, 0x1, -R10 ;  /* 0x00000001090a7824 */ /* 0x000fe200078e0a0a */
[----:B------:R-:W-:Y:S02]  /*0d40*/  SHF.R.S32.HI R0, RZ, 0x1f, R22 ;  /* 0x0000001fff007819 */ /* 0x000fe40000011416 */
[----:B------:R-:W-:Y:S01]  /*0d50*/  SHF.R.S32.HI R4, RZ, 0x1f, R218 ;  /* 0x0000001fff047819 */ /* 0x000fe200000114da */
[----:B------:R-:W-:Y:S01]  /*0d60*/  IMAD R7, R7, 0x10, R10 ;  /* 0x0000001007077824 */ /* 0x000fe200078e020a */
[----:B------:R-:W-:-:S03]  /*0d70*/  SHF.R.S32.HI R0, RZ, 0x1f, R219 ;  /* 0x0000001fff007819 */ /* 0x000fc600000114db */
[----:B------:R-:W-:Y:S02]  /*0d80*/  IMAD R2, R2, 0x40, R7 ;  /* 0x0000004002027824 */ /* 0x000fe400078e0207 */
[----:B------:R-:W-:Y:S02]  /*0d90*/  IMAD.MOV.U32 R7, RZ, RZ, R15 ;  /* 0x000000ffff077224 */ /* 0x000fe400078e000f */
[----:B------:R-:W-:Y:S01]  /*0da0*/  IMAD R216, R6, 0x8, R2 ;  /* 0x0000000806d87824 */ /* 0x000fe200078e0202 */
[----:B------:R-:W-:Y:S04]  /*0db0*/  STL [R1], R2 ;  /* 0x0000000201007387 */ /* 0x000fe80000100800 */
[----:B------:R0:W-:Y:S02]  /*0dc0*/  STL [R1+0x8], R3 ;  /* 0x0000080301007387 */ /* 0x0001e40000100800 */
[----:B0-----:R-:W-:-:S07]  /*0dd0*/  SHF.R.S32.HI R3, RZ, 0x1f, R217 ;  /* 0x0000001fff037819 */ /* 0x001fce00000114d9 */
.L_x_2475:
[----:B012---:R-:W0:Y:S01]  /*0de0*/  LDC.64 R2, c[0x0][0xc88] ;  /* 0x00032200ff027b82 */ /* 0x007e220000000a00 */
[----:B------:R-:W-:Y:S01]  /*0df0*/  ULDC.64 UR8, c[0x0][0xa28] ;  /* 0x00028a0000087ab9 */ /* 0x000fe20000000a00 */
[----:B------:R-:W-:Y:S01]  /*0e00*/  ULDC.64 UR10, c[0x0][0xa18] ;  /* 0x00028600000a7ab9 */ /* 0x000fe20000000a00 */
[----:B0-----:R-:W-:-:S06]  /*0e10*/  IMAD.WIDE R2, R7, 0x4, R2 ;  /* 0x0000000407027825 */ /* 0x001fcc00078e0202 */
[----:B------:R-:W2:Y:S01]  /*0e20*/  LDG.E R2, desc[UR38][R2.64] ;  /* 0x0000002602027981 */ /* 0x000ea2000c1e1900 */
        /* <DEDUP_REMOVED lines=9> */
[----:B------:R-:W-:-:S04]  /*0ec0*/  @UP0 ULEA UR8, UP2, UR4, UR8, 0x2 ;  /* 0x0000000804080291 */ /* 0x000fc8000f84103f */
[----:B------:R-:W-:Y:S02]  /*0ed0*/  @UP0 ULEA.HI.X UR9, UR4, UR9, UR7, 0x2, UP2 ;  /* 0x0000000904090291 */ /* 0x000fe400090f1407 */
[----:B------:R-:W-:Y:S01]  /*0ee0*/  MOV R223, UR7 ;  /* 0x0000000700df7c02 */ /* 0x000fe20008000f00 */
[----:B------:R-:W-:Y:S01]  /*0ef0*/  @UP1 ULEA UR10, UP0, UR4, UR10, 0x2 ;  /* 0x0000000a040a1291 */ /* 0x000fe2000f80103f */
[----:B------:R-:W-:-:S03]  /*0f00*/  IMAD.U32 R2, RZ, RZ, UR8 ;  /* 0x00000008ff027e24 */ /* 0x000fc6000f8e00ff */
[----:B------:R-:W-:Y:S01]  /*0f10*/  @UP1 ULEA.HI.X UR11, UR4, UR11, UR7, 0x2, UP0 ;  /* 0x0000000b040b1291 */ /* 0x000fe200080f1407 */
[----:B------:R-:W-:Y:S01]  /*0f20*/  IMAD.U32 R3, RZ, RZ, UR9 ;  /* 0x00000009ff037e24 */ /* 0x000fe2000f8e00ff */
[----:B------:R-:W-:Y:S01]  /*0f30*/  ULDC.64 UR8, c[0x0][0x418] ;  /* 0x0001060000087ab9 */ /* 0x000fe20000000a00 */
[----:B------:R-:W-:Y:S01]  /*0f40*/  IMAD.U32 R4, RZ, RZ, UR10 ;  /* 0x0000000aff047e24 */ /* 0x000fe2000f8e00ff */
[----:B------:R-:W-:Y:S02]  /*0f50*/  ULDC UR7, c[0x0][0x424] ;  /* 0x0001090000077ab9 */ /* 0x000fe40000000800 */
[----:B------:R-:W-:Y:S01]  /*0f60*/  IMAD.U32 R5, RZ, RZ, UR11 ;  /* 0x0000000bff057e24 */ /* 0x000fe2000f8e00ff */
[----:B------:R-:W2:Y:S01]  /*0f70*/  @P0 LDG.E R2, desc[UR38][R2.64] ;  /* 0x0000002602020981 */ /* 0x000ea2000c1e1900 */
[----:B------:R-:W-:Y:S01]  /*0f80*/  UISETP.NE.U32.AND UP0, UPT, UR8, URZ, UPT ;  /* 0x0000003f0800728c */ /* 0x000fe2000bf05070 */
[----:B------:R-:W-:Y:S02]  /*0f90*/  ULDC.64 UR10, c[0x0][0xa20] ;  /* 0x00028800000a7ab9 */ /* 0x000fe40000000a00 */
[----:B---3--:R-:W3:Y:S01]  /*0fa0*/  @P2 LDG.E R4, desc[UR38][R4.64] ;  /* 0x0000002604042981 */ /* 0x008ee2000c1e1900 */
[----:B------:R-:W-:Y:S01]  /*0fb0*/  UISETP.NE.AND.EX UP0, UPT, UR9, URZ, UPT, UP0 ;  /* 0x0000003f0900728c */ /* 0x000fe2000bf05300 */
[----:B------:R-:W-:Y:S01]  /*0fc0*/  ISETP.NE.U32.AND P1, PT, RZ, UR10, PT ;  /* 0x0000000aff007c0c */ /* 0x000fe2000bf25070 */
[----:B------:R-:W-:Y:S01]  /*0fd0*/  ULDC UR8, c[0x0][0x2f0] ;  /* 0x0000bc0000087ab9 */ /* 0x000fe20000000800 */
[----:B------:R-:W-:Y:S01]  /*0fe0*/  UMOV UR4, URZ ;  /* 0x0000003f00047c82 */ /* 0x000fe20008000000 */
[----:B------:R-:W-:Y:S01]  /*0ff0*/  USEL UR7, UR7, 0x1, UP0 ;  /* 0x0000000107077887 */ /* 0x000fe20008000000 */
[----:B------:R-:W-:Y:S01]  /*1000*/  ISETP.NE.AND.EX P1, PT, RZ, UR11, PT, P1 ;  /* 0x0000000bff007c0c */ /* 0x000fe2000bf25310 */
[----:B------:R-:W-:-:S02]  /*1010*/  IMAD.U32 R222, RZ, RZ, UR6 ;  /* 0x00000006ffde7e24 */ /* 0x000fc4000f8e00ff */
[----:B------:R-:W-:Y:S01]  /*1020*/  UIMAD UR8, UR7, UR8, URZ ;  /* 0x00000008070872a4 */ /* 0x000fe2000f8e023f */
[----:B--2---:R-:W-:Y:S02]  /*1030*/  @P0 R2UR UR4, R2 ;  /* 0x00000000020402ca */ /* 0x004fe400000e0000 */
[----:B---3--:R-:W-:-:S13]  /*1040*/  @P2 R2UR UR7, R4 ;  /* 0x00000000040722ca */ /* 0x008fda00000e0000 */
[----:B------:R-:W-:Y:S01]  /*1050*/  IMAD.U32 R23, RZ, RZ, UR7 ;  /* 0x00000007ff177e24 */ /* 0x000fe2000f8e00ff */
[----:B----4-:R-:W-:Y:S06]  /*1060*/  @P2 BRA `(.L_x_2416) ;  /* 0x0000000000442947 */ /* 0x010fec0003800000 */
[----:B------:R-:W-:Y:S02]  /*1070*/  ULDC.64 UR6, c[0x0][0xa00] ;  /* 0x0002800000067ab9 */ /* 0x000fe40000000a00 */
[----:B------:R-:W-:Y:S01]  /*1080*/  ISETP.NE.U32.AND P0, PT, RZ, UR6, PT ;  /* 0x00000006ff007c0c */ /* 0x000fe2000bf05070 */
[----:B------:R-:W-:Y:S02]  /*1090*/  ULDC UR6, c[0x0][0x288] ;  /* 0x0000a20000067ab9 */ /* 0x000fe40000000800 */
[----:B------:R-:W-:Y:S02]  /*10a0*/  MOV R23, UR6 ;  /* 0x0000000600177c02 */ /* 0x000fe40008000f00 */
        /* <DEDUP_REMOVED lines=11> */
[----:B------:R-:W-:-:S06]  /*1160*/  UIADD3 UR6, -UR6, UR7, URZ ;  /* 0x0000000706067290 */ /* 0x000fcc000fffe13f */
[----:B------:R-:W-:-:S07]  /*1170*/  IMAD.U32 R23, RZ, RZ, UR6 ;  /* 0x00000006ff177e24 */ /* 0x000fce000f8e00ff */
.L_x_2416:
[----:B------:R-:W-:Y:S05]  /*1180*/  @!P1 BRA `(.L_x_2417) ;  /* 0x0000000000249947 */ /* 0x000fea0003800000 */
[----:B------:R-:W-:Y:S02]  /*1190*/  R2UR UR7, R221 ;  /* 0x00000000dd0772ca */ /* 0x000fe400000e0000 */
[----:B------:R-:W-:-:S11]  /*11a0*/  R2UR UR8, R223 ;  /* 0x00000000df0872ca */ /* 0x000fd600000e0000 */
[----:B------:R-:W-:-:S04]  /*11b0*/  ULEA UR6, UP0, UR7, UR10, 0x2 ;  /* 0x0000000a07067291 */ /* 0x000fc8000f80103f */
[----:B------:R-:W-:Y:S02]  /*11c0*/  ULEA.HI.X UR7, UR7, UR11, UR8, 0x2, UP0 ;  /* 0x0000000b07077291 */ /* 0x000fe400080f1408 */
[----:B------:R-:W-:-:S04]  /*11d0*/  IMAD.U32 R2, RZ, RZ, UR6 ;  /* 0x00000006ff027e24 */ /* 0x000fc8000f8e00ff */
[----:B------:R-:W-:-:S05]  /*11e0*/  IMAD.U32 R3, RZ, RZ, UR7 ;  /* 0x00000007ff037e24 */ /* 0x000fca000f8e00ff */
[----:B------:R-:W2:Y:S02]  /*11f0*/  LDG.E R2, desc[UR38][R2.64] ;  /* 0x0000002602027981 */ /* 0x000ea4000c1e1900 */
[----:B--2---:R-:W-:Y:S01]  /*1200*/  R2UR UR8, R2 ;  /* 0x00000000020872ca */ /* 0x004fe200000e0000 */
[----:B------:R-:W-:-:S14]  /*1210*/  BRA `(.L_x_2418) ;  /* 0x0000000000387947 */ /* 0x000fdc0003800000 */
.L_x_2417:
[----:B------:R-:W-:Y:S02]  /*1220*/  ULDC.64 UR6, c[0x0][0xa08] ;  /* 0x0002820000067ab9 */ /* 0x000fe40000000a00 */
[----:B------:R-:W-:-:S04]  /*1230*/  ISETP.NE.U32.AND P0, PT, RZ, UR6, PT ;  /* 0x00000006ff007c0c */ /* 0x000fc8000bf05070 */
[----:B------:R-:W-:-:S13]  /*1240*/  ISETP.NE.AND.EX P0, PT, RZ, UR7, PT, P0 ;  /* 0x00000007ff007c0c */ /* 0x000fda000bf05300 */
[----:B------:R-:W-:Y:S05]  /*1250*/  @!P0 BRA `(.L_x_2418) ;  /* 0x0000000000288947 */ /* 0x000fea0003800000 */
[----:B------:R-:W-:Y:S01]  /*1260*/  R2UR UR8, R221 ;  /* 0x00000000dd0872ca */ /* 0x000fe200000e0000 */
[----:B------:R-:W-:-:S12]  /*1270*/  ULDC.64 UR6, c[0x0][0xa08] ;  /* 0x0002820000067ab9 */ /* 0x000fd80000000a00 */
[----:B------:R-:W-:-:S06]  /*1280*/  UIMAD.WIDE UR6, UR8, 0x4, UR6 ;  /* 0x00000004080678a5 */ /* 0x000fcc000f8e0206 */
[----:B------:R-:W-:Y:S01]  /*1290*/  IMAD.U32 R2, RZ, RZ, UR6 ;  /* 0x00000006ff027e24 */ /* 0x000fe2000f8e00ff */
[----:B------:R-:W-:-:S05]  /*12a0*/  MOV R3, UR7 ;  /* 0x0000000700037c02 */ /* 0x000fca0008000f00 */
[----:B------:R-:W2:Y:S04]  /*12b0*/  LDG.E R4, desc[UR38][R2.64] ;  /* 0x0000002602047981 */ /* 0x000ea8000c1e1900 */
[----:B------:R-:W3:Y:S01]  /*12c0*/  LDG.E R0, desc[UR38][R2.64+0x4] ;  /* 0x0000042602007981 */ /* 0x000ee2000c1e1900 */
[----:B--2---:R-:W-:Y:S02]  /*12d0*/  R2UR UR8, R4 ;  /* 0x00000000040872ca */ /* 0x004fe400000e0000 */
[----:B---3--:R-:W-:-:S13]  /*12e0*/  R2UR UR6, R0 ;  /* 0x00000000000672ca */ /* 0x008fda00000e0000 */
[----:B------:R-:W-:-:S12]  /*12f0*/  UIADD3 UR8, -UR8, UR6, URZ ;  /* 0x0000000608087290 */ /* 0x000fd8000fffe13f */
.L_x_2418:
[----:B------:R-:W-:Y:S01]  /*1300*/  UIADD3 UR9, -UR4, UR8, URZ ;  /* 0x0000000804097290 */ /* 0x000fe2000fffe13f */
[----:B------:R-:W-:Y:S01]  /*1310*/  R2UR UR7, R23 ;  /* 0x00000000170772ca */ /* 0x000fe200000e0000 */
[----:B------:R-:W-:Y:S01]  /*1320*/  USHF.L.U32 UR5, UR5, 0x7, URZ ;  /* 0x0000000705057899 */ /* 0x000fe2000800063f */
[----:B------:R-:W-:Y:S01]  /*1330*/  PLOP3.LUT P0, PT, PT, PT, PT, 0x80, 0x0 ;  /* 0x000000000000781c */ /* 0x000fe20003f0f070 */
[----:B------:R-:W-:Y:S01]  /*1340*/  ULDC UR4, c[0x0][0x448] ;  /* 0x0001120000047ab9 */ /* 0x000fe20000000800 */
[----:B------:R-:W-:Y:S01]  /*1350*/  IMAD.MOV.U32 R0, RZ, RZ, RZ ;  /* 0x000000ffff007224 */ /* 0x000fe200078e00ff */
[----:B------:R-:W-:Y:S01]  /*1360*/  UISETP.NE.AND UP0, UPT, UR4, 0x1, UPT ;  /* 0x000000010400788c */ /* 0x000fe2000bf05270 */
[----:B------:R-:W-:Y:S01]  /*1370*/  IMAD.U32 R212, RZ, RZ, UR9 ;  /* 0x00000009ffd47e24 */ /* 0x000fe2000f8e00ff */
[----:B------:R-:W-:Y:S02]  /*1380*/  UIADD3 UR6, UR5, 0x7f, URZ ;  /* 0x0000007f05067890 */ /* 0x000fe4000fffe03f */
[----:B------:R-:W-:Y:S01]  /*1390*/  IMAD.U32 R214, RZ, RZ, UR5 ;  /* 0x00000005ffd67e24 */ /* 0x000fe2000f8e00ff */
[----:B------:R-:W-:Y:S01]  /*13a0*/  UP2UR UR4, UPR, URZ, 0x1 ;  /* 0x000000013f047883 */ /* 0x000fe20008000000 */
[----:B------:R-:W-:-:S02]  /*13b0*/  CS2R R2, SRZ ;  /* 0x0000000000027805 */ /* 0x000fc4000001ff00 */
[----:B------:R-:W-:Y:S02]  /*13c0*/  CS2R R150, SRZ ;  /* 0x0000000000967805 */ /* 0x000fe4000001ff00 */
[----:B------:R-:W-:Y:S01]  /*13d0*/  CS2R R148, SRZ ;  /* 0x0000000000947805 */ /* 0x000fe2000001ff00 */
[----:B------:R-:W-:Y:S01]  /*13e0*/  UIADD3 UR7, UR9, 0x50, -UR7 ;  /* 0x0000005009077890 */ /* 0x000fe2000fffe807 */
[----:B------:R-:W-:Y:S01]  /*13f0*/  CS2R R146, SRZ ;  /* 0x0000000000927805 */ /* 0x000fe2000001ff00 */
[----:B------:R-:W-:Y:S01]  /*1400*/  IMAD.U32 R213, RZ, RZ, UR4 ;  /* 0x00000004ffd57e24 */ /* 0x000fe2000f8e00ff */
[----:B------:R-:W-:Y:S01]  /*1410*/  @UP0 ULDC UR4, c[0x0][0x44c] ;  /* 0x0001130000040ab9 */ /* 0x000fe20000000800 */
[----:B------:R-:W-:Y:S01]  /*1420*/  @UP0 ULDC UR8, c[0x0][0x450] ;  /* 0x0001140000080ab9 */ /* 0x000fe20000000800 */
[----:B------:R-:W-:Y:S01]  /*1430*/  UIMAD.WIDE.U32 UR4, UR6, UR4, URZ ;  /* 0x00000004060472a5 */ /* 0x000fe2000f8e003f */
[----:B------:R-:W-:Y:S01]  /*1440*/  CS2R R144, SRZ ;  /* 0x0000000000907805 */ /* 0x000fe2000001ff00 */
[----:B------:R-:W-:Y:S01]  /*1450*/  UIADD3 UR4, UR9, 0x4f, URZ ;  /* 0x0000004f09047890 */ /* 0x000fe2000fffe03f */
[----:B------:R-:W-:Y:S01]  /*1460*/  CS2R R142, SRZ ;  /* 0x00000000008e7805 */ /* 0x000fe2000001ff00 */
[----:B------:R-:W-:Y:S01]  /*1470*/  @UP0 USHF.R.U32.HI UR6, URZ, UR8, UR5 ;  /* 0x000000083f060299 */ /* 0x000fe20008011605 */
[----:B------:R-:W-:Y:S01]  /*1480*/  CS2R R140, SRZ ;  /* 0x00000000008c7805 */ /* 0x000fe2000001ff00 */
[----:B------:R-:W-:Y:S01]  /*1490*/  UIMAD.WIDE UR4, UR4, 0x66666667, URZ ;  /* 0x66666667040478a5 */ /* 0x000fe2000f8e023f */
[----:B------:R-:W-:Y:S01]  /*14a0*/  CS2R R138, SRZ ;  /* 0x00000000008a7805 */ /* 0x000fe2000001ff00 */
[----:B------:R-:W-:Y:S01]  /*14b0*/  UIADD3 UR6, UR7, UR6, URZ ;  /* 0x0000000607067290 */ /* 0x000fe2000fffe03f */
[----:B------:R-:W-:Y:S01]  /*14c0*/  CS2R R136, SRZ ;  /* 0x0000000000887805 */ /* 0x000fe2000001ff00 */
[----:B------:R-:W-:Y:S01]  /*14d0*/  USHF.R.U32.HI UR4, URZ, 0x1f, UR5 ;  /* 0x0000001f3f047899 */ /* 0x000fe20008011605 */
[----:B------:R-:W-:Y:S01]  /*14e0*/  CS2R R134, SRZ ;  /* 0x0000000000867805 */ /* 0x000fe2000001ff00 */
[----:B------:R-:W-:Y:S01]  /*14f0*/  UIMAD.WIDE UR6, UR6, 0x66666667, URZ ;  /* 0x66666667060678a5 */ /* 0x000fe2000f8e023f */
[----:B------:R-:W-:Y:S01]  /*1500*/  CS2R R132, SRZ ;  /* 0x0000000000847805 */ /* 0x000fe2000001ff00 */
[----:B------:R-:W-:Y:S01]  /*1510*/  ULEA.HI.SX32 UR4, UR5, UR4, 0x1b ;  /* 0x0000000405047291 */ /* 0x000fe2000f8fda3f */
[----:B------:R-:W-:Y:S01]  /*1520*/  CS2R R130, SRZ ;  /* 0x0000000000827805 */ /* 0x000fe2000001ff00 */
[----:B------:R-:W-:Y:S01]  /*1530*/  USHF.R.U32.HI UR6, URZ, 0x1f, UR7 ;  /* 0x0000001f3f067899 */ /* 0x000fe20008011607 */
[----:B------:R-:W-:-:S02]  /*1540*/  CS2R R128, SRZ ;  /* 0x0000000000807805 */ /* 0x000fc4000001ff00 */
[----:B------:R-:W-:Y:S02]  /*1550*/  CS2R R126, SRZ ;  /* 0x00000000007e7805 */ /* 0x000fe4000001ff00 */
[----:B------:R-:W-:Y:S01]  /*1560*/  CS2R R124, SRZ ;  /* 0x00000000007c7805 */ /* 0x000fe2000001ff00 */
[----:B------:R-:W-:Y:S01]  /*1570*/  ULEA.HI.SX32 UR6, UR7, UR6, 0x1b ;  /* 0x0000000607067291 */ /* 0x000fe2000f8fda3f */
[----:B------:R-:W-:Y:S02]  /*1580*/  CS2R R122, SRZ ;  /* 0x00000000007a7805 */ /* 0x000fe4000001ff00 */
[----:B------:R-:W-:Y:S02]  /*1590*/  CS2R R120, SRZ ;  /* 0x0000000000787805 */ /* 0x000fe4000001ff00 */
[----:B------:R-:W-:Y:S01]  /*15a0*/  CS2R R118, SRZ ;  /* 0x0000000000767805 */ /* 0x000fe2000001ff00 */
[----:B------:R-:W-:Y:S01]  /*15b0*/  UISETP.LT.AND UP0, UPT, UR4, UR6, UPT ;  /* 0x000000060400728c */ /* 0x000fe2000bf01270 */
[----:B------:R-:W-:-:S02]  /*15c0*/  CS2R R116, SRZ ;  /* 0x0000000000747805 */ /* 0x000fc4000001ff00 */
[----:B------:R-:W-:Y:S02]  /*15d0*/  CS2R R114, SRZ ;  /* 0x0000000000727805 */ /* 0x000fe4000001ff00 */
[----:B------:R-:W-:Y:S01]  /*15e0*/  CS2R R112, SRZ ;  /* 0x0000000000707805 */ /* 0x000fe2000001ff00 */
[----:B------:R-:W-:Y:S01]  /*15f0*/  USEL UR61, UR4, UR6, UP0 ;  /* 0x00000006043d7287 */ /* 0x000fe20008000000 */
[----:B------:R-:W-:Y:S02]  /*1600*/  CS2R R110, SRZ ;  /* 0x00000000006e7805 */ /* 0x000fe4000001ff00 */
[----:B------:R-:W-:Y:S02]  /*1610*/  CS2R R108, SRZ ;  /* 0x00000000006c7805 */ /* 0x000fe4000001ff00 */
[----:B------:R-:W-:Y:S01]  /*1620*/  CS2R R106, SRZ ;  /* 0x00000000006a7805 */ /* 0x000fe2000001ff00 */
[----:B------:R-:W-:Y:S01]  /*1630*/  UISETP.GE.AND UP0, UPT, UR61, 0x1, UPT ;  /* 0x000000013d00788c */ /* 0x000fe2000bf06270 */
[----:B------:R-:W-:-:S02]  /*1640*/  CS2R R104, SRZ ;  /* 0x0000000000687805 */ /* 0x000fc4000001ff00 */
[----:B------:R-:W-:Y:S02]  /*1650*/  CS2R R102, SRZ ;  /* 0x0000000000667805 */ /* 0x000fe4000001ff00 */
[----:B------:R-:W-:Y:S02]  /*1660*/  CS2R R100, SRZ ;  /* 0x0000000000647805 */ /* 0x000fe4000001ff00 */
[----:B------:R-:W-:Y:S02]  /*1670*/  CS2R R166, SRZ ;  /* 0x0000000000a67805 */ /* 0x000fe4000001ff00 */
[----:B------:R-:W-:Y:S02]  /*1680*/  CS2R R96, SRZ ;  /* 0x0000000000607805 */ /* 0x000fe4000001ff00 */
[----:B------:R-:W-:Y:S02]  /*1690*/  PLOP3.LUT P1, PT, PT, PT, UP0, 0x80, 0x0 ;  /* 0x000000000000781c */ /* 0x000fe40003f2f008 */
        /* <DEDUP_REMOVED lines=56> */
[----:B------:R-:W-:Y:S01]  /*1a20*/  MOV R4, UR4 ;  /* 0x0000000400047c02 */ /* 0x000fe20008000f00 */
[----:B------:R0:W1:Y:S01]  /*1a30*/  LDC.64 R2, c[0x4][R0] ;  /* 0x0100000000027b82 */ /* 0x0000620000000a00 */
[----:B------:R-:W-:Y:S01]  /*1a40*/  IMAD.U32 R5, RZ, RZ, UR5 ;  /* 0x00000005ff057e24 */ /* 0x000fe2000f8e00ff */
        /* <DEDUP_REMOVED lines=10> */
.L_x_2420:
[----:B------:R-:W2:Y:S01]  /*1af0*/  LDL R2, [R1+0x8] ;  /* 0x0000080001027983 */ /* 0x000ea20000100800 */
        /* <DEDUP_REMOVED lines=12> */
.L_x_2564:
[----:B------:R-:W-:Y:S05]  /*1bc0*/  @!P0 BRA `(.L_x_2422) ;  /* 0x0000000000048947 */ /* 0x000fea0003800000 */
[----:B------:R-:W-:Y:S01]  /*1bd0*/  BPT.TRAP 0x1 ;  /* 0x000000040000795c */ /* 0x000fe20000300000 */
.L_x_2422:
        /* <DEDUP_REMOVED lines=9> */
.L_x_2423:
[----:B-1----:R-:W-:Y:S05]  /*1c70*/  @P1 BRA `(.L_x_2424) ;  /* 0x0000000000081947 */ /* 0x002fea0003800000 */
[----:B------:R-:W1:Y:S02]  /*1c80*/  SYNCS.PHASECHK.TRANS64.TRYWAIT P1, [R0+URZ+0x38830], R3 ;  /* 0x03883003000075a7 */ /* 0x000e64000802017f */
[----:B-1----:R-:W-:Y:S05]  /*1c90*/  @!P1 BRA `(.L_x_2425) ;  /* 0x00000164005c9947 */ /* 0x002fea0003800000 */
.L_x_2424:
        /* <DEDUP_REMOVED lines=159> */
[----:B------:R-:W-:Y:S01]  /*2690*/  MOV R9, UR17 ;  /* 0x0000001100097c02 */ /* 0x000fe20008000f00 */
        /* <DEDUP_REMOVED lines=418> */
.L_x_2426:
[----:B------:R-:W-:Y:S01]  /*40c0*/  R2UR UR4, R213 ;  /* 0x00000000d50472ca */ /* 0x000fe200000e0000 */
[----:B------:R-:W-:Y:S01]  /*40d0*/  UMOV UR5, 0xffffffb0 ;  /* 0xffffffb000057882 */ /* 0x000fe20000000000 */
[----:B------:R-:W-:Y:S01]  /*40e0*/  R2UR UR7, R214 ;  /* 0x00000000d60772ca */ /* 0x000fe200000e0000 */
[----:B------:R-:W-:Y:S01]  /*40f0*/  UIMAD UR5, UR61, UR5, 0x51 ;  /* 0x000000513d0574a4 */ /* 0x000fe2000f8e0205 */
[----:B------:R-:W-:Y:S01]  /*4100*/  R2UR UR14, R212 ;  /* 0x00000000d40e72ca */ /* 0x000fe200000e0000 */
[----:B------:R-:W-:Y:S01]  /*4110*/  ULDC UR6, c[0x0][0x9d8] ;  /* 0x0002760000067ab9 */ /* 0x000fe20000000800 */
[----:B------:R-:W-:Y:S01]  /*4120*/  R2UR UR15, R23 ;  /* 0x00000000170f72ca */ /* 0x000fe200000e0000 */
[----:B------:R-:W-:Y:S01]  /*4130*/  FMUL.FTZ R58, R58, UR6 ;  /* 0x000000063a3a7c20 */ /* 0x000fe20008410000 */
[----:B------:R-:W-:Y:S01]  /*4140*/  FMUL.FTZ R59, R59, UR6 ;  /* 0x000000063b3b7c20 */ /* 0x000fe20008410000 */
[----:B------:R-:W-:Y:S01]  /*4150*/  FMUL.FTZ R62, R62, UR6 ;  /* 0x000000063e3e7c20 */ /* 0x000fe20008410000 */
[----:B------:R-:W-:Y:S01]  /*4160*/  FMUL.FTZ R63, R63, UR6 ;  /* 0x000000063f3f7c20 */ /* 0x000fe20008410000 */
[----:B------:R-:W-:Y:S01]  /*4170*/  FMUL.FTZ R50, R50, UR6 ;  /* 0x0000000632327c20 */ /* 0x000fe20008410000 */
[----:B------:R-:W-:Y:S01]  /*4180*/  FMUL.FTZ R56, R56, UR6 ;  /* 0x0000000638387c20 */ /* 0x000fe20008410000 */
[----:B------:R-:W-:Y:S01]  /*4190*/  UISETP.NE.AND UP0, UPT, UR4, URZ, UPT ;  /* 0x0000003f0400728c */ /* 0x000fe2000bf05270 */
[----:B------:R-:W0:Y:S01]  /*41a0*/  MUFU.TANH R58, R58 ;  /* 0x0000003a003a7308 */ /* 0x000e220000002400 */
[----:B------:R-:W-:-:S02]  /*41b0*/  VIADD R3, R216, UR7 ;  /* 0x00000007d8037c36 */ /* 0x000fc40008000000 */
[----:B------:R-:W-:Y:S01]  /*41c0*/  FMUL.FTZ R51, R51, UR6 ;  /* 0x0000000633337c20 */ /* 0x000fe20008410000 */
[----:B------:R-:W-:Y:S01]  /*41d0*/  FMUL.FTZ R52, R52, UR6 ;  /* 0x0000000634347c20 */ /* 0x000fe20008410000 */
[----:B------:R-:W-:Y:S01]  /*41e0*/  FMUL.FTZ R42, R42, UR6 ;  /* 0x000000062a2a7c20 */ /* 0x000fe20008410000 */
[----:B------:R-:W-:Y:S01]  /*41f0*/  PLOP3.LUT P1, PT, PT, PT, UP0, 0x80, 0x0 ;  /* 0x000000000000781c */ /* 0x000fe20003f2f008 */
[----:B------:R-:W-:Y:S01]  /*4200*/  IMAD.U32 R5, RZ, RZ, UR15 ;  /* 0x0000000fff057e24 */ /* 0x000fe2000f8e00ff */
[----:B------:R-:W-:Y:S01]  /*4210*/  PLOP3.LUT P2, PT, PT, PT, UP0, 0x80, 0x0 ;  /* 0x000000000000781c */ /* 0x000fe20003f4f008 */
[----:B------:R-:W1:Y:S01]  /*4220*/  MUFU.TANH R59, R59 ;  /* 0x0000003b003b7308 */ /* 0x000e620000002400 */
[----:B------:R-:W-:Y:S01]  /*4230*/  FMUL.FTZ R43, R43, UR6 ;  /* 0x000000062b2b7c20 */ /* 0x000fe20008410000 */
[----:B------:R-:W-:Y:S01]  /*4240*/  @UP0 ULDC UR4, c[0x0][0x44c] ;  /* 0x0001130000040ab9 */ /* 0x000fe20000000800 */
[----:B------:R-:W-:Y:S01]  /*4250*/  FMUL.FTZ R57, R57, UR6 ;  /* 0x0000000639397c20 */ /* 0x000fe20008410000 */
[----:B------:R-:W-:Y:S01]  /*4260*/  FMUL.FTZ R54, R54, UR6 ;  /* 0x0000000636367c20 */ /* 0x000fe20008410000 */
[----:B------:R-:W-:Y:S01]  /*4270*/  FMUL.FTZ R46, R46, UR6 ;  /* 0x000000062e2e7c20 */ /* 0x000fe20008410000 */
[----:B------:R-:W-:Y:S01]  /*4280*/  FMUL.FTZ R60, R60, UR6 ;  /* 0x000000063c3c7c20 */ /* 0x000fe20008410000 */
[----:B------:R-:W-:Y:S01]  /*4290*/  FMUL.FTZ R55, R55, UR6 ;  /* 0x0000000637377c20 */ /* 0x000fe20008410000 */
[----:B------:R-:W2:Y:S01]  /*42a0*/  MUFU.TANH R62, R62 ;  /* 0x0000003e003e7308 */ /* 0x000ea20000002400 */
[----:B------:R-:W-:Y:S01]  /*42b0*/  FMUL.FTZ R47, R47, UR6 ;  /* 0x000000062f2f7c20 */ /* 0x000fe20008410000 */
[----:B------:R-:W-:Y:S01]  /*42c0*/  @P1 IMAD.HI.U32 R2, R3, UR4, RZ ;  /* 0x0000000403021c27 */ /* 0x000fe2000f8e00ff */
[----:B------:R-:W-:-:S03]  /*42d0*/  @UP0 ULDC UR4, c[0x0][0x450] ;  /* 0x0001140000040ab9 */ /* 0x000fc60000000800 */
[----:B------:R-:W-:Y:S01]  /*42e0*/  FMUL.FTZ R48, R48, UR6 ;  /* 0x0000000630307c20 */ /* 0x000fe20008410000 */
[----:B------:R-:W-:Y:S01]  /*42f0*/  FMUL.FTZ R49, R49, UR6 ;  /* 0x0000000631317c20 */ /* 0x000fe20008410000 */
[----:B------:R-:W-:Y:S01]  /*4300*/  FMUL.FTZ R34, R34, UR6 ;  /* 0x0000000622227c20 */ /* 0x000fe20008410000 */
[----:B------:R-:W-:Y:S01]  /*4310*/  @P2 SHF.R.U32.HI R3, RZ, UR4, R2 ;  /* 0x00000004ff032c19 */ /* 0x000fe20008011602 */
[----:B------:R-:W-:Y:S01]  /*4320*/  UIMAD UR4, UR61, -0x50, UR14 ;  /* 0xffffffb03d0478a4 */ /* 0x000fe2000f8e020e */
[----:B------:R-:W-:Y:S01]  /*4330*/  IMAD.U32 R2, RZ, RZ, UR5 ;  /* 0x00000005ff027e24 */ /* 0x000fe2000f8e00ff */
[----:B------:R-:W3:Y:S01]  /*4340*/  MUFU.TANH R63, R63 ;  /* 0x0000003f003f7308 */ /* 0x000ee20000002400 */
[----:B------:R-:W-:Y:S01]  /*4350*/  FMUL.FTZ R35, R35, UR6 ;  /* 0x0000000623237c20 */ /* 0x000fe20008410000 */
[----:B------:R-:W4:Y:S01]  /*4360*/  SHFL.IDX PT, R18, R3, 0x1, 0x1c1f ;  /* 0x003c1f0003127f89 */ /* 0x000f2200000e0000 */
[----:B------:R-:W-:Y:S01]  /*4370*/  UIADD3 UR4, UR4, 0x50, URZ ;  /* 0x0000005004047890 */ /* 0x000fe2000fffe03f */
[----:B------:R-:W-:-:S02]  /*4380*/  IMAD R2, R215, -0x2, R2 ;  /* 0xfffffffed7027824 */ /* 0x000fc400078e0202 */
[----:B------:R-:W-:Y:S01]  /*4390*/  FMUL.FTZ R38, R38, UR6 ;  /* 0x0000000626267c20 */ /* 0x000fe20008410000 */
[----:B------:R-:W-:Y:S01]  /*43a0*/  FMUL.FTZ R39, R39, UR6 ;  /* 0x0000000627277c20 */ /* 0x000fe20008410000 */
[----:B------:R-:W-:Y:S01]  /*43b0*/  FMUL.FTZ R26, R26, UR6 ;  /* 0x000000061a1a7c20 */ /* 0x000fe20008410000 */
[----:B------:R-:W5:Y:S01]  /*43c0*/  MUFU.TANH R50, R50 ;  /* 0x0000003200327308 */ /* 0x000f620000002400 */
[----:B------:R-:W-:Y:S01]  /*43d0*/  IMAD.U32 R4, RZ, RZ, UR4 ;  /* 0x00000004ff047e24 */ /* 0x000fe2000f8e00ff */
[----:B------:R-:W-:Y:S01]  /*43e0*/  IADD3 R5, -R5, UR14, R2 ;  /* 0x0000000e05057c10 */ /* 0x000fe2000fffe102 */
[----:B------:R-:W-:Y:S01]  /*43f0*/  FMUL.FTZ R27, R27, UR6 ;  /* 0x000000061b1b7c20 */ /* 0x000fe20008410000 */
[----:B------:R-:W-:Y:S01]  /*4400*/  FMUL.FTZ R30, R30, UR6 ;  /* 0x000000061e1e7c20 */ /* 0x000fe20008410000 */
[----:B------:R-:W-:Y:S02]  /*4410*/  IMAD R4, R215, -0x2, R4 ;  /* 0xfffffffed7047824 */ /* 0x000fe400078e0204 */
[----:B------:R-:W-:Y:S01]  /*4420*/  FMUL.FTZ R31, R31, UR6 ;  /* 0x000000061f1f7c20 */ /* 0x000fe20008410000 */
[----:B------:R-:W-:Y:S01]  /*4430*/  FMUL.FTZ R61, R61, UR6 ;  /* 0x000000063d3d7c20 */ /* 0x000fe20008410000 */
[----:B------:R-:W-:Y:S01]  /*4440*/  MUFU.TANH R20, R56 ;  /* 0x0000003800147308 */ /* 0x000fe20000002400 */
[----:B------:R-:W0:Y:S01]  /*4450*/  SHFL.IDX PT, R3, R3, RZ, 0x1c1f ;  /* 0x001c1fff03037589 */ /* 0x000e2200000e0000 */
[----:B------:R-:W-:Y:S01]  /*4460*/  FMUL.FTZ R53, R53, UR6 ;  /* 0x0000000635357c20 */ /* 0x000fe20008410000 */
[----:B------:R-:W-:Y:S01]  /*4470*/  FMUL.FTZ R40, R40, UR6 ;  /* 0x0000000628287c20 */ /* 0x000fe20008410000 */
[----:B------:R-:W-:Y:S01]  /*4480*/  FMUL.FTZ R24, R24, UR6 ;  /* 0x0000000618187c20 */ /* 0x000fe20008410000 */
[----:B------:R-:W-:Y:S01]  /*4490*/  FMUL.FTZ R41, R41, UR6 ;  /* 0x0000000629297c20 */ /* 0x000fe20008410000 */
[----:B------:R-:W-:Y:S01]  /*44a0*/  FMUL.FTZ R44, R44, UR6 ;  /* 0x000000062c2c7c20 */ /* 0x000fe20008410000 */
[----:B------:R-:W-:Y:S01]  /*44b0*/  FMUL.FTZ R25, R25, UR6 ;  /* 0x0000000619197c20 */ /* 0x000fe20008410000 */
[----:B------:R-:W-:Y:S01]  /*44c0*/  MUFU.TANH R69, R52 ;  /* 0x0000003400457308 */ /* 0x000fe20000002400 */
[----:B------:R-:W-:Y:S01]  /*44d0*/  FMUL.FTZ R45, R45, UR6 ;  /* 0x000000062d2d7c20 */ /* 0x000fe20008410000 */
[-CC-:B----4-:R-:W-:Y:S01]  /*44e0*/  VIADDMNMX R18, R18, R5.reuse, R4.reuse, PT ;  /* 0x0000000512127246 */ /* 0x190fe20003800104 */
[----:B------:R-:W-:Y:S01]  /*44f0*/  FMUL.FTZ R32, R32, UR6 ;  /* 0x0000000620207c20 */ /* 0x000fe20008410000 */
[----:B------:R-:W-:Y:S01]  /*4500*/  FMUL.FTZ R28, R28, UR6 ;  /* 0x000000061c1c7c20 */ /* 0x000fe20008410000 */
[----:B------:R-:W-:Y:S01]  /*4510*/  FMUL.FTZ R33, R33, UR6 ;  /* 0x0000000621217c20 */ /* 0x000fe20008410000 */
[C---:B------:R-:W-:Y:S01]  /*4520*/  ISETP.GT.AND P1, PT, R18.reuse, RZ, PT ;  /* 0x000000ff1200720c */ /* 0x040fe20003f24270 */
[----:B------:R-:W-:Y:S01]  /*4530*/  ULDC UR5, c[0x0][0x988] ;  /* 0x0002620000057ab9 */ /* 0x000fe20000000800 */
[C---:B------:R-:W-:Y:S01]  /*4540*/  ISETP.GT.AND P2, PT, R18.reuse, 0x1, PT ;  /* 0x000000011200780c */ /* 0x040fe20003f44270 */
[----:B------:R-:W-:Y:S01]  /*4550*/  MUFU.TANH R51, R51 ;  /* 0x0000003300337308 */ /* 0x000fe20000002400 */
[----:B------:R-:W-:Y:S01]  /*4560*/  ISETP.GT.AND P3, PT, R18, 0x8, PT ;  /* 0x000000081200780c */ /* 0x000fe20003f64270 */
[----:B------:R-:W-:Y:S01]  /*4570*/  FMUL.FTZ R36, R36, UR6 ;  /* 0x0000000624247c20 */ /* 0x000fe20008410000 */
[----:B------:R-:W-:Y:S01]  /*4580*/  FMUL.FTZ R29, R29, UR6 ;  /* 0x000000061d1d7c20 */ /* 0x000fe20008410000 */
[----:B------:R-:W-:Y:S01]  /*4590*/  FMUL.FTZ R37, R37, UR6 ;  /* 0x0000000625257c20 */ /* 0x000fe20008410000 */
[----:B------:R-:W-:Y:S01]  /*45a0*/  R2UR UR4, R0 ;  /* 0x00000000000472ca */ /* 0x000fe200000e0000 */
[----:B------:R-:W-:Y:S01]  /*45b0*/  @UP0 ULDC UR6, c[0x0][0x44c] ;  /* 0x0001130000060ab9 */ /* 0x000fe20000000800 */
[----:B------:R-:W-:Y:S01]  /*45c0*/  UMOV UR10, UR7 ;  /* 0x00000007000a7c82 */ /* 0x000fe20008000000 */
[----:B------:R4:W-:Y:S01]  /*45d0*/  MUFU.TANH R52, R42 ;  /* 0x0000002a00347308 */ /* 0x0009e20000002400 */
[----:B0-----:R-:W-:Y:S01]  /*45e0*/  VIADDMNMX R4, R3, R5, R4, PT ;  /* 0x0000000503047246 */ /* 0x001fe20003800104 */
[----:B------:R-:W-:Y:S01]  /*45f0*/  UIMAD.WIDE.U32 UR6, UR7, UR6, URZ ;  /* 0x00000006070672a5 */ /* 0x000fe2000f8e003f */
[----:B------:R-:W-:Y:S01]  /*4600*/  CS2R R150, SRZ ;  /* 0x0000000000967805 */ /* 0x000fe2000001ff00 */
[----:B------:R-:W-:Y:S01]  /*4610*/  @UP0 ULDC UR11, c[0x0][0x450] ;  /* 0x00011400000b0ab9 */ /* 0x000fe20000000800 */
[----:B------:R-:W-:Y:S01]  /*4620*/  UIADD3 UR61, UR61, -0x2, URZ ;  /* 0xfffffffe3d3d7890 */ /* 0x000fe2000fffe03f */
[----:B------:R-:W-:Y:S01]  /*4630*/  CS2R R148, SRZ ;  /* 0x0000000000947805 */ /* 0x000fe2000001ff00 */
[----:B------:R-:W-:Y:S01]  /*4640*/  @UP0 USHF.R.U32.HI UR10, URZ, UR11, UR7 ;  /* 0x0000000b3f0a0299 */ /* 0x000fe20008011607 */
[----:B------:R1:W-:Y:S01]  /*4650*/  MUFU.TANH R56, R43 ;  /* 0x0000002b00387308 */ /* 0x0003e20000002400 */
[----:B----4-:R-:W-:Y:S01]  /*4660*/  FSEL R42, R58, -INF , P1 ;  /* 0xff8000003a2a7808 */ /* 0x010fe20000800000 */
[----:B------:R-:W-:Y:S01]  /*4670*/  UIADD3 UR4, UR4, 0x38840, URZ ;  /* 0x0003884004047890 */ /* 0x000fe2000fffe03f */
[----:B------:R-:W-:Y:S01]  /*4680*/  ISETP.GT.AND P1, PT, R18, 0x9, PT ;  /* 0x000000091200780c */ /* 0x000fe20003f24270 */
[----:B------:R-:W-:Y:S01]  /*4690*/  UIADD3 UR6, UR10, UR14, -UR15 ;  /* 0x0000000e0a067290 */ /* 0x000fe2000fffe80f */
[----:B------:R-:W0:Y:S01]  /*46a0*/  S2UR UR14, SR_CgaCtaId ;  /* 0x00000000000e79c3 */ /* 0x000e220000008800 */
[----:B------:R-:W-:-:S02]  /*46b0*/  CS2R R146, SRZ ;  /* 0x0000000000927805 */ /* 0x000fc4000001ff00 */
[----:B------:R-:W-:Y:S01]  /*46c0*/  CS2R R144, SRZ ;  /* 0x0000000000907805 */ /* 0x000fe2000001ff00 */
[----:B------:R-:W-:Y:S01]  /*46d0*/  MUFU.TANH R64, R57 ;  /* 0x0000003900407308 */ /* 0x000fe20000002400 */
[----:B-1----:R-:W-:Y:S01]  /*46e0*/  FSEL R43, R59, -INF , P2 ;  /* 0xff8000003b2b7808 */ /* 0x002fe20001000000 */
[----:B------:R-:W-:Y:S01]  /*46f0*/  UIMAD.WIDE UR6, UR6, 0x66666667, URZ ;  /* 0x66666667060678a5 */ /* 0x000fe2000f8e023f */
[----:B------:R-:W-:Y:S02]  /*4700*/  ISETP.GT.AND P2, PT, R18, 0x10, PT ;  /* 0x000000101200780c */ /* 0x000fe40003f44270 */
[----:B------:R-:W-:Y:S02]  /*4710*/  CS2R R142, SRZ ;  /* 0x00000000008e7805 */ /* 0x000fe4000001ff00 */
[----:B------:R-:W-:Y:S01]  /*4720*/  FMNMX.FTZ R21, R42, R43, !PT ;  /* 0x0000002b2a157209 */ /* 0x000fe20007810000 */
[----:B------:R-:W-:Y:S01]  /*4730*/  USHF.R.U32.HI UR6, URZ, 0x1f, UR7 ;  /* 0x0000001f3f067899 */ /* 0x000fe20008011607 */
[----:B------:R-:W-:Y:S01]  /*4740*/  CS2R R140, SRZ ;  /* 0x00000000008c7805 */ /* 0x000fe2000001ff00 */
[----:B------:R-:W1:Y:S01]  /*4750*/  MUFU.TANH R54, R54 ;  /* 0x0000003600367308 */ /* 0x000e620000002400 */
[----:B------:R-:W-:Y:S01]  /*4760*/  CS2R R138, SRZ ;  /* 0x00000000008a7805 */ /* 0x000fe2000001ff00 */
[----:B------:R-:W-:Y:S01]  /*4770*/  ULEA.HI.SX32 UR6, UR7, UR6, 0x1b ;  /* 0x0000000607067291 */ /* 0x000fe2000f8fda3f */
[----:B------:R-:W-:-:S02]  /*4780*/  CS2R R136, SRZ ;  /* 0x0000000000887805 */ /* 0x000fc4000001ff00 */
[----:B------:R-:W-:Y:S02]  /*4790*/  CS2R R134, SRZ ;  /* 0x0000000000867805 */ /* 0x000fe4000001ff00 */
[----:B------:R-:W-:Y:S01]  /*47a0*/  CS2R R132, SRZ ;  /* 0x0000000000847805 */ /* 0x000fe2000001ff00 */
[----:B------:R-:W-:Y:S01]  /*47b0*/  UISETP.LT.AND UP0, UPT, URZ, UR6, UPT ;  /* 0x000000063f00728c */ /* 0x000fe2000bf01270 */
[----:B------:R-:W-:Y:S01]  /*47c0*/  CS2R R130, SRZ ;  /* 0x0000000000827805 */ /* 0x000fe2000001ff00 */
[----:B------:R2:W-:Y:S01]  /*47d0*/  MUFU.TANH R57, R46 ;  /* 0x0000002e00397308 */ /* 0x0005e20000002400 */
[----:B------:R-:W-:Y:S01]  /*47e0*/  CS2R R128, SRZ ;  /* 0x0000000000807805 */ /* 0x000fe2000001ff00 */
[----:B------:R-:W-:Y:S01]  /*47f0*/  USEL UR10, URZ, UR6, !UP0 ;  /* 0x000000063f0a7287 */ /* 0x000fe2000c000000 */
[----:B------:R-:W-:Y:S02]  /*4800*/  CS2R R126, SRZ ;  /* 0x00000000007e7805 */ /* 0x000fe4000001ff00 */
[----:B------:R-:W-:Y:S01]  /*4810*/  CS2R R124, SRZ ;  /* 0x00000000007c7805 */ /* 0x000fe2000001ff00 */
[----:B0-----:R-:W-:Y:S01]  /*4820*/  UPRMT UR4, UR14, 0x654, UR4 ;  /* 0x000006540e047896 */ /* 0x001fe20008000004 */
[----:B------:R-:W-:Y:S01]  /*4830*/  CS2R R122, SRZ ;  /* 0x00000000007a7805 */ /* 0x000fe2000001ff00 */
[----:B------:R-:W-:Y:S01]  /*4840*/  UISETP.GE.AND UP0, UPT, UR61, UR10, UPT ;  /* 0x0000000a3d00728c */ /* 0x000fe2000bf06270 */
[----:B------:R-:W-:Y:S01]  /*4850*/  MUFU.TANH R65, R60 ;  /* 0x0000003c00417308 */ /* 0x000fe20000002400 */
[----:B--2---:R-:W-:Y:S01]  /*4860*/  FSEL R46, R62, -INF , P3 ;  /* 0xff8000003e2e7808 */ /* 0x004fe20001800000 */
[----:B------:R-:W-:Y:S01]  /*4870*/  IMAD.U32 R229, RZ, RZ, UR10 ;  /* 0x0000000affe57e24 */ /* 0x000fe2000f8e00ff */
[----:B------:R-:W-:-:S02]  /*4880*/  ISETP.GT.AND P3, PT, R4, 0x8, PT ;  /* 0x000000080400780c */ /* 0x000fc40003f64270 */
[----:B------:R-:W-:Y:S02]  /*4890*/  CS2R R120, SRZ ;  /* 0x0000000000787805 */ /* 0x000fe4000001ff00 */
[----:B------:R-:W-:Y:S01]  /*48a0*/  FMNMX.FTZ R2, R46, R21, !PT ;  /* 0x000000152e027209 */ /* 0x000fe20007810000 */
[----:B------:R-:W-:Y:S01]  /*48b0*/  SYNCS.ARRIVE.TRANS64.RED.A1T0 RZ, [UR4], RZ ;  /* 0x000000ffffff79a7 */ /* 0x000fe20008100404 */
[----:B------:R-:W-:Y:S01]  /*48c0*/  CS2R R118, SRZ ;  /* 0x0000000000767805 */ /* 0x000fe2000001ff00 */
[----:B------:R-:W0:Y:S01]  /*48d0*/  MUFU.TANH R55, R55 ;  /* 0x0000003700377308 */ /* 0x000e220000002400 */
[----:B------:R-:W-:Y:S02]  /*48e0*/  CS2R R116, SRZ ;  /* 0x0000000000747805 */ /* 0x000fe4000001ff00 */
[----:B------:R-:W-:Y:S02]  /*48f0*/  CS2R R114, SRZ ;  /* 0x0000000000727805 */ /* 0x000fe4000001ff00 */
[----:B------:R-:W-:-:S02]  /*4900*/  CS2R R112, SRZ ;  /* 0x0000000000707805 */ /* 0x000fc4000001ff00 */
[----:B------:R-:W-:Y:S02]  /*4910*/  CS2R R110, SRZ ;  /* 0x00000000006e7805 */ /* 0x000fe4000001ff00 */
[----:B------:R-:W-:Y:S02]  /*4920*/  CS2R R108, SRZ ;  /* 0x00000000006c7805 */ /* 0x000fe4000001ff00 */
[----:B------:R-:W-:Y:S02]  /*4930*/  CS2R R106, SRZ ;  /* 0x00000000006a7805 */ /* 0x000fe4000001ff00 */
[----:B------:R-:W-:Y:S01]  /*4940*/  CS2R R104, SRZ ;  /* 0x0000000000687805 */ /* 0x000fe2000001ff00 */
[----:B------:R3:W2:Y:S01]  /*4950*/  MUFU.TANH R60, R47 ;  /* 0x0000002f003c7308 */ /* 0x0006a20000002400 */
[----:B------:R-:W-:Y:S02]  /*4960*/  CS2R R102, SRZ ;  /* 0x0000000000667805 */ /* 0x000fe4000001ff00 */
[----:B------:R-:W-:-:S02]  /*4970*/  CS2R R100, SRZ ;  /* 0x0000000000647805 */ /* 0x000fc4000001ff00 */
[----:B------:R-:W-:Y:S02]  /*4980*/  CS2R R98, SRZ ;  /* 0x0000000000627805 */ /* 0x000fe4000001ff00 */
[----:B------:R-:W-:Y:S02]  /*4990*/  CS2R R96, SRZ ;  /* 0x0000000000607805 */ /* 0x000fe4000001ff00 */
[----:B------:R-:W-:Y:S02]  /*49a0*/  CS2R R94, SRZ ;  /* 0x00000000005e7805 */ /* 0x000fe4000001ff00 */
[----:B------:R-:W-:Y:S02]  /*49b0*/  CS2R R92, SRZ ;  /* 0x00000000005c7805 */ /* 0x000fe4000001ff00 */
[----:B------:R-:W-:Y:S01]  /*49c0*/  CS2R R90, SRZ ;  /* 0x00000000005a7805 */ /* 0x000fe2000001ff00 */
[----:B------:R5:W-:Y:S01]  /*49d0*/  MUFU.TANH R67, R48 ;  /* 0x0000003000437308 */ /* 0x000be20000002400 */
[----:B---3--:R-:W-:-:S02]  /*49e0*/  FSEL R47, R63, -INF , P1 ;  /* 0xff8000003f2f7808 */ /* 0x008fc40000800000 */
[----:B------:R-:W-:Y:S02]  /*49f0*/  CS2R R88, SRZ ;  /* 0x0000000000587805 */ /* 0x000fe4000001ff00 */
[----:B------:R-:W-:Y:S02]  /*4a00*/  ISETP.GT.AND P1, PT, R18, 0x11, PT ;  /* 0x000000111200780c */ /* 0x000fe40003f24270 */
[----:B------:R-:W-:Y:S02]  /*4a10*/  CS2R R86, SRZ ;  /* 0x0000000000567805 */ /* 0x000fe4000001ff00 */
[----:B------:R-:W-:Y:S02]  /*4a20*/  FMNMX.FTZ R21, R47, R2, !PT ;  /* 0x000000022f157209 */ /* 0x000fe40007810000 */
[----:B------:R-:W-:Y:S02]  /*4a30*/  CS2R R84, SRZ ;  /* 0x0000000000547805 */ /* 0x000fe4000001ff00 */
[----:B------:R-:W-:Y:S01]  /*4a40*/  CS2R R82, SRZ ;  /* 0x0000000000527805 */ /* 0x000fe2000001ff00 */
[----:B------:R3:W-:Y:S01]  /*4a50*/  MUFU.TANH R68, R49 ;  /* 0x0000003100447308 */ /* 0x0007e20000002400 */
[----:B-----5:R-:W-:-:S02]  /*4a60*/  FSEL R48, R50, -INF , P2 ;  /* 0xff80000032307808 */ /* 0x020fc40001000000 */
[----:B------:R-:W-:Y:S02]  /*4a70*/  CS2R R80, SRZ ;  /* 0x0000000000507805 */ /* 0x000fe4000001ff00 */
[----:B------:R-:W-:Y:S02]  /*4a80*/  ISETP.GT.AND P2, PT, R18, 0x18, PT ;  /* 0x000000181200780c */ /* 0x000fe40003f44270 */
[----:B------:R-:W-:Y:S02]  /*4a90*/  CS2R R78, SRZ ;  /* 0x00000000004e7805 */ /* 0x000fe4000001ff00 */
[----:B------:R-:W-:Y:S02]  /*4aa0*/  FMNMX.FTZ R2, R48, R21, !PT ;  /* 0x0000001530027209 */ /* 0x000fe40007810000 */
[----:B------:R-:W-:Y:S02]  /*4ab0*/  CS2R R76, SRZ ;  /* 0x00000000004c7805 */ /* 0x000fe4000001ff00 */
[----:B-1----:R-:W-:Y:S01]  /*4ac0*/  FSEL R50, R54, -INF , P2 ;  /* 0xff80000036327808 */ /* 0x002fe20001000000 */
[----:B------:R-:W1:Y:S01]  /*4ad0*/  MUFU.TANH R34, R34 ;  /* 0x0000002200227308 */ /* 0x000e620000002400 */
[----:B---3--:R-:W-:-:S02]  /*4ae0*/  FSEL R49, R51, -INF , P1 ;  /* 0xff80000033317808 */ /* 0x008fc40000800000 */
[----:B------:R-:W-:Y:S02]  /*4af0*/  CS2R R74, SRZ ;  /* 0x00000000004a7805 */ /* 0x000fe4000001ff00 */
[C---:B------:R-:W-:Y:S02]  /*4b00*/  ISETP.GT.AND P1, PT, R18.reuse, 0x19, PT ;  /* 0x000000191200780c */ /* 0x040fe40003f24270 */
[----:B------:R-:W-:Y:S02]  /*4b10*/  CS2R R72, SRZ ;  /* 0x0000000000487805 */ /* 0x000fe4000001ff00 */
[----:B------:R-:W-:Y:S02]  /*4b20*/  FMNMX.FTZ R21, R49, R2, !PT ;  /* 0x0000000231157209 */ /* 0x000fe40007810000 */
[----:B------:R-:W-:Y:S01]  /*4b30*/  ISETP.GT.AND P2, PT, R18, 0x20, PT ;  /* 0x000000201200780c */ /* 0x000fe20003f44270 */
[----:B------:R-:W3:Y:S01]  /*4b40*/  MUFU.TANH R35, R35 ;  /* 0x0000002300237308 */ /* 0x000ee20000002400 */
[----:B0-----:R-:W-:-:S02]  /*4b50*/  FSEL R51, R55, -INF , P1 ;  /* 0xff80000037337808 */ /* 0x001fc40000800000 */
[----:B------:R-:W-:Y:S02]  /*4b60*/  FMNMX.FTZ R2, R50, R21, !PT ;  /* 0x0000001532027209 */ /* 0x000fe40007810000 */
[----:B------:R-:W-:Y:S02]  /*4b70*/  ISETP.GT.AND P1, PT, R18, 0x21, PT ;  /* 0x000000211200780c */ /* 0x000fe40003f24270 */
[----:B------:R-:W-:Y:S01]  /*4b80*/  FSEL R52, R52, -INF , P2 ;  /* 0xff80000034347808 */ /* 0x000fe20001000000 */
[----:B------:R-:W0:Y:S01]  /*4b90*/  MUFU.TANH R38, R38 ;  /* 0x0000002600267308 */ /* 0x000e220000002400 */
[----:B------:R-:W-:Y:S02]  /*4ba0*/  FMNMX.FTZ R21, R51, R2, !PT ;  /* 0x0000000233157209 */ /* 0x000fe40007810000 */
[----:B------:R-:W-:Y:S02]  /*4bb0*/  ISETP.GT.AND P2, PT, R18, 0x28, PT ;  /* 0x000000281200780c */ /* 0x000fe40003f44270 */
[----:B------:R-:W-:-:S02]  /*4bc0*/  FSEL R54, R56, -INF , P1 ;  /* 0xff80000038367808 */ /* 0x000fc40000800000 */
[----:B------:R-:W-:Y:S01]  /*4bd0*/  FMNMX.FTZ R21, R52, R21, !PT ;  /* 0x0000001534157209 */ /* 0x000fe20007810000 */
[----:B------:R-:W4:Y:S01]  /*4be0*/  MUFU.TANH R39, R39 ;  /* 0x0000002700277308 */ /* 0x000f220000002400 */
[----:B------:R-:W-:Y:S02]  /*4bf0*/  ISETP.GT.AND P1, PT, R18, 0x29, PT ;  /* 0x000000291200780c */ /* 0x000fe40003f24270 */
[----:B------:R-:W-:Y:S02]  /*4c00*/  FSEL R55, R57, -INF , P2 ;  /* 0xff80000039377808 */ /* 0x000fe40001000000 */
[----:B------:R-:W-:Y:S02]  /*4c10*/  FMNMX.FTZ R2, R54, R21, !PT ;  /* 0x0000001536027209 */ /* 0x000fe40007810000 */
[----:B------:R-:W-:Y:S01]  /*4c20*/  ISETP.GT.AND P2, PT, R18, 0x30, PT ;  /* 0x000000301200780c */ /* 0x000fe20003f44270 */
[----:B------:R-:W-:Y:S01]  /*4c30*/  MUFU.TANH R26, R26 ;  /* 0x0000001a001a7308 */ /* 0x000fe20000002400 */
[----:B--2---:R-:W-:-:S02]  /*4c40*/  FSEL R56, R60, -INF , P1 ;  /* 0xff8000003c387808 */ /* 0x004fc40000800000 */
[----:B------:R-:W-:Y:S02]  /*4c50*/  FMNMX.FTZ R21, R55, R2, !PT ;  /* 0x0000000237157209 */ /* 0x000fe40007810000 */
[----:B------:R-:W-:Y:S02]  /*4c60*/  ISETP.GT.AND P1, PT, R18, 0x31, PT ;  /* 0x000000311200780c */ /* 0x000fe40003f24270 */
[----:B-1----:R-:W-:Y:S01]  /*4c70*/  FSEL R57, R34, -INF , P2 ;  /* 0xff80000022397808 */ /* 0x002fe20001000000 */
[----:B------:R-:W1:Y:S01]  /*4c80*/  MUFU.TANH R27, R27 ;  /* 0x0000001b001b7308 */ /* 0x000e620000002400 */
[----:B------:R-:W-:Y:S02]  /*4c90*/  FMNMX.FTZ R2, R56, R21, !PT ;  /* 0x0000001538027209 */ /* 0x000fe40007810000 */
[----:B------:R-:W-:Y:S02]  /*4ca0*/  ISETP.GT.AND P2, PT, R18, 0x38, PT ;  /* 0x000000381200780c */ /* 0x000fe40003f44270 */
[----:B---3--:R-:W-:-:S02]  /*4cb0*/  FSEL R58, R35, -INF , P1 ;  /* 0xff800000233a7808 */ /* 0x008fc40000800000 */
[----:B------:R-:W-:Y:S01]  /*4cc0*/  FMNMX.FTZ R21, R57, R2, !PT ;  /* 0x0000000239157209 */ /* 0x000fe20007810000 */
[----:B------:R-:W2:Y:S01]  /*4cd0*/  MUFU.TANH R30, R30 ;  /* 0x0000001e001e7308 */ /* 0x000ea20000002400 */
[----:B------:R-:W-:Y:S02]  /*4ce0*/  ISETP.GT.AND P1, PT, R18, 0x39, PT ;  /* 0x000000391200780c */ /* 0x000fe40003f24270 */
[----:B0-----:R-:W-:Y:S02]  /*4cf0*/  FSEL R59, R38, -INF , P2 ;  /* 0xff800000263b7808 */ /* 0x001fe40001000000 */
[----:B------:R-:W-:Y:S02]  /*4d00*/  FMNMX.FTZ R2, R58, R21, !PT ;  /* 0x000000153a027209 */ /* 0x000fe40007810000 */
[----:B------:R-:W-:Y:S01]  /*4d10*/  ISETP.GT.AND P2, PT, R18, 0x40, PT ;  /* 0x000000401200780c */ /* 0x000fe20003f44270 */
[----:B------:R-:W0:Y:S01]  /*4d20*/  MUFU.TANH R31, R31 ;  /* 0x0000001f001f7308 */ /* 0x000e220000002400 */
[----:B----4-:R-:W-:-:S02]  /*4d30*/  FSEL R60, R39, -INF , P1 ;  /* 0xff800000273c7808 */ /* 0x010fc40000800000 */
[----:B------:R-:W-:Y:S02]  /*4d40*/  FMNMX.FTZ R21, R59, R2, !PT ;  /* 0x000000023b157209 */ /* 0x000fe40007810000 */
[----:B------:R-:W-:Y:S02]  /*4d50*/  ISETP.GT.AND P1, PT, R18, 0x41, PT ;  /* 0x000000411200780c */ /* 0x000fe40003f24270 */
[----:B------:R-:W-:Y:S01]  /*4d60*/  FMNMX.FTZ R2, R60, R21, !PT ;  /* 0x000000153c027209 */ /* 0x000fe20007810000 */
[----:B------:R3:W4:Y:S01]  /*4d70*/  MUFU.TANH R66, R61 ;  /* 0x0000003d00427308 */ /* 0x0007220000002400 */
[----:B-1----:R-:W-:Y:S02]  /*4d80*/  FSEL R62, R27, -INF , P1 ;  /* 0xff8000001b3e7808 */ /* 0x002fe40000800000 */
[----:B------:R-:W-:-:S05]  /*4d90*/  ISETP.GT.AND P1, PT, R18, 0x49, PT ;  /* 0x000000491200780c */ /* 0x000fca0003f24270 */
[----:B------:R-:W-:Y:S01]  /*4da0*/  MUFU.TANH R53, R53 ;  /* 0x0000003500357308 */ /* 0x000fe20000002400 */
[----:B---3--:R-:W-:Y:S02]  /*4db0*/  FSEL R61, R26, -INF , P2 ;  /* 0xff8000001a3d7808 */ /* 0x008fe40001000000 */
[----:B------:R-:W-:Y:S02]  /*4dc0*/  ISETP.GT.AND P2, PT, R18, 0x48, PT ;  /* 0x000000481200780c */ /* 0x000fe40003f44270 */
[----:B------:R-:W-:Y:S02]  /*4dd0*/  FMNMX.FTZ R21, R61, R2, !PT ;  /* 0x000000023d157209 */ /* 0x000fe40007810000 */
[----:B--2---:R-:W-:Y:S01]  /*4de0*/  FSEL R63, R30, -INF , P2 ;  /* 0xff8000001e3f7808 */ /* 0x004fe20001000000 */
[----:B------:R-:W1:Y:S01]  /*4df0*/  MUFU.TANH R40, R40 ;  /* 0x0000002800287308 */ /* 0x000e620000002400 */
[----:B------:R-:W-:Y:S02]  /*4e00*/  FMNMX.FTZ R18, R62, R21, !PT ;  /* 0x000000153e127209 */ /* 0x000fe40007810000 */
[----:B0-----:R-:W-:-:S02]  /*4e10*/  FSEL R2, R31, -INF , P1 ;  /* 0xff8000001f027808 */ /* 0x001fc40000800000 */
[----:B------:R-:W-:Y:S02]  /*4e20*/  FMNMX.FTZ R21, R63, R18, !PT ;  /* 0x000000123f157209 */ /* 0x000fe40007810000 */
[----:B------:R-:W-:Y:S01]  /*4e30*/  ISETP.GT.AND P1, PT, R4, RZ, PT ;  /* 0x000000ff0400720c */ /* 0x000fe20003f24270 */
[----:B------:R0:W-:Y:S01]  /*4e40*/  MUFU.TANH R70, R24 ;  /* 0x0000001800467308 */ /* 0x0001e20000002400 */
[----:B------:R-:W-:Y:S02]  /*4e50*/  FMNMX.FTZ R21, R2, R21, !PT ;  /* 0x0000001502157209 */ /* 0x000fe40007810000 */
[----:B------:R-:W-:Y:S02]  /*4e60*/  ISETP.GT.AND P2, PT, R4, 0x1, PT ;  /* 0x000000010400780c */ /* 0x000fe40003f44270 */
[----:B------:R-:W-:Y:S01]  /*4e70*/  FSEL R5, R20, -INF , P1 ;  /* 0xff80000014057808 */ /* 0x000fe20000800000 */
[----:B------:R-:W2:Y:S01]  /*4e80*/  SHFL.BFLY PT, R18, R21, 0x2, 0x1f ;  /* 0x0c401f0015127f89 */ /* 0x000ea200000e0000 */
[----:B------:R-:W-:Y:S01]  /*4e90*/  ISETP.GT.AND P1, PT, R4, 0x9, PT ;  /* 0x000000090400780c */ /* 0x000fe20003f24270 */
[----:B------:R-:W3:Y:S01]  /*4ea0*/  MUFU.TANH R41, R41 ;  /* 0x0000002900297308 */ /* 0x000ee20000002400 */
[----:B------:R-:W-:-:S02]  /*4eb0*/  FSEL R20, R65, -INF , P3 ;  /* 0xff80000041147808 */ /* 0x000fc40001800000 */
[----:B------:R-:W-:-:S05]  /*4ec0*/  ISETP.GT.AND P3, PT, R4, 0x28, PT ;  /* 0x000000280400780c */ /* 0x000fca0003f64270 */
[----:B------:R-:W5:Y:S08]  /*4ed0*/  MUFU.TANH R44, R44 ;  /* 0x0000002c002c7308 */ /* 0x000f700000002400 */
[----:B------:R-:W5:Y:S01]  /*4ee0*/  MUFU.TANH R34, R45 ;  /* 0x0000002d00227308 */ /* 0x000f620000002400 */
[----:B--2---:R-:W-:Y:S02]  /*4ef0*/  FMNMX.FTZ R27, R21, R18, !PT ;  /* 0x00000012151b7209 */ /* 0x004fe40007810000 */
[----:B------:R-:W-:-:S05]  /*4f00*/  FSEL R18, R64, -INF , P2 ;  /* 0xff80000040127808 */ /* 0x000fca0001000000 */
[----:B------:R-:W2:Y:S01]  /*4f10*/  MUFU.TANH R35, R32 ;  /* 0x0000002000237308 */ /* 0x000ea20000002400 */
[----:B------:R-:W-:Y:S01]  /*4f20*/  ISETP.GT.AND P2, PT, R4, 0x10, PT ;  /* 0x000000100400780c */ /* 0x000fe20003f44270 */
[----:B------:R-:W3:Y:S01]  /*4f30*/  SHFL.BFLY PT, R30, R27, 0x1, 0x1f ;  /* 0x0c201f001b1e7f89 */ /* 0x000ee200000e0000 */
[----:B------:R-:W-:Y:S02]  /*4f40*/  FMNMX.FTZ R3, R5, R18, !PT ;  /* 0x0000001205037209 */ /* 0x000fe40007810000 */
[----:B----4-:R-:W-:Y:S02]  /*4f50*/  FSEL R21, R66, -INF , P1 ;  /* 0xff80000042157808 */ /* 0x010fe40000800000 */
[----:B------:R-:W-:Y:S01]  /*4f60*/  FMNMX.FTZ R26, R20, R3, !PT ;  /* 0x00000003141a7209 */ /* 0x000fe20007810000 */
[----:B------:R4:W-:Y:S01]  /*4f70*/  MUFU.TANH R64, R25 ;  /* 0x0000001900407308 */ /* 0x0009e20000002400 */
[----:B------:R-:W-:Y:S02]  /*4f80*/  ISETP.GT.AND P1, PT, R4, 0x11, PT ;  /* 0x000000110400780c */ /* 0x000fe40003f24270 */
[----:B0-----:R-:W-:-:S02]  /*4f90*/  FSEL R24, R67, -INF , P2 ;  /* 0xff80000043187808 */ /* 0x001fc40001000000 */
[----:B------:R-:W-:-:S03]  /*4fa0*/  ISETP.GT.AND P2, PT, R4, 0x18, PT ;  /* 0x000000180400780c */ /* 0x000fc60003f44270 */
[----:B------:R1:W-:Y:S01]  /*4fb0*/  MUFU.TANH R65, R28 ;  /* 0x0000001c00417308 */ /* 0x0003e20000002400 */
[----:B----4-:R-:W-:Y:S02]  /*4fc0*/  FSEL R25, R69, -INF , P2 ;  /* 0xff80000045197808 */ /* 0x010fe40001000000 */
[----:B------:R-:W-:-:S05]  /*4fd0*/  ISETP.GT.AND P2, PT, R4, 0x20, PT ;  /* 0x000000200400780c */ /* 0x000fca0003f44270 */
[----:B------:R-:W0:Y:S01]  /*4fe0*/  MUFU.TANH R33, R33 ;  /* 0x0000002100217308 */ /* 0x000e220000002400 */
[----:B-1----:R-:W-:Y:S02]  /*4ff0*/  FSEL R28, R40, -INF , P2 ;  /* 0xff800000281c7808 */ /* 0x002fe40001000000 */
[----:B---3--:R-:W-:Y:S02]  /*5000*/  FMNMX.FTZ R3, R27, R30, !PT ;  /* 0x0000001e1b037209 */ /* 0x008fe40007810000 */
[----:B------:R-:W-:Y:S02]  /*5010*/  FMNMX.FTZ R27, R21, R26, !PT ;  /* 0x0000001a151b7209 */ /* 0x000fe40007810000 */
[----:B------:R-:W-:Y:S01]  /*5020*/  FSEL R26, R68, -INF , P1 ;  /* 0xff800000441a7808 */ /* 0x000fe20000800000 */
[----:B------:R-:W-:Y:S01]  /*5030*/  FMUL.FTZ R32, R3, UR5 ;  /* 0x0000000503207c20 */ /* 0x000fe20008410000 */
[----:B------:R-:W-:Y:S01]  /*5040*/  FMNMX.FTZ R27, R24, R27, !PT ;  /* 0x0000001b181b7209 */ /* 0x000fe20007810000 */
[----:B------:R-:W1:Y:S01]  /*5050*/  MUFU.TANH R38, R36 ;  /* 0x0000002400267308 */ /* 0x000e620000002400 */
[----:B------:R-:W-:-:S02]  /*5060*/  ISETP.GT.AND P1, PT, R4, 0x19, PT ;  /* 0x000000190400780c */ /* 0x000fc40003f24270 */
[----:B------:R-:W-:Y:S02]  /*5070*/  CS2R R68, SRZ ;  /* 0x0000000000447805 */ /* 0x000fe4000001ff00 */
[----:B------:R-:W-:Y:S02]  /*5080*/  FMNMX.FTZ R30, R26, R27, !PT ;  /* 0x0000001b1a1e7209 */ /* 0x000fe40007810000 */
[----:B------:R-:W-:Y:S02]  /*5090*/  FSEL R27, R53, -INF , P1 ;  /* 0xff800000351b7808 */ /* 0x000fe40000800000 */
[----:B------:R-:W-:Y:S01]  /*50a0*/  FMNMX.FTZ R30, R25, R30, !PT ;  /* 0x0000001e191e7209 */ /* 0x000fe20007810000 */
[----:B------:R5:W-:Y:S01]  /*50b0*/  MUFU.TANH R66, R29 ;  /* 0x0000001d00427308 */ /* 0x000be20000002400 */
[----:B------:R-:W-:Y:S02]  /*50c0*/  ISETP.GT.AND P1, PT, R4, 0x21, PT ;  /* 0x000000210400780c */ /* 0x000fe40003f24270 */
[----:B------:R-:W-:-:S02]  /*50d0*/  FMNMX.FTZ R31, R27, R30, !PT ;  /* 0x0000001e1b1f7209 */ /* 0x000fc40007810000 */
[----:B------:R-:W-:Y:S02]  /*50e0*/  FSETP.NEU.FTZ.AND P2, PT, R3, -INF , PT ;  /* 0xff8000000300780b */ /* 0x000fe40003f5d000 */
[----:B------:R-:W-:Y:S01]  /*50f0*/  FSEL R30, R41, -INF , P1 ;  /* 0xff800000291e7808 */ /* 0x000fe20000800000 */
[----:B------:R3:W4:Y:S01]  /*5100*/  MUFU.TANH R39, R37 ;  /* 0x0000002500277308 */ /* 0x0007220000002400 */
[----:B------:R-:W-:Y:S02]  /*5110*/  FMNMX.FTZ R31, R28, R31, !PT ;  /* 0x0000001f1c1f7209 */ /* 0x000fe40007810000 */
[----:B------:R-:W-:Y:S02]  /*5120*/  ISETP.GT.AND P1, PT, R4, 0x29, PT ;  /* 0x000000290400780c */ /* 0x000fe40003f24270 */
[----:B------:R-:W-:Y:S02]  /*5130*/  FSEL R45, R32, RZ, P2 ;  /* 0x000000ff202d7208 */ /* 0x000fe40001000000 */
[----:B-----5:R-:W-:-:S02]  /*5140*/  FSEL R29, R44, -INF , P3 ;  /* 0xff8000002c1d7808 */ /* 0x020fc40001800000 */
        /* <DEDUP_REMOVED lines=8> */
[----:B--2---:R-:W-:Y:S01]  /*51d0*/  FSEL R32, R35, -INF , P2 ;  /* 0xff80000023207808 */ /* 0x004fe20001000000 */
[--C-:B------:R-:W-:Y:S01]  /*51e0*/  FFMA.FTZ R47, R47, UR5, -R45.reuse ;  /* 0x000000052f2f7c23 */ /* 0x100fe2000801082d */
[----:B------:R-:W-:Y:S01]  /*51f0*/  ISETP.GT.AND P1, PT, R4, 0x31, PT ;  /* 0x000000310400780c */ /* 0x000fe20003f24270 */
[--C-:B------:R-:W-:Y:S01]  /*5200*/  FFMA.FTZ R48, R48, UR5, -R45.reuse ;  /* 0x0000000530307c23 */ /* 0x100fe2000801082d */
[----:B------:R-:W-:Y:S01]  /*5210*/  FMNMX.FTZ R35, R31, R34, !PT ;  /* 0x000000221f237209 */ /* 0x000fe20007810000 */
[--C-:B------:R-:W-:Y:S01]  /*5220*/  FFMA.FTZ R49, R49, UR5, -R45.reuse ;  /* 0x0000000531317c23 */ /* 0x100fe2000801082d */
[----:B------:R-:W-:Y:S01]  /*5230*/  ISETP.GT.AND P2, PT, R4, 0x38, PT ;  /* 0x000000380400780c */ /* 0x000fe20003f44270 */
[----:B------:R-:W2:Y:S01]  /*5240*/  MUFU.EX2 R209, R43 ;  /* 0x0000002b00d17308 */ /* 0x000ea20000000800 */
[----:B0-----:R-:W-:Y:S01]  /*5250*/  FSEL R33, R33, -INF , P1 ;  /* 0xff80000021217808 */ /* 0x001fe20000800000 */
[--C-:B------:R-:W-:Y:S01]  /*5260*/  FFMA.FTZ R50, R50, UR5, -R45.reuse ;  /* 0x0000000532327c23 */ /* 0x100fe2000801082d */
[----:B------:R-:W-:Y:S01]  /*5270*/  FMNMX.FTZ R36, R32, R35, !PT ;  /* 0x0000002320247209 */ /* 0x000fe20007810000 */
[--C-:B------:R-:W-:Y:S01]  /*5280*/  FFMA.FTZ R51, R51, UR5, -R45.reuse ;  /* 0x0000000533337c23 */ /* 0x100fe2000801082d */
[----:B------:R-:W-:Y:S01]  /*5290*/  ISETP.GT.AND P1, PT, R4, 0x39, PT ;  /* 0x000000390400780c */ /* 0x000fe20003f24270 */
[--C-:B------:R-:W-:Y:S01]  /*52a0*/  FFMA.FTZ R52, R52, UR5, -R45.reuse ;  /* 0x0000000534347c23 */ /* 0x100fe2000801082d */
[----:B-1----:R-:W-:Y:S01]  /*52b0*/  FSEL R34, R38, -INF , P2 ;  /* 0xff80000026227808 */ /* 0x002fe20001000000 */
[----:B------:R-:W-:Y:S01]  /*52c0*/  MUFU.EX2 R46, R46 ;  /* 0x0000002e002e7308 */ /* 0x000fe20000000800 */
[----:B---3--:R-:W-:Y:S01]  /*52d0*/  FMNMX.FTZ R37, R33, R36, !PT ;  /* 0x0000002421257209 */ /* 0x008fe20007810000 */
[--C-:B------:R-:W-:Y:S01]  /*52e0*/  FFMA.FTZ R54, R54, UR5, -R45.reuse ;  /* 0x0000000536367c23 */ /* 0x100fe2000801082d */
[----:B------:R-:W-:Y:S01]  /*52f0*/  ISETP.GT.AND P2, PT, R4, 0x40, PT ;  /* 0x000000400400780c */ /* 0x000fe20003f44270 */
[--C-:B------:R-:W-:Y:S01]  /*5300*/  FFMA.FTZ R55, R55, UR5, -R45.reuse ;  /* 0x0000000537377c23 */ /* 0x100fe2000801082d */
[----:B----4-:R-:W-:Y:S01]  /*5310*/  FSEL R35, R39, -INF , P1 ;  /* 0xff80000027237808 */ /* 0x010fe20000800000 */
[----:B------:R-:W-:Y:S01]  /*5320*/  FFMA.FTZ R56, R56, UR5, -R45 ;  /* 0x0000000538387c23 */ /* 0x000fe2000801082d */
[----:B------:R-:W-:Y:S01]  /*5330*/  FMNMX.FTZ R38, R34, R37, !PT ;  /* 0x0000002522267209 */ /* 0x000fe20007810000 */
[----:B------:R-:W0:Y:S01]  /*5340*/  MUFU.EX2 R47, R47 ;  /* 0x0000002f002f7308 */ /* 0x000e220000000800 */
[----:B------:R-:W-:Y:S01]  /*5350*/  ISETP.GT.AND P1, PT, R4, 0x41, PT ;  /* 0x000000410400780c */ /* 0x000fe20003f24270 */
[----:B--2---:R-:W-:Y:S01]  /*5360*/  FADD.FTZ R53, R42, R209 ;  /* 0x000000d12a357221 */ /* 0x004fe20000010000 */
[----:B------:R-:W-:Y:S01]  /*5370*/  FSEL R36, R70, -INF , P2 ;  /* 0xff80000046247808 */ /* 0x000fe20001000000 */
[--C-:B------:R-:W-:Y:S01]  /*5380*/  FFMA.FTZ R57, R57, UR5, -R45.reuse ;  /* 0x0000000539397c23 */ /* 0x100fe2000801082d */
[----:B------:R-:W-:Y:S01]  /*5390*/  FMNMX.FTZ R39, R35, R38, !PT ;  /* 0x0000002623277209 */ /* 0x000fe20007810000 */
[--C-:B------:R-:W-:Y:S01]  /*53a0*/  FFMA.FTZ R58, R58, UR5, -R45.reuse ;  /* 0x000000053a3a7c23 */ /* 0x100fe2000801082d */
[----:B------:R-:W-:Y:S01]  /*53b0*/  ISETP.GT.AND P2, PT, R4, 0x48, PT ;  /* 0x000000480400780c */ /* 0x000fe20003f44270 */
[----:B------:R-:W-:Y:S01]  /*53c0*/  MUFU.EX2 R48, R48 ;  /* 0x0000003000307308 */ /* 0x000fe20000000800 */
[----:B------:R-:W-:Y:S01]  /*53d0*/  FSEL R37, R64, -INF , P1 ;  /* 0xff80000040257808 */ /* 0x000fe20000800000 */
[--C-:B------:R-:W-:Y:S01]  /*53e0*/  FFMA.FTZ R59, R59, UR5, -R45.reuse ;  /* 0x000000053b3b7c23 */ /* 0x100fe2000801082d */
[----:B------:R-:W-:Y:S01]  /*53f0*/  FMNMX.FTZ R40, R36, R39, !PT ;  /* 0x0000002724287209 */ /* 0x000fe20007810000 */
[--C-:B------:R-:W-:Y:S01]  /*5400*/  FFMA.FTZ R60, R60, UR5, -R45.reuse ;  /* 0x000000053c3c7c23 */ /* 0x100fe2000801082d */
[----:B------:R-:W-:Y:S01]  /*5410*/  ISETP.GT.AND P1, PT, R4, 0x49, PT ;  /* 0x000000490400780c */ /* 0x000fe20003f24270 */
[--C-:B------:R-:W-:Y:S01]  /*5420*/  FFMA.FTZ R61, R61, UR5, -R45.reuse ;  /* 0x000000053d3d7c23 */ /* 0x100fe2000801082d */
[----:B------:R-:W-:Y:S01]  /*5430*/  FSEL R38, R65, -INF , P2 ;  /* 0xff80000041267808 */ /* 0x000fe20001000000 */
[----:B------:R-:W1:Y:S01]  /*5440*/  MUFU.EX2 R49, R49 ;  /* 0x0000003100317308 */ /* 0x000e620000000800 */
[----:B------:R-:W-:Y:S01]  /*5450*/  FMNMX.FTZ R41, R37, R40, !PT ;  /* 0x0000002825297209 */ /* 0x000fe20007810000 */
[--C-:B------:R-:W-:Y:S01]  /*5460*/  FFMA.FTZ R62, R62, UR5, -R45.reuse ;  /* 0x000000053e3e7c23 */ /* 0x100fe2000801082d */
[----:B------:R-:W-:Y:S01]  /*5470*/  FSEL R39, R66, -INF , P1 ;  /* 0xff80000042277808 */ /* 0x000fe20000800000 */
[--C-:B------:R-:W-:Y:S01]  /*5480*/  FFMA.FTZ R63, R63, UR5, -R45.reuse ;  /* 0x000000053f3f7c23 */ /* 0x100fe2000801082d */
[----:B------:R-:W-:Y:S01]  /*5490*/  FMNMX.FTZ R4, R38, R41, !PT ;  /* 0x0000002926047209 */ /* 0x000fe20007810000 */
[----:B------:R-:W-:Y:S01]  /*54a0*/  FFMA.FTZ R2, R2, UR5, -R45 ;  /* 0x0000000502027c23 */ /* 0x000fe2000801082d */
[----:B------:R-:W-:Y:S01]  /*54b0*/  F2FP.BF16.F32.PACK_AB R209, R209, R42 ;  /* 0x0000002ad1d1723e */ /* 0x000fe200000010ff */
[----:B------:R-:W-:Y:S01]  /*54c0*/  MUFU.EX2 R50, R50 ;  /* 0x0000003200327308 */ /* 0x000fe20000000800 */
[----:B------:R-:W-:-:S02]  /*54d0*/  FMNMX.FTZ R4, R39, R4, !PT ;  /* 0x0000000427047209 */ /* 0x000fc40007810000 */
[----:B------:R-:W-:Y:S02]  /*54e0*/  CS2R R70, SRZ ;  /* 0x0000000000467805 */ /* 0x000fe4000001ff00 */
[----:B0-----:R-:W-:Y:S02]  /*54f0*/  F2FP.BF16.F32.PACK_AB R211, R47, R46 ;  /* 0x0000002e2fd3723e */ /* 0x001fe400000010ff */
[----:B------:R-:W-:Y:S02]  /*5500*/  CS2R R66, SRZ ;  /* 0x0000000000427805 */ /* 0x000fe4000001ff00 */
[----:B------:R-:W-:Y:S01]  /*5510*/  CS2R R64, SRZ ;  /* 0x0000000000407805 */ /* 0x000fe2000001ff00 */
[----:B------:R-:W0:Y:S01]  /*5520*/  SHFL.BFLY PT, R41, R4, 0x2, 0x1f ;  /* 0x0c401f0004297f89 */ /* 0x000e2200000e0000 */
[----:B------:R-:W-:Y:S01]  /*5530*/  CS2R R44, SRZ ;  /* 0x00000000002c7805 */ /* 0x000fe2000001ff00 */
[----:B------:R-:W2:Y:S01]  /*5540*/  MUFU.EX2 R51, R51 ;  /* 0x0000003300337308 */ /* 0x000ea20000000800 */
[----:B-1----:R-:W-:-:S07]  /*5550*/  F2FP.BF16.F32.PACK_AB R205, R49, R48 ;  /* 0x0000003031cd723e */ /* 0x002fce00000010ff */
[----:B------:R-:W-:Y:S08]  /*5560*/  MUFU.EX2 R52, R52 ;  /* 0x0000003400347308 */ /* 0x000ff00000000800 */
[----:B------:R-:W-:Y:S01]  /*5570*/  MUFU.EX2 R201, R54 ;  /* 0x0000003600c97308 */ /* 0x000fe20000000800 */
[----:B--2---:R-:W-:Y:S02]  /*5580*/  F2FP.BF16.F32.PACK_AB R207, R51, R50 ;  /* 0x0000003233cf723e */ /* 0x004fe400000010ff */
[----:B0-----:R-:W-:-:S05]  /*5590*/  FMNMX.FTZ R41, R4, R41, !PT ;  /* 0x0000002904297209 */ /* 0x001fca0007810000 */
[----:B------:R-:W-:Y:S01]  /*55a0*/  MUFU.EX2 R55, R55 ;  /* 0x0000003700377308 */ /* 0x000fe20000000800 */
[----:B------:R-:W0:Y:S07]  /*55b0*/  SHFL.BFLY PT, R4, R41, 0x1, 0x1f ;  /* 0x0c201f0029047f89 */ /* 0x000e2e00000e0000 */
[----:B------:R-:W1:Y:S08]  /*55c0*/  MUFU.EX2 R56, R56 ;  /* 0x0000003800387308 */ /* 0x000e700000000800 */
[----:B------:R-:W-:Y:S08]  /*55d0*/  MUFU.EX2 R57, R57 ;  /* 0x0000003900397308 */ /* 0x000ff00000000800 */
[----:B------:R-:W2:Y:S01]  /*55e0*/  MUFU.EX2 R58, R58 ;  /* 0x0000003a003a7308 */ /* 0x000ea20000000800 */
[----:B-1----:R-:W-:-:S02]  /*55f0*/  F2FP.BF16.F32.PACK_AB R203, R56, R55 ;  /* 0x0000003738cb723e */ /* 0x002fc400000010ff */
[----:B0-----:R-:W-:-:S04]  /*5600*/  FMNMX.FTZ R4, R41, R4, !PT ;  /* 0x0000000429047209 */ /* 0x001fc80007810000 */
        /* <DEDUP_REMOVED lines=28> */
[----:B--2---:R-:W-:Y:S01]  /*57d0*/  F2FP.BF16.F32.PACK_AB R197, R58, R57 ;  /* 0x000000393ac5723e */ /* 0x004fe200000010ff */
[----:B------:R-:W-:Y:S01]  /*57e0*/  MUFU.EX2 R20, R20 ;  /* 0x0000001400147308 */ /* 0x000fe20000000800 */
[----:B0-----:R-:W-:-:S07]  /*57f0*/  F2FP.BF16.F32.PACK_AB R199, R60, R59 ;  /* 0x0000003b3cc7723e */ /* 0x001fce00000010ff */
[----:B------:R-:W0:Y:S01]  /*5800*/  MUFU.EX2 R21, R21 ;  /* 0x0000001500157308 */ /* 0x000e220000000800 */
[----:B-1----:R-:W-:-:S07]  /*5810*/  F2FP.BF16.F32.PACK_AB R208, R18, R5 ;  /* 0x0000000512d0723e */ /* 0x002fce00000010ff */
[----:B------:R-:W-:Y:S08]  /*5820*/  MUFU.EX2 R24, R24 ;  /* 0x0000001800187308 */ /* 0x000ff00000000800 */
[----:B------:R-:W1:Y:S01]  /*5830*/  MUFU.EX2 R41, R26 ;  /* 0x0000001a00297308 */ /* 0x000e620000000800 */
[----:B0-----:R-:W-:-:S07]  /*5840*/  F2FP.BF16.F32.PACK_AB R210, R21, R20 ;  /* 0x0000001415d2723e */ /* 0x001fce00000010ff */
[----:B------:R0:W-:Y:S08]  /*5850*/  MUFU.EX2 R206, R27 ;  /* 0x0000001b00ce7308 */ /* 0x0001f00000000800 */
[----:B------:R-:W2:Y:S01]  /*5860*/  MUFU.EX2 R25, R25 ;  /* 0x0000001900197308 */ /* 0x000ea20000000800 */
[----:B0-----:R-:W-:Y:S01]  /*5870*/  FADD.FTZ R27, R5, R18 ;  /* 0x00000012051b7221 */ /* 0x001fe20000010000 */
[----:B-1----:R-:W-:-:S03]  /*5880*/  F2FP.BF16.F32.PACK_AB R204, R41, R24 ;  /* 0x0000001829cc723e */ /* 0x002fc600000010ff */
[----:B------:R-:W-:-:S03]  /*5890*/  FADD.FTZ R26, R20, R27 ;  /* 0x0000001b141a7221 */ /* 0x000fc60000010000 */
[----:B------:R0:W-:Y:S01]  /*58a0*/  MUFU.EX2 R43, R30 ;  /* 0x0000001e002b7308 */ /* 0x0001e20000000800 */
[----:B------:R-:W-:-:S04]  /*58b0*/  FADD.FTZ R27, R21, R26 ;  /* 0x0000001a151b7221 */ /* 0x000fc80000010000 */
[----:B------:R-:W-:-:S03]  /*58c0*/  FADD.FTZ R0, R24, R27 ;  /* 0x0000001b18007221 */ /* 0x000fc60000010000 */
[----:B------:R1:W-:Y:S01]  /*58d0*/  MUFU.EX2 R202, R31 ;  /* 0x0000001f00ca7308 */ /* 0x0003e20000000800 */
[----:B0-----:R-:W-:Y:S01]  /*58e0*/  FADD.FTZ R30, R46, R53 ;  /* 0x000000352e1e7221 */ /* 0x001fe20000010000 */
[----:B------:R-:W-:Y:S01]  /*58f0*/  FADD.FTZ R0, R41, R0 ;  /* 0x0000000029007221 */ /* 0x000fe20000010000 */
[----:B------:R-:W-:-:S05]  /*5900*/  CS2R R40, SRZ ;  /* 0x0000000000287805 */ /* 0x000fca000001ff00 */
[----:B------:R-:W0:Y:S01]  /*5910*/  MUFU.EX2 R28, R28 ;  /* 0x0000001c001c7308 */ /* 0x000e220000000800 */
[----:B-1----:R-:W-:Y:S01]  /*5920*/  FADD.FTZ R31, R47, R30 ;  /* 0x0000001e2f1f7221 */ /* 0x002fe20000010000 */
[----:B------:R-:W-:-:S03]  /*5930*/  CS2R R46, SRZ ;  /* 0x00000000002e7805 */ /* 0x000fc6000001ff00 */
[----:B------:R-:W-:Y:S01]  /*5940*/  FADD.FTZ R26, R48, R31 ;  /* 0x0000001f301a7221 */ /* 0x000fe20000010000 */
[----:B--2---:R-:W-:Y:S02]  /*5950*/  FADD.FTZ R31, R25, R0 ;  /* 0x00000000191f7221 */ /* 0x004fe40000010000 */
[----:B------:R-:W1:Y:S01]  /*5960*/  MUFU.EX2 R29, R29 ;  /* 0x0000001d001d7308 */ /* 0x000e620000000800 */
[----:B------:R-:W-:Y:S01]  /*5970*/  FADD.FTZ R27, R49, R26 ;  /* 0x0000001a311b7221 */ /* 0x000fe20000010000 */
[C---:B------:R-:W-:Y:S01]  /*5980*/  FADD.FTZ R31, R206.reuse, R31 ;  /* 0x0000001fce1f7221 */ /* 0x040fe20000010000 */
[----:B------:R-:W-:Y:S02]  /*5990*/  F2FP.BF16.F32.PACK_AB R206, R206, R25 ;  /* 0x00000019cece723e */ /* 0x000fe400000010ff */
[----:B------:R-:W-:Y:S01]  /*59a0*/  CS2R R48, SRZ ;  /* 0x0000000000307805 */ /* 0x000fe2000001ff00 */
[----:B------:R-:W-:Y:S01]  /*59b0*/  FADD.FTZ R0, R50, R27 ;  /* 0x0000001b32007221 */ /* 0x000fe20000010000 */
[----:B------:R-:W-:Y:S01]  /*59c0*/  CS2R R24, SRZ ;  /* 0x0000000000187805 */ /* 0x000fe2000001ff00 */
[----:B------:R-:W2:Y:S02]  /*59d0*/  MUFU.EX2 R32, R32 ;  /* 0x0000002000207308 */ /* 0x000ea40000000800 */
[----:B------:R-:W-:Y:S01]  /*59e0*/  FADD.FTZ R27, R51, R0 ;  /* 0x00000000331b7221 */ /* 0x000fe20000010000 */
[----:B0-----:R-:W-:Y:S01]  /*59f0*/  FADD.FTZ R0, R28, R31 ;  /* 0x0000001f1c007221 */ /* 0x001fe20000010000 */
[----:B------:R-:W-:-:S02]  /*5a00*/  F2FP.BF16.F32.PACK_AB R200, R43, R28 ;  /* 0x0000001c2bc8723e */ /* 0x000fc400000010ff */
[----:B------:R-:W-:Y:S01]  /*5a10*/  CS2R R50, SRZ ;  /* 0x0000000000327805 */ /* 0x000fe2000001ff00 */
[----:B------:R-:W-:Y:S01]  /*5a20*/  FADD.FTZ R26, R52, R27 ;  /* 0x0000001b341a7221 */ /* 0x000fe20000010000 */
[----:B------:R-:W-:Y:S01]  /*5a30*/  FADD.FTZ R0, R43, R0 ;  /* 0x000000002b007221 */ /* 0x000fe20000010000 */
[----:B------:R-:W-:Y:S01]  /*5a40*/  CS2R R42, SRZ ;  /* 0x00000000002a7805 */ /* 0x000fe2000001ff00 */
[----:B------:R-:W0:Y:S01]  /*5a50*/  MUFU.EX2 R33, R33 ;  /* 0x0000002100217308 */ /* 0x000e220000000800 */
[----:B------:R-:W-:Y:S01]  /*5a60*/  FADD.FTZ R26, R201, R26 ;  /* 0x0000001ac91a7221 */ /* 0x000fe20000010000 */
[----:B-1----:R-:W-:Y:S01]  /*5a70*/  FADD.FTZ R27, R29, R0 ;  /* 0x000000001d1b7221 */ /* 0x002fe20000010000 */
[----:B------:R-:W-:Y:S02]  /*5a80*/  F2FP.BF16.F32.PACK_AB R201, R201, R52 ;  /* 0x00000034c9c9723e */ /* 0x000fe400000010ff */
[----:B------:R-:W-:Y:S01]  /*5a90*/  CS2R R52, SRZ ;  /* 0x0000000000347805 */ /* 0x000fe2000001ff00 */
[----:B------:R-:W-:Y:S01]  /*5aa0*/  FADD.FTZ R31, R55, R26 ;  /* 0x0000001a371f7221 */ /* 0x000fe20000010000 */
[C---:B------:R-:W-:Y:S01]  /*5ab0*/  FADD.FTZ R27, R202.reuse, R27 ;  /* 0x0000001bca1b7221 */ /* 0x040fe20000010000 */
[----:B------:R-:W-:Y:S01]  /*5ac0*/  F2FP.BF16.F32.PACK_AB R202, R202, R29 ;  /* 0x0000001dcaca723e */ /* 0x000fe200000010ff */
[----:B------:R-:W1:Y:S01]  /*5ad0*/  MUFU.EX2 R34, R34 ;  /* 0x0000002200227308 */ /* 0x000e620000000800 */
[----:B------:R-:W-:Y:S01]  /*5ae0*/  FADD.FTZ R0, R56, R31 ;  /* 0x0000001f38007221 */ /* 0x000fe20000010000 */
[----:B--2---:R-:W-:Y:S01]  /*5af0*/  FADD.FTZ R26, R32, R27 ;  /* 0x0000001b201a7221 */ /* 0x004fe20000010000 */
[----:B------:R-:W-:-:S02]  /*5b00*/  CS2R R54, SRZ ;  /* 0x0000000000367805 */ /* 0x000fc4000001ff00 */
[----:B------:R-:W-:Y:S01]  /*5b10*/  CS2R R30, SRZ ;  /* 0x00000000001e7805 */ /* 0x000fe2000001ff00 */
[----:B------:R-:W-:Y:S01]  /*5b20*/  FADD.FTZ R5, R57, R0 ;  /* 0x0000000039057221 */ /* 0x000fe20000010000 */
[----:B------:R-:W-:Y:S02]  /*5b30*/  CS2R R56, SRZ ;  /* 0x0000000000387805 */ /* 0x000fe4000001ff00 */
[----:B------:R-:W-:Y:S01]  /*5b40*/  CS2R R28, SRZ ;  /* 0x00000000001c7805 */ /* 0x000fe2000001ff00 */
[----:B------:R-:W2:Y:S01]  /*5b50*/  MUFU.EX2 R35, R35 ;  /* 0x0000002300237308 */ /* 0x000ea20000000800 */
[C---:B0-----:R-:W-:Y:S01]  /*5b60*/  FADD.FTZ R21, R33.reuse, R26 ;  /* 0x0000001a21157221 */ /* 0x041fe20000010000 */
[----:B------:R-:W-:Y:S01]  /*5b70*/  FADD.FTZ R0, R58, R5 ;  /* 0x000000053a007221 */ /* 0x000fe20000010000 */
[----:B------:R-:W-:Y:S02]  /*5b80*/  F2FP.BF16.F32.PACK_AB R196, R33, R32 ;  /* 0x0000002021c4723e */ /* 0x000fe400000010ff */
[----:B------:R-:W-:-:S02]  /*5b90*/  CS2R R32, SRZ ;  /* 0x0000000000207805 */ /* 0x000fc4000001ff00 */
        /* <DEDUP_REMOVED lines=13> */
[----:B-1----:R-:W-:-:S07]  /*5c70*/  FADD.FTZ R18, R36, R21 ;  /* 0x0000001524127221 */ /* 0x002fce0000010000 */
[----:B------:R-:W1:Y:S01]  /*5c80*/  MUFU.EX2 R63, R63 ;  /* 0x0000003f003f7308 */ /* 0x000e620000000800 */
[C---:B--2---:R-:W-:Y:S01]  /*5c90*/  FADD.FTZ R0, R62.reuse, R5 ;  /* 0x000000053e007221 */ /* 0x044fe20000010000 */
[----:B------:R-:W-:Y:S02]  /*5ca0*/  F2FP.BF16.F32.PACK_AB R193, R62, R61 ;  /* 0x0000003d3ec1723e */ /* 0x000fe400000010ff */
[----:B------:R-:W-:-:S04]  /*5cb0*/  CS2R R60, SRZ ;  /* 0x00000000003c7805 */ /* 0x000fc8000001ff00 */
[----:B------:R-:W2:Y:S01]  /*5cc0*/  MUFU.EX2 R38, R38 ;  /* 0x0000002600267308 */ /* 0x000ea20000000800 */
[C---:B0-----:R-:W-:Y:S01]  /*5cd0*/  FADD.FTZ R21, R37.reuse, R18 ;  /* 0x0000001225157221 */ /* 0x041fe20000010000 */
[----:B------:R-:W-:Y:S02]  /*5ce0*/  F2FP.BF16.F32.PACK_AB R192, R37, R36 ;  /* 0x0000002425c0723e */ /* 0x000fe400000010ff */
[----:B------:R-:W-:-:S04]  /*5cf0*/  CS2R R36, SRZ ;  /* 0x0000000000247805 */ /* 0x000fc8000001ff00 */
[----:B------:R-:W0:Y:S01]  /*5d00*/  MUFU.EX2 R39, R39 ;  /* 0x0000002700277308 */ /* 0x000e220000000800 */
[----:B-1----:R-:W-:Y:S01]  /*5d10*/  FADD.FTZ R5, R63, R0 ;  /* 0x000000003f057221 */ /* 0x002fe20000010000 */
[----:B------:R-:W-:-:S06]  /*5d20*/  IMAD.MOV.U32 R0, RZ, RZ, 0x3f800000 ;  /* 0x3f800000ff007424 */ /* 0x000fcc00078e00ff */
[----:B------:R-:W1:Y:S01]  /*5d30*/  MUFU.EX2 R2, R2 ;  /* 0x0000000200027308 */ /* 0x000e620000000800 */
[----:B--2---:R-:W-:-:S04]  /*5d40*/  FADD.FTZ R18, R38, R21 ;  /* 0x0000001526127221 */ /* 0x004fc80000010000 */
[C---:B0-----:R-:W-:Y:S01]  /*5d50*/  FADD.FTZ R18, R39.reuse, R18 ;  /* 0x0000001227127221 */ /* 0x041fe20000010000 */
[----:B------:R-:W-:Y:S02]  /*5d60*/  F2FP.BF16.F32.PACK_AB R194, R39, R38 ;  /* 0x0000002627c2723e */ /* 0x000fe400000010ff */
[----:B------:R-:W-:Y:S01]  /*5d70*/  CS2R R38, SRZ ;  /* 0x0000000000267805 */ /* 0x000fe2000001ff00 */
[C---:B-1----:R-:W-:Y:S01]  /*5d80*/  FADD.FTZ R5, R2.reuse, R5 ;  /* 0x0000000502057221 */ /* 0x042fe20000010000 */
[----:B------:R-:W-:Y:S02]  /*5d90*/  F2FP.BF16.F32.PACK_AB R195, R2, R63 ;  /* 0x0000003f02c3723e */ /* 0x000fe400000010ff */
[----:B------:R-:W-:Y:S02]  /*5da0*/  CS2R R62, SRZ ;  /* 0x00000000003e7805 */ /* 0x000fe4000001ff00 */
[----:B------:R-:W-:Y:S01]  /*5db0*/  MOV R2, 0x3f800000 ;  /* 0x3f80000000027802 */ /* 0x000fe20000000f00 */
[----:B------:R-:W-:Y:S06]  /*5dc0*/  @!P1 BRA `(.L_x_2427) ;  /* 0x0000004000d49947 */ /* 0x000fec0003800000 */
[----:B------:R-:W-:Y:S01]  /*5dd0*/  R2UR UR4, R17 ;  /* 0x00000000110472ca */ /* 0x000fe200000e0000 */
[----:B------:R-:W-:Y:S01]  /*5de0*/  IMAD.MOV.U32 R228, RZ, RZ, R3 ;  /* 0x000000ffffe47224 */ /* 0x000fe200078e0003 */
[----:B------:R-:W-:Y:S01]  /*5df0*/  MOV R151, RZ ;  /* 0x000000ff00977202 */ /* 0x000fe20000000f00 */
[----:B------:R-:W-:Y:S01]  /*5e00*/  IMAD.MOV.U32 R21, RZ, RZ, R4 ;  /* 0x000000ffff157224 */ /* 0x000fe200078e0004 */
[----:B------:R-:W-:Y:S01]  /*5e10*/  UMOV UR60, UR36 ;  /* 0x00000024003c7c82 */ /* 0x000fe20008000000 */
[----:B------:R-:W-:Y:S01]  /*5e20*/  IMAD.MOV.U32 R2, RZ, RZ, 0x3f800000 ;  /* 0x3f800000ff027424 */ /* 0x000fe200078e00ff */
[----:B------:R-:W-:-:S07]  /*5e30*/  ULDC UR37, c[0x0][0x9d8] ;  /* 0x0002760000257ab9 */ /* 0x000fce0000000800 */
[----:B------:R-:W-:-:S07]  /*5e40*/  IMAD.U32 R20, RZ, RZ, UR4 ;  /* 0x00000004ff147e24 */ /* 0x000fce000f8e00ff */
.L_x_2438:
[----:B------:R-:W-:Y:S01]  /*5e50*/  R2UR UR5, R20 ;  /* 0x00000000140572ca */ /* 0x000fe200000e0000 */
[----:B------:R-:W-:-:S04]  /*5e60*/  UISETP.NE.AND UP0, UPT, UR60, 0x1, UPT ;  /* 0x000000013c00788c */ /* 0x000fc8000bf05270 */
[----:B------:R-:W-:-:S08]  /*5e70*/  USEL UR4, URZ, 0x1, UP0 ;  /* 0x000000013f047887 */ /* 0x000fd00008000000 */
[----:B------:R-:W-:-:S06]  /*5e80*/  ULOP3.LUT UR4, UR5, UR4, URZ, 0x3c, !UPT ;  /* 0x0000000405047292 */ /* 0x000fcc000f8e3c3f */
[----:B------:R-:W-:Y:S01]  /*5e90*/  IMAD.U32 R17, RZ, RZ, UR4 ;  /* 0x00000004ff117e24 */ /* 0x000fe2000f8e00ff */
[----:B------:R-:W-:Y:S06]  /*5ea0*/  @!P0 BRA `(.L_x_2428) ;  /* 0x0000000000048947 */ /* 0x000fec0003800000 */
[----:B------:R-:W-:Y:S01]  /*5eb0*/  BPT.TRAP 0x1 ;  /* 0x000000040000795c */ /* 0x000fe20000300000 */
.L_x_2428:
[----:B------:R-:W-:Y:S01]  /*5ec0*/  R2UR UR4, R16 ;  /* 0x00000000100472ca */ /* 0x000fe200000e0000 */
[----:B------:R-:W-:Y:S01]  /*5ed0*/  UIADD3 UR36, UR60, 0x1, URZ ;  /* 0x000000013c247890 */ /* 0x000fe2000fffe03f */
[----:B------:R-:W-:-:S03]  /*5ee0*/  R2UR UR5, R17 ;  /* 0x00000000110572ca */ /* 0x000fc600000e0000 */
[----:B------:R-:W-:-:S04]  /*5ef0*/  UISETP.NE.AND UP0, UPT, UR36, 0x2, UPT ;  /* 0x000000022400788c */ /* 0x000fc8000bf05270 */
[----:B------:R-:W-:-:S04]  /*5f00*/  USEL UR36, UR36, URZ, UP0 ;  /* 0x0000003f24247287 */ /* 0x000fc80008000000 */
[----:B------:R-:W-:Y:S02]  /*5f10*/  ULEA UR4, UR36, UR4, 0x3 ;  /* 0x0000000424047291 */ /* 0x000fe4000f8e183f */
[----:B------:R-:W-:-:S04]  /*5f20*/  IMAD.U32 R4, RZ, RZ, UR5 ;  /* 0x00000005ff047e24 */ /* 0x000fc8000f8e00ff */
[----:B------:R-:W-:Y:S01]  /*5f30*/  IMAD.U32 R3, RZ, RZ, UR4 ;  /* 0x00000004ff037e24 */ /* 0x000fe2000f8e00ff */
[----:B------:R-:W-:-:S04]  /*5f40*/  SHF.L.U32 R4, R4, 0x1f, RZ ;  /* 0x0000001f04047819 */ /* 0x000fc800000006ff */
[----:B------:R0:W1:Y:S01]  /*5f50*/  SYNCS.PHASECHK.TRANS64.TRYWAIT P1, [UR4+0x38830], R4 ;  /* 0x03883004ff0075a7 */ /* 0x0000620008020144 */
[----:B------:R-:W-:Y:S05]  /*5f60*/  @!P0 BRA `(.L_x_2429) ;  /* 0x0000000000048947 */ /* 0x000fea0003800000 */
[----:B------:R-:W-:Y:S01]  /*5f70*/  BPT.TRAP 0x1 ;  /* 0x000000040000795c */ /* 0x000fe20000300000 */
.L_x_2429:
[----:B-1----:R-:W-:Y:S05]  /*5f80*/  @P1 BRA `(.L_x_2430) ;  /* 0x00000000000c1947 */ /* 0x002fea0003800000 */
[----:B------:R-:W-:-:S13]  /*5f90*/  R2UR UR4, R3 ;  /* 0x00000000030472ca */ /* 0x000fda00000e0000 */
[----:B------:R-:W1:Y:S02]  /*5fa0*/  SYNCS.PHASECHK.TRANS64.TRYWAIT P1, [UR4+0x38830], R4 ;  /* 0x03883004ff0075a7 */ /* 0x000e640008020144 */
[----:B-1----:R-:W-:Y:S05]  /*5fb0*/  @!P1 BRA `(.L_x_2431) ;  /* 0x0000012000a89947 */ /* 0x002fea0003800000 */
.L_x_2430:
        /* <DEDUP_REMOVED lines=25> */
[----:B------:R-:W-:Y:S01]  /*6150*/  UMOV UR59, 0x40000040 ;  /* 0x40000040003b7882 */ /* 0x000fe20000000000 */
[----:B------:R-:W-:Y:S01]  /*6160*/  UMOV UR56, UR6 ;  /* 0x0000000600387c82 */ /* 0x000fe20008000000 */
[----:B------:R-:W-:Y:S01]  /*6170*/  UMOV UR57, UR7 ;  /* 0x0000000700397c82 */ /* 0x000fe20008000000 */
        /* <DEDUP_REMOVED lines=56> */
[----:B------:R-:W-:Y:S01]  /*6500*/  UMOV UR59, 0x40000040 ;  /* 0x40000040003b7882 */ /* 0x000fe20000000000 */
[----:B------:R-:W-:Y:S01]  /*6510*/  UMOV UR56, UR6 ;  /* 0x0000000600387c82 */ /* 0x000fe20008000000 */
[----:B------:R-:W-:Y:S01]  /*6520*/  UMOV UR57, UR7 ;  /* 0x0000000700397c82 */ /* 0x000fe20008000000 */
        /* <DEDUP_REMOVED lines=95> */
[----:B------:R-:W-:Y:S01]  /*6b20*/  UMOV UR59, 0x40000040 ;  /* 0x40000040003b7882 */ /* 0x000fe20000000000 */
[----:B------:R-:W-:Y:S01]  /*6b30*/  UMOV UR56, UR6 ;  /* 0x0000000600387c82 */ /* 0x000fe20008000000 */
[----:B------:R-:W-:Y:S01]  /*6b40*/  UMOV UR57, UR7 ;  /* 0x0000000700397c82 */ /* 0x000fe20008000000 */
[----:B------:R-:W-:Y:S02]  /*6b50*/  R2UR UR6, R8 ;  /* 0x00000000080672ca */ /* 0x000fe400000e0000 */
[----:B------:R-:W-:Y:S01]  /*6b60*/  R2UR UR7, R9 ;  /* 0x00000000090772ca */ /* 0x000fe200000e0000 */
[----:B------:R-:W-:Y:S02]  /*6b70*/  WARPGROUP.DEPBAR.LE gsb0, 0x0 ;  /* 0x00008000000079c5 */ /* 0x000fe40000010000 */
[----:B-1----:R-:W-:-:S06]  /*6b80*/  WARPGROUP.ARRIVE ;  /* 0x00000000000079c5 */ /* 0x002fcc0000000000 */
[----:B------:R-:W-:Y:S01]  /*6b90*/  HGMMA.64x16x16.F32.BF16 R152, gdesc[UR56], RZ, !UPT, gsb0 ;  /* 0x00200000389879f0 */ /* 0x000fe2000c0018ff */
[----:B------:R-:W-:Y:S01]  /*6ba0*/  UIADD3 UR58, UR4, 0x2, URZ ;  /* 0x00000002043a7890 */ /* 0x000fe2000fffe03f */
[----:B------:R-:W-:Y:S01]  /*6bb0*/  UMOV UR59, 0x40000040 ;  /* 0x40000040003b7882 */ /* 0x000fe20000000000 */
[----:B------:R-:W-:Y:S01]  /*6bc0*/  UMOV UR56, UR14 ;  /* 0x0000000e00387c82 */ /* 0x000fe20008000000 */
[----:B------:R-:W-:Y:S01]  /*6bd0*/  UMOV UR57, UR15 ;  /* 0x0000000f00397c82 */ /* 0x000fe20008000000 */
[----:B------:R-:W-:Y:S02]  /*6be0*/  WARPGROUP.DEPBAR.LE gsb0, 0x0 ;  /* 0x00008000000079c5 */ /* 0x000fe40000010000 */
[----:B------:R-:W-:-:S06]  /*6bf0*/  WARPGROUP.ARRIVE ;  /* 0x00000000000079c5 */ /* 0x000fcc0000000000 */
[----:B------:R-:W-:Y:S01]  /*6c00*/  HGMMA.64x16x16.F32.BF16 R184, gdesc[UR56], R184, gsb0 ;  /* 0x0020000038b879f0 */ /* 0x000fe200080018b8 */
        /* <DEDUP_REMOVED lines=25> */
[----:B------:R-:W-:Y:S01]  /*6da0*/  UIADD3 UR14, UR4, 0x282, URZ ;  /* 0x00000282040e7890 */ /* 0x000fe2000fffe03f */
[----:B------:R-:W-:Y:S01]  /*6db0*/  UMOV UR15, 0x40000040 ;  /* 0x40000040000f7882 */ /* 0x000fe20000000000 */
        /* <DEDUP_REMOVED lines=368> */
.L_x_2432:
        /* <DEDUP_REMOVED lines=8> */
.L_x_2433:
[----:B--2---:R-:W-:Y:S05]  /*8540*/  @P1 BRA `(.L_x_2434) ;  /* 0x0000000000081947 */ /* 0x004fea0003800000 */
[----:B------:R-:W2:Y:S02]  /*8550*/  SYNCS.PHASECHK.TRANS64.TRYWAIT P1, [UR4+0x38850], R0 ;  /* 0x03885000ff0075a7 */ /* 0x000ea40008020144 */
[----:B--2---:R-:W-:Y:S05]  /*8560*/  @!P1 BRA `(.L_x_2435) ;  /* 0x000000fc00589947 */ /* 0x004fea0003800000 */
.L_x_2434:
        /* <DEDUP_REMOVED lines=37> */
.L_x_2436:
[----:B------:R-:W-:Y:S01]  /*87c0*/  R2UR UR6, R213 ;  /* 0x00000000d50672ca */ /* 0x000fe200000e0000 */
[----:B-12---:R-:W-:Y:S01]  /*87d0*/  FMUL.FTZ R0, R187, UR37 ;  /* 0x00000025bb007c20 */ /* 0x006fe20008410000 */
[----:B------:R-:W-:Y:S01]  /*87e0*/  R2UR UR5, R214 ;  /* 0x00000000d60572ca */ /* 0x000fe200000e0000 */
[----:B------:R-:W-:Y:S01]  /*87f0*/  FMUL.FTZ R187, R188, UR37 ;  /* 0x00000025bcbb7c20 */ /* 0x000fe20008410000 */
[----:B------:R-:W-:Y:S01]  /*8800*/  FMUL.FTZ R188, R177, UR37 ;  /* 0x00000025b1bc7c20 */ /* 0x000fe20008410000 */
[----:B------:R-:W-:Y:S01]  /*8810*/  FMUL.FTZ R177, R179, UR37 ;  /* 0x00000025b3b17c20 */ /* 0x000fe20008410000 */
[----:B------:R-:W-:Y:S01]  /*8820*/  FMUL.FTZ R2, R186, UR37 ;  /* 0x00000025ba027c20 */ /* 0x000fe20008410000 */
[----:B------:R-:W-:Y:S01]  /*8830*/  FMUL.FTZ R186, R189, UR37 ;  /* 0x00000025bdba7c20 */ /* 0x000fe20008410000 */
[----:B------:R-:W-:Y:S01]  /*8840*/  R2UR UR7, R23 ;  /* 0x00000000170772ca */ /* 0x000fe200000e0000 */
[----:B------:R-:W-:Y:S01]  /*8850*/  FMUL.FTZ R192, R184, UR37 ;  /* 0x00000025b8c07c20 */ /* 0x000fe20008410000 */
[----:B------:R-:W-:Y:S01]  /*8860*/  FMUL.FTZ R184, R191, UR37 ;  /* 0x00000025bfb87c20 */ /* 0x000fe20008410000 */
[----:B------:R-:W-:Y:S01]  /*8870*/  FMUL.FTZ R191, R181, UR37 ;  /* 0x00000025b5bf7c20 */ /* 0x000fe20008410000 */
[----:B------:R-:W-:Y:S01]  /*8880*/  FMUL.FTZ R185, R185, UR37 ;  /* 0x00000025b9b97c20 */ /* 0x000fe20008410000 */
[----:B------:R-:W-:Y:S01]  /*8890*/  UISETP.NE.AND UP0, UPT, UR6, URZ, UPT ;  /* 0x0000003f0600728c */ /* 0x000fe2000bf05270 */
[----:B------:R-:W-:Y:S01]  /*88a0*/  R2UR UR6, R212 ;  /* 0x00000000d40672ca */ /* 0x000fe200000e0000 */
[----:B0-----:R-:W-:-:S02]  /*88b0*/  VIADD R4, R216, UR5 ;  /* 0x00000005d8047c36 */ /* 0x001fc40008000000 */
[----:B------:R-:W-:Y:S01]  /*88c0*/  FMUL.FTZ R181, R169, UR37 ;  /* 0x00000025a9b57c20 */ /* 0x000fe20008410000 */
[----:B------:R-:W0:Y:S01]  /*88d0*/  MUFU.TANH R192, R192 ;  /* 0x000000c000c07308 */ /* 0x000e220000002400 */
[----:B------:R-:W-:Y:S01]  /*88e0*/  FMUL.FTZ R20, R190, UR37 ;  /* 0x00000025be147c20 */ /* 0x000fe20008410000 */
[----:B------:R-:W-:Y:S01]  /*88f0*/  PLOP3.LUT P1, PT, PT, PT, UP0, 0x80, 0x0 ;  /* 0x000000000000781c */ /* 0x000fe20003f2f008 */
[----:B------:R-:W-:Y:S01]  /*8900*/  FMUL.FTZ R190, R176, UR37 ;  /* 0x00000025b0be7c20 */ /* 0x000fe20008410000 */
[----:B------:R-:W-:Y:S01]  /*8910*/  PLOP3.LUT P2, PT, PT, PT, UP0, 0x80, 0x0 ;  /* 0x000000000000781c */ /* 0x000fe20003f4f008 */
[----:B------:R-:W-:Y:S01]  /*8920*/  FMUL.FTZ R193, R173, UR37 ;  /* 0x00000025adc17c20 */ /* 0x000fe20008410000 */
[----:B------:R-:W-:Y:S01]  /*8930*/  MOV R169, UR7 ;  /* 0x0000000700a97c02 */ /* 0x000fe20008000f00 */
[----:B------:R-:W-:Y:S01]  /*8940*/  @UP0 ULDC UR5, c[0x0][0x44c] ;  /* 0x0001130000050ab9 */ /* 0x000fe20000000800 */
[----:B------:R-:W1:Y:S01]  /*8950*/  MUFU.TANH R185, R185 ;  /* 0x000000b900b97308 */ /* 0x000e620000002400 */
        /* <DEDUP_REMOVED lines=12> */
[----:B------:R-:W-:Y:S01]  /*8a20*/  UMOV UR5, 0x1 ;  /* 0x0000000100057882 */ /* 0x000fe20000000000 */
[----:B------:R-:W-:Y:S01]  /*8a30*/  FMUL.FTZ R179, R168, UR37 ;  /* 0x00000025a8b37c20 */ /* 0x000fe20008410000 */
[----:B------:R-:W-:Y:S01]  /*8a40*/  UIMAD UR5, UR61, -0x50, UR5 ;  /* 0xffffffb03d0578a4 */ /* 0x000fe2000f8e0205 */
[----:B------:R-:W-:Y:S01]  /*8a50*/  IMAD.MOV.U32 R168, RZ, RZ, -0x2 ;  /* 0xfffffffeffa87424 */ /* 0x000fe200078e00ff */
[----:B------:R-:W3:Y:S01]  /*8a60*/  SHFL.IDX PT, R189, R4, RZ, 0x1c1f ;  /* 0x001c1fff04bd7589 */ /* 0x000ee200000e0000 */
[----:B------:R-:W4:Y:S01]  /*8a70*/  MUFU.TANH R186, R186 ;  /* 0x000000ba00ba7308 */ /* 0x000f220000002400 */
[----:B------:R-:W-:Y:S01]  /*8a80*/  FMUL.FTZ R162, R162, UR37 ;  /* 0x00000025a2a27c20 */ /* 0x000fe20008410000 */
[----:B------:R-:W-:Y:S01]  /*8a90*/  FMUL.FTZ R159, R159, UR37 ;  /* 0x000000259f9f7c20 */ /* 0x000fe20008410000 */
[----:B------:R-:W-:Y:S01]  /*8aa0*/  IMAD R168, R215, R168, UR5 ;  /* 0x00000005d7a87e24 */ /* 0x000fe2000f8e02a8 */
[----:B------:R-:W-:Y:S01]  /*8ab0*/  ULDC UR5, c[0x0][0x988] ;  /* 0x0002620000057ab9 */ /* 0x000fe20000000800 */
[----:B------:R-:W-:Y:S01]  /*8ac0*/  FMUL.FTZ R163, R163, UR37 ;  /* 0x00000025a3a37c20 */ /* 0x000fe20008410000 */
[----:B------:R-:W-:Y:S01]  /*8ad0*/  FMUL.FTZ R166, R166, UR37 ;  /* 0x00000025a6a67c20 */ /* 0x000fe20008410000 */
[----:B------:R-:W-:Y:S01]  /*8ae0*/  FMUL.FTZ R167, R167, UR37 ;  /* 0x00000025a7a77c20 */ /* 0x000fe20008410000 */
[----:B------:R-:W-:Y:S01]  /*8af0*/  IADD3 R168, -R169, UR6, R168 ;  /* 0x00000006a9a87c10 */ /* 0x000fe2000fffe1a8 */
[----:B------:R-:W5:Y:S01]  /*8b00*/  MUFU.TANH R190, R190 ;  /* 0x000000be00be7308 */ /* 0x000f620000002400 */
[----:B------:R-:W-:Y:S01]  /*8b10*/  R2UR UR6, R3 ;  /* 0x00000000030672ca */ /* 0x000fe200000e0000 */
[----:B------:R-:W-:Y:S01]  /*8b20*/  FMUL.FTZ R154, R154, UR37 ;  /* 0x000000259a9a7c20 */ /* 0x000fe20008410000 */
[----:B------:R-:W-:Y:S01]  /*8b30*/  FMUL.FTZ R155, R155, UR37 ;  /* 0x000000259b9b7c20 */ /* 0x000fe20008410000 */
[----:B------:R-:W-:Y:S01]  /*8b40*/  FMUL.FTZ R158, R158, UR37 ;  /* 0x000000259e9e7c20 */ /* 0x000fe20008410000 */
[----:B------:R-:W2:Y:S03]  /*8b50*/  S2UR UR7, SR_CgaCtaId ;  /* 0x00000000000779c3 */ /* 0x000ea60000008800 */
[----:B------:R-:W5:Y:S01]  /*8b60*/  MUFU.TANH R188, R188 ;  /* 0x000000bc00bc7308 */ /* 0x000f620000002400 */
[----:B---3--:R-:W-:-:S05]  /*8b70*/  IMAD.IADD R189, R168, 0x1, R189 ;  /* 0x00000001a8bd7824 */ /* 0x008fca00078e02bd */
[----:B------:R-:W-:Y:S02]  /*8b80*/  UIADD3 UR6, UR6, 0x38840, URZ ;  /* 0x0003884006067890 */ /* 0x000fe4000fffe03f */
[----:B------:R-:W3:Y:S01]  /*8b90*/  MUFU.TANH R178, R178 ;  /* 0x000000b200b27308 */ /* 0x000ee20000002400 */
[C---:B------:R-:W-:Y:S02]  /*8ba0*/  ISETP.GT.AND P1, PT, R189.reuse, RZ, PT ;  /* 0x000000ffbd00720c */ /* 0x040fe40003f24270 */
[----:B------:R-:W-:Y:S02]  /*8bb0*/  ISETP.GT.AND P2, PT, R189, 0x1, PT ;  /* 0x00000001bd00780c */ /* 0x000fe40003f44270 */
[----:B0-----:R-:W-:-:S03]  /*8bc0*/  FSEL R160, R192, -INF , P1 ;  /* 0xff800000c0a07808 */ /* 0x001fc60000800000 */
[----:B------:R-:W0:Y:S01]  /*8bd0*/  MUFU.TANH R191, R191 ;  /* 0x000000bf00bf7308 */ /* 0x000e220000002400 */
[----:B------:R-:W-:Y:S02]  /*8be0*/  ISETP.GT.AND P1, PT, R189, 0x8, PT ;  /* 0x00000008bd00780c */ /* 0x000fe40003f24270 */
[----:B-1----:R-:W-:Y:S01]  /*8bf0*/  FSEL R169, R185, -INF , P2 ;  /* 0xff800000b9a97808 */ /* 0x002fe20001000000 */
[----:B------:R-:W-:Y:S01]  /*8c00*/  FMUL.FTZ R185, R161, UR37 ;  /* 0x00000025a1b97c20 */ /* 0x000fe20008410000 */
[----:B------:R-:W-:Y:S01]  /*8c10*/  FMNMX.FTZ R172, R160, R21, !PT ;  /* 0x00000015a0ac7209 */ /* 0x000fe20007810000 */
[----:B--2---:R-:W-:Y:S01]  /*8c20*/  UPRMT UR6, UR7, 0x654, UR6 ;  /* 0x0000065407067896 */ /* 0x004fe20008000006 */
[----:B------:R-:W-:Y:S01]  /*8c30*/  ISETP.GT.AND P2, PT, R189, 0x9, PT ;  /* 0x00000009bd00780c */ /* 0x000fe20003f44270 */
[----:B------:R1:W-:Y:S01]  /*8c40*/  MUFU.TANH R192, R173 ;  /* 0x000000ad00c07308 */ /* 0x0003e20000002400 */
[----:B------:R-:W-:Y:S02]  /*8c50*/  FSEL R161, R187, -INF , P1 ;  /* 0xff800000bba17808 */ /* 0x000fe40000800000 */
[----:B------:R-:W-:-:S02]  /*8c60*/  FMNMX.FTZ R194, R169, R172, !PT ;  /* 0x000000aca9c27209 */ /* 0x000fc40007810000 */
[----:B------:R-:W-:Y:S02]  /*8c70*/  ISETP.GT.AND P1, PT, R189, 0x10, PT ;  /* 0x00000010bd00780c */ /* 0x000fe40003f24270 */
[----:B----4-:R-:W-:Y:S01]  /*8c80*/  FSEL R172, R186, -INF , P2 ;  /* 0xff800000baac7808 */ /* 0x010fe20001000000 */
[----:B------:R-:W2:Y:S01]  /*8c90*/  MUFU.TANH R179, R179 ;  /* 0x000000b300b37308 */ /* 0x000ea20000002400 */
[----:B-1----:R-:W-:Y:S01]  /*8ca0*/  FMNMX.FTZ R173, R161, R194, !PT ;  /* 0x000000c2a1ad7209 */ /* 0x002fe20007810000 */
[----:B------:R-:W-:Y:S01]  /*8cb0*/  FMUL.FTZ R186, R164, UR37 ;  /* 0x00000025a4ba7c20 */ /* 0x000fe20008410000 */
[----:B------:R-:W-:Y:S01]  /*8cc0*/  ISETP.GT.AND P2, PT, R189, 0x11, PT ;  /* 0x00000011bd00780c */ /* 0x000fe20003f44270 */
[----:B------:R-:W-:Y:S01]  /*8cd0*/  SYNCS.ARRIVE.TRANS64.RED.A1T0 RZ, [UR6], RZ ;  /* 0x000000ffffff79a7 */ /* 0x000fe20008100406 */
[----:B-----5:R-:W-:Y:S02]  /*8ce0*/  FSEL R164, R190, -INF , P1 ;  /* 0xff800000bea47808 */ /* 0x020fe40000800000 */
[----:B------:R-:W-:Y:S01]  /*8cf0*/  FMNMX.FTZ R187, R172, R173, !PT ;  /* 0x000000adacbb7209 */ /* 0x000fe20007810000 */
[----:B------:R-:W1:Y:S01]  /*8d00*/  MUFU.TANH R181, R181 ;  /* 0x000000b500b57308 */ /* 0x000e620000002400 */
[----:B------:R-:W-:-:S02]  /*8d10*/  FSEL R173, R188, -INF , P2 ;  /* 0xff800000bcad7808 */ /* 0x000fc40001000000 */
[----:B------:R-:W-:Y:S02]  /*8d20*/  ISETP.GT.AND P1, PT, R189, 0x18, PT ;  /* 0x00000018bd00780c */ /* 0x000fe40003f24270 */
[----:B------:R-:W-:Y:S01]  /*8d30*/  FMNMX.FTZ R188, R164, R187, !PT ;  /* 0x000000bba4bc7209 */ /* 0x000fe20007810000 */
[----:B------:R-:W-:Y:S01]  /*8d40*/  FMUL.FTZ R187, R165, UR37 ;  /* 0x00000025a5bb7c20 */ /* 0x000fe20008410000 */
[----:B------:R-:W-:Y:S01]  /*8d50*/  ISETP.GT.AND P2, PT, R189, 0x19, PT ;  /* 0x00000019bd00780c */ /* 0x000fe20003f44270 */
[----:B------:R-:W4:Y:S01]  /*8d60*/  MUFU.TANH R180, R180 ;  /* 0x000000b400b47308 */ /* 0x000f220000002400 */
[----:B---3--:R-:W-:Y:S02]  /*8d70*/  FSEL R178, R178, -INF , P1 ;  /* 0xff800000b2b27808 */ /* 0x008fe40000800000 */
[----:B------:R-:W-:Y:S01]  /*8d80*/  FMNMX.FTZ R195, R173, R188, !PT ;  /* 0x000000bcadc37209 */ /* 0x000fe20007810000 */
[----:B------:R-:W-:Y:S01]  /*8d90*/  FMUL.FTZ R188, R152, UR37 ;  /* 0x0000002598bc7c20 */ /* 0x000fe20008410000 */
[----:B------:R-:W-:-:S02]  /*8da0*/  ISETP.GT.AND P1, PT, R189, 0x20, PT ;  /* 0x00000020bd00780c */ /* 0x000fc40003f24270 */
[----:B0-----:R-:W-:Y:S01]  /*8db0*/  FSEL R165, R191, -INF , P2 ;  /* 0xff800000bfa57808 */ /* 0x001fe20001000000 */
[----:B------:R-:W0:Y:S01]  /*8dc0*/  MUFU.TANH R193, R193 ;  /* 0x000000c100c17308 */ /* 0x000e220000002400 */
[----:B------:R-:W-:Y:S02]  /*8dd0*/  FMNMX.FTZ R190, R178, R195, !PT ;  /* 0x000000c3b2be7209 */ /* 0x000fe40007810000 */
[----:B------:R-:W-:Y:S02]  /*8de0*/  ISETP.GT.AND P2, PT, R189, 0x21, PT ;  /* 0x00000021bd00780c */ /* 0x000fe40003f44270 */
[----:B--2---:R-:W-:Y:S02]  /*8df0*/  FSEL R152, R179, -INF , P1 ;  /* 0xff800000b3987808 */ /* 0x004fe40000800000 */
[----:B------:R-:W-:Y:S01]  /*8e00*/  FMNMX.FTZ R191, R165, R190, !PT ;  /* 0x000000bea5bf7209 */ /* 0x000fe20007810000 */
[----:B------:R-:W2:Y:S01]  /*8e10*/  MUFU.TANH R185, R185 ;  /* 0x000000b900b97308 */ /* 0x000ea20000002400 */
[----:B------:R-:W-:Y:S01]  /*8e20*/  ISETP.GT.AND P1, PT, R189, 0x28, PT ;  /* 0x00000028bd00780c */ /* 0x000fe20003f24270 */
[----:B------:R-:W-:Y:S01]  /*8e30*/  FMUL.FTZ R190, R153, UR37 ;  /* 0x0000002599be7c20 */ /* 0x000fe20008410000 */
[----:B-1----:R-:W-:-:S02]  /*8e40*/  FSEL R179, R181, -INF , P2 ;  /* 0xff800000b5b37808 */ /* 0x002fc40001000000 */
[----:B------:R-:W-:Y:S01]  /*8e50*/  FMNMX.FTZ R194, R152, R191, !PT ;  /* 0x000000bf98c27209 */ /* 0x000fe20007810000 */
[----:B------:R-:W-:Y:S01]  /*8e60*/  FMUL.FTZ R191, R156, UR37 ;  /* 0x000000259cbf7c20 */ /* 0x000fe20008410000 */
[----:B------:R-:W-:Y:S01]  /*8e70*/  ISETP.GT.AND P2, PT, R189, 0x29, PT ;  /* 0x00000029bd00780c */ /* 0x000fe20003f44270 */
[----:B------:R-:W1:Y:S01]  /*8e80*/  MUFU.TANH R186, R186 ;  /* 0x000000ba00ba7308 */ /* 0x000e620000002400 */
[----:B----4-:R-:W-:Y:S02]  /*8e90*/  FSEL R153, R180, -INF , P1 ;  /* 0xff800000b4997808 */ /* 0x010fe40000800000 */
[----:B------:R-:W-:Y:S02]  /*8ea0*/  FMNMX.FTZ R194, R179, R194, !PT ;  /* 0x000000c2b3c27209 */ /* 0x000fe40007810000 */
[----:B------:R-:W-:Y:S02]  /*8eb0*/  ISETP.GT.AND P1, PT, R189, 0x30, PT ;  /* 0x00000030bd00780c */ /* 0x000fe40003f24270 */
[----:B0-----:R-:W-:Y:S01]  /*8ec0*/  FSEL R180, R193, -INF , P2 ;  /* 0xff800000c1b47808 */ /* 0x001fe20001000000 */
[----:B------:R-:W0:Y:S01]  /*8ed0*/  MUFU.TANH R187, R187 ;  /* 0x000000bb00bb7308 */ /* 0x000e220000002400 */
[----:B------:R-:W-:-:S02]  /*8ee0*/  FMNMX.FTZ R193, R153, R194, !PT ;  /* 0x000000c299c17209 */ /* 0x000fc40007810000 */
[C---:B------:R-:W-:Y:S02]  /*8ef0*/  ISETP.GT.AND P2, PT, R189.reuse, 0x31, PT ;  /* 0x00000031bd00780c */ /* 0x040fe40003f44270 */
[----:B------:R-:W-:Y:S02]  /*8f00*/  FSEL R181, R192, -INF , P1 ;  /* 0xff800000c0b57808 */ /* 0x000fe40000800000 */
[----:B------:R-:W-:Y:S01]  /*8f10*/  FMNMX.FTZ R192, R180, R193, !PT ;  /* 0x000000c1b4c07209 */ /* 0x000fe20007810000 */
[----:B------:R-:W3:Y:S01]  /*8f20*/  MUFU.TANH R188, R188 ;  /* 0x000000bc00bc7308 */ /* 0x000ee20000002400 */
[----:B------:R-:W-:Y:S01]  /*8f30*/  ISETP.GT.AND P1, PT, R189, 0x38, PT ;  /* 0x00000038bd00780c */ /* 0x000fe20003f24270 */
[----:B------:R-:W-:Y:S01]  /*8f40*/  FMUL.FTZ R193, R182, UR37 ;  /* 0x00000025b6c17c20 */ /* 0x000fe20008410000 */
[----:B--2---:R-:W-:Y:S02]  /*8f50*/  FSEL R156, R185, -INF , P2 ;  /* 0xff800000b99c7808 */ /* 0x004fe40001000000 */
[----:B------:R-:W-:Y:S01]  /*8f60*/  FMNMX.FTZ R185, R181, R192, !PT ;  /* 0x000000c0b5b97209 */ /* 0x000fe20007810000 */
[----:B------:R-:W-:Y:S01]  /*8f70*/  FMUL.FTZ R192, R157, UR37 ;  /* 0x000000259dc07c20 */ /* 0x000fe20008410000 */
[----:B-1----:R-:W-:Y:S01]  /*8f80*/  FSEL R157, R186, -INF , P1 ;  /* 0xff800000ba9d7808 */ /* 0x002fe20000800000 */
[----:B------:R-:W1:Y:S01]  /*8f90*/  MUFU.TANH R190, R190 ;  /* 0x000000be00be7308 */ /* 0x000e620000002400 */
[----:B------:R-:W-:-:S02]  /*8fa0*/  ISETP.GT.AND P2, PT, R189, 0x39, PT ;  /* 0x00000039bd00780c */ /* 0x000fc40003f44270 */
[----:B------:R-:W-:Y:S02]  /*8fb0*/  FMNMX.FTZ R186, R156, R185, !PT ;  /* 0x000000b99cba7209 */ /* 0x000fe40007810000 */
[----:B------:R-:W-:Y:S02]  /*8fc0*/  ISETP.GT.AND P1, PT, R189, 0x40, PT ;  /* 0x00000040bd00780c */ /* 0x000fe40003f24270 */
[----:B0-----:R-:W-:Y:S01]  /*8fd0*/  FSEL R185, R187, -INF , P2 ;  /* 0xff800000bbb97808 */ /* 0x001fe20001000000 */
[----:B------:R-:W0:Y:S01]  /*8fe0*/  MUFU.TANH R191, R191 ;  /* 0x000000bf00bf7308 */ /* 0x000e220000002400 */
[----:B------:R-:W-:Y:S02]  /*8ff0*/  FMNMX.FTZ R194, R157, R186, !PT ;  /* 0x000000ba9dc27209 */ /* 0x000fe40007810000 */
[----:B------:R-:W-:Y:S02]  /*9000*/  ISETP.GT.AND P2, PT, R189, 0x41, PT ;  /* 0x00000041bd00780c */ /* 0x000fe40003f44270 */
[----:B---3--:R-:W-:-:S02]  /*9010*/  FSEL R186, R188, -INF , P1 ;  /* 0xff800000bcba7808 */ /* 0x008fc40000800000 */
[----:B------:R-:W-:Y:S01]  /*9020*/  FMNMX.FTZ R195, R185, R194, !PT ;  /* 0x000000c2b9c37209 */ /* 0x000fe20007810000 */
[----:B------:R-:W2:Y:S01]  /*9030*/  MUFU.TANH R192, R192 ;  /* 0x000000c000c07308 */ /* 0x000ea20000002400 */
[----:B------:R-:W-:Y:S02]  /*9040*/  ISETP.GT.AND P1, PT, R189, 0x48, PT ;  /* 0x00000048bd00780c */ /* 0x000fe40003f24270 */
[----:B-1----:R-:W-:Y:S01]  /*9050*/  FSEL R187, R190, -INF , P2 ;  /* 0xff800000bebb7808 */ /* 0x002fe20001000000 */
[----:B------:R-:W-:Y:S01]  /*9060*/  FMUL.FTZ R190, R183, UR37 ;  /* 0x00000025b7be7c20 */ /* 0x000fe20008410000 */
[----:B------:R-:W-:Y:S02]  /*9070*/  FMNMX.FTZ R182, R186, R195, !PT ;  /* 0x000000c3bab67209 */ /* 0x000fe40007810000 */
[----:B------:R-:W-:Y:S01]  /*9080*/  ISETP.GT.AND P2, PT, R189, 0x49, PT ;  /* 0x00000049bd00780c */ /* 0x000fe20003f44270 */
[----:B------:R1:W-:Y:S01]  /*9090*/  MUFU.TANH R188, R193 ;  /* 0x000000c100bc7308 */ /* 0x0003e20000002400 */
[----:B0-----:R-:W-:-:S02]  /*90a0*/  FSEL R183, R191, -INF , P1 ;  /* 0xff800000bfb77808 */ /* 0x001fc40000800000 */
[----:B------:R-:W-:-:S04]  /*90b0*/  FMNMX.FTZ R194, R187, R182, !PT ;  /* 0x000000b6bbc27209 */ /* 0x000fc80007810000 */
[----:B------:R-:W-:Y:S01]  /*90c0*/  FMNMX.FTZ R191, R183, R194, !PT ;  /* 0x000000c2b7bf7209 */ /* 0x000fe20007810000 */
[----:B------:R0:W-:Y:S01]  /*90d0*/  MUFU.TANH R189, R190 ;  /* 0x000000be00bd7308 */ /* 0x0001e20000002400 */
[----:B--2---:R-:W-:Y:S01]  /*90e0*/  FSEL R182, R192, -INF , P2 ;  /* 0xff800000c0b67808 */ /* 0x004fe20001000000 */
[----:B-1----:R-:W1:Y:S03]  /*90f0*/  SHFL.IDX PT, R193, R4, 0x1, 0x1c1f ;  /* 0x003c1f0004c17f89 */ /* 0x002e6600000e0000 */
[----:B------:R-:W-:-:S03]  /*9100*/  FMNMX.FTZ R191, R182, R191, !PT ;  /* 0x000000bfb6bf7209 */ /* 0x000fc60007810000 */
[----:B------:R-:W2:Y:S02]  /*9110*/  MUFU.TANH R2, R2 ;  /* 0x0000000200027308 */ /* 0x000ea40000002400 */
[----:B------:R-:W0:Y:S06]  /*9120*/  SHFL.BFLY PT, R192, R191, 0x2, 0x1f ;  /* 0x0c401f00bfc07f89 */ /* 0x000e2c00000e0000 */
[----:B------:R-:W3:Y:S08]  /*9130*/  MUFU.TANH R0, R0 ;  /* 0x0000000000007308 */ /* 0x000ef00000002400 */
[----:B------:R-:W4:Y:S01]  /*9140*/  MUFU.TANH R20, R20 ;  /* 0x0000001400147308 */ /* 0x000f220000002400 */
[----:B-1----:R-:W-:-:S05]  /*9150*/  IMAD.IADD R168, R168, 0x1, R193 ;  /* 0x00000001a8a87824 */ /* 0x002fca00078e02c1 */
[C---:B------:R-:W-:Y:S02]  /*9160*/  ISETP.GT.AND P1, PT, R168.reuse, RZ, PT ;  /* 0x000000ffa800720c */ /* 0x040fe40003f24270 */
[----:B------:R-:W1:Y:S01]  /*9170*/  MUFU.TANH R184, R184 ;  /* 0x000000b800b87308 */ /* 0x000e620000002400 */
[----:B------:R-:W-:Y:S02]  /*9180*/  ISETP.GT.AND P2, PT, R168, 0x1, PT ;  /* 0x00000001a800780c */ /* 0x000fe40003f44270 */
[----:B0-----:R-:W-:Y:S02]  /*9190*/  FMNMX.FTZ R190, R191, R192, !PT ;  /* 0x000000c0bfbe7209 */ /* 0x001fe40007810000 */
[----:B--2---:R-:W-:Y:S02]  /*91a0*/  FSEL R2, R2, -INF , P1 ;  /* 0xff80000002027808 */ /* 0x004fe40000800000 */
[----:B------:R-:W-:Y:S01]  /*91b0*/  ISETP.GT.AND P1, PT, R168, 0x8, PT ;  /* 0x00000008a800780c */ /* 0x000fe20003f24270 */
[----:B------:R-:W0:Y:S01]  /*91c0*/  SHFL.BFLY PT, R191, R190, 0x1, 0x1f ;  /* 0x0c201f00bebf7f89 */ /* 0x000e2200000e0000 */
[----:B------:R-:W2:Y:S01]  /*91d0*/  MUFU.TANH R176, R176 ;  /* 0x000000b000b07308 */ /* 0x000ea20000002400 */
[----:B---3--:R-:W-:-:S02]  /*91e0*/  FSEL R0, R0, -INF , P2 ;  /* 0xff80000000007808 */ /* 0x008fc40001000000 */
[----:B------:R-:W-:Y:S02]  /*91f0*/  ISETP.GT.AND P2, PT, R168, 0x9, PT ;  /* 0x00000009a800780c */ /* 0x000fe40003f44270 */
[----:B----4-:R-:W-:Y:S02]  /*9200*/  FSEL R20, R20, -INF , P1 ;  /* 0xff80000014147808 */ /* 0x010fe40000800000 */
[----:B------:R-:W-:Y:S01]  /*9210*/  ISETP.GT.AND P1, PT, R168, 0x10, PT ;  /* 0x00000010a800780c */ /* 0x000fe20003f24270 */
[----:B------:R-:W3:Y:S01]  /*9220*/  MUFU.TANH R177, R177 ;  /* 0x000000b100b17308 */ /* 0x000ee20000002400 */
[----:B-1----:R-:W-:Y:S02]  /*9230*/  FSEL R184, R184, -INF , P2 ;  /* 0xff800000b8b87808 */ /* 0x002fe40001000000 */
[C---:B------:R-:W-:Y:S02]  /*9240*/  ISETP.GT.AND P2, PT, R168.reuse, 0x11, PT ;  /* 0x00000011a800780c */ /* 0x040fe40003f44270 */
[----:B------:R-:W-:-:S02]  /*9250*/  ISETP.GT.AND P3, PT, R168, 0x18, PT ;  /* 0x00000018a800780c */ /* 0x000fc40003f64270 */
[----:B------:R-:W-:Y:S01]  /*9260*/  ISETP.GT.AND P4, PT, R168, 0x19, PT ;  /* 0x00000019a800780c */ /* 0x000fe20003f84270 */
[----:B------:R-:W1:Y:S01]  /*9270*/  MUFU.TANH R170, R170 ;  /* 0x000000aa00aa7308 */ /* 0x000e620000002400 */
[----:B--2---:R-:W-:Y:S02]  /*9280*/  FSEL R176, R176, -INF , P1 ;  /* 0xff800000b0b07808 */ /* 0x004fe40000800000 */
[----:B------:R-:W-:Y:S02]  /*9290*/  FSEL R188, R188, -INF , P3 ;  /* 0xff800000bcbc7808 */ /* 0x000fe40001800000 */
[----:B------:R-:W-:Y:S02]  /*92a0*/  FSEL R189, R189, -INF , P4 ;  /* 0xff800000bdbd7808 */ /* 0x000fe40002000000 */
[----:B0-----:R-:W-:Y:S01]  /*92b0*/  FMNMX.FTZ R4, R190, R191, !PT ;  /* 0x000000bfbe047209 */ /* 0x001fe20007810000 */
[----:B------:R-:W0:Y:S01]  /*92c0*/  MUFU.TANH R171, R171 ;  /* 0x000000ab00ab7308 */ /* 0x000e220000002400 */
[----:B------:R-:W-:-:S02]  /*92d0*/  FMNMX.FTZ R191, R2, R228, !PT ;  /* 0x000000e402bf7209 */ /* 0x000fc40007810000 */
[----:B---3--:R-:W-:Y:S01]  /*92e0*/  FSEL R177, R177, -INF , P2 ;  /* 0xff800000b1b17808 */ /* 0x008fe20001000000 */
[----:B------:R-:W-:Y:S01]  /*92f0*/  FMUL.FTZ R192, R4, UR5 ;  /* 0x0000000504c07c20 */ /* 0x000fe20008410000 */
[----:B------:R-:W-:Y:S02]  /*9300*/  FMNMX.FTZ R191, R0, R191, !PT ;  /* 0x000000bf00bf7209 */ /* 0x000fe40007810000 */
[----:B------:R-:W-:Y:S01]  /*9310*/  FSETP.NEU.FTZ.AND P1, PT, R4, -INF , PT ;  /* 0xff8000000400780b */ /* 0x000fe20003f3d000 */
[----:B------:R-:W2:Y:S01]  /*9320*/  MUFU.TANH R174, R174 ;  /* 0x000000ae00ae7308 */ /* 0x000ea20000002400 */
[----:B------:R-:W-:Y:S02]  /*9330*/  FMNMX.FTZ R191, R20, R191, !PT ;  /* 0x000000bf14bf7209 */ /* 0x000fe40007810000 */
[----:B------:R-:W-:Y:S02]  /*9340*/  ISETP.GT.AND P2, PT, R168, 0x20, PT ;  /* 0x00000020a800780c */ /* 0x000fe40003f44270 */
[----:B------:R-:W-:-:S02]  /*9350*/  FMNMX.FTZ R191, R184, R191, !PT ;  /* 0x000000bfb8bf7209 */ /* 0x000fc40007810000 */
[----:B------:R-:W-:Y:S01]  /*9360*/  ISETP.GT.AND P3, PT, R168, 0x21, PT ;  /* 0x00000021a800780c */ /* 0x000fe20003f64270 */
[----:B------:R-:W3:Y:S01]  /*9370*/  MUFU.TANH R175, R175 ;  /* 0x000000af00af7308 */ /* 0x000ee20000002400 */
[----:B------:R-:W-:Y:S02]  /*9380*/  FMNMX.FTZ R190, R176, R191, !PT ;  /* 0x000000bfb0be7209 */ /* 0x000fe40007810000 */
[----:B-1----:R-:W-:Y:S02]  /*9390*/  FSEL R170, R170, -INF , P2 ;  /* 0xff800000aaaa7808 */ /* 0x002fe40001000000 */
[----:B------:R-:W-:Y:S02]  /*93a0*/  FMNMX.FTZ R191, R177, R190, !PT ;  /* 0x000000beb1bf7209 */ /* 0x000fe40007810000 */
[----:B------:R-:W-:Y:S01]  /*93b0*/  ISETP.GT.AND P2, PT, R168, 0x28, PT ;  /* 0x00000028a800780c */ /* 0x000fe20003f44270 */
[----:B------:R1:W-:Y:S01]  /*93c0*/  MUFU.TANH R3, R159 ;  /* 0x0000009f00037308 */ /* 0x0003e20000002400 */
[----:B------:R-:W-:-:S02]  /*93d0*/  FMNMX.FTZ R190, R188, R191, !PT ;  /* 0x000000bfbcbe7209 */ /* 0x000fc40007810000 */
[----:B0-----:R-:W-:Y:S02]  /*93e0*/  FSEL R171, R171, -INF , P3 ;  /* 0xff800000abab7808 */ /* 0x001fe40001800000 */
[----:B------:R-:W-:Y:S02]  /*93f0*/  FMNMX.FTZ R191, R189, R190, !PT ;  /* 0x000000bebdbf7209 */ /* 0x000fe40007810000 */
[----:B------:R-:W-:Y:S01]  /*9400*/  ISETP.GT.AND P3, PT, R168, 0x29, PT ;  /* 0x00000029a800780c */ /* 0x000fe20003f64270 */
[----:B------:R-:W0:Y:S01]  /*9410*/  MUFU.TANH R162, R162 ;  /* 0x000000a200a27308 */ /* 0x000e220000002400 */
[----:B-1----:R-:W-:Y:S02]  /*9420*/  FSEL R159, R192, RZ, P1 ;  /* 0x000000ffc09f7208 */ /* 0x002fe40000800000 */
[----:B--2---:R-:W-:Y:S02]  /*9430*/  FSEL R174, R174, -INF , P2 ;  /* 0xff800000aeae7808 */ /* 0x004fe40001000000 */
[----:B------:R-:W-:Y:S01]  /*9440*/  ISETP.GT.AND P2, PT, R168, 0x30, PT ;  /* 0x00000030a800780c */ /* 0x000fe20003f44270 */
[--C-:B------:R-:W-:Y:S01]  /*9450*/  FFMA.FTZ R208, R160, UR5, -R159.reuse ;  /* 0x00000005a0d07c23 */ /* 0x100fe2000801089f */
[----:B------:R-:W-:Y:S01]  /*9460*/  FMNMX.FTZ R160, R170, R191, !PT ;  /* 0x000000bfaaa07209 */ /* 0x000fe20007810000 */
[----:B------:R-:W1:Y:S01]  /*9470*/  MUFU.TANH R163, R163 ;  /* 0x000000a300a37308 */ /* 0x000e620000002400 */
[--C-:B------:R-:W-:Y:S01]  /*9480*/  FFMA.FTZ R191, R169, UR5, -R159.reuse ;  /* 0x00000005a9bf7c23 */ /* 0x100fe2000801089f */
[----:B---3--:R-:W-:Y:S01]  /*9490*/  FSEL R175, R175, -INF , P3 ;  /* 0xff800000afaf7808 */ /* 0x008fe20001800000 */
[--C-:B------:R-:W-:Y:S01]  /*94a0*/  FFMA.FTZ R210, R161, UR5, -R159.reuse ;  /* 0x00000005a1d27c23 */ /* 0x100fe2000801089f */
[----:B------:R-:W-:Y:S01]  /*94b0*/  FMNMX.FTZ R169, R171, R160, !PT ;  /* 0x000000a0aba97209 */ /* 0x000fe20007810000 */
[--C-:B------:R-:W-:Y:S01]  /*94c0*/  FFMA.FTZ R204, R164, UR5, -R159.reuse ;  /* 0x00000005a4cc7c23 */ /* 0x100fe2000801089f */
[----:B------:R-:W-:Y:S01]  /*94d0*/  ISETP.GT.AND P3, PT, R168, 0x31, PT ;  /* 0x00000031a800780c */ /* 0x000fe20003f64270 */
[--C-:B------:R-:W-:Y:S01]  /*94e0*/  FFMA.FTZ R206, R178, UR5, -R159.reuse ;  /* 0x00000005b2ce7c23 */ /* 0x100fe2000801089f */
[----:B------:R-:W2:Y:S01]  /*94f0*/  MUFU.TANH R166, R166 ;  /* 0x000000a600a67308 */ /* 0x000ea20000002400 */
[----:B------:R-:W-:Y:S01]  /*9500*/  FMNMX.FTZ R190, R174, R169, !PT ;  /* 0x000000a9aebe7209 */ /* 0x000fe20007810000 */
[--C-:B------:R-:W-:Y:S01]  /*9510*/  FFMA.FTZ R198, R157, UR5, -R159.reuse ;  /* 0x000000059dc67c23 */ /* 0x100fe2000801089f */
[----:B0-----:R-:W-:Y:S01]  /*9520*/  FSEL R162, R162, -INF , P2 ;  /* 0xff800000a2a27808 */ /* 0x001fe20001000000 */
[--C-:B------:R-:W-:Y:S01]  /*9530*/  FFMA.FTZ R200, R152, UR5, -R159.reuse ;  /* 0x0000000598c87c23 */ /* 0x100fe2000801089f */
[----:B------:R-:W-:Y:S01]  /*9540*/  FMNMX.FTZ R161, R175, R190, !PT ;  /* 0x000000beafa17209 */ /* 0x000fe20007810000 */
[--C-:B------:R-:W-:Y:S01]  /*9550*/  FFMA.FTZ R202, R153, UR5, -R159.reuse ;  /* 0x0000000599ca7c23 */ /* 0x100fe2000801089f */
[----:B------:R-:W-:Y:S01]  /*9560*/  ISETP.GT.AND P2, PT, R168, 0x38, PT ;  /* 0x00000038a800780c */ /* 0x000fe20003f44270 */
[----:B------:R-:W0:Y:S01]  /*9570*/  MUFU.TANH R167, R167 ;  /* 0x000000a700a77308 */ /* 0x000e220000002400 */
[----:B-1----:R-:W-:Y:S01]  /*9580*/  FSEL R163, R163, -INF , P3 ;  /* 0xff800000a3a37808 */ /* 0x002fe20001800000 */
[--C-:B------:R-:W-:Y:S01]  /*9590*/  FFMA.FTZ R165, R165, UR5, -R159.reuse ;  /* 0x00000005a5a57c23 */ /* 0x100fe2000801089f */
[----:B------:R-:W-:Y:S01]  /*95a0*/  FMNMX.FTZ R190, R162, R161, !PT ;  /* 0x000000a1a2be7209 */ /* 0x000fe20007810000 */
[--C-:B------:R-:W-:Y:S01]  /*95b0*/  FFMA.FTZ R161, R172, UR5, -R159.reuse ;  /* 0x00000005aca17c23 */ /* 0x100fe2000801089f */
[----:B------:R-:W-:Y:S01]  /*95c0*/  ISETP.GT.AND P3, PT, R168, 0x39, PT ;  /* 0x00000039a800780c */ /* 0x000fe20003f64270 */
[--C-:B------:R-:W-:Y:S01]  /*95d0*/  FFMA.FTZ R196, R181, UR5, -R159.reuse ;  /* 0x00000005b5c47c23 */ /* 0x100fe2000801089f */
[----:B------:R-:W-:Y:S01]  /*95e0*/  FMNMX.FTZ R169, R163, R190, !PT ;  /* 0x000000bea3a97209 */ /* 0x000fe20007810000 */
[----:B------:R-:W1:Y:S01]  /*95f0*/  MUFU.TANH R154, R154 ;  /* 0x0000009a009a7308 */ /* 0x000e620000002400 */
[----:B--2---:R-:W-:Y:S01]  /*9600*/  FSEL R166, R166, -INF , P2 ;  /* 0xff800000a6a67808 */ /* 0x004fe20001000000 */
[--C-:B------:R-:W-:Y:S01]  /*9610*/  FFMA.FTZ R153, R185, UR5, -R159.reuse ;  /* 0x00000005b9997c23 */ /* 0x100fe2000801089f */
[----:B------:R-:W-:Y:S01]  /*9620*/  ISETP.GT.AND P2, PT, R168, 0x40, PT ;  /* 0x00000040a800780c */ /* 0x000fe20003f44270 */
[--C-:B------:R-:W-:Y:S01]  /*9630*/  FFMA.FTZ R192, R186, UR5, -R159.reuse ;  /* 0x00000005bac07c23 */ /* 0x100fe2000801089f */
[----:B------:R-:W-:Y:S01]  /*9640*/  FMNMX.FTZ R172, R166, R169, !PT ;  /* 0x000000a9a6ac7209 */ /* 0x000fe20007810000 */
[--C-:B------:R-:W-:Y:S01]  /*9650*/  FFMA.FTZ R152, R187, UR5, -R159.reuse ;  /* 0x00000005bb987c23 */ /* 0x100fe2000801089f */
[----:B------:R-:W-:Y:S01]  /*9660*/  FFMA.FTZ R194, R183, UR5, -R159 ;  /* 0x00000005b7c27c23 */ /* 0x000fe2000801089f */
[----:B------:R-:W2:Y:S01]  /*9670*/  MUFU.TANH R155, R155 ;  /* 0x0000009b009b7308 */ /* 0x000ea20000002400 */
[----:B0-----:R-:W-:-:S02]  /*9680*/  FSEL R167, R167, -INF , P3 ;  /* 0xff800000a7a77808 */ /* 0x001fc40001800000 */
[----:B------:R-:W-:-:S05]  /*9690*/  ISETP.GT.AND P3, PT, R168, 0x41, PT ;  /* 0x00000041a800780c */ /* 0x000fca0003f64270 */
[----:B------:R-:W0:Y:S01]  /*96a0*/  MUFU.TANH R158, R158 ;  /* 0x0000009e009e7308 */ /* 0x000e220000002400 */
[----:B-1----:R-:W-:Y:S02]  /*96b0*/  FSEL R154, R154, -INF , P2 ;  /* 0xff8000009a9a7808 */ /* 0x002fe40001000000 */
[----:B------:R-:W-:-:S05]  /*96c0*/  ISETP.GT.AND P2, PT, R168, 0x48, PT ;  /* 0x00000048a800780c */ /* 0x000fca0003f44270 */
[----:B------:R1:W-:Y:S01]  /*96d0*/  MUFU.EX2 R160, R191 ;  /* 0x000000bf00a07308 */ /* 0x0003e20000000800 */
[----:B--2---:R-:W-:Y:S02]  /*96e0*/  FSEL R169, R155, -INF , P3 ;  /* 0xff8000009ba97808 */ /* 0x004fe40001800000 */
[----:B------:R-:W-:Y:S01]  /*96f0*/  ISETP.GT.AND P3, PT, R168, 0x49, PT ;  /* 0x00000049a800780c */ /* 0x000fe20003f64270 */
[----:B------:R-:W-:-:S03]  /*9700*/  FFMA.FTZ R168, R173, UR5, -R159 ;  /* 0x00000005ada87c23 */ /* 0x000fc6000801089f */
[----:B------:R-:W-:Y:S01]  /*9710*/  FSEL R173, R3, -INF , P3 ;  /* 0xff80000003ad7808 */ /* 0x000fe20001800000 */
[----:B------:R-:W-:Y:S01]  /*9720*/  MUFU.EX2 R208, R208 ;  /* 0x000000d000d07308 */ /* 0x000fe20000000800 */
[----:B-1----:R-:W-:Y:S02]  /*9730*/  FMNMX.FTZ R191, R167, R172, !PT ;  /* 0x000000aca7bf7209 */ /* 0x002fe40007810000 */
[----:B0-----:R-:W-:Y:S02]  /*9740*/  FSEL R172, R158, -INF , P2 ;  /* 0xff8000009eac7808 */ /* 0x001fe40001000000 */
        /* <DEDUP_REMOVED lines=123> */
.L_x_2437:
        /* <DEDUP_REMOVED lines=34> */
.L_x_2427:
[----:B------:R-:W-:-:S13]  /*a120*/  ISETP.LE.AND P1, PT, RZ, UR61, PT ;  /* 0x0000003dff007c0c */ /* 0x000fda000bf23270 */
[----:B------:R-:W-:Y:S05]  /*a130*/  @!P1 BRA `(.L_x_2439) ;  /* 0x0000004000089947 */ /* 0x000fea0003800000 */
[----:B------:R-:W-:Y:S01]  /*a140*/  R2UR UR4, R17 ;  /* 0x00000000110472ca */ /* 0x000fe200000e0000 */
[----:B------:R-:W-:Y:S01]  /*a150*/  IMAD.MOV.U32 R20, RZ, RZ, R3 ;  /* 0x000000ffff147224 */ /* 0x000fe200078e0003 */
[----:B------:R-:W-:Y:S01]  /*a160*/  MOV R21, R4 ;  /* 0x0000000400157202 */ /* 0x000fe20000000f00 */
[----:B------:R-:W-:Y:S01]  /*a170*/  UMOV UR60, UR36 ;  /* 0x00000024003c7c82 */ /* 0x000fe20008000000 */
[----:B------:R-:W-:-:S09]  /*a180*/  ULDC UR37, c[0x0][0x9d8] ;  /* 0x0002760000257ab9 */ /* 0x000fd20000000800 */
[----:B------:R-:W-:-:S07]  /*a190*/  IMAD.U32 R23, RZ, RZ, UR4 ;  /* 0x00000004ff177e24 */ /* 0x000fce000f8e00ff */
.L_x_2450:
        /* <DEDUP_REMOVED lines=9> */
.L_x_2440:
        /* <DEDUP_REMOVED lines=8> */
.L_x_2441:
[----:B-1----:R-:W-:Y:S05]  /*a2b0*/  @P1 BRA `(.L_x_2442) ;  /* 0x0000000000081947 */ /* 0x002fea0003800000 */
[----:B------:R-:W1:Y:S02]  /*a2c0*/  SYNCS.PHASECHK.TRANS64.TRYWAIT P1, [UR4+0x38830], R3 ;  /* 0x03883003ff0075a7 */ /* 0x000e640008020144 */
[----:B-1----:R-:W-:Y:S05]  /*a2d0*/  @!P1 BRA `(.L_x_2443) ;  /* 0x000000e000149947 */ /* 0x002fea0003800000 */
.L_x_2442:
        /* <DEDUP_REMOVED lines=655> */
.L_x_2444:
        /* <DEDUP_REMOVED lines=8> */
.L_x_2445:
[----:B---3--:R-:W-:Y:S05]  /*cc50*/  @P1 BRA `(.L_x_2446) ;  /* 0x0000000000081947 */ /* 0x008fea0003800000 */
[----:B------:R-:W3:Y:S02]  /*cc60*/  SYNCS.PHASECHK.TRANS64.TRYWAIT P1, [UR4+0x38850], R0 ;  /* 0x03885000ff0075a7 */ /* 0x000ee40008020144 */
[----:B---3--:R-:W-:Y:S05]  /*cc70*/  @!P1 BRA `(.L_x_2447) ;  /* 0x000000b400c49947 */ /* 0x008fea0003800000 */
.L_x_2446:
        /* <DEDUP_REMOVED lines=37> */
.L_x_2448:
        /* <DEDUP_REMOVED lines=265> */
.L_x_2449:
        /* <DEDUP_REMOVED lines=29> */
[----:B------:R-:W-:Y:S02]  /*e130*/  F2FP.BF16.F32.PACK_AB R195, R152, R195 ;  /* 0x000000c398c3723e */ /* 0x000fe400000010ff */
[----:B------:R-:W-:Y:S01]  /*e140*/  MOV R23, UR4 ;  /* 0x0000000400177c02 */ /* 0x000fe20008000f00 */
[----:B------:R-:W-:Y:S06]  /*e150*/  @P1 BRA `(.L_x_2450) ;  /* 0xffffffc000101947 */ /* 0x000fec000383ffff */
.L_x_2439:
        /* <DEDUP_REMOVED lines=131> */
.L_x_2451:
        /* <DEDUP_REMOVED lines=8> */
.L_x_2452:
[----:B-1----:R-:W-:Y:S05]  /*ea10*/  @P1 BRA `(.L_x_2453) ;  /* 0x0000000000081947 */ /* 0x002fea0003800000 */
[----:B------:R-:W1:Y:S02]  /*ea20*/  SYNCS.PHASECHK.TRANS64.TRYWAIT P1, [UR8+0x38850], R0 ;  /* 0x03885000ff0075a7 */ /* 0x000e640008020148 */
[----:B-1----:R-:W-:Y:S05]  /*ea30*/  @!P1 BRA `(.L_x_2454) ;  /* 0x00000098006c9947 */ /* 0x002fea0003800000 */
.L_x_2453:
[----:B------:R-:W-:Y:S01]  /*ea40*/  R2UR UR4, R16 ;  /* 0x00000000100472ca */ /* 0x000fe200000e0000 */
[----:B------:R-:W-:Y:S01]  /*ea50*/  WARPGROUP.ARRIVE ;  /* 0x00000000000079c5 */ /* 0x000fe20000000000 */
[----:B------:R-:W-:Y:S01]  /*ea60*/  UMOV UR7, 0x40000040 ;  /* 0x4000004000077882 */ /* 0x000fe20000000000 */
[----:B-1----:R-:W1:Y:S01]  /*ea70*/  SHFL.BFLY PT, R7, R18, 0x2, 0x1f ;  /* 0x0c401f0012077f89 */ /* 0x002e6200000e0000 */
[----:B------:R-:W-:Y:S02]  /*ea80*/  IMAD.MOV.U32 R6, RZ, RZ, RZ ;  /* 0x000000ffff067224 */ /* 0x000fe400078e00ff */
[----:B------:R-:W-:Y:S01]  /*ea90*/  IMAD.U32 R13, RZ, RZ, UR5 ;  /* 0x00000005ff0d7e24 */ /* 0x000fe2000f8e00ff */
        /* <DEDUP_REMOVED lines=8> */
[----:B------:R-:W-:Y:S01]  /*eb20*/  IMAD.MOV.U32 R5, RZ, RZ, RZ ;  /* 0x000000ffff057224 */ /* 0x000fe200078e00ff */
[----:B------:R-:W0:Y:S04]  /*eb30*/  SHFL.BFLY PT, R0, R7, 0x1, 0x1f ;  /* 0x0c201f0007007f89 */ /* 0x000e2800000e0000 */
[----:B------:R-:W-:Y:S01]  /*eb40*/  UMOV UR6, UR4 ;  /* 0x0000000400067c82 */ /* 0x000fe20008000000 */
[----:B------:R-:W1:Y:S01]  /*eb50*/  SHFL.BFLY PT, R9, R2, 0x1, 0x1f ;  /* 0x0c201f0002097f89 */ /* 0x000e6200000e0000 */
[----:B------:R-:W-:Y:S01]  /*eb60*/  HGMMA.64x256x16.F32.BF16 R24, R208, gdesc[UR4].tnspB, R24, gsb0 ;  /* 0x43e00004d0187df0 */ /* 0x000fe20008001818 */
[----:B------:R-:W-:Y:S01]  /*eb70*/  UIADD3 UR6, UR4, 0x80, URZ ;  /* 0x0000008004067890 */ /* 0x000fe2000fffe03f */
[----:B------:R-:W-:Y:S01]  /*eb80*/  UMOV UR7, 0x40000040 ;  /* 0x4000004000077882 */ /* 0x000fe20000000000 */
[----:B0-----:R-:W-:Y:S01]  /*eb90*/  FADD.FTZ R11, R7, R0 ;  /* 0x00000000070b7221 */ /* 0x001fe20000010000 */
[----:B------:R-:W-:Y:S01]  /*eba0*/  IMAD.U32 R7, RZ, RZ, UR5 ;  /* 0x00000005ff077e24 */ /* 0x000fe2000f8e00ff */
[----:B------:R-:W-:Y:S01]  /*ebb0*/  MOV R0, 0xff800000 ;  /* 0xff80000000007802 */ /* 0x000fe20000000f00 */
[----:B-1----:R-:W-:-:S02]  /*ebc0*/  FADD.FTZ R12, R2, R9 ;  /* 0x00000009020c7221 */ /* 0x002fc40000010000 */
[----:B------:R-:W-:Y:S01]  /*ebd0*/  FSETP.NE.FTZ.AND P1, PT, R11, RZ, PT ;  /* 0x000000ff0b00720b */ /* 0x000fe20003f35000 */
[----:B------:R-:W-:Y:S02]  /*ebe0*/  IMAD.MOV.U32 R2, RZ, RZ, -0x800000 ;  /* 0xff800000ff027424 */ /* 0x000fe400078e00ff */
[----:B------:R-:W-:-:S10]  /*ebf0*/  FSETP.NE.FTZ.AND P2, PT, R12, RZ, PT ;  /* 0x000000ff0c00720b */ /* 0x000fd40003f55000 */
[----:B------:R-:W0:Y:S01]  /*ec00*/  @P1 MUFU.LG2 R8, R11 ;  /* 0x0000000b00081308 */ /* 0x000e220000000c00 */
[----:B------:R-:W-:Y:S02]  /*ec10*/  @P1 FMUL.FTZ R7, R7, 0.69314718246459960938 ;  /* 0x3f31721807071820 */ /* 0x000fe40000410000 */
[----:B------:R-:W-:-:S05]  /*ec20*/  @P2 FMUL.FTZ R13, R13, 0.69314718246459960938 ;  /* 0x3f3172180d0d2820 */ /* 0x000fca0000410000 */
        /* <DEDUP_REMOVED lines=32> */
.L_x_2455:
        /* <DEDUP_REMOVED lines=143> */
.L_x_2419:
[----:B------:R-:W0:Y:S08]  /*f720*/  S2UR UR4, SR_CgaCtaId ;  /* 0x00000000000479c3 */ /* 0x000e300000008800 */
[----:B------:R-:W-:Y:S06]  /*f730*/  BAR.SYNC.DEFER_BLOCKING 0x5, 0x180 ;  /* 0x0146000000007b1d */ /* 0x000fec0000010000 */
[----:B------:R-:W-:Y:S01]  /*f740*/  UMOV UR7, 0x400 ;  /* 0x0000040000077882 */ /* 0x000fe20000000000 */
[----:B------:R-:W-:Y:S01]  /*f750*/  BSSY B0, `(.L_x_2456) ;  /* 0x00002f0000007945 */ /* 0x000fe20003800000 */
[----:B0-----:R-:W-:-:S09]  /*f760*/  ULEA UR7, UR4, UR7, 0x18 ;  /* 0x0000000704077291 */ /* 0x001fd2000f8ec03f */
[----:B------:R-:W0:Y:S02]  /*f770*/  LDS.128 R4, [UR7+0x388d0] ;  /* 0x0388d007ff047984 */ /* 0x000e240008000c00 */
[----:B0-----:R-:W-:Y:S02]  /*f780*/  R2UR UR5, R5 ;  /* 0x00000000050572ca */ /* 0x001fe400000e0000 */
[----:B------:R-:W-:Y:S01]  /*f790*/  R2UR UR6, R6 ;  /* 0x00000000060672ca */ /* 0x000fe200000e0000 */
[----:B------:R-:W-:Y:S06]  /*f7a0*/  BAR.ARV 0x4, 0x180 ;  /* 0x0106000000007b1d */ /* 0x000fec0000002000 */
[----:B------:R-:W-:Y:S08]  /*f7b0*/  @P0 BRA `(.L_x_2457) ;  /* 0x0000002000100947 */ /* 0x000ff00003800000 */
[----:B------:R-:W2:Y:S01]  /*f7c0*/  LDL R8, [R1+0x4] ;  /* 0x0000040001087983 */ /* 0x000ea20000100800 */
[----:B------:R-:W0:Y:S01]  /*f7d0*/  S2UR UR4, SR_SWINHI ;  /* 0x00000000000479c3 */ /* 0x000e220000002f00 */
[----:B------:R-:W-:Y:S01]  /*f7e0*/  IMAD.MOV.U32 R98, RZ, RZ, 0x2 ;  /* 0x00000002ff627424 */ /* 0x000fe200078e00ff */
        /* <DEDUP_REMOVED lines=11> */
[----:B------:R-:W-:Y:S01]  /*f8a0*/  UMOV UR8, UR7 ;  /* 0x0000000700087c82 */ /* 0x000fe20008000000 */
[----:B0-----:R-:W-:Y:S01]  /*f8b0*/  UMOV UR9, UR4 ;  /* 0x0000000400097c82 */ /* 0x001fe20008000000 */
        /* <DEDUP_REMOVED lines=16> */
[----:B------:R-:W-:Y:S02]  /*f9c0*/  R2UR UR11, R223 ;  /* 0x00000000df0b72ca */ /* 0x000fe400000e0000 */
[----:B------:R-:W-:Y:S02]  /*f9d0*/  R2UR UR10, R221 ;  /* 0x00000000dd0a72ca */ /* 0x000fe400000e0000 */
[----:B------:R-:W-:-:S02]  /*f9e0*/  F2FP.BF16.F32.PACK_AB R74, R77, R76 ;  /* 0x0000004c4d4a723e */ /* 0x000fc400000010ff */
[----:B------:R-:W-:Y:S02]  /*f9f0*/  F2FP.BF16.F32.PACK_AB R75, R16, R75 ;  /* 0x0000004b104b723e */ /* 0x000fe400000010ff */
[----:B------:R-:W-:Y:S01]  /*fa00*/  F2FP.BF16.F32.PACK_AB R81, R3, R82 ;  /* 0x000000520351723e */ /* 0x000fe200000010ff */
[----:B------:R-:W0:Y:S01]  /*fa10*/  LDC R16, c[0x0][0xbe8] ;  /* 0x0002fa00ff107b82 */ /* 0x000e220000000800 */
[----:B------:R-:W-:Y:S02]  /*fa20*/  F2FP.BF16.F32.PACK_AB R82, R85, R84 ;  /* 0x000000545552723e */ /* 0x000fe400000010ff */
[----:B------:R-:W-:Y:S02]  /*fa30*/  F2FP.BF16.F32.PACK_AB R83, R83, R86 ;  /* 0x000000565353723e */ /* 0x000fe400000010ff */
[----:B------:R-:W-:Y:S01]  /*fa40*/  F2FP.BF16.F32.PACK_AB R84, R89, R88 ;  /* 0x000000585954723e */ /* 0x000fe200000010ff */
[----:B------:R-:W-:Y:S01]  /*fa50*/  USHF.L.U64.HI UR13, UR10, 0x2, UR11 ;  /* 0x000000020a0d7899 */ /* 0x000fe2000801020b */
[----:B------:R-:W-:Y:S01]  /*fa60*/  F2FP.BF16.F32.PACK_AB R85, R91, R90 ;  /* 0x0000005a5b55723e */ /* 0x000fe200000010ff */
[----:B------:R-:W-:Y:S01]  /*fa70*/  USHF.L.U32 UR12, UR10, 0x2, URZ ;  /* 0x000000020a0c7899 */ /* 0x000fe2000800063f */
[----:B------:R-:W-:-:S02]  /*fa80*/  F2FP.BF16.F32.PACK_AB R86, R93, R92 ;  /* 0x0000005c5d56723e */ /* 0x000fc400000010ff */
[----:B------:R-:W-:Y:S01]  /*fa90*/  F2FP.BF16.F32.PACK_AB R87, R165, R87 ;  /* 0x00000057a557723e */ /* 0x000fe200000010ff */
[----:B------:R-:W-:Y:S01]  /*faa0*/  ULDC.64 UR10, c[0x0][0xc00] ;  /* 0x00030000000a7ab9 */ /* 0x000fe20000000a00 */
[----:B------:R-:W-:Y:S01]  /*fab0*/  F2FP.BF16.F32.PACK_AB R96, R97, R96 ;  /* 0x000000606160723e */ /* 0x000fe200000010ff */
[----:B------:R-:W-:Y:S01]  /*fac0*/  UISETP.NE.U32.AND UP0, UPT, UR10, URZ, UPT ;  /* 0x0000003f0a00728c */ /* 0x000fe2000bf05070 */
[----:B------:R-:W-:Y:S01]  /*fad0*/  F2FP.BF16.F32.PACK_AB R104, R105, R104 ;  /* 0x000000686968723e */ /* 0x000fe200000010ff */
[----:B------:R-:W-:Y:S01]  /*fae0*/  UIADD3 UR4, UP1, UR12, UR10, URZ ;  /* 0x0000000a0c047290 */ /* 0x000fe2000ff3e03f */
[----:B------:R-:W-:Y:S01]  /*faf0*/  F2FP.BF16.F32.PACK_AB R97, R167, R166 ;  /* 0x000000a6a761723e */ /* 0x000fe200000010ff */
[----:B------:R-:W-:Y:S01]  /*fb00*/  UISETP.NE.AND.EX UP0, UPT, UR11, URZ, UPT, UP0 ;  /* 0x0000003f0b00728c */ /* 0x000fe2000bf05300 */
[----:B------:R-:W-:Y:S01]  /*fb10*/  F2FP.BF16.F32.PACK_AB R105, R107, R106 ;  /* 0x0000006a6b69723e */ /* 0x000fe200000010ff */
[----:B------:R-:W-:Y:S01]  /*fb20*/  UIADD3.X UR10, UR13, UR11, URZ, UP1, !UPT ;  /* 0x0000000b0d0a7290 */ /* 0x000fe20008ffe43f */
        /* <DEDUP_REMOVED lines=22> */
[----:B------:R-:W-:Y:S01]  /*fc90*/  R2UR UR14, R214 ;  /* 0x00000000d60e72ca */ /* 0x000fe200000e0000 */
[----:B--2---:R-:W-:-:S03]  /*fca0*/  IMAD.WIDE R98, R8, R98, UR8 ;  /* 0x0000000808627e25 */ /* 0x004fc6000f8e0262 */
[C---:B------:R-:W-:Y:S02]  /*fcb0*/  IADD3 R169, P1, R98.reuse, 0x20, RZ ;  /* 0x0000002062a97810 */ /* 0x040fe40007f3e0ff */
[C---:B------:R-:W-:Y:S02]  /*fcc0*/  IADD3 R171, P0, R98.reuse, 0x40, RZ ;  /* 0x0000004062ab7810 */ /* 0x040fe40007f1e0ff */
[C---:B------:R-:W-:Y:S01]  /*fcd0*/  IADD3 R173, P4, R98.reuse, 0x60, RZ ;  /* 0x0000006062ad7810 */ /* 0x040fe20007f9e0ff */
[--C-:B------:R-:W-:Y:S01]  /*fce0*/  IMAD.X R9, RZ, RZ, R99.reuse, P1 ;  /* 0x000000ffff097224 */ /* 0x100fe200008e0663 */
[C---:B------:R-:W-:Y:S01]  /*fcf0*/  LOP3.LUT R5, R98.reuse, 0x380, RZ, 0xc0, !PT ;  /* 0x0000038062057812 */ /* 0x040fe200078ec0ff */
[--C-:B------:R-:W-:Y:S01]  /*fd00*/  IMAD.X R11, RZ, RZ, R99.reuse, P0 ;  /* 0x000000ffff0b7224 */ /* 0x100fe200000e0663 */
[C---:B------:R-:W-:Y:S01]  /*fd10*/  IADD3 R175, P3, R98.reuse, 0x4000, RZ ;  /* 0x0000400062af7810 */ /* 0x040fe20007f7e0ff */
[----:B------:R-:W-:Y:S01]  /*fd20*/  IMAD.X R13, RZ, RZ, R99, P4 ;  /* 0x000000ffff0d7224 */ /* 0x000fe200020e0663 */
[----:B------:R-:W-:-:S02]  /*fd30*/  IADD3 R177, P6, R98, 0x4020, RZ ;  /* 0x0000402062b17810 */ /* 0x000fc40007fde0ff */
[C---:B------:R-:W-:Y:S02]  /*fd40*/  IADD3 R179, P5, R98.reuse, 0x4040, RZ ;  /* 0x0000404062b37810 */ /* 0x040fe40007fbe0ff */
[C---:B------:R-:W-:Y:S01]  /*fd50*/  IADD3 R181, P2, R98.reuse, 0x4060, RZ ;  /* 0x0000406062b57810 */ /* 0x040fe20007f5e0ff */
[--C-:B------:R-:W-:Y:S01]  /*fd60*/  IMAD.X R19, RZ, RZ, R99.reuse, P6 ;  /* 0x000000ffff137224 */ /* 0x100fe200030e0663 */
[----:B------:R-:W-:Y:S01]  /*fd70*/  IADD3 R183, P1, R98, 0x8000, RZ ;  /* 0x0000800062b77810 */ /* 0x000fe20007f3e0ff */
[--C-:B------:R-:W-:Y:S01]  /*fd80*/  IMAD.X R21, RZ, RZ, R99.reuse, P5 ;  /* 0x000000ffff157224 */ /* 0x100fe200028e0663 */
[----:B------:R-:W-:Y:S01]  /*fd90*/  LOP3.LUT R8, R169, 0x380, RZ, 0xc0, !PT ;  /* 0x00000380a9087812 */ /* 0x000fe200078ec0ff */
[--C-:B------:R-:W-:Y:S01]  /*fda0*/  IMAD.X R31, RZ, RZ, R99.reuse, P2 ;  /* 0x000000ffff1f7224 */ /* 0x100fe200010e0663 */
[----:B------:R-:W-:Y:S01]  /*fdb0*/  LOP3.LUT R10, R171, 0x380, RZ, 0xc0, !PT ;  /* 0x00000380ab0a7812 */ /* 0x000fe200078ec0ff */
[----:B------:R-:W-:Y:S01]  /*fdc0*/  IMAD.X R39, RZ, RZ, R99, P1 ;  /* 0x000000ffff277224 */ /* 0x000fe200008e0663 */
[----:B------:R-:W-:-:S02]  /*fdd0*/  LOP3.LUT R12, R173, 0x380, RZ, 0xc0, !PT ;  /* 0x00000380ad0c7812 */ /* 0x000fc400078ec0ff */
[----:B------:R-:W-:Y:S02]  /*fde0*/  SHF.R.U64 R5, R5, 0x3, RZ ;  /* 0x0000000305057819 */ /* 0x000fe400000012ff */
[----:B------:R-:W-:Y:S02]  /*fdf0*/  LOP3.LUT R14, R175, 0x380, RZ, 0xc0, !PT ;  /* 0x00000380af0e7812 */ /* 0x000fe400078ec0ff */
[----:B------:R-:W-:Y:S02]  /*fe00*/  SHF.R.U64 R8, R8, 0x3, RZ ;  /* 0x0000000308087819 */ /* 0x000fe400000012ff */
[----:B------:R-:W-:Y:S02]  /*fe10*/  IADD3 R46, P0, R98, 0x8020, RZ ;  /* 0x00008020622e7810 */ /* 0x000fe40007f1e0ff */
[----:B------:R-:W-:Y:S02]  /*fe20*/  IADD3.X R15, RZ, R99, RZ, P3, !PT ;  /* 0x00000063ff0f7210 */ /* 0x000fe40001ffe4ff */
[----:B------:R-:W-:Y:S01]  /*fe30*/  SHF.R.U64 R10, R10, 0x3, RZ ;  /* 0x000000030a0a7819 */ /* 0x000fe200000012ff */
[----:B------:R-:W-:Y:S01]  /*fe40*/  IMAD.X R47, RZ, RZ, R99, P0 ;  /* 0x000000ffff2f7224 */ /* 0x000fe200000e0663 */
[----:B------:R-:W-:-:S02]  /*fe50*/  LOP3.LUT R18, R177, 0x380, RZ, 0xc0, !PT ;  /* 0x00000380b1127812 */ /* 0x000fc400078ec0ff */
[C---:B------:R-:W-:Y:S02]  /*fe60*/  IADD3 R54, P4, R98.reuse, 0x8040, RZ ;  /* 0x0000804062367810 */ /* 0x040fe40007f9e0ff */
[C---:B------:R-:W-:Y:S02]  /*fe70*/  IADD3 R62, P3, R98.reuse, 0x8060, RZ ;  /* 0x00008060623e7810 */ /* 0x040fe40007f7e0ff */
[C---:B------:R-:W-:Y:S01]  /*fe80*/  IADD3 R70, P6, R98.reuse, 0xc000, RZ ;  /* 0x0000c00062467810 */ /* 0x040fe20007fde0ff */
[--C-:B------:R-:W-:Y:S01]  /*fe90*/  IMAD.X R55, RZ, RZ, R99.reuse, P4 ;  /* 0x000000ffff377224 */ /* 0x100fe200020e0663 */
[C---:B------:R-:W-:Y:S02]  /*fea0*/  IADD3 R4, P5, R98.reuse, 0xc020, RZ ;  /* 0x0000c02062047810 */ /* 0x040fe40007fbe0ff */
[C---:B------:R-:W-:Y:S01]  /*feb0*/  IADD3 R23, P2, R98.reuse, 0xc040, RZ ;  /* 0x0000c04062177810 */ /* 0x040fe20007f5e0ff */
[--C-:B------:R-:W-:Y:S01]  /*fec0*/  IMAD.X R71, RZ, RZ, R99.reuse, P6 ;  /* 0x000000ffff477224 */ /* 0x100fe200030e0663 */
[----:B------:R-:W-:Y:S01]  /*fed0*/  IADD3 R6, P1, R98, 0xc060, RZ ;  /* 0x0000c06062067810 */ /* 0x000fe20007f3e0ff */
[--C-:B------:R-:W-:Y:S01]  /*fee0*/  IMAD.X R79, RZ, RZ, R99.reuse, P5 ;  /* 0x000000ffff4f7224 */ /* 0x100fe200028e0663 */
[----:B------:R-:W-:Y:S01]  /*fef0*/  SHF.R.U64 R12, R12, 0x3, RZ ;  /* 0x000000030c0c7819 */ /* 0x000fe200000012ff */
[----:B------:R-:W-:Y:S01]  /*ff00*/  IMAD.X R95, RZ, RZ, R99, P2 ;  /* 0x000000ffff5f7224 */ /* 0x000fe200010e0663 */
[----:B------:R-:W-:-:S02]  /*ff10*/  LOP3.LUT R20, R179, 0x380, RZ, 0xc0, !PT ;  /* 0x00000380b3147812 */ /* 0x000fc400078ec0ff */
[----:B------:R-:W-:Y:S01]  /*ff20*/  LOP3.LUT R98, R5, R98, RZ, 0x3c, !PT ;  /* 0x0000006205627212 */ /* 0x000fe200078e3cff */
[----:B------:R-:W-:Y:S01]  /*ff30*/  IMAD.X R5, RZ, RZ, R99, P1 ;  /* 0x000000ffff057224 */ /* 0x000fe200008e0663 */
[----:B------:R-:W-:Y:S02]  /*ff40*/  SHF.R.U64 R14, R14, 0x3, RZ ;  /* 0x000000030e0e7819 */ /* 0x000fe400000012ff */
[----:B------:R-:W-:Y:S02]  /*ff50*/  LOP3.LUT R30, R181, 0x380, RZ, 0xc0, !PT ;  /* 0x00000380b51e7812 */ /* 0x000fe400078ec0ff */
        /* <DEDUP_REMOVED lines=8> */
[----:B------:R-:W-:-:S02]  /*ffe0*/  IADD3.X R63, RZ, R99, RZ, P3, !PT ;  /* 0x00000063ff3f7210 */ /* 0x000fc40001ffe4ff */
[----:B------:R-:W-:Y:S02]  /*fff0*/  LOP3.LUT R14, R14, R175, RZ, 0x3c, !PT ;  /* 0x000000af0e0e7212 */ /* 0x000fe400078e3cff */
[----:B------:R-:W-:Y:S02]  /*10000*/  SHF.R.U64 R30, R30, 0x3, RZ ;  /* 0x000000031e1e7819 */ /* 0x000fe400000012ff */
[----:B------:R-:W-:Y:S02]  /*10010*/  LOP3.LUT R173, R62, 0x380, RZ, 0xc0, !PT ;  /* 0x000003803ead7812 */ /* 0x000fe400078ec0ff */
[----:B------:R-:W-:Y:S01]  /*10020*/  MOV R98, R98 ;  /* 0x0000006200627202 */ /* 0x000fe20000000f00 */
[----:B------:R-:W-:Y:S01]  /*10030*/  BAR.SYNC.DEFER_BLOCKING 0x1, 0x100 ;  /* 0x0044000000007b1d */ /* 0x000fe20000010000 */
[----:B------:R-:W-:Y:S02]  /*10040*/  LOP3.LUT R78, R4, 0x380, RZ, 0xc0, !PT ;  /* 0x00000380044e7812 */ /* 0x000fe400078ec0ff */
[----:B------:R-:W-:-:S02]  /*10050*/  SHF.R.U64 R38, R38, 0x3, RZ ;  /* 0x0000000326267819 */ /* 0x000fc400000012ff */
[----:B------:R-:W-:Y:S02]  /*10060*/  LOP3.LUT R175, R70, 0x380, RZ, 0xc0, !PT ;  /* 0x0000038046af7812 */ /* 0x000fe400078ec0ff */
[----:B------:R-:W-:Y:S02]  /*10070*/  LOP3.LUT R99, R6, 0x380, RZ, 0xc0, !PT ;  /* 0x0000038006637812 */ /* 0x000fe400078ec0ff */
[----:B------:R-:W-:Y:S02]  /*10080*/  LOP3.LUT R18, R18, R177, RZ, 0x3c, !PT ;  /* 0x000000b112127212 */ /* 0x000fe400078e3cff */
[----:B------:R-:W-:Y:S02]  /*10090*/  SHF.R.U64 R169, R169, 0x3, RZ ;  /* 0x00000003a9a97819 */ /* 0x000fe400000012ff */
[----:B------:R-:W-:Y:S02]  /*100a0*/  MOV R8, R8 ;  /* 0x0000000800087202 */ /* 0x000fe40000000f00 */
[----:B------:R-:W-:-:S02]  /*100b0*/  LOP3.LUT R20, R20, R179, RZ, 0x3c, !PT ;  /* 0x000000b314147212 */ /* 0x000fc400078e3cff */
[----:B------:R-:W-:Y:S02]  /*100c0*/  SHF.R.U64 R171, R171, 0x3, RZ ;  /* 0x00000003abab7819 */ /* 0x000fe400000012ff */
[----:B------:R-:W-:Y:S02]  /*100d0*/  LOP3.LUT R94, R23, 0x380, RZ, 0xc0, !PT ;  /* 0x00000380175e7812 */ /* 0x000fe400078ec0ff */
[----:B------:R-:W-:Y:S02]  /*100e0*/  MOV R10, R10 ;  /* 0x0000000a000a7202 */ /* 0x000fe40000000f00 */
[----:B------:R-:W-:Y:S01]  /*100f0*/  LOP3.LUT R30, R30, R181, RZ, 0x3c, !PT ;  /* 0x000000b51e1e7212 */ /* 0x000fe200078e3cff */
[----:B------:R1:W-:Y:S01]  /*10100*/  STSM.16.M88.4 [R98], R24 ;  /* 0x0000001862007844 */ /* 0x0003e20000000200 */
[----:B------:R-:W-:Y:S02]  /*10110*/  SHF.R.U64 R173, R173, 0x3, RZ ;  /* 0x00000003adad7819 */ /* 0x000fe400000012ff */
[----:B------:R-:W-:Y:S01]  /*10120*/  SHF.R.U64 R29, R78, 0x3, RZ ;  /* 0x000000034e1d7819 */ /* 0x000fe200000012ff */
[----:B------:R2:W-:Y:S01]  /*10130*/  STSM.16.M88.4 [R8], R32 ;  /* 0x0000002008007844 */ /* 0x0005e20000000200 */
[----:B------:R-:W-:-:S02]  /*10140*/  MOV R12, R12 ;  /* 0x0000000c000c7202 */ /* 0x000fc40000000f00 */
[----:B------:R-:W-:Y:S01]  /*10150*/  LOP3.LUT R38, R38, R183, RZ, 0x3c, !PT ;  /* 0x000000b726267212 */ /* 0x000fe200078e3cff */
[----:B------:R3:W-:Y:S01]  /*10160*/  STSM.16.M88.4 [R10], R40 ;  /* 0x000000280a007844 */ /* 0x0007e20000000200 */
[----:B------:R-:W-:Y:S02]  /*10170*/  SHF.R.U64 R175, R175, 0x3, RZ ;  /* 0x00000003afaf7819 */ /* 0x000fe400000012ff */
[----:B------:R-:W-:Y:S01]  /*10180*/  SHF.R.U64 R99, R99, 0x3, RZ ;  /* 0x0000000363637819 */ /* 0x000fe200000012ff */
[----:B------:R4:W-:Y:S01]  /*10190*/  STSM.16.M88.4 [R12], R48 ;  /* 0x000000300c007844 */ /* 0x0009e20000000200 */
[----:B------:R-:W-:Y:S02]  /*101a0*/  MOV R14, R14 ;  /* 0x0000000e000e7202 */ /* 0x000fe40000000f00 */
[----:B------:R-:W-:Y:S02]  /*101b0*/  LOP3.LUT R46, R169, R46, RZ, 0x3c, !PT ;  /* 0x0000002ea92e7212 */ /* 0x000fe400078e3cff */
[----:B------:R-:W-:Y:S01]  /*101c0*/  MOV R18, R18 ;  /* 0x0000001200127202 */ /* 0x000fe20000000f00 */
[----:B------:R4:W-:Y:S01]  /*101d0*/  STSM.16.M88.4 [R14], R56 ;  /* 0x000000380e007844 */ /* 0x0009e20000000200 */
[----:B------:R-:W-:-:S02]  /*101e0*/  LOP3.LUT R54, R171, R54, RZ, 0x3c, !PT ;  /* 0x00000036ab367212 */ /* 0x000fc400078e3cff */
[----:B------:R-:W-:Y:S01]  /*101f0*/  SHF.R.U64 R28, R94, 0x3, RZ ;  /* 0x000000035e1c7819 */ /* 0x000fe200000012ff */
[----:B------:R4:W-:Y:S01]  /*10200*/  STSM.16.M88.4 [R18], R64 ;  /* 0x0000004012007844 */ /* 0x0009e20000000200 */
[----:B------:R-:W-:Y:S02]  /*10210*/  MOV R20, R20 ;  /* 0x0000001400147202 */ /* 0x000fe40000000f00 */
[----:B------:R-:W-:Y:S02]  /*10220*/  LOP3.LUT R62, R173, R62, RZ, 0x3c, !PT ;  /* 0x0000003ead3e7212 */ /* 0x000fe400078e3cff */
[----:B------:R-:W-:Y:S01]  /*10230*/  LOP3.LUT R78, R29, R4, RZ, 0x3c, !PT ;  /* 0x000000041d4e7212 */ /* 0x000fe200078e3cff */
[----:B------:R4:W-:Y:S01]  /*10240*/  STSM.16.M88.4 [R20], R72 ;  /* 0x0000004814007844 */ /* 0x0009e20000000200 */
[----:B------:R-:W-:Y:S02]  /*10250*/  MOV R30, R30 ;  /* 0x0000001e001e7202 */ /* 0x000fe40000000f00 */
[----:B------:R-:W-:-:S02]  /*10260*/  LOP3.LUT R70, R175, R70, RZ, 0x3c, !PT ;  /* 0x00000046af467212 */ /* 0x000fc400078e3cff */
[----:B------:R-:W-:Y:S01]  /*10270*/  LOP3.LUT R4, R99, R6, RZ, 0x3c, !PT ;  /* 0x0000000663047212 */ /* 0x000fe200078e3cff */
[----:B------:R4:W-:Y:S01]  /*10280*/  STSM.16.M88.4 [R30], R80 ;  /* 0x000000501e007844 */ /* 0x0009e20000000200 */
[----:B------:R-:W-:Y:S02]  /*10290*/  MOV R38, R38 ;  /* 0x0000002600267202 */ /* 0x000fe40000000f00 */
[----:B------:R-:W-:Y:S02]  /*102a0*/  MOV R46, R46 ;  /* 0x0000002e002e7202 */ /* 0x000fe40000000f00 */
[----:B-1----:R-:W-:Y:S01]  /*102b0*/  F2FP.BF16.F32.PACK_AB R98, R101, R100 ;  /* 0x000000646562723e */ /* 0x002fe200000010ff */
[----:B------:R4:W-:Y:S01]  /*102c0*/  STSM.16.M88.4 [R38], R84 ;  /* 0x0000005426007844 */ /* 0x0009e20000000200 */
[----:B------:R-:W-:Y:S02]  /*102d0*/  F2FP.BF16.F32.PACK_AB R99, R103, R102 ;  /* 0x000000666763723e */ /* 0x000fe400000010ff */
[----:B------:R-:W-:-:S02]  /*102e0*/  LOP3.LUT R94, R28, R23, RZ, 0x3c, !PT ;  /* 0x000000171c5e7212 */ /* 0x000fc400078e3cff */
[----:B------:R-:W-:Y:S01]  /*102f0*/  MOV R54, R54 ;  /* 0x0000003600367202 */ /* 0x000fe20000000f00 */
[----:B------:R4:W-:Y:S01]  /*10300*/  STSM.16.M88.4 [R46], R96 ;  /* 0x000000602e007844 */ /* 0x0009e20000000200 */
[----:B------:R-:W-:Y:S02]  /*10310*/  MOV R62, R62 ;  /* 0x0000003e003e7202 */ /* 0x000fe40000000f00 */
[----:B------:R-:W-:Y:S01]  /*10320*/  MOV R70, R70 ;  /* 0x0000004600467202 */ /* 0x000fe20000000f00 */
[----:B------:R4:W-:Y:S01]  /*10330*/  STSM.16.M88.4 [R54], R104 ;  /* 0x0000006836007844 */ /* 0x0009e20000000200 */
[----:B------:R-:W-:Y:S02]  /*10340*/  MOV R78, R78 ;  /* 0x0000004e004e7202 */ /* 0x000fe40000000f00 */
[----:B------:R-:W-:Y:S01]  /*10350*/  MOV R94, R94 ;  /* 0x0000005e005e7202 */ /* 0x000fe20000000f00 */
[----:B------:R4:W-:Y:S01]  /*10360*/  STSM.16.M88.4 [R62], R112 ;  /* 0x000000703e007844 */ /* 0x0009e20000000200 */
[----:B------:R-:W-:Y:S01]  /*10370*/  MOV R6, R4 ;  /* 0x0000000400067202 */ /* 0x000fe20000000f00 */
[----:B------:R-:W-:Y:S01]  /*10380*/  IMAD.U32 R4, RZ, RZ, UR4 ;  /* 0x00000004ff047e24 */ /* 0x000fe2000f8e00ff */
[----:B------:R-:W-:Y:S01]  /*10390*/  PLOP3.LUT P0, PT, PT, PT, UP0, 0x80, 0x0 ;  /* 0x000000000000781c */ /* 0x000fe20003f0f008 */
[----:B------:R4:W-:Y:S01]  /*103a0*/  STSM.16.M88.4 [R70], R120 ;  /* 0x0000007846007844 */ /* 0x0009e20000000200 */
[----:B------:R-:W-:Y:S01]  /*103b0*/  IMAD.U32 R5, RZ, RZ, UR10 ;  /* 0x0000000aff057e24 */ /* 0x000fe2000f8e00ff */
[----:B------:R-:W-:-:S02]  /*103c0*/  ULDC.64 UR10, c[0x0][0xc08] ;  /* 0x00030200000a7ab9 */ /* 0x000fc40000000a00 */
[----:B------:R4:W-:Y:S04]  /*103d0*/  STSM.16.M88.4 [R78], R128 ;  /* 0x000000804e007844 */ /* 0x0009e80000000200 */
[----:B------:R4:W-:Y:S04]  /*103e0*/  STSM.16.M88.4 [R94], R136 ;  /* 0x000000885e007844 */ /* 0x0009e80000000200 */
[----:B------:R4:W-:Y:S01]  /*103f0*/  STSM.16.M88.4 [R6], R144 ;  /* 0x0000009006007844 */ /* 0x0009e20000000200 */
[----:B------:R-:W-:Y:S06]  /*10400*/  BAR.SYNC.DEFER_BLOCKING 0x1, 0x100 ;  /* 0x0044000000007b1d */ /* 0x000fec0000010000 */
[----:B------:R-:W4:Y:S01]  /*10410*/  @P0 LDG.E R3, desc[UR38][R4.64] ;  /* 0x0000002604030981 */ /* 0x000f22000c1e1900 */
[----:B------:R-:W-:Y:S01]  /*10420*/  UISETP.NE.U32.AND UP1, UPT, UR10, URZ, UPT ;  /* 0x0000003f0a00728c */ /* 0x000fe2000bf25070 */
[----:B0-----:R-:W-:Y:S01]  /*10430*/  ISETP.NE.AND P1, PT, R16, 0x1, PT ;  /* 0x000000011000780c */ /* 0x001fe20003f25270 */
[----:B------:R-:W-:Y:S01]  /*10440*/  UMOV UR4, URZ ;  /* 0x0000003f00047c82 */ /* 0x000fe20008000000 */
[----:B------:R-:W-:Y:S01]  /*10450*/  VIADD R13, R216, UR14 ;  /* 0x0000000ed80d7c36 */ /* 0x000fe20008000000 */
[----:B------:R-:W-:-:S06]  /*10460*/  UISETP.NE.AND.EX UP1, UPT, UR11, URZ, UPT, UP1 ;  /* 0x0000003f0b00728c */ /* 0x000fcc000bf25310 */
[----:B------:R-:W-:-:S04]  /*10470*/  PLOP3.LUT P2, PT, PT, PT, UP1, 0x80, 0x0 ;  /* 0x000000000000781c */ /* 0x000fc80003f4f018 */
[----:B--2---:R-:W0:Y:S01]  /*10480*/  @P1 LDC R8, c[0x0][0xbec] ;  /* 0x0002fb00ff081b82 */ /* 0x004e220000000800 */
[----:B------:R-:W-:-:S03]  /*10490*/  @UP1 UIADD3 UR10, UP2, UR12, UR10, URZ ;  /* 0x0000000a0c0a1290 */ /* 0x000fc6000ff5e03f */
[----:B------:R-:W-:Y:S01]  /*104a0*/  ULDC UR12, c[0x0][0xa88] ;  /* 0x0002a200000c7ab9 */ /* 0x000fe20000000800 */
[----:B------:R-:W-:Y:S02]  /*104b0*/  @UP1 UIADD3.X UR11, UR13, UR11, URZ, UP2, !UPT ;  /* 0x0000000b0d0b1290 */ /* 0x000fe400097fe43f */
[----:B---3--:R-:W-:Y:S01]  /*104c0*/  IMAD.U32 R10, RZ, RZ, UR10 ;  /* 0x0000000aff0a7e24 */ /* 0x008fe2000f8e00ff */
[----:B------:R-:W1:Y:S03]  /*104d0*/  @P1 LDC R9, c[0x0][0xbf0] ;  /* 0x0002fc00ff091b82 */ /* 0x000e660000000800 */
[----:B------:R-:W-:Y:S01]  /*104e0*/  IMAD.U32 R11, RZ, RZ, UR11 ;  /* 0x0000000bff0b7e24 */ /* 0x000fe2000f8e00ff */
[----:B----4-:R-:W-:Y:S02]  /*104f0*/  @P0 R2UR UR4, R3 ;  /* 0x00000000030402ca */ /* 0x010fe400000e0000 */
[----:B------:R-:W-:-:S06]  /*10500*/  MOV R3, UR12 ;  /* 0x0000000c00037c02 */ /* 0x000fcc0008000f00 */
[----:B------:R2:W5:Y:S01]  /*10510*/  @P2 LDG.E R3, desc[UR38][R10.64] ;  /* 0x000000260a032981 */ /* 0x000562000c1e1900 */
[----:B01----:R-:W-:Y:S06]  /*10520*/  @P2 BRA `(.L_x_2458) ;  /* 0x0000000000102947 */ /* 0x003fec0003800000 */
[----:B------:R-:W-:Y:S05]  /*10530*/  @!P0 BRA `(.L_x_2458) ;  /* 0x00000000000c8947 */ /* 0x000fea0003800000 */
[----:B------:R-:W3:Y:S04]  /*10540*/  LDG.E R6, desc[UR38][R4.64] ;  /* 0x0000002604067981 */ /* 0x000ee8000c1e1900 */
[----:B-----5:R-:W3:Y:S02]  /*10550*/  LDG.E R3, desc[UR38][R4.64+0x4] ;  /* 0x0000042604037981 */ /* 0x020ee4000c1e1900 */
[----:B---3--:R-:W-:-:S07]  /*10560*/  IMAD.IADD R3, R3, 0x1, -R6 ;  /* 0x0000000103037824 */ /* 0x008fce00078e0a06 */
.L_x_2458:
[----:B------:R-:W3:Y:S01]  /*10570*/  LDL R14, [R1] ;  /* 0x00000000010e7983 */ /* 0x000ee20000100800 */
[----:B------:R-:W-:Y:S01]  /*10580*/  R2UR UR21, R222 ;  /* 0x00000000de1572ca */ /* 0x000fe200000e0000 */
[----:B------:R-:W-:Y:S01]  /*10590*/  ULDC.64 UR16, c[0x0][0xb90] ;  /* 0x0002e40000107ab9 */ /* 0x000fe20000000a00 */
[----:B------:R-:W-:Y:S01]  /*105a0*/  R2UR UR19, R223 ;  /* 0x00000000df1372ca */ /* 0x000fe200000e0000 */
[----:B------:R-:W-:Y:S01]  /*105b0*/  @P1 IMAD.HI.U32 R4, R13, R8, RZ ;  /* 0x000000080d041227 */ /* 0x000fe200078e00ff */
[----:B------:R-:W-:Y:S01]  /*105c0*/  R2UR UR18, R221 ;  /* 0x00000000dd1272ca */ /* 0x000fe200000e0000 */
[----:B------:R-:W-:Y:S01]  /*105d0*/  USHF.R.S32.HI UR11, URZ, 0x1f, UR4 ;  /* 0x0000001f3f0b7899 */ /* 0x000fe20008011404 */
[----:B------:R-:W-:Y:S01]  /*105e0*/  R2UR UR20, R214 ;  /* 0x00000000d61472ca */ /* 0x000fe200000e0000 */
[----:B------:R-:W-:Y:S01]  /*105f0*/  UMOV UR10, UR4 ;  /* 0x00000004000a7c82 */ /* 0x000fe20008000000 */
[--C-:B------:R-:W-:Y:S01]  /*10600*/  IMAD.MOV.U32 R8, RZ, RZ, R13.reuse ;  /* 0x000000ffff087224 */ /* 0x100fe200078e000d */
[----:B------:R-:W-:Y:S01]  /*10610*/  @P1 SHF.R.U32.HI R8, RZ, R9, R4 ;  /* 0x00000009ff081219 */ /* 0x000fe20000011604 */
[----:B------:R-:W-:Y:S01]  /*10620*/  IMAD.MOV.U32 R5, RZ, RZ, 0x2 ;  /* 0x00000002ff057424 */ /* 0x000fe200078e00ff */
[----:B------:R-:W-:Y:S01]  /*10630*/  LEA R4, R224, R22, 0x6 ;  /* 0x00000016e0047211 */ /* 0x000fe200078e30ff */
[----:B-----5:R-:W-:Y:S01]  /*10640*/  IMAD R23, R3, R16, RZ ;  /* 0x0000001003177224 */ /* 0x020fe200078e02ff */
[----:B------:R-:W-:Y:S01]  /*10650*/  USHF.R.S32.HI UR15, URZ, 0x1f, UR21 ;  /* 0x0000001f3f0f7899 */ /* 0x000fe20008011415 */
[--C-:B--2---:R-:W-:Y:S01]  /*10660*/  IMAD.MOV R11, RZ, RZ, -R8.reuse ;  /* 0x000000ffff0b7224 */ /* 0x104fe200078e0a08 */
[----:B------:R-:W-:Y:S01]  /*10670*/  USEL UR19, UR19, URZ, !UP0 ;  /* 0x0000003f13137287 */ /* 0x000fe2000c000000 */
[----:B------:R-:W-:Y:S01]  /*10680*/  SHF.R.S32.HI R9, RZ, 0x1f, R8 ;  /* 0x0000001fff097819 */ /* 0x000fe20000011408 */
[----:B------:R-:W-:Y:S01]  /*10690*/  UIMAD UR14, UR15, UR16, URZ ;  /* 0x000000100f0e72a4 */ /* 0x000fe2000f8e023f */
[----:B------:R-:W-:Y:S01]  /*106a0*/  IMAD R11, R16, R11, R13 ;  /* 0x0000000b100b7224 */ /* 0x000fe200078e020d */
[----:B------:R-:W-:Y:S01]  /*106b0*/  UIMAD.WIDE.U32 UR12, UR21, UR16, UR10 ;  /* 0x00000010150c72a5 */ /* 0x000fe2000f8e000a */
[----:B------:R-:W-:Y:S01]  /*106c0*/  IMAD.WIDE R4, R4, R5, UR8 ;  /* 0x0000000804047e25 */ /* 0x000fe2000f8e0205 */
[----:B------:R-:W-:-:S02]  /*106d0*/  UIMAD UR14, UR21, UR17, UR14 ;  /* 0x00000011150e72a4 */ /* 0x000fc4000f8e020e */
[----:B------:R-:W-:Y:S01]  /*106e0*/  USEL UR18, UR18, URZ, !UP0 ;  /* 0x0000003f12127287 */ /* 0x000fe2000c000000 */
[----:B------:R-:W-:Y:S01]  /*106f0*/  SHF.R.S32.HI R6, RZ, 0x1f, R11 ;  /* 0x0000001fff067819 */ /* 0x000fe2000001140b */
[----:B------:R-:W-:Y:S01]  /*10700*/  ULDC.64 UR16, c[0x0][0xb98] ;  /* 0x0002e60000107ab9 */ /* 0x000fe20000000a00 */
[----:B------:R-:W-:Y:S01]  /*10710*/  UIADD3 UR13, UR13, UR14, URZ ;  /* 0x0000000e0d0d7290 */ /* 0x000fe2000fffe03f */
[C---:B------:R-:W-:Y:S01]  /*10720*/  IADD3 R33, P3, R4.reuse, 0x4000, RZ ;  /* 0x0000400004217810 */ /* 0x040fe20007f7e0ff */
[----:B------:R-:W-:Y:S01]  /*10730*/  UIMAD UR10, UR19, UR16, URZ ;  /* 0x00000010130a72a4 */ /* 0x000fe2000f8e023f */
[----:B------:R-:W-:Y:S01]  /*10740*/  IADD3 R37, P2, R4, 0x5000, RZ ;  /* 0x0000500004257810 */ /* 0x000fe20007f5e0ff */
[----:B------:R-:W-:Y:S01]  /*10750*/  UIMAD.WIDE.U32 UR12, UR18, UR16, UR12 ;  /* 0x00000010120c72a5 */ /* 0x000fe2000f8e000c */
[----:B------:R-:W-:Y:S01]  /*10760*/  LOP3.LUT R32, R33, 0x380, RZ, 0xc0, !PT ;  /* 0x0000038021207812 */ /* 0x000fe200078ec0ff */
[----:B------:R-:W-:Y:S01]  /*10770*/  UIMAD UR10, UR18, UR17, UR10 ;  /* 0x00000011120a72a4 */ /* 0x000fe2000f8e020a */
[----:B------:R-:W-:Y:S01]  /*10780*/  LOP3.LUT R36, R37, 0x380, RZ, 0xc0, !PT ;  /* 0x0000038025247812 */ /* 0x000fe200078ec0ff */
[----:B------:R-:W-:Y:S01]  /*10790*/  ULDC.64 UR8, c[0x0][0xb88] ;  /* 0x0002e20000087ab9 */ /* 0x000fe20000000a00 */
[----:B------:R-:W-:Y:S01]  /*107a0*/  SHF.R.U64 R32, R32, 0x3, RZ ;  /* 0x0000000320207819 */ /* 0x000fe200000012ff */
[----:B------:R-:W-:Y:S01]  /*107b0*/  IMAD R6, R6, UR8, RZ ;  /* 0x0000000806067c24 */ /* 0x000fe2000f8e02ff */
[----:B------:R-:W-:Y:S01]  /*107c0*/  IADD3 R8, P0, R8, UR12, RZ ;  /* 0x0000000c08087c10 */ /* 0x000fe2000ff1e0ff */
[----:B------:R-:W-:Y:S01]  /*107d0*/  IMAD.U32 R10, RZ, RZ, UR10 ;  /* 0x0000000aff0a7e24 */ /* 0x000fe2000f8e00ff */
[----:B------:R-:W-:Y:S01]  /*107e0*/  LOP3.LUT R32, R32, R33, RZ, 0x3c, !PT ;  /* 0x0000002120207212 */ /* 0x000fe200078e3cff */
[----:B------:R-:W-:Y:S01]  /*107f0*/  IMAD R15, R11, UR9, R6 ;  /* 0x000000090b0f7c24 */ /* 0x000fe2000f8e0206 */
[----:B------:R-:W-:-:S02]  /*10800*/  SHF.R.U64 R36, R36, 0x3, RZ ;  /* 0x0000000324247819 */ /* 0x000fc400000012ff */
[----:B------:R-:W-:Y:S01]  /*10810*/  IADD3.X R9, R9, UR13, R10, P0, !PT ;  /* 0x0000000d09097c10 */ /* 0x000fe200087fe40a */
[----:B------:R-:W-:Y:S01]  /*10820*/  ULDC.64 UR12, c[0x0][0xaa0] ;  /* 0x0002a800000c7ab9 */ /* 0x000fe20000000a00 */
[----:B------:R-:W-:Y:S02]  /*10830*/  IADD3.X R33, RZ, R5, RZ, P3, !PT ;  /* 0x00000005ff217210 */ /* 0x000fe40001ffe4ff */
[----:B------:R-:W-:Y:S01]  /*10840*/  IADD3 R53, P3, R4, 0xa000, RZ ;  /* 0x0000a00004357810 */ /* 0x000fe20007f7e0ff */
[----:B------:R-:W-:Y:S01]  /*10850*/  IMAD.WIDE.U32 R8, R11, UR8, R8 ;  /* 0x000000080b087c25 */ /* 0x000fe2000f8e0008 */
[----:B------:R-:W-:Y:S01]  /*10860*/  ULDC.64 UR8, c[0x0][0xb50] ;  /* 0x0002d40000087ab9 */ /* 0x000fe20000000a00 */
[----:B------:R-:W-:Y:S02]  /*10870*/  LOP3.LUT R36, R36, R37, RZ, 0x3c, !PT ;  /* 0x0000002524247212 */ /* 0x000fe400078e3cff */
[----:B------:R-:W-:Y:S01]  /*10880*/  IMAD.IADD R9, R9, 0x1, R15 ;  /* 0x0000000109097824 */ /* 0x000fe200078e020f */
[----:B------:R-:W-:Y:S01]  /*10890*/  LEA R10, P0, R8, UR8, 0x2 ;  /* 0x00000008080a7c11 */ /* 0x000fe2000f8010ff */
[----:B------:R-:W-:Y:S01]  /*108a0*/  IMAD.X R37, RZ, RZ, R5, P2 ;  /* 0x000000ffff257224 */ /* 0x000fe200010e0605 */
[----:B------:R-:W-:-:S02]  /*108b0*/  LOP3.LUT R52, R53, 0x380, RZ, 0xc0, !PT ;  /* 0x0000038035347812 */ /* 0x000fc400078ec0ff */
[----:B------:R-:W-:Y:S01]  /*108c0*/  LEA.HI.X R11, R8, UR9, R9, 0x2, P0 ;  /* 0x00000009080b7c11 */ /* 0x000fe200080f1409 */
[----:B------:R-:W-:Y:S01]  /*108d0*/  SHFL.IDX PT, R18, R10, RZ, 0x1c1f ;  /* 0x001c1fff0a127589 */ /* 0x000fe200000e0000 */
[C---:B------:R-:W-:Y:S02]  /*108e0*/  IADD3 R29, P0, R4.reuse, 0x3000, RZ ;  /* 0x00003000041d7810 */ /* 0x040fe40007f1e0ff */
[----:B------:R-:W-:Y:S01]  /*108f0*/  IADD3 R57, P2, R4, 0xb000, RZ ;  /* 0x0000b00004397810 */ /* 0x000fe20007f5e0ff */
[----:B------:R-:W0:Y:S01]  /*10900*/  SHFL.IDX PT, R19, R11, RZ, 0x1c1f ;  /* 0x001c1fff0b137589 */ /* 0x000e2200000e0000 */
[----:B------:R-:W-:Y:S02]  /*10910*/  LOP3.LUT R28, R29, 0x380, RZ, 0xc0, !PT ;  /* 0x000003801d1c7812 */ /* 0x000fe400078ec0ff */
[----:B------:R-:W-:Y:S01]  /*10920*/  SHF.R.U64 R52, R52, 0x3, RZ ;  /* 0x0000000334347819 */ /* 0x000fe200000012ff */
[----:B------:R-:W-:Y:S01]  /*10930*/  SHFL.IDX PT, R20, R10, 0x1, 0x1c1f ;  /* 0x003c1f000a147f89 */ /* 0x000fe200000e0000 */
[----:B------:R-:W-:-:S02]  /*10940*/  SHF.R.U64 R28, R28, 0x3, RZ ;  /* 0x000000031c1c7819 */ /* 0x000fc400000012ff */
[----:B------:R-:W-:Y:S01]  /*10950*/  LOP3.LUT R56, R57, 0x380, RZ, 0xc0, !PT ;  /* 0x0000038039387812 */ /* 0x000fe200078ec0ff */
[----:B------:R-:W1:Y:S01]  /*10960*/  SHFL.IDX PT, R21, R11, 0x1, 0x1c1f ;  /* 0x003c1f000b157f89 */ /* 0x000e6200000e0000 */
[----:B------:R-:W-:Y:S01]  /*10970*/  LOP3.LUT R28, R28, R29, RZ, 0x3c, !PT ;  /* 0x0000001d1c1c7212 */ /* 0x000fe200078e3cff */
[--C-:B------:R-:W-:Y:S01]  /*10980*/  IMAD.X R29, RZ, RZ, R5.reuse, P0 ;  /* 0x000000ffff1d7224 */ /* 0x100fe200000e0605 */
[----:B------:R-:W-:Y:S02]  /*10990*/  IADD3 R49, P0, R4, 0x9000, RZ ;  /* 0x0000900004317810 */ /* 0x000fe40007f1e0ff */
[----:B------:R-:W-:Y:S01]  /*109a0*/  LOP3.LUT R52, R52, R53, RZ, 0x3c, !PT ;  /* 0x0000003534347212 */ /* 0x000fe200078e3cff */
[----:B------:R-:W-:Y:S01]  /*109b0*/  IMAD.X R53, RZ, RZ, R5, P3 ;  /* 0x000000ffff357224 */ /* 0x000fe200018e0605 */
[----:B------:R-:W-:Y:S02]  /*109c0*/  LOP3.LUT R48, R49, 0x380, RZ, 0xc0, !PT ;  /* 0x0000038031307812 */ /* 0x000fe400078ec0ff */
[----:B------:R-:W-:-:S02]  /*109d0*/  IADD3 R13, P5, R4, 0x1000, RZ ;  /* 0x00001000040d7810 */ /* 0x000fc40007fbe0ff */
[----:B------:R-:W-:Y:S02]  /*109e0*/  SHF.R.U64 R48, R48, 0x3, RZ ;  /* 0x0000000330307819 */ /* 0x000fe400000012ff */
[----:B------:R-:W-:Y:S02]  /*109f0*/  IADD3 R25, P4, R4, 0x2000, RZ ;  /* 0x0000200004197810 */ /* 0x000fe40007f9e0ff */
[----:B------:R-:W-:Y:S01]  /*10a00*/  LOP3.LUT R48, R48, R49, RZ, 0x3c, !PT ;  /* 0x0000003130307212 */ /* 0x000fe200078e3cff */
[----:B------:R-:W-:Y:S01]  /*10a10*/  IMAD.X R49, RZ, RZ, R5, P0 ;  /* 0x000000ffff317224 */ /* 0x000fe200000e0605 */
[----:B------:R-:W-:Y:S02]  /*10a20*/  SHF.R.U64 R56, R56, 0x3, RZ ;  /* 0x0000000338387819 */ /* 0x000fe400000012ff */
[----:B------:R-:W-:Y:S02]  /*10a30*/  IADD3 R8, P3, R4, 0xf000, RZ ;  /* 0x0000f00004087810 */ /* 0x000fe40007f7e0ff */
[----:B------:R-:W-:-:S02]  /*10a40*/  LOP3.LUT P0, RZ, R226, 0x3, RZ, 0xc0, !PT ;  /* 0x00000003e2ff7812 */ /* 0x000fc4000780c0ff */
[----:B------:R-:W-:Y:S02]  /*10a50*/  LOP3.LUT R12, R13, 0x380, RZ, 0xc0, !PT ;  /* 0x000003800d0c7812 */ /* 0x000fe400078ec0ff */
[----:B------:R-:W-:Y:S01]  /*10a60*/  IADD3 R41, P6, R4, 0x6000, RZ ;  /* 0x0000600004297810 */ /* 0x000fe20007fde0ff */
[----:B------:R-:W-:Y:S01]  /*10a70*/  UIMAD UR10, UR11, UR12, URZ ;  /* 0x0000000c0b0a72a4 */ /* 0x000fe2000f8e023f */
[----:B------:R-:W-:Y:S01]  /*10a80*/  LOP3.LUT R24, R25, 0x380, RZ, 0xc0, !PT ;  /* 0x0000038019187812 */ /* 0x000fe200078ec0ff */
[----:B------:R-:W-:Y:S01]  /*10a90*/  UIMAD.WIDE.U32 UR8, UR4, UR12, URZ ;  /* 0x0000000c040872a5 */ /* 0x000fe2000f8e003f */
[----:B------:R-:W-:Y:S01]  /*10aa0*/  LOP3.LUT R56, R56, R57, RZ, 0x3c, !PT ;  /* 0x0000003938387212 */ /* 0x000fe200078e3cff */
[--C-:B------:R-:W-:Y:S01]  /*10ab0*/  IMAD.X R57, RZ, RZ, R5.reuse, P2 ;  /* 0x000000ffff397224 */ /* 0x100fe200010e0605 */
[----:B------:R-:W-:Y:S01]  /*10ac0*/  LOP3.LUT R3, R8, 0x380, RZ, 0xc0, !PT ;  /* 0x0000038008037812 */ /* 0x000fe200078ec0ff */
[----:B------:R-:W-:Y:S01]  /*10ad0*/  IMAD.X R61, RZ, RZ, R5, P3 ;  /* 0x000000ffff3d7224 */ /* 0x000fe200018e0605 */
[----:B------:R-:W-:-:S02]  /*10ae0*/  SHF.R.U64 R12, R12, 0x3, RZ ;  /* 0x000000030c0c7819 */ /* 0x000fc400000012ff */
[----:B------:R-:W-:Y:S02]  /*10af0*/  SHF.R.U64 R24, R24, 0x3, RZ ;  /* 0x0000000318187819 */ /* 0x000fe400000012ff */
[----:B------:R-:W-:Y:S02]  /*10b00*/  SHF.R.U64 R3, R3, 0x3, RZ ;  /* 0x0000000303037819 */ /* 0x000fe400000012ff */
[----:B------:R-:W-:Y:S01]  /*10b10*/  LOP3.LUT R12, R12, R13, RZ, 0x3c, !PT ;  /* 0x0000000d0c0c7212 */ /* 0x000fe200078e3cff */
[--C-:B------:R-:W-:Y:S01]  /*10b20*/  IMAD.X R13, RZ, RZ, R5.reuse, P5 ;  /* 0x000000ffff0d7224 */ /* 0x100fe200028e0605 */
[----:B------:R-:W-:Y:S01]  /*10b30*/  LOP3.LUT R24, R24, R25, RZ, 0x3c, !PT ;  /* 0x0000001918187212 */ /* 0x000fe200078e3cff */
[----:B------:R-:W-:Y:S01]  /*10b40*/  IMAD.X R25, RZ, RZ, R5, P4 ;  /* 0x000000ffff197224 */ /* 0x000fe200020e0605 */
[C---:B------:R-:W-:Y:S02]  /*10b50*/  IADD3 R45, P5, R4.reuse, 0x7000, RZ ;  /* 0x00007000042d7810 */ /* 0x040fe40007fbe0ff */
[----:B------:R-:W-:-:S02]  /*10b60*/  IADD3 R69, P4, R4, 0x8000, RZ ;  /* 0x0000800004457810 */ /* 0x000fc40007f9e0ff */
[----:B------:R-:W-:Y:S02]  /*10b70*/  LOP3.LUT R60, R3, R8, RZ, 0x3c, !PT ;  /* 0x00000008033c7212 */ /* 0x000fe400078e3cff */
[----:B------:R-:W2:Y:S01]  /*10b80*/  @P1 LDC R3, c[0x0][0xbec] ;  /* 0x0002fb00ff031b82 */ /* 0x000ea20000000800 */
[----:B------:R-:W-:Y:S02]  /*10b90*/  LOP3.LUT R40, R41, 0x380, RZ, 0xc0, !PT ;  /* 0x0000038029287812 */ /* 0x000fe400078ec0ff */
[----:B------:R-:W-:Y:S02]  /*10ba0*/  LOP3.LUT R44, R45, 0x380, RZ, 0xc0, !PT ;  /* 0x000003802d2c7812 */ /* 0x000fe400078ec0ff */
[----:B------:R-:W-:Y:S02]  /*10bb0*/  LOP3.LUT R68, R69, 0x380, RZ, 0xc0, !PT ;  /* 0x0000038045447812 */ /* 0x000fe400078ec0ff */
[----:B------:R-:W-:Y:S02]  /*10bc0*/  LOP3.LUT R9, R4, 0x380, RZ, 0xc0, !PT ;  /* 0x0000038004097812 */ /* 0x000fe400078ec0ff */
[----:B------:R-:W-:-:S02]  /*10bd0*/  SHF.R.U64 R40, R40, 0x3, RZ ;  /* 0x0000000328287819 */ /* 0x000fc400000012ff */
[----:B------:R-:W-:Y:S02]  /*10be0*/  SHF.R.U64 R44, R44, 0x3, RZ ;  /* 0x000000032c2c7819 */ /* 0x000fe400000012ff */
[----:B------:R-:W-:Y:S02]  /*10bf0*/  SHF.R.U64 R68, R68, 0x3, RZ ;  /* 0x0000000344447819 */ /* 0x000fe400000012ff */
[----:B------:R-:W-:Y:S02]  /*10c00*/  SHF.R.U64 R9, R9, 0x3, RZ ;  /* 0x0000000309097819 */ /* 0x000fe400000012ff */
[----:B------:R-:W-:Y:S01]  /*10c10*/  LOP3.LUT R40, R40, R41, RZ, 0x3c, !PT ;  /* 0x0000002928287212 */ /* 0x000fe200078e3cff */
[--C-:B------:R-:W-:Y:S01]  /*10c20*/  IMAD.X R41, RZ, RZ, R5.reuse, P6 ;  /* 0x000000ffff297224 */ /* 0x100fe200030e0605 */
[----:B------:R-:W-:Y:S01]  /*10c30*/  LOP3.LUT R44, R44, R45, RZ, 0x3c, !PT ;  /* 0x0000002d2c2c7212 */ /* 0x000fe200078e3cff */
[--C-:B------:R-:W-:Y:S01]  /*10c40*/  IMAD.X R45, RZ, RZ, R5.reuse, P5 ;  /* 0x000000ffff2d7224 */ /* 0x100fe200028e0605 */
[----:B------:R-:W-:Y:S01]  /*10c50*/  LOP3.LUT R68, R68, R69, RZ, 0x3c, !PT ;  /* 0x0000004544447212 */ /* 0x000fe200078e3cff */
[----:B------:R-:W-:Y:S01]  /*10c60*/  IMAD.X R69, RZ, RZ, R5, P4 ;  /* 0x000000ffff457224 */ /* 0x000fe200020e0605 */
[C---:B------:R-:W-:Y:S01]  /*10c70*/  IADD3 R77, P6, R4.reuse, 0xc000, RZ ;  /* 0x0000c000044d7810 */ /* 0x040fe20007fde0ff */
[----:B------:R-:W-:Y:S01]  /*10c80*/  UIMAD UR10, UR4, UR13, UR10 ;  /* 0x0000000d040a72a4 */ /* 0x000fe2000f8e020a */
[----:B------:R-:W-:-:S02]  /*10c90*/  IADD3 R73, P5, R4, 0xd000, RZ ;  /* 0x0000d00004497810 */ /* 0x000fc40007fbe0ff */
[----:B------:R-:W-:Y:S01]  /*10ca0*/  IADD3 R65, P4, R4, 0xe000, RZ ;  /* 0x0000e00004417810 */ /* 0x000fe20007f9e0ff */
[----:B------:R-:W-:Y:S01]  /*10cb0*/  ULDC.64 UR12, c[0x0][0xae8] ;  /* 0x0002ba00000c7ab9 */ /* 0x000fe20000000a00 */
[----:B------:R-:W-:Y:S01]  /*10cc0*/  LOP3.LUT R4, R9, R4, RZ, 0x3c, !PT ;  /* 0x0000000409047212 */ /* 0x000fe200078e3cff */
[----:B------:R-:W-:Y:S01]  /*10cd0*/  UIADD3 UR9, UR9, UR10, URZ ;  /* 0x0000000a09097290 */ /* 0x000fe2000fffe03f */
[----:B------:R-:W-:Y:S01]  /*10ce0*/  LOP3.LUT R76, R77, 0x380, RZ, 0xc0, !PT ;  /* 0x000003804d4c7812 */ /* 0x000fe200078ec0ff */
[----:B------:R-:W-:Y:S01]  /*10cf0*/  UIMAD UR4, UR15, UR12, URZ ;  /* 0x0000000c0f0472a4 */ /* 0x000fe2000f8e023f */
[----:B------:R-:W-:Y:S02]  /*10d00*/  LOP3.LUT R72, R73, 0x380, RZ, 0xc0, !PT ;  /* 0x0000038049487812 */ /* 0x000fe400078ec0ff */
[----:B------:R-:W-:Y:S01]  /*10d10*/  LOP3.LUT R64, R65, 0x380, RZ, 0xc0, !PT ;  /* 0x0000038041407812 */ /* 0x000fe200078ec0ff */
[----:B------:R-:W-:Y:S01]  /*10d20*/  UIMAD UR4, UR21, UR13, UR4 ;  /* 0x0000000d150472a4 */ /* 0x000fe2000f8e0204 */
[----:B------:R-:W-:Y:S01]  /*10d30*/  SHF.R.U64 R76, R76, 0x3, RZ ;  /* 0x000000034c4c7819 */ /* 0x000fe200000012ff */
[----:B------:R-:W-:Y:S01]  /*10d40*/  UIMAD.WIDE.U32 UR8, UR21, UR12, UR8 ;  /* 0x0000000c150872a5 */ /* 0x000fe2000f8e0008 */
[----:B------:R-:W-:Y:S01]  /*10d50*/  SHF.R.U64 R72, R72, 0x3, RZ ;  /* 0x0000000348487819 */ /* 0x000fe200000012ff */
[----:B------:R-:W-:Y:S01]  /*10d60*/  ULDC.64 UR10, c[0x0][0xaf0] ;  /* 0x0002bc00000a7ab9 */ /* 0x000fe20000000a00 */
[----:B------:R-:W-:Y:S01]  /*10d70*/  SHF.R.U64 R64, R64, 0x3, RZ ;  /* 0x0000000340407819 */ /* 0x000fe200000012ff */
[----:B------:R-:W-:Y:S01]  /*10d80*/  UIADD3 UR9, UR9, UR4, URZ ;  /* 0x0000000409097290 */ /* 0x000fe2000fffe03f */
[----:B------:R-:W-:Y:S01]  /*10d90*/  LOP3.LUT R76, R76, R77, RZ, 0x3c, !PT ;  /* 0x0000004d4c4c7212 */ /* 0x000fe200078e3cff */
[----:B------:R-:W-:Y:S01]  /*10da0*/  UIMAD UR4, UR19, UR10, URZ ;  /* 0x0000000a130472a4 */ /* 0x000fe2000f8e023f */
[----:B------:R-:W-:Y:S01]  /*10db0*/  LOP3.LUT R72, R72, R73, RZ, 0x3c, !PT ;  /* 0x0000004948487212 */ /* 0x000fe200078e3cff */
[--C-:B------:R-:W-:Y:S01]  /*10dc0*/  IMAD.X R77, RZ, RZ, R5.reuse, P6 ;  /* 0x000000ffff4d7224 */ /* 0x100fe200030e0605 */
[----:B------:R-:W-:Y:S01]  /*10dd0*/  LOP3.LUT R64, R64, R65, RZ, 0x3c, !PT ;  /* 0x0000004140407212 */ /* 0x000fe200078e3cff */
[----:B------:R-:W-:-:S02]  /*10de0*/  IMAD.X R73, RZ, RZ, R5, P5 ;  /* 0x000000ffff497224 */ /* 0x000fc400028e0605 */
[----:B------:R-:W-:Y:S01]  /*10df0*/  IMAD.X R65, RZ, RZ, R5, P4 ;  /* 0x000000ffff417224 */ /* 0x000fe200020e0605 */
[----:B------:R-:W-:Y:S02]  /*10e00*/  UIMAD UR4, UR18, UR11, UR4 ;  /* 0x0000000b120472a4 */ /* 0x000fe4000f8e0204 */
[----:B------:R-:W-:-:S03]  /*10e10*/  UIMAD.WIDE.U32 UR8, UR18, UR10, UR8 ;  /* 0x0000000a120872a5 */ /* 0x000fc6000f8e0008 */
[----:B------:R-:W-:Y:S01]  /*10e20*/  ULDC.64 UR10, c[0x0][0xae0] ;  /* 0x0002b800000a7ab9 */ /* 0x000fe20000000a00 */
[----:B------:R-:W-:Y:S01]  /*10e30*/  UIADD3 UR4, UR9, UR4, URZ ;  /* 0x0000000409047290 */ /* 0x000fe2000fffe03f */
[----:B------:R-:W-:Y:S01]  /*10e40*/  IADD3 R80, R224, UR20, RZ ;  /* 0x00000014e0507c10 */ /* 0x000fe2000fffe0ff */
[----:B------:R-:W-:-:S04]  /*10e50*/  UIADD3 UR7, UR7, 0x38820, URZ ;  /* 0x0003882007077890 */ /* 0x000fc8000fffe03f */
[----:B------:R-:W-:Y:S01]  /*10e60*/  UPRMT UR7, URZ, 0x654, UR7 ;  /* 0x000006543f077896 */ /* 0x000fe20008000007 */
[----:B------:R-:W-:Y:S01]  /*10e70*/  BSSY B1, `(.L_x_2459) ;  /* 0x0000054000017945 */ /* 0x000fe20003800000 */
[----:B------:R-:W-:Y:S02]  /*10e80*/  SHF.R.S32.HI R81, RZ, 0x1f, R219 ;  /* 0x0000001fff517819 */ /* 0x000fe400000114db */
[----:B------:R-:W-:Y:S02]  /*10e90*/  SHF.R.S32.HI R82, RZ, 0x1f, R217 ;  /* 0x0000001fff527819 */ /* 0x000fe400000114d9 */
[----:B------:R-:W-:Y:S02]  /*10ea0*/  SHF.R.S32.HI R83, RZ, 0x1f, R218 ;  /* 0x0000001fff537819 */ /* 0x000fe400000114da */
[----:B------:R-:W-:Y:S01]  /*10eb0*/  SHF.R.S32.HI R84, RZ, 0x1f, R22 ;  /* 0x0000001fff547819 */ /* 0x000fe20000011416 */
[----:B---3--:R-:W-:-:S05]  /*10ec0*/  VIADD R14, R14, UR20 ;  /* 0x000000140e0e7c36 */ /* 0x008fca0008000000 */
[C---:B------:R-:W-:Y:S02]  /*10ed0*/  ISETP.GE.OR P2, PT, R14.reuse, R23, P0 ;  /* 0x000000170e00720c */ /* 0x040fe40000746670 */
[----:B------:R-:W-:-:S04]  /*10ee0*/  IADD3 R6, R14, 0x8, RZ ;  /* 0x000000080e067810 */ /* 0x000fc80007ffe0ff */
[----:B------:R-:W-:-:S07]  /*10ef0*/  ISETP.GE.OR P0, PT, R6, R23, P0 ;  /* 0x000000170600720c */ /* 0x000fce0000706670 */
[----:B0-----:R0:W-:Y:S06]  /*10f00*/  @!P2 ST.E desc[UR38][R18.64], R2 ;  /* 0x000000021200a985 */ /* 0x0011ec000c101926 */
[----:B-1----:R1:W-:Y:S04]  /*10f10*/  @!P0 ST.E desc[UR38][R20.64], R0 ;  /* 0x0000000014008985 */ /* 0x0023e8000c101926 */
[----:B------:R3:W5:Y:S01]  /*10f20*/  LD.E.128 R8, desc[UR38][R4.64] ;  /* 0x0000002604087980 */ /* 0x000762000c101d00 */
[----:B0-----:R-:W0:Y:S01]  /*10f30*/  @P1 LDC R19, c[0x0][0xbf0] ;  /* 0x0002fc00ff131b82 */ /* 0x001e220000000800 */
[----:B------:R-:W-:-:S02]  /*10f40*/  IMAD.U32 R2, RZ, RZ, UR8 ;  /* 0x00000008ff027e24 */ /* 0x000fc4000f8e00ff */
[----:B------:R-:W5:Y:S01]  /*10f50*/  LD.E.128 R12, desc[UR38][R12.64] ;  /* 0x000000260c0c7980 */ /* 0x000f62000c101d00 */
[----:B-1----:R-:W-:-:S03]  /*10f60*/  LEA R0, R220, R224, 0x5 ;  /* 0x000000e0dc007211 */ /* 0x002fc600078e28ff */
[----:B------:R-:W5:Y:S02]  /*10f70*/  LD.E.128 R24, desc[UR38][R24.64] ;  /* 0x0000002618187980 */ /* 0x000f64000c101d00 */
[----:B---3--:R-:W-:Y:S02]  /*10f80*/  VIADD R4, R0, UR20 ;  /* 0x0000001400047c36 */ /* 0x008fe40008000000 */
[----:B------:R-:W5:Y:S02]  /*10f90*/  LD.E.128 R28, desc[UR38][R28.64] ;  /* 0x000000261c1c7980 */ /* 0x000f64000c101d00 */
[----:B--2---:R-:W-:Y:S02]  /*10fa0*/  @P1 IMAD.HI.U32 R0, R4, R3, RZ ;  /* 0x0000000304001227 */ /* 0x004fe400078e00ff */
[----:B------:R-:W5:Y:S02]  /*10fb0*/  LD.E.128 R32, desc[UR38][R32.64] ;  /* 0x0000002620207980 */ /* 0x000f64000c101d00 */
[----:B------:R-:W-:-:S02]  /*10fc0*/  IMAD.MOV.U32 R5, RZ, RZ, R4 ;  /* 0x000000ffff057224 */ /* 0x000fc400078e0004 */
[----:B------:R-:W5:Y:S01]  /*10fd0*/  LD.E.128 R36, desc[UR38][R36.64] ;  /* 0x0000002624247980 */ /* 0x000f62000c101d00 */
[----:B0-----:R-:W-:-:S03]  /*10fe0*/  @P1 SHF.R.U32.HI R5, RZ, R19, R0 ;  /* 0x00000013ff051219 */ /* 0x001fc60000011600 */
[----:B------:R-:W5:Y:S01]  /*10ff0*/  LD.E.128 R40, desc[UR38][R40.64] ;  /* 0x0000002628287980 */ /* 0x000f62000c101d00 */
[--C-:B------:R-:W-:Y:S01]  /*11000*/  SHF.R.S32.HI R0, RZ, 0x1f, R5.reuse ;  /* 0x0000001fff007819 */ /* 0x100fe20000011405 */
[----:B------:R-:W-:Y:S02]  /*11010*/  IMAD.MOV R19, RZ, RZ, -R5 ;  /* 0x000000ffff137224 */ /* 0x000fe400078e0a05 */
[----:B------:R-:W5:Y:S01]  /*11020*/  LD.E.128 R44, desc[UR38][R44.64] ;  /* 0x000000262c2c7980 */ /* 0x000f62000c101d00 */
[----:B------:R-:W-:Y:S01]  /*11030*/  IMAD.U32 R3, RZ, RZ, UR9 ;  /* 0x00000009ff037e24 */ /* 0x000fe2000f8e00ff */
[----:B------:R-:W-:Y:S01]  /*11040*/  ULDC.64 UR8, c[0x0][0xad8] ;  /* 0x0002b60000087ab9 */ /* 0x000fe20000000a00 */
[----:B------:R-:W-:Y:S01]  /*11050*/  IMAD R0, R0, UR10, RZ ;  /* 0x0000000a00007c24 */ /* 0x000fe2000f8e02ff */
[----:B------:R-:W5:Y:S01]  /*11060*/  LD.E.128 R68, desc[UR38][R68.64] ;  /* 0x0000002644447980 */ /* 0x000f62000c101d00 */
[----:B------:R-:W-:Y:S02]  /*11070*/  IMAD R19, R16, R19, R4 ;  /* 0x0000001310137224 */ /* 0x000fe400078e0204 */
[----:B------:R-:W-:Y:S01]  /*11080*/  IMAD.U32 R3, RZ, RZ, UR4 ;  /* 0x00000004ff037e24 */ /* 0x000fe2000f8e00ff */
[----:B------:R-:W5:Y:S01]  /*11090*/  LD.E.128 R48, desc[UR38][R48.64] ;  /* 0x0000002630307980 */ /* 0x000f62000c101d00 */
[----:B------:R-:W-:Y:S01]  /*110a0*/  IMAD R21, R5, UR11, R0 ;  /* 0x0000000b05157c24 */ /* 0x000fe2000f8e0200 */
[----:B------:R-:W-:-:S02]  /*110b0*/  SHF.R.S32.HI R0, RZ, 0x1f, R19 ;  /* 0x0000001fff007819 */ /* 0x000fc40000011413 */
[----:B------:R-:W5:Y:S01]  /*110c0*/  LD.E.128 R52, desc[UR38][R52.64] ;  /* 0x0000002634347980 */ /* 0x000f62000c101d00 */
[----:B------:R-:W-:-:S03]  /*110d0*/  IMAD.WIDE.U32 R2, R5, UR10, R2 ;  /* 0x0000000a05027c25 */ /* 0x000fc6000f8e0002 */
[----:B------:R-:W5:Y:S04]  /*110e0*/  LD.E.128 R56, desc[UR38][R56.64] ;  /* 0x0000002638387980 */ /* 0x000f68000c101d00 */
[----:B------:R-:W5:Y:S04]  /*110f0*/  LD.E.128 R76, desc[UR38][R76.64] ;  /* 0x000000264c4c7980 */ /* 0x000f68000c101d00 */
[----:B------:R-:W5:Y:S04]  /*11100*/  LD.E.128 R72, desc[UR38][R72.64] ;  /* 0x0000002648487980 */ /* 0x000f68000c101d00 */
[----:B------:R-:W5:Y:S04]  /*11110*/  LD.E.128 R64, desc[UR38][R64.64] ;  /* 0x0000002640407980 */ /* 0x000f68000c101d00 */
[----:B------:R-:W5:Y:S01]  /*11120*/  LD.E.128 R60, desc[UR38][R60.64] ;  /* 0x000000263c3c7980 */ /* 0x000f62000c101d00 */
[----:B------:R-:W-:Y:S01]  /*11130*/  IMAD.IADD R3, R3, 0x1, R21 ;  /* 0x0000000103037824 */ /* 0x000fe200078e0215 */
[----:B------:R-:W-:Y:S01]  /*11140*/  ISETP.GE.AND P2, PT, R80, R23, PT ;  /* 0x000000175000720c */ /* 0x000fe20003f46270 */
[----:B------:R-:W-:Y:S01]  /*11150*/  IMAD R4, R0, UR8, RZ ;  /* 0x0000000800047c24 */ /* 0x000fe2000f8e02ff */
[----:B------:R-:W-:Y:S01]  /*11160*/  @!PT LDS RZ, [RZ] ;  /* 0x00000000fffff984 */ /* 0x000fe20000000800 */
[----:B------:R-:W-:Y:S01]  /*11170*/  @!PT LDS RZ, [RZ] ;  /* 0x00000000fffff984 */ /* 0x000fe20000000800 */
[----:B------:R-:W-:Y:S01]  /*11180*/  @!PT LDS RZ, [RZ] ;  /* 0x00000000fffff984 */ /* 0x000fe20000000800 */
[----:B------:R-:W-:Y:S01]  /*11190*/  @!PT LDS RZ, [RZ] ;  /* 0x00000000fffff984 */ /* 0x000fe20000000800 */
[----:B------:R0:W-:Y:S06]  /*111a0*/  MEMBAR.ALL.CTA ;  /* 0x0000000000007992 */ /* 0x0001ec0000008000 */
[----:B0-----:R-:W0:Y:S01]  /*111b0*/  FENCE.VIEW.ASYNC.S ;  /* 0x00000000000073c6 */ /* 0x001e220000000000 */
[----:B------:R-:W-:-:S04]  /*111c0*/  IMAD.WIDE.U32 R2, R19, UR8, R2 ;  /* 0x0000000813027c25 */ /* 0x000fc8000f8e0002 */
[----:B------:R-:W-:Y:S01]  /*111d0*/  IMAD R5, R19, UR9, R4 ;  /* 0x0000000913057c24 */ /* 0x000fe2000f8e0204 */
[----:B------:R-:W-:Y:S01]  /*111e0*/  ULDC.64 UR8, c[0x0][0xa80] ;  /* 0x0002a00000087ab9 */ /* 0x000fe20000000a00 */
[----:B------:R-:W-:Y:S01]  /*111f0*/  VIADD R0, R80, 0x20 ;  /* 0x0000002050007836 */ /* 0x000fe20000000000 */
[----:B------:R-:W-:Y:S01]  /*11200*/  LEA R6, P3, R2, UR8, 0x1 ;  /* 0x0000000802067c11 */ /* 0x000fe2000f8608ff */
[----:B------:R-:W-:-:S03]  /*11210*/  IMAD.IADD R3, R3, 0x1, R5 ;  /* 0x0000000103037824 */ /* 0x000fc600078e0205 */
[-C--:B------:R-:W-:Y:S01]  /*11220*/  ISETP.GE.AND P1, PT, R0, R23.reuse, PT ;  /* 0x000000170000720c */ /* 0x080fe20003f26270 */
[----:B------:R-:W-:Y:S01]  /*11230*/  VIADD R0, R80, 0x40 ;  /* 0x0000004050007836 */ /* 0x000fe20000000000 */
[----:B------:R-:W-:Y:S01]  /*11240*/  LEA.HI.X R16, R2, UR9, R3, 0x1, P3 ;  /* 0x0000000902107c11 */ /* 0x000fe200098f0c03 */
[----:B0-----:R0:W1:Y:S03]  /*11250*/  SHFL.IDX PT, R20, R6, RZ, 0x181f ;  /* 0x00181fff06147589 */ /* 0x00106600000e0000 */
[----:B------:R-:W-:Y:S02]  /*11260*/  ISETP.GE.AND P0, PT, R0, R23, PT ;  /* 0x000000170000720c */ /* 0x000fe40003f06270 */
[----:B------:R0:W2:Y:S01]  /*11270*/  SHFL.IDX PT, R0, R16, RZ, 0x181f ;  /* 0x00181fff10007589 */ /* 0x0000a200000e0000 */
[----:B------:R-:W-:Y:S01]  /*11280*/  SYNCS.ARRIVE.TRANS64.RED.A1T0 RZ, [UR7], RZ ;  /* 0x000000ffffff79a7 */ /* 0x000fe20008100407 */
[----:B------:R-:W-:Y:S09]  /*11290*/  @P2 BRA `(.L_x_2460) ;  /* 0x0000000000442947 */ /* 0x000ff20003800000 */
        /* <DEDUP_REMOVED lines=17> */
.L_x_2460:
[----:B------:R-:W-:Y:S05]  /*113b0*/  BSYNC B1 ;  /* 0x0000000000017941 */ /* 0x000fea0003800000 */
.L_x_2459:
[----:B--2---:R2:W4:Y:S01]  /*113c0*/  SHFL.IDX PT, R0, R16, 0x1, 0x181f ;  /* 0x00381f0010007f89 */ /* 0x00452200000e0000 */
        /* <DEDUP_REMOVED lines=9> */
[----:B------:R-:W-:Y:S02]  /*11460*/  @!P3 LEA R4, P5, R218, R10, 0x1 ;  /* 0x0000000ada04b211 */ /* 0x000fe400078a08ff */
        /* <DEDUP_REMOVED lines=10> */
.L_x_2462:
[----:B------:R-:W-:Y:S05]  /*11510*/  BSYNC B1 ;  /* 0x0000000000017941 */ /* 0x000fea0003800000 */
.L_x_2461:
[----:B----4-:R4:W0:Y:S01]  /*11520*/  SHFL.IDX PT, R0, R16, 0x2, 0x181f ;  /* 0x00581f0010007f89 */ /* 0x01082200000e0000 */
        /* <DEDUP_REMOVED lines=20> */
.L_x_2464:
[----:B------:R-:W-:Y:S05]  /*11670*/  BSYNC B1 ;  /* 0x0000000000017941 */ /* 0x000fea0003800000 */
.L_x_2463:
[----:B0-----:R-:W-:Y:S01]  /*11680*/  VIADD R0, R80, 0x60 ;  /* 0x0000006050007836 */ /* 0x001fe20000000000 */
[----:B--2-4-:R-:W4:Y:S04]  /*11690*/  SHFL.IDX PT, R16, R16, 0x3, 0x181f ;  /* 0x00781f0010107f89 */ /* 0x014f2800000e0000 */
[----:B------:R-:W-:Y:S01]  /*116a0*/  ISETP.GE.AND P0, PT, R0, R23, PT ;  /* 0x000000170000720c */ /* 0x000fe20003f06270 */
[----:B------:R-:W0:-:S12]  /*116b0*/  SHFL.IDX PT, R6, R6, 0x3, 0x181f ;  /* 0x00781f0006067f89 */ /* 0x000e1800000e0000 */
[----:B------:R-:W-:Y:S05]  /*116c0*/  @P0 BRA `(.L_x_2465) ;  /* 0x0000000c00e00947 */ /* 0x000fea0003800000 */
[----:B------:R-:W-:Y:S02]  /*116d0*/  ULDC UR4, c[0x0][0xac8] ;  /* 0x0002b20000047ab9 */ /* 0x000fe40000000800 */
[----:B------:R-:W-:Y:S02]  /*116e0*/  ISETP.GE.AND P3, PT, R22, UR4, PT ;  /* 0x0000000416007c0c */ /* 0x000fe4000bf66270 */
[----:B------:R-:W-:Y:S02]  /*116f0*/  ISETP.GE.AND P4, PT, R218, UR4, PT ;  /* 0x00000004da007c0c */ /* 0x000fe4000bf86270 */
[----:B------:R-:W-:-:S09]  /*11700*/  ISETP.GE.AND P5, PT, R217, UR4, PT ;  /* 0x00000004d9007c0c */ /* 0x000fd2000bfa6270 */
[-C--:B0-----:R-:W-:Y:S02]  /*11710*/  @!P3 LEA R2, P0, R22, R6.reuse, 0x1 ;  /* 0x000000061602b211 */ /* 0x081fe400078008ff */
[-C--:B------:R-:W-:Y:S02]  /*11720*/  @!P4 LEA R4, P1, R218, R6.reuse, 0x1 ;  /* 0x00000006da04c211 */ /* 0x080fe400078208ff */
[C---:B------:R-:W-:Y:S02]  /*11730*/  @!P5 LEA R8, P2, R217.reuse, R6, 0x1 ;  /* 0x00000006d908d211 */ /* 0x040fe400078408ff */
[-C--:B----4-:R-:W-:Y:S02]  /*11740*/  @!P3 LEA.HI.X R3, R22, R16.reuse, R84, 0x1, P0 ;  /* 0x000000101603b211 */ /* 0x090fe400000f0c54 */
        /* <DEDUP_REMOVED lines=11> */
.L_x_2457:
        /* <DEDUP_REMOVED lines=9> */
[----:B------:R-:W-:Y:S01]  /*11890*/  IMAD.U32 R2, RZ, RZ, UR8 ;  /* 0x00000008ff027e24 */ /* 0x000fe2000f8e00ff */
[----:B------:R-:W-:Y:S01]  /*118a0*/  MOV R3, UR9 ;  /* 0x0000000900037c02 */ /* 0x000fe20008000f00 */
[----:B------:R-:W-:Y:S02]  /*118b0*/  ULDC.64 UR8, c[0x0][0xc08] ;  /* 0x0003020000087ab9 */ /* 0x000fe40000000a00 */
[----:B------:R-:W-:-:S04]  /*118c0*/  UISETP.NE.U32.AND UP1, UPT, UR8, URZ, UPT ;  /* 0x0000003f0800728c */ /* 0x000fc8000bf25070 */
[----:B------:R-:W-:Y:S01]  /*118d0*/  UISETP.NE.AND.EX UP1, UPT, UR9, URZ, UPT, UP1 ;  /* 0x0000003f0900728c */ /* 0x000fe2000bf25310 */
[----:B------:R-:W2:Y:S05]  /*118e0*/  @P2 LDG.E R6, desc[UR38][R2.64] ;  /* 0x0000002602062981 */ /* 0x000eaa000c1e1900 */
        /* <DEDUP_REMOVED lines=22> */
.L_x_2466:
        /* <DEDUP_REMOVED lines=49> */
.L_x_2468:
[----:B------:R-:W-:Y:S05]  /*11d60*/  BSYNC B1 ;  /* 0x0000000000017941 */ /* 0x000fea0003800000 */
.L_x_2467:
[----:B0-----:R-:W0:Y:S01]  /*11d70*/  @P0 LDC R3, c[0x0][0xbf0] ;  /* 0x0002fc00ff030b82 */ /* 0x001e220000000800 */
[----:B------:R-:W-:Y:S01]  /*11d80*/  R2UR UR16, R214 ;  /* 0x00000000d61072ca */ /* 0x000fe200000e0000 */
        /* <DEDUP_REMOVED lines=10> */
[----:B------:R-:W-:Y:S01]  /*11e30*/  SHF.R.S32.HI R18, RZ, 0x1f, R217 ;  /* 0x0000001fff127819 */ /* 0x000fe200000114d9 */
[----:B------:R-:W-:Y:S01]  /*11e40*/  UIMAD UR4, UR11, UR14, URZ ;  /* 0x0000000e0b0472a4 */ /* 0x000fe2000f8e023f */
[----:B------:R-:W-:Y:S01]  /*11e50*/  VIADD R6, R2, UR16 ;  /* 0x0000001002067c36 */ /* 0x000fe20008000000 */
[----:B------:R-:W-:Y:S01]  /*11e60*/  UIMAD.WIDE.U32 UR8, UR17, UR14, UR8 ;  /* 0x0000000e110872a5 */ /* 0x000fe2000f8e0008 */
[----:B------:R-:W-:Y:S01]  /*11e70*/  SHF.R.S32.HI R19, RZ, 0x1f, R218 ;  /* 0x0000001fff137819 */ /* 0x000fe200000114da */
[----:B------:R-:W-:Y:S01]  /*11e80*/  UIMAD UR4, UR17, UR15, UR4 ;  /* 0x0000000f110472a4 */ /* 0x000fe2000f8e0204 */
[----:B------:R-:W-:Y:S01]  /*11e90*/  @P0 IMAD.HI.U32 R2, R6, R11, RZ ;  /* 0x0000000b06020227 */ /* 0x000fe200078e00ff */
[----:B------:R-:W-:Y:S01]  /*11ea0*/  ULDC.64 UR10, c[0x0][0xaf0] ;  /* 0x0002bc00000a7ab9 */ /* 0x000fe20000000a00 */
[----:B------:R-:W-:Y:S01]  /*11eb0*/  MOV R5, R6 ;  /* 0x0000000600057202 */ /* 0x000fe20000000f00 */
[----:B------:R-:W-:Y:S01]  /*11ec0*/  UIADD3 UR9, UR9, UR4, URZ ;  /* 0x0000000409097290 */ /* 0x000fe2000fffe03f */
[----:B------:R-:W-:Y:S01]  /*11ed0*/  SHF.R.S32.HI R20, RZ, 0x1f, R22 ;  /* 0x0000001fff147819 */ /* 0x000fe20000011416 */
        /* <DEDUP_REMOVED lines=10> */
[----:B------:R-:W-:-:S02]  /*11f80*/  IMAD R9, R13, R9, R6 ;  /* 0x000000090d097224 */ /* 0x000fc400078e0206 */
[----:B------:R-:W-:Y:S01]  /*11f90*/  IMAD.U32 R2, RZ, RZ, UR8 ;  /* 0x00000008ff027e24 */ /* 0x000fe2000f8e00ff */
[----:B------:R-:W-:Y:S01]  /*11fa0*/  ULDC.64 UR8, c[0x0][0xad8] ;  /* 0x0002b60000087ab9 */ /* 0x000fe20000000a00 */
[----:B------:R-:W-:Y:S02]  /*11fb0*/  IMAD.U32 R3, RZ, RZ, UR4 ;  /* 0x00000004ff037e24 */ /* 0x000fe4000f8e00ff */
[C---:B------:R-:W-:Y:S01]  /*11fc0*/  IMAD R11, R5.reuse, UR11, R4 ;  /* 0x0000000b050b7c24 */ /* 0x040fe2000f8e0204 */
[----:B------:R-:W-:Y:S01]  /*11fd0*/  SHF.R.S32.HI R4, RZ, 0x1f, R9 ;  /* 0x0000001fff047819 */ /* 0x000fe20000011409 */
[----:B------:R-:W-:-:S04]  /*11fe0*/  IMAD.WIDE.U32 R2, R5, UR10, R2 ;  /* 0x0000000a05027c25 */ /* 0x000fc8000f8e0002 */
[----:B------:R-:W-:Y:S02]  /*11ff0*/  IMAD.IADD R3, R3, 0x1, R11 ;  /* 0x0000000103037824 */ /* 0x000fe400078e020b */
[----:B------:R-:W-:Y:S02]  /*12000*/  IMAD R4, R4, UR8, RZ ;  /* 0x0000000804047c24 */ /* 0x000fe4000f8e02ff */
[----:B------:R-:W-:Y:S02]  /*12010*/  VIADD R6, R224, UR16 ;  /* 0x00000010e0067c36 */ /* 0x000fe40008000000 */
[----:B-----5:R-:W-:Y:S02]  /*12020*/  IMAD R13, R0, R13, RZ ;  /* 0x0000000d000d7224 */ /* 0x020fe400078e02ff */
[C---:B------:R-:W-:Y:S01]  /*12030*/  IMAD R5, R9.reuse, UR9, R4 ;  /* 0x0000000909057c24 */ /* 0x040fe2000f8e0204 */
[C---:B------:R-:W-:Y:S01]  /*12040*/  IADD3 R0, R6.reuse, 0x20, RZ ;  /* 0x0000002006007810 */ /* 0x040fe20007ffe0ff */
        /* <DEDUP_REMOVED lines=29> */
.L_x_2470:
[----:B------:R-:W-:Y:S05]  /*12220*/  BSYNC B1 ;  /* 0x0000000000017941 */ /* 0x000fea0003800000 */
.L_x_2469:
        /* <DEDUP_REMOVED lines=21> */
.L_x_2472:
[----:B------:R-:W-:Y:S05]  /*12380*/  BSYNC B1 ;  /* 0x0000000000017941 */ /* 0x000fea0003800000 */
.L_x_2471:
        /* <DEDUP_REMOVED lines=21> */
.L_x_2474:
[----:B------:R-:W-:Y:S05]  /*124e0*/  BSYNC B1 ;  /* 0x0000000000017941 */ /* 0x000fea0003800000 */
.L_x_2473:
        /* <DEDUP_REMOVED lines=22> */
.L_x_2465:
[----:B------:R-:W-:Y:S05]  /*12650*/  BSYNC B0 ;  /* 0x0000000000007941 */ /* 0x000fea0003800000 */
.L_x_2456:
[----:B------:R-:W-:Y:S02]  /*12660*/  ULDC UR4, c[0x0][0xc3c] ;  /* 0x00030f0000047ab9 */ /* 0x000fe40000000800 */
[----:B------:R-:W-:-:S13]  /*12670*/  ISETP.GE.AND P0, PT, R7, UR4, PT ;  /* 0x0000000407007c0c */ /* 0x000fda000bf06270 */
[----:B------:R-:W-:Y:S05]  /*12680*/  @!P0 BRA `(.L_x_2475) ;  /* 0xfffffee400d48947 */ /* 0x000fea000383ffff */
[----:B------:R-:W-:Y:S05]  /*12690*/  EXIT ;  /* 0x000000000000794d */ /* 0x000fea0003800000 */
.L_x_2414:
        /* <DEDUP_REMOVED lines=16> */
.L_x_2476:
        /* <DEDUP_REMOVED lines=40> */
.L_x_2482:
        /* <DEDUP_REMOVED lines=12> */
.L_x_2481:
[----:B------:R-:W-:Y:S05]  /*12ae0*/  BSYNC B0 ;  /* 0x0000000000007941 */ /* 0x000fea0003800000 */
.L_x_2480:
        /* <DEDUP_REMOVED lines=20> */
.L_x_2478:
[----:B------:R-:W-:-:S05]  /*12c30*/  IADD3 R11, -R3, R4, RZ ;  /* 0x00000004030b7210 */ /* 0x000fca0007ffe1ff */
        /* <DEDUP_REMOVED lines=19> */
.L_x_2483:
[----:B-1----:R-:W-:Y:S02]  /*12d70*/  IMAD.MOV R2, RZ, RZ, -R3 ;  /* 0x000000ffff027224 */ /* 0x002fe400078e0a03 */
[----:B---3--:R-:W-:Y:S02]  /*12d80*/  IMAD R16, R16, UR5, R11 ;  /* 0x0000000510107c24 */ /* 0x008fe4000f8e020b */
[----:B------:R-:W-:Y:S01]  /*12d90*/  IMAD.MOV.U32 R11, RZ, RZ, R2 ;  /* 0x000000ffff0b7224 */ /* 0x000fe200078e0002 */
[----:B------:R-:W-:Y:S02]  /*12da0*/  IABS R2, R4 ;  /* 0x0000000400027213 */ /* 0x000fe40000000000 */
[----:B--2---:R-:W-:Y:S01]  /*12db0*/  IADD3 R9, -R16, UR6, RZ ;  /* 0x0000000610097c10 */ /* 0x004fe2000fffe1ff */
[----:B------:R-:W-:Y:S02]  /*12dc0*/  IMAD R11, R11, R12, RZ ;  /* 0x0000000c0b0b7224 */ /* 0x000fe400078e02ff */
[----:B------:R-:W-:Y:S01]  /*12dd0*/  IMAD.MOV R8, RZ, RZ, -R2 ;  /* 0x000000ffff087224 */ /* 0x000fe200078e0a02 */
[----:B------:R-:W-:-:S02]  /*12de0*/  MOV R2, RZ ;  /* 0x000000ff00027202 */ /* 0x000fc40000000f00 */
        /* <DEDUP_REMOVED lines=17> */
[----:B------:R-:W-:-:S03]  /*12f00*/  IMAD.MOV R2, RZ, RZ, -R2 ;  /* 0x000000ffff027224 */ /* 0x000fc600078e0a02 */
[----:B------:R-:W-:Y:S01]  /*12f10*/  IADD3 R6, -R11, RZ, RZ ;  /* 0x000000ff0b067210 */ /* 0x000fe20007ffe1ff */
[----:B------:R-:W-:Y:S02]  /*12f20*/  IMAD R4, R4, R2, R9 ;  /* 0x0000000204047224 */ /* 0x000fe400078e0209 */
[----:B------:R-:W-:Y:S01]  /*12f30*/  IMAD.MOV.U32 R2, RZ, RZ, RZ ;  /* 0x000000ffff027224 */ /* 0x000fe200078e00ff */
[----:B------:R-:W-:Y:S02]  /*12f40*/  VIADDMNMX R13, R6, UR5, R7, PT ;  /* 0x00000005060d7c46 */ /* 0x000fe4000b800107 */
[----:B------:R-:W-:Y:S02]  /*12f50*/  IABS R9, R4 ;  /* 0x0000000400097213 */ /* 0x000fe40000000000 */
[-C--:B------:R-:W-:Y:S01]  /*12f60*/  IABS R8, R13.reuse ;  /* 0x0000000d00087213 */ /* 0x080fe20000000000 */
[----:B------:R-:W-:Y:S01]  /*12f70*/  IMAD.MOV R18, RZ, RZ, -R13 ;  /* 0x000000ffff127224 */ /* 0x000fe200078e0a0d */
[----:B0-----:R-:W-:-:S02]  /*12f80*/  IABS R10, R13 ;  /* 0x0000000d000a7213 */ /* 0x001fc40000000000 */
[----:B------:R-:W0:Y:S08]  /*12f90*/  I2F.RP R6, R8 ;  /* 0x0000000800067306 */ /* 0x000e300000209400 */
[----:B0-----:R-:W0:Y:S02]  /*12fa0*/  MUFU.RCP R6, R6 ;  /* 0x0000000600067308 */ /* 0x001e240000001000 */
[----:B0-----:R-:W-:-:S06]  /*12fb0*/  VIADD R3, R6, 0xffffffe ;  /* 0x0ffffffe06037836 */ /* 0x001fcc0000000000 */
[----:B------:R-:W0:Y:S02]  /*12fc0*/  F2I.FTZ.U32.TRUNC.NTZ R3, R3 ;  /* 0x0000000300037305 */ /* 0x000e24000021f000 */
[----:B0-----:R-:W-:-:S04]  /*12fd0*/  IMAD.MOV R7, RZ, RZ, -R3 ;  /* 0x000000ffff077224 */ /* 0x001fc800078e0a03 */
[----:B------:R-:W-:-:S04]  /*12fe0*/  IMAD R7, R7, R8, RZ ;  /* 0x0000000807077224 */ /* 0x000fc800078e02ff */
[----:B------:R-:W-:-:S04]  /*12ff0*/  IMAD.HI.U32 R2, R3, R7, R2 ;  /* 0x0000000703027227 */ /* 0x000fc800078e0002 */
[----:B------:R-:W-:Y:S02]  /*13000*/  IMAD.MOV R3, RZ, RZ, -R10 ;  /* 0x000000ffff037224 */ /* 0x000fe400078e0a0a */
[----:B------:R-:W-:-:S04]  /*13010*/  IMAD.HI.U32 R2, R2, R9, RZ ;  /* 0x0000000902027227 */ /* 0x000fc800078e00ff */
[----:B------:R-:W-:-:S05]  /*13020*/  IMAD R3, R2, R3, R9 ;  /* 0x0000000302037224 */ /* 0x000fca00078e0209 */
[----:B------:R-:W-:-:S13]  /*13030*/  ISETP.GT.U32.AND P1, PT, R8, R3, PT ;  /* 0x000000030800720c */ /* 0x000fda0003f24070 */
[----:B------:R-:W-:Y:S01]  /*13040*/  @!P1 IMAD.IADD R3, R3, 0x1, -R8 ;  /* 0x0000000103039824 */ /* 0x000fe200078e0a08 */
[----:B------:R-:W-:Y:S02]  /*13050*/  @!P1 IADD3 R2, R2, 0x1, RZ ;  /* 0x0000000102029810 */ /* 0x000fe40007ffe0ff */
        /* <DEDUP_REMOVED lines=9> */
[----:B------:R-:W-:-:S04]  /*130f0*/  IMAD R18, R2, R18, R3 ;  /* 0x0000001202127224 */ /* 0x000fc800078e0203 */
[----:B------:R-:W-:Y:S01]  /*13100*/  IMAD.IADD R17, R0, 0x1, R17 ;  /* 0x0000000100117824 */ /* 0x000fe200078e0211 */
[----:B------:R-:W-:Y:S06]  /*13110*/  BRA `(.L_x_2484) ;  /* 0x0000000000147947 */ /* 0x000fec0003800000 */
.L_x_2479:
[----:B------:R-:W-:Y:S01]  /*13120*/  ULDC UR4, c[0x0][0xc3c] ;  /* 0x00030f0000047ab9 */ /* 0x000fe20000000800 */
[----:B------:R-:W-:Y:S01]  /*13130*/  IMAD.MOV.U32 R17, RZ, RZ, RZ ;  /* 0x000000ffff117224 */ /* 0x000fe200078e00ff */
[----:B------:R-:W-:Y:S01]  /*13140*/  MOV R16, UR6 ;  /* 0x0000000600107c02 */ /* 0x000fe20008000f00 */
[----:B------:R-:W-:Y:S02]  /*13150*/  IMAD.MOV.U32 R18, RZ, RZ, RZ ;  /* 0x000000ffff127224 */ /* 0x000fe400078e00ff */
[----:B------:R-:W-:-:S07]  /*13160*/  IMAD.U32 R19, RZ, RZ, UR4 ;  /* 0x00000004ff137e24 */ /* 0x000fce000f8e00ff */
.L_x_2484:
[----:B------:R-:W-:-:S13]  /*13170*/  ISETP.NE.AND P0, PT, R5, RZ, PT ;  /* 0x000000ff0500720c */ /* 0x000fda0003f05270 */
[----:B------:R-:W0:Y:S01]  /*13180*/  @!P0 S2R R3, SR_CgaCtaId ;  /* 0x0000000000038919 */ /* 0x000e220000008800 */
[----:B------:R-:W-:-:S04]  /*13190*/  @!P0 MOV R0, 0x400 ;  /* 0x0000040000008802 */ /* 0x000fc80000000f00 */
[----:B0-----:R-:W-:-:S05]  /*131a0*/  @!P0 LEA R0, R3, R0, 0x18 ;  /* 0x0000000003008211 */ /* 0x001fca00078ec0ff */
[----:B------:R1:W-:Y:S01]  /*131b0*/  @!P0 STS.128 [R0+0x388d0], R16 ;  /* 0x0388d01000008388 */ /* 0x0003e20000000c00 */
[----:B------:R-:W-:Y:S06]  /*131c0*/  BAR.ARV 0x5, 0x180 ;  /* 0x0146000000007b1d */ /* 0x000fec0000002000 */
.L_x_2477:
        /* <DEDUP_REMOVED lines=8> */
[----:B------:R-:W-:Y:S01]  /*13250*/  BSSY B8, `(.L_x_2485) ;  /* 0x00004b8000087945 */ /* 0x000fe20003800000 */
[----:B------:R-:W-:Y:S01]  /*13260*/  MOV R28, 0x1 ;  /* 0x00000001001c7802 */ /* 0x000fe20000000f00 */
        /* <DEDUP_REMOVED lines=9> */
[----:B------:R-:W-:Y:S01]  /*13300*/  LOP3.LUT R0, R0, 0x38, R2, 0x78, !PT ;  /* 0x0000003800007812 */ /* 0x000fe200078e7802 */
[----:B------:R-:W-:-:S03]  /*13310*/  IMAD.SHL.U32 R2, R2, 0x10, RZ ;  /* 0x0000001002027824 */ /* 0x000fc600078e00ff */
[----:B------:R-:W-:Y:S02]  /*13320*/  LOP3.LUT R32, R0, 0x200, R33, 0xf8, !PT ;  /* 0x0000020000207812 */ /* 0x000fe400078ef821 */
[----:B------:R-:W-:Y:S01]  /*13330*/  LOP3.LUT R33, R33, 0x38, RZ, 0xc0, !PT ;  /* 0x0000003821217812 */ /* 0x000fe200078ec0ff */
[----:B------:R-:W-:Y:S01]  /*13340*/  ULOP3.LUT UR36, UR4, 0x2, URZ, 0xfc, !UPT ;  /* 0x0000000204247892 */ /* 0x000fe2000f8efc3f */
[----:B------:R-:W-:Y:S02]  /*13350*/  LOP3.LUT R2, R3, 0x70, R2, 0xf8, !PT ;  /* 0x0000007003027812 */ /* 0x000fe400078ef802 */
[----:B------:R-:W-:Y:S01]  /*13360*/  UMOV UR4, 0x400 ;  /* 0x0000040000047882 */ /* 0x000fe20000000000 */
[C---:B------:R-:W-:Y:S01]  /*13370*/  LOP3.LUT R0, R33.reuse, 0x40, RZ, 0xfc, !PT ;  /* 0x0000004021007812 */ /* 0x040fe200078efcff */
[----:B0-----:R-:W-:Y:S01]  /*13380*/  ULEA UR4, UR5, UR4, 0x18 ;  /* 0x0000000405047291 */ /* 0x001fe2000f8ec03f */
[C---:B------:R-:W-:Y:S02]  /*13390*/  LOP3.LUT R37, R33.reuse, 0x80, RZ, 0xfc, !PT ;  /* 0x0000008021257812 */ /* 0x040fe400078efcff */
[----:B------:R-:W-:-:S03]  /*133a0*/  LOP3.LUT R36, R33, 0xc0, RZ, 0xfc, !PT ;  /* 0x000000c021247812 */ /* 0x000fc600078efcff */
[----:B------:R-:W-:-:S04]  /*133b0*/  IMAD.U32 R22, RZ, RZ, UR4 ;  /* 0x00000004ff167e24 */ /* 0x000fc8000f8e00ff */
[----:B---3--:R-:W-:-:S07]  /*133c0*/  IMAD R34, R32, 0x2, R22 ;  /* 0x0000000220227824 */ /* 0x008fce00078e0216 */
.L_x_2550:
        /* <DEDUP_REMOVED lines=11> */
[C---:B------:R-:W-:Y:S01]  /*13480*/  @P0 LEA R2, P1, R29.reuse, UR4, 0x2 ;  /* 0x000000041d020c11 */ /* 0x040fe2000f8210ff */
[C---:B------:R-:W-:Y:S01]  /*13490*/  IMAD.SHL.U32 R24, R29.reuse, 0x4, RZ ;  /* 0x000000041d187824 */ /* 0x040fe200078e00ff */
[C-C-:B------:R-:W-:Y:S01]  /*134a0*/  SHF.L.U64.HI R25, R29.reuse, 0x2, R0.reuse ;  /* 0x000000021d197819 */ /* 0x140fe20000010200 */
[----:B------:R0:W-:Y:S01]  /*134b0*/  STL [R1+0x18], R0 ;  /* 0x0000180001007387 */ /* 0x0001e20000100800 */
[----:B------:R-:W-:Y:S01]  /*134c0*/  @P0 LEA.HI.X R3, R29, UR5, R0, 0x2, P1 ;  /* 0x000000051d030c11 */ /* 0x000fe200088f1400 */
[----:B------:R-:W-:-:S04]  /*134d0*/  ULDC.64 UR4, c[0x0][0xa00] ;  /* 0x0002800000047ab9 */ /* 0x000fc80000000a00 */
[----:B------:R1:W2:Y:S01]  /*134e0*/  @P0 LDG.E R30, desc[UR38][R2.64] ;  /* 0x00000026021e0981 */ /* 0x0002a2000c1e1900 */
[----:B------:R-:W-:Y:S02]  /*134f0*/  ISETP.NE.U32.AND P0, PT, RZ, UR4, PT ;  /* 0x00000004ff007c0c */ /* 0x000fe4000bf05070 */
[----:B------:R-:W-:Y:S02]  /*13500*/  LOP3.LUT R23, R23, 0xffffff7f, RZ, 0xc0, !PT ;  /* 0xffffff7f17177812 */ /* 0x000fe400078ec0ff */
[----:B------:R-:W-:Y:S02]  /*13510*/  ISETP.NE.AND.EX P2, PT, RZ, UR5, PT, P0 ;  /* 0x00000005ff007c0c */ /* 0x000fe4000bf45300 */
[----:B------:R-:W-:Y:S02]  /*13520*/  ISETP.NE.U32.AND P0, PT, RZ, UR6, PT ;  /* 0x00000006ff007c0c */ /* 0x000fe4000bf05070 */
[----:B-1----:R-:W-:Y:S02]  /*13530*/  IADD3 R2, P1, R24, UR4, RZ ;  /* 0x0000000418027c10 */ /* 0x002fe4000ff3e0ff */
[----:B------:R-:W-:-:S02]  /*13540*/  ISETP.NE.AND.EX P0, PT, RZ, UR7, PT, P0 ;  /* 0x00000007ff007c0c */ /* 0x000fc4000bf05300 */
[----:B------:R-:W-:Y:S01]  /*13550*/  IADD3.X R3, R25, UR5, RZ, P1, !PT ;  /* 0x0000000519037c10 */ /* 0x000fe20008ffe4ff */
[----:B------:R-:W-:-:S04]  /*13560*/  ULDC.64 UR4, c[0x0][0x418] ;  /* 0x0001060000047ab9 */ /* 0x000fc80000000a00 */
[----:B------:R-:W-:Y:S01]  /*13570*/  @P2 LOP3.LUT R23, R23, 0x80, RZ, 0xfc, !PT ;  /* 0x0000008017172812 */ /* 0x000fe200078efcff */
[----:B------:R1:W5:Y:S05]  /*13580*/  @P2 LDG.E R35, desc[UR38][R2.64] ;  /* 0x0000002602232981 */ /* 0x00036a000c1e1900 */
        /* <DEDUP_REMOVED lines=9> */
[----:B0-----:R-:W-:Y:S01]  /*13620*/  MOV R0, UR4 ;  /* 0x0000000400007c02 */ /* 0x001fe20008000f00 */
        /* <DEDUP_REMOVED lines=11> */
.L_x_2486:
        /* <DEDUP_REMOVED lines=9> */
.L_x_2487:
        /* <DEDUP_REMOVED lines=8> */
[----:B--2---:R-:W-:-:S07]  /*137f0*/  IMAD.IADD R0, R5, 0x1, -R0 ;  /* 0x0000000105007824 */ /* 0x004fce00078e0a00 */
.L_x_2488:
[----:B------:R-:W3:Y:S01]  /*13800*/  LDL R5, [R1+0x10] ;  /* 0x0000100001057983 */ /* 0x000ee20000100800 */
[----:B-12---:R-:W1:Y:S01]  /*13810*/  LDC R2, c[0x0][0x448] ;  /* 0x00011200ff027b82 */ /* 0x006e620000000800 */
[----:B-----5:R-:W-:Y:S01]  /*13820*/  IADD3 R0, -R30, R0, RZ ;  /* 0x000000001e007210 */ /* 0x020fe20007ffe1ff */
[----:B------:R-:W-:Y:S01]  /*13830*/  BSSY B7, `(.L_x_2489) ;  /* 0x0000398000077945 */ /* 0x000fe20003800000 */
[----:B------:R-:W-:-:S03]  /*13840*/  LOP3.LUT R23, R23, 0xfffffeff, RZ, 0xc0, !PT ;  /* 0xfffffeff17177812 */ /* 0x000fc600078ec0ff */
[----:B------:R2:W-:Y:S01]  /*13850*/  STL [R1+0x4], R0 ;  /* 0x0000040001007387 */ /* 0x0005e20000100800 */
[----:B-1----:R-:W-:Y:S01]  /*13860*/  ISETP.NE.AND P0, PT, R2, 0x1, PT ;  /* 0x000000010200780c */ /* 0x002fe20003f05270 */
[----:B------:R-:W-:-:S04]  /*13870*/  IMAD.SHL.U32 R2, R17, 0x80, RZ ;  /* 0x0000008011027824 */ /* 0x000fc800078e00ff */
[----:B------:R-:W-:-:S08]  /*13880*/  VIADD R2, R2, 0x7f ;  /* 0x0000007f02027836 */ /* 0x000fd00000000000 */
[----:B------:R-:W1:Y:S01]  /*13890*/  @P0 LDC R3, c[0x0][0x44c] ;  /* 0x00011300ff030b82 */ /* 0x000e620000000800 */
[----:B------:R-:W-:-:S07]  /*138a0*/  @P0 LOP3.LUT R23, R23, 0x100, RZ, 0xfc, !PT ;  /* 0x0000010017170812 */ /* 0x000fce00078efcff */
[----:B0-----:R-:W0:Y:S01]  /*138b0*/  @P0 LDC R4, c[0x0][0x450] ;  /* 0x00011400ff040b82 */ /* 0x001e220000000800 */
[----:B-1----:R-:W-:-:S05]  /*138c0*/  @P0 IMAD.HI.U32 R3, R2, R3, RZ ;  /* 0x0000000302030227 */ /* 0x002fca00078e00ff */
[----:B0-----:R-:W-:Y:S02]  /*138d0*/  @P0 SHF.R.U32.HI R2, RZ, R4, R3 ;  /* 0x00000004ff020219 */ /* 0x001fe40000011603 */
[C---:B---3--:R-:W-:Y:S01]  /*138e0*/  IADD3 R3, R0.reuse, 0x50, -R5 ;  /* 0x0000005000037810 */ /* 0x048fe20007ffe805 */
[----:B--2---:R-:W-:-:S04]  /*138f0*/  VIADD R0, R0, 0x4f ;  /* 0x0000004f00007836 */ /* 0x004fc80000000000 */
[----:B------:R-:W-:Y:S02]  /*13900*/  IMAD.IADD R2, R3, 0x1, R2 ;  /* 0x0000000103027824 */ /* 0x000fe400078e0202 */
[----:B------:R-:W-:-:S04]  /*13910*/  IMAD.HI R0, R0, 0x66666667, RZ ;  /* 0x6666666700007827 */ /* 0x000fc800078e02ff */
[----:B------:R-:W-:Y:S01]  /*13920*/  IMAD.HI R2, R2, 0x66666667, RZ ;  /* 0x6666666702027827 */ /* 0x000fe200078e02ff */
[----:B------:R-:W-:-:S04]  /*13930*/  SHF.R.U32.HI R3, RZ, 0x1f, R0 ;  /* 0x0000001fff037819 */ /* 0x000fc80000011600 */
[----:B------:R-:W-:Y:S02]  /*13940*/  SHF.R.U32.HI R5, RZ, 0x1f, R2 ;  /* 0x0000001fff057819 */ /* 0x000fe40000011602 */
[----:B------:R-:W-:Y:S02]  /*13950*/  LEA.HI.SX32 R3, R0, R3, 0x1b ;  /* 0x0000000300037211 */ /* 0x000fe400078fdaff */
[----:B------:R-:W-:-:S04]  /*13960*/  LEA.HI.SX32 R2, R2, R5, 0x1b ;  /* 0x0000000502027211 */ /* 0x000fc800078fdaff */
[----:B------:R-:W-:-:S04]  /*13970*/  VIMNMX R4, R3, R2, PT ;  /* 0x0000000203047248 */ /* 0x000fc80003fe0100 */
[----:B------:R-:W-:Y:S01]  /*13980*/  ISETP.GT.AND P0, PT, R4, RZ, PT ;  /* 0x000000ff0400720c */ /* 0x000fe20003f04270 */
[----:B------:R0:W-:-:S12]  /*13990*/  STL [R1+0x14], R4 ;  /* 0x0000140401007387 */ /* 0x0001d80000100800 */
        /* <DEDUP_REMOVED lines=18> */
.L_x_2490:
        /* <DEDUP_REMOVED lines=20> */
.L_x_2493:
[----:B------:R-:W-:Y:S05]  /*13c00*/  BSYNC B6 ;  /* 0x0000000000067941 */ /* 0x000fea0003800000 */
.L_x_2492:
        /* <DEDUP_REMOVED lines=8> */
[----:B------:R0:W1:Y:S01]  /*13c90*/  LDC.64 R2, c[0x4][R26] ;  /* 0x010000001a027b82 */ /* 0x0000620000000a00 */
[----:B------:R-:W-:Y:S01]  /*13ca0*/  MOV R4, UR6 ;  /* 0x0000000600047c02 */ /* 0x000fe20008000f00 */
[----:B------:R-:W-:Y:S01]  /*13cb0*/  IMAD.U32 R5, RZ, RZ, UR7 ;  /* 0x00000007ff057e24 */ /* 0x000fe2000f8e00ff */
[----:B------:R-:W-:Y:S01]  /*13cc0*/  MOV R12, 0x1 ;  /* 0x00000001000c7802 */ /* 0x000fe20000000f00 */
        /* <DEDUP_REMOVED lines=8> */
.L_x_2496:
[----:B------:R0:W1:Y:S01]  /*13d50*/  LDC.64 R2, c[0x4][R26] ;  /* 0x010000001a027b82 */ /* 0x0000620000000a00 */
[----:B------:R-:W-:Y:S01]  /*13d60*/  ULDC.64 UR6, c[0x4][0xa8] ;  /* 0x01002a0000067ab9 */ /* 0x000fe20000000a00 */
[----:B------:R-:W-:Y:S01]  /*13d70*/  ULDC.64 UR8, c[0x4][0xb0] ;  /* 0x01002c0000087ab9 */ /* 0x000fe20000000a00 */
[----:B------:R-:W-:Y:S01]  /*13d80*/  ULDC.64 UR4, c[0x4][0x18] ;  /* 0x0100060000047ab9 */ /* 0x000fe20000000a00 */
[----:B------:R-:W-:Y:S01]  /*13d90*/  IMAD.U32 R4, RZ, RZ, UR6 ;  /* 0x00000006ff047e24 */ /* 0x000fe2000f8e00ff */
[----:B------:R-:W-:Y:S01]  /*13da0*/  MOV R11, UR5 ;  /* 0x00000005000b7c02 */ /* 0x000fe20008000f00 */
        /* <DEDUP_REMOVED lines=9> */
.L_x_2495:
[----:B------:R-:W-:Y:S05]  /*13e40*/  BSYNC B6 ;  /* 0x0000000000067941 */ /* 0x000fea0003800000 */
.L_x_2494:
[----:B------:R-:W2:Y:S01]  /*13e50*/  LDL R2, [R1+0x14] ;  /* 0x0000140001027983 */ /* 0x000ea20000100800 */
[----:B------:R-:W-:Y:S01]  /*13e60*/  ULDC.64 UR4, c[0x0][0x9f8] ;  /* 0x00027e0000047ab9 */ /* 0x000fe20000000a00 */
[----:B------:R-:W0:Y:S01]  /*13e70*/  LDC R9, c[0x0][0x430] ;  /* 0x00010c00ff097b82 */ /* 0x000e220000000800 */
[----:B------:R-:W-:-:S04]  /*13e80*/  ISETP.NE.U32.AND P0, PT, RZ, UR4, PT ;  /* 0x00000004ff007c0c */ /* 0x000fc8000bf05070 */
[----:B------:R-:W-:-:S13]  /*13e90*/  ISETP.NE.AND.EX P0, PT, RZ, UR5, PT, P0 ;  /* 0x00000005ff007c0c */ /* 0x000fda000bf05300 */
[----:B------:R-:W-:Y:S01]  /*13ea0*/  @P0 IADD3 R24, P1, R24, UR4, RZ ;  /* 0x0000000418180c10 */ /* 0x000fe2000ff3e0ff */
[----:B------:R-:W-:-:S03]  /*13eb0*/  ULDC UR4, c[0x0][0x2f4] ;  /* 0x0000bd0000047ab9 */ /* 0x000fc60000000800 */
[----:B------:R-:W-:-:S05]  /*13ec0*/  @P0 IADD3.X R25, R25, UR5, RZ, P1, !PT ;  /* 0x0000000519190c10 */ /* 0x000fca0008ffe4ff */
[----:B------:R1:W5:Y:S01]  /*13ed0*/  @P0 LDG.E R31, desc[UR38][R24.64] ;  /* 0x00000026181f0981 */ /* 0x000362000c1e1900 */
[C---:B------:R-:W-:Y:S01]  /*13ee0*/  ISETP.GE.AND P0, PT, R33.reuse, UR4, PT ;  /* 0x0000000421007c0c */ /* 0x040fe2000bf06270 */
[----:B------:R-:W-:Y:S01]  /*13ef0*/  UMOV UR5, 0xffffffff ;  /* 0xffffffff00057882 */ /* 0x000fe20000000000 */
[----:B------:R-:W-:Y:S02]  /*13f00*/  LOP3.LUT R20, R33, 0x40, RZ, 0xfc, !PT ;  /* 0x0000004021147812 */ /* 0x000fe400078efcff */
[----:B------:R-:W-:Y:S02]  /*13f10*/  LOP3.LUT R23, R23, 0xffffffef, RZ, 0xc0, !PT ;  /* 0xffffffef17177812 */ /* 0x000fe400078ec0ff */
[----:B------:R-:W-:Y:S02]  /*13f20*/  ISETP.GE.AND P2, PT, R20, UR4, PT ;  /* 0x0000000414007c0c */ /* 0x000fe4000bf46270 */
[----:B------:R-:W-:-:S05]  /*13f30*/  ISETP.GE.AND P1, PT, R37, UR4, PT ;  /* 0x0000000425007c0c */ /* 0x000fca000bf26270 */
        /* <DEDUP_REMOVED lines=8> */
[----:B--2---:R-:W-:Y:S01]  /*13fc0*/  VIADD R26, R2, 0xffffffff ;  /* 0xffffffff021a7836 */ /* 0x004fe20000000000 */
[----:B01----:R-:W-:Y:S06]  /*13fd0*/  BRA.DIV UR5, `(.L_x_2497) ;  /* 0x00000046051c7947 */ /* 0x003fec000b800000 */
.L_x_2567:
[----:B------:R-:W0:Y:S01]  /*13fe0*/  S2R R0, SR_TID.X ;  /* 0x0000000000007919 */ /* 0x000e220000002100 */
[----:B------:R-:W1:Y:S01]  /*13ff0*/  S2R R3, SR_TID.X ;  /* 0x0000000000037919 */ /* 0x000e620000002100 */
[----:B0-----:R-:W-:-:S04]  /*14000*/  LOP3.LUT R0, R0, 0x7f, RZ, 0xc0, !PT ;  /* 0x0000007f00007812 */ /* 0x001fc800078ec0ff */
[----:B------:R-:W-:Y:S02]  /*14010*/  SHF.R.U32.HI R2, RZ, 0x3, R0 ;  /* 0x00000003ff027819 */ /* 0x000fe40000011600 */
[----:B------:R-:W2:Y:S01]  /*14020*/  LDL R0, [R1+0x4] ;  /* 0x0000040001007983 */ /* 0x000ea20000100800 */
[----:B-1----:R-:W-:Y:S01]  /*14030*/  IMAD.SHL.U32 R8, R3, 0x10, RZ ;  /* 0x0000001003087824 */ /* 0x002fe200078e00ff */
[----:B------:R-:W-:Y:S02]  /*14040*/  ISETP.NE.AND P1, PT, R9, 0x1, PT ;  /* 0x000000010900780c */ /* 0x000fe40003f25270 */
[----:B-----5:R-:W-:Y:S02]  /*14050*/  SHF.R.S32.HI R10, RZ, 0x1f, R31 ;  /* 0x0000001fff0a7819 */ /* 0x020fe4000001141f */
[----:B------:R-:W-:Y:S02]  /*14060*/  LOP3.LUT R8, R2, 0x70, R8, 0xf8, !PT ;  /* 0x0000007002087812 */ /* 0x000fe400078ef808 */
[----:B------:R-:W-:Y:S01]  /*14070*/  LOP3.LUT R23, R23, 0xffffffbf, RZ, 0xc0, !PT ;  /* 0xffffffbf17177812 */ /* 0x000fe200078ec0ff */
[----:B------:R0:W-:Y:S02]  /*14080*/  STL [R1+0xc], R10 ;  /* 0x00000c0a01007387 */ /* 0x0001e40000100800 */
[----:B------:R-:W-:-:S04]  /*14090*/  IMAD R6, R26, 0x50, R8 ;  /* 0x000000501a067824 */ /* 0x000fc800078e0208 */
[----:B------:R-:W1:Y:S01]  /*140a0*/  @P1 LDC R5, c[0x0][0x434] ;  /* 0x00010d00ff051b82 */ /* 0x000e620000000800 */
[----:B------:R-:W-:-:S04]  /*140b0*/  @P1 LOP3.LUT R23, R23, 0x40, RZ, 0xfc, !PT ;  /* 0x0000004017171812 */ /* 0x000fc800078efcff */
[----:B------:R-:W-:Y:S02]  /*140c0*/  LOP3.LUT R23, R23, 0xffffffdf, RZ, 0xc0, !PT ;  /* 0xffffffdf17177812 */ /* 0x000fe400078ec0ff */
[C---:B--2---:R-:W-:Y:S01]  /*140d0*/  ISETP.GE.AND P0, PT, R6.reuse, R0, PT ;  /* 0x000000000600720c */ /* 0x044fe20003f06270 */
[----:B------:R-:W-:Y:S01]  /*140e0*/  IMAD.IADD R6, R6, 0x1, R30 ;  /* 0x0000000106067824 */ /* 0x000fe200078e021e */
[----:B------:R-:W2:Y:S02]  /*140f0*/  @P1 LDC R0, c[0x0][0x438] ;  /* 0x00010e00ff001b82 */ /* 0x000ea40000000800 */
[----:B------:R-:W-:Y:S01]  /*14100*/  ISETP.GT.U32.OR P0, PT, R8, 0x4f, P0 ;  /* 0x0000004f0800780c */ /* 0x000fe20000704470 */
[----:B-1----:R-:W-:Y:S01]  /*14110*/  @P1 IMAD.HI.U32 R4, R6, R5, RZ ;  /* 0x0000000506041227 */ /* 0x002fe200078e00ff */
[----:B------:R-:W-:-:S11]  /*14120*/  MOV R7, R6 ;  /* 0x0000000600077202 */ /* 0x000fd60000000f00 */
[----:B------:R-:W1:Y:S01]  /*14130*/  @!P0 LDC.64 R2, c[0x0][0x428] ;  /* 0x00010a00ff028b82 */ /* 0x000e620000000a00 */
[----:B--2---:R-:W-:-:S04]  /*14140*/  @P1 SHF.R.U32.HI R7, RZ, R0, R4 ;  /* 0x00000000ff071219 */ /* 0x004fc80000011604 */
        /* <DEDUP_REMOVED lines=16> */
[----:B------:R-:W-:-:S07]  /*14250*/  SHF.R.S32.HI R30, RZ, 0x1f, R18 ;  /* 0x0000001fff1e7819 */ /* 0x000fce0000011412 */
[----:B------:R-:W-:-:S04]  /*14260*/  @P2 LOP3.LUT R23, R23, 0x20, RZ, 0xfc, !PT ;  /* 0x0000002017172812 */ /* 0x000fc800078efcff */
[----:B------:R-:W-:-:S04]  /*14270*/  LOP3.LUT R23, R23, 0xfffffffe, RZ, 0xc0, !PT ;  /* 0xfffffffe17177812 */ /* 0x000fc800078ec0ff */
[----:B------:R-:W-:Y:S01]  /*14280*/  @P0 LOP3.LUT R23, R23, 0x1, RZ, 0xfc, !PT ;  /* 0x0000000117170812 */ /* 0x000fe200078efcff */
[----:B0-----:R-:W-:Y:S06]  /*14290*/  @!P2 BRA `(.L_x_2498) ;  /* 0x000000000004a947 */ /* 0x001fec0003800000 */
[----:B------:R-:W-:Y:S01]  /*142a0*/  BPT.TRAP 0x1 ;  /* 0x000000040000795c */ /* 0x000fe20000300000 */
.L_x_2498:
        /* <DEDUP_REMOVED lines=12> */
[----:B------:R-:W-:-:S04]  /*14370*/  ULDC.64 UR4, c[0x0][0x330] ;  /* 0x0000cc0000047ab9 */ /* 0x000fc80000000a00 */
[----:B------:R-:W-:Y:S01]  /*14380*/  IADD3 R3, R3, R5, RZ ;  /* 0x0000000503037210 */ /* 0x000fe20007ffe0ff */
        /* <DEDUP_REMOVED lines=11> */
.L_x_2568:
[----:B------:R-:W-:Y:S05]  /*14440*/  BSYNC B0 ;  /* 0x0000000000007941 */ /* 0x000fea0003800000 */
.L_x_2499:
        /* <DEDUP_REMOVED lines=67> */
[----:B------:R-:W-:Y:S01]  /*14880*/  @P0 LEA R21, R7, R22, 0x1 ;  /* 0x0000001607150211 */ /* 0x000fe200078e08ff */
        /* <DEDUP_REMOVED lines=8> */
.L_x_2580:
        /* <DEDUP_REMOVED lines=17> */
.L_x_2503:
[----:B------:R-:W-:Y:S05]  /*14a20*/  BSYNC B0 ;  /* 0x0000000000007941 */ /* 0x000fea0003800000 */
.L_x_2502:
[----:B------:R-:W-:Y:S01]  /*14a30*/  NOP ;  /* 0x0000000000007918 */ /* 0x000fe20000000000 */
[----:B------:R-:W-:-:S13]  /*14a40*/  PLOP3.LUT P0, PT, PT, PT, PT, 0x80, 0x0 ;  /* 0x000000000000781c */ /* 0x000fda0003f0f070 */
.L_x_2504:
        /* <DEDUP_REMOVED lines=10> */
.L_x_2505:
        /* <DEDUP_REMOVED lines=23> */
[----:B------:R-:W-:Y:S01]  /*14c60*/  IMAD.U32 R4, RZ, RZ, UR6 ;  /* 0x00000006ff047e24 */ /* 0x000fe2000f8e00ff */
[----:B------:R-:W-:Y:S01]  /*14c70*/  MOV R6, UR8 ;  /* 0x0000000800067c02 */ /* 0x000fe20008000f00 */
[----:B------:R-:W0:Y:S01]  /*14c80*/  LDC.64 R2, c[0x4][R2] ;  /* 0x0100000002027b82 */ /* 0x000e220000000a00 */
[----:B---3--:R-:W-:Y:S02]  /*14c90*/  IMAD.U32 R5, RZ, RZ, UR7 ;  /* 0x00000007ff057e24 */ /* 0x008fe4000f8e00ff */
[----:B------:R-:W-:Y:S02]  /*14ca0*/  IMAD.U32 R7, RZ, RZ, UR9 ;  /* 0x00000009ff077e24 */ /* 0x000fe4000f8e00ff */
[----:B------:R-:W-:-:S02]  /*14cb0*/  IMAD.U32 R10, RZ, RZ, UR4 ;  /* 0x00000004ff0a7e24 */ /* 0x000fc4000f8e00ff */
[----:B------:R-:W-:Y:S02]  /*14cc0*/  IMAD.U32 R11, RZ, RZ, UR5 ;  /* 0x00000005ff0b7e24 */ /* 0x000fe4000f8e00ff */
[----:B--2---:R-:W-:Y:S02]  /*14cd0*/  IMAD.MOV.U32 R8, RZ, RZ, 0x70 ;  /* 0x00000070ff087424 */ /* 0x004fe400078e00ff */
[----:B------:R-:W-:Y:S02]  /*14ce0*/  IMAD.MOV.U32 R12, RZ, RZ, 0x1 ;  /* 0x00000001ff0c7424 */ /* 0x000fe400078e00ff */
[----:B------:R-:W-:-:S07]  /*14cf0*/  IMAD.MOV.U32 R13, RZ, RZ, RZ ;  /* 0x000000ffff0d7224 */ /* 0x000fce00078e00ff */
[----:B------:R-:W-:-:S07]  /*14d00*/  LEPC R20, `(.L_x_2507) ;  /* 0x000000001014794e */ /* 0x000fce0000000000 */
[----:B0-----:R-:W-:Y:S05]  /*14d10*/  CALL.ABS.NOINC R2 ;  /* 0x0000000002007343 */ /* 0x001fea0003c00000 */
.L_x_2507:
[----:B------:R-:W-:Y:S05]  /*14d20*/  BSYNC B6 ;  /* 0x0000000000067941 */ /* 0x000fea0003800000 */
.L_x_2506:
[----:B------:R-:W4:Y:S01]  /*14d30*/  LDL.LU R2, [R1+0x18] ;  /* 0x0000180001027983 */ /* 0x000f220000300800 */
[----:B------:R-:W-:-:S03]  /*14d40*/  ULDC.64 UR4, c[0x0][0x2d8] ;  /* 0x0000b60000047ab9 */ /* 0x000fc60000000a00 */
[----:B------:R-:W3:Y:S01]  /*14d50*/  LDL.LU.64 R20, [R1+0x20] ;  /* 0x0000200001147983 */ /* 0x000ee20000300a00 */
[----:B------:R-:W-:Y:S02]  /*14d60*/  IMAD.MOV.U32 R3, RZ, RZ, R35 ;  /* 0x000000ffff037224 */ /* 0x000fe400078e0023 */
[----:B------:R-:W-:Y:S01]  /*14d70*/  IMAD R0, R30, UR4, RZ ;  /* 0x000000041e007c24 */ /* 0x000fe2000f8e02ff */
[----:B------:R0:W5:Y:S03]  /*14d80*/  LDL R9, [R1+0x10] ;  /* 0x0000100001097983 */ /* 0x0001660000100800 */
[C---:B------:R-:W-:Y:S01]  /*14d90*/  IMAD R0, R18.reuse, UR5, R0 ;  /* 0x0000000512007c24 */ /* 0x040fe2000f8e0200 */
[----:B--2---:R-:W-:Y:S02]  /*14da0*/  LOP3.LUT R8, R33, 0x40, RZ, 0xfc, !PT ;  /* 0x0000004021087812 */ /* 0x004fe400078efcff */
[----:B----4-:R-:W-:Y:S01]  /*14db0*/  MOV R4, R2 ;  /* 0x0000000200047202 */ /* 0x010fe20000000f00 */
[----:B---3--:R-:W-:Y:S01]  /*14dc0*/  IMAD.MOV.U32 R2, RZ, RZ, R20 ;  /* 0x000000ffff027224 */ /* 0x008fe200078e0014 */
[----:B------:R-:W1:Y:S01]  /*14dd0*/  S2R R21, SR_TID.X ;  /* 0x0000000000157919 */ /* 0x000e620000002100 */
[----:B------:R-:W2:Y:S02]  /*14de0*/  LDC R20, c[0x0][0x448] ;  /* 0x00011200ff147b82 */ /* 0x000ea40000000800 */
[----:B------:R-:W-:Y:S01]  /*14df0*/  IMAD.WIDE.U32 R2, R18, UR4, R2 ;  /* 0x0000000412027c25 */ /* 0x000fe2000f8e0002 */
[----:B------:R-:W-:-:S03]  /*14e00*/  ULDC.64 UR4, c[0x0][0x2e0] ;  /* 0x0000b80000047ab9 */ /* 0x000fc60000000a00 */
[----:B------:R-:W-:Y:S02]  /*14e10*/  IMAD.IADD R3, R3, 0x1, R0 ;  /* 0x0000000103037824 */ /* 0x000fe400078e0200 */
[----:B------:R-:W-:Y:S02]  /*14e20*/  IMAD R4, R4, UR4, RZ ;  /* 0x0000000404047c24 */ /* 0x000fe4000f8e02ff */
[----:B------:R-:W-:-:S04]  /*14e30*/  IMAD.WIDE.U32 R2, R29, UR4, R2 ;  /* 0x000000041d027c25 */ /* 0x000fc8000f8e0002 */
[----:B------:R-:W-:Y:S01]  /*14e40*/  IMAD R4, R29, UR5, R4 ;  /* 0x000000051d047c24 */ /* 0x000fe2000f8e0204 */
[----:B------:R-:W-:Y:S01]  /*14e50*/  ULDC.64 UR4, c[0x0][0x2d0] ;  /* 0x0000b40000047ab9 */ /* 0x000fe20000000a00 */
[----:B--2---:R-:W-:Y:S02]  /*14e60*/  ISETP.NE.AND P6, PT, R20, 0x1, PT ;  /* 0x000000011400780c */ /* 0x004fe40003fc5270 */
[----:B------:R-:W2:Y:S01]  /*14e70*/  S2R R20, SR_TID.X ;  /* 0x0000000000147919 */ /* 0x000ea20000002100 */
[----:B-1----:R-:W-:-:S04]  /*14e80*/  LOP3.LUT R21, R21, 0x7f, RZ, 0xc0, !PT ;  /* 0x0000007f15157812 */ /* 0x002fc800078ec0ff */
[----:B------:R-:W-:-:S06]  /*14e90*/  SHF.R.U32.HI R21, RZ, 0x3, R21 ;  /* 0x00000003ff157819 */ /* 0x000fcc0000011615 */
[----:B------:R-:W1:Y:S08]  /*14ea0*/  @P6 LDC R7, c[0x0][0x44c] ;  /* 0x00011300ff076b82 */ /* 0x000e700000000800 */
[----:B------:R-:W3:Y:S01]  /*14eb0*/  @P6 LDC R5, c[0x0][0x450] ;  /* 0x00011400ff056b82 */ /* 0x000ee20000000800 */
[----:B--2---:R-:W-:-:S05]  /*14ec0*/  IMAD.SHL.U32 R20, R20, 0x10, RZ ;  /* 0x0000001014147824 */ /* 0x004fca00078e00ff */
[----:B------:R-:W-:-:S05]  /*14ed0*/  LOP3.LUT R20, R21, 0x70, R20, 0xf8, !PT ;  /* 0x0000007015147812 */ /* 0x000fca00078ef814 */
[----:B------:R-:W-:-:S04]  /*14ee0*/  IMAD R6, R17, 0x80, R20 ;  /* 0x0000008011067824 */ /* 0x000fc800078e0214 */
[----:B-1----:R-:W-:-:S04]  /*14ef0*/  @P6 IMAD.HI.U32 R7, R6, R7, RZ ;  /* 0x0000000706076227 */ /* 0x002fc800078e00ff */
[----:B------:R-:W-:Y:S01]  /*14f00*/  IMAD.MOV.U32 R0, RZ, RZ, R6 ;  /* 0x000000ffff007224 */ /* 0x000fe200078e0006 */
[----:B---3--:R-:W-:Y:S02]  /*14f10*/  @P6 SHF.R.U32.HI R0, RZ, R5, R7 ;  /* 0x00000005ff006219 */ /* 0x008fe40000011607 */
[----:B------:R-:W1:Y:S01]  /*14f20*/  LDC R5, c[0x0][0x448] ;  /* 0x00011200ff057b82 */ /* 0x000e620000000800 */
[----:B------:R-:W-:Y:S02]  /*14f30*/  IADD3 R3, R3, R4, RZ ;  /* 0x0000000403037210 */ /* 0x000fe40007ffe0ff */
[----:B------:R-:W-:Y:S01]  /*14f40*/  IMAD.MOV R4, RZ, RZ, -R0 ;  /* 0x000000ffff047224 */ /* 0x000fe200078e0a00 */
[----:B------:R-:W2:Y:S01]  /*14f50*/  S2R R20, SR_TID.X ;  /* 0x0000000000147919 */ /* 0x000ea20000002100 */
[----:B------:R-:W-:-:S04]  /*14f60*/  IMAD.WIDE.U32 R2, R0, UR4, R2 ;  /* 0x0000000400027c25 */ /* 0x000fc8000f8e0002 */
[----:B-1----:R-:W-:Y:S01]  /*14f70*/  IMAD R4, R5, R4, R6 ;  /* 0x0000000405047224 */ /* 0x002fe200078e0206 */
[----:B------:R-:W-:-:S05]  /*14f80*/  SHF.R.S32.HI R6, RZ, 0x1f, R0 ;  /* 0x0000001fff067819 */ /* 0x000fca0000011400 */
        /* <DEDUP_REMOVED lines=11> */
[----:B------:R-:W-:Y:S01]  /*15040*/  ULDC UR4, c[0x0][0x2b8] ;  /* 0x0000ae0000047ab9 */ /* 0x000fe20000000800 */
[----:B--2---:R-:W-:-:S03]  /*15050*/  LOP3.LUT R20, R20, 0x7f, RZ, 0xc0, !PT ;  /* 0x0000007f14147812 */ /* 0x004fc600078ec0ff */
[----:B------:R-:W-:Y:S01]  /*15060*/  LEA.HI.X R0, R2, UR5, R3, 0x1, P0 ;  /* 0x0000000502007c11 */ /* 0x000fe200080f0c03 */
[----:B------:R-:W-:Y:S01]  /*15070*/  UMOV UR5, 0xffffffff ;  /* 0xffffffff00057882 */ /* 0x000fe20000000000 */
[----:B------:R-:W-:Y:S02]  /*15080*/  ISETP.GE.AND P4, PT, R33, UR4, PT ;  /* 0x0000000421007c0c */ /* 0x000fe4000bf86270 */
[----:B------:R-:W-:Y:S02]  /*15090*/  ISETP.GE.AND P3, PT, R8, UR4, PT ;  /* 0x0000000408007c0c */ /* 0x000fe4000bf66270 */
[----:B------:R-:W-:Y:S02]  /*150a0*/  ISETP.GE.AND P2, PT, R37, UR4, PT ;  /* 0x0000000425007c0c */ /* 0x000fe4000bf46270 */
[----:B------:R-:W-:Y:S02]  /*150b0*/  ISETP.GE.AND P1, PT, R36, UR4, PT ;  /* 0x0000000424007c0c */ /* 0x000fe4000bf26270 */
[----:B------:R-:W-:Y:S01]  /*150c0*/  SHF.R.U32.HI R8, RZ, 0x3, R20 ;  /* 0x00000003ff087819 */ /* 0x000fe20000011614 */
[----:B0-----:R-:W-:Y:S10]  /*150d0*/  BRA.DIV UR5, `(.L_x_2508) ;  /* 0x0000003a05f47947 */ /* 0x001ff4000b800000 */
[----:B------:R-:W0:Y:S01]  /*150e0*/  SHFL.IDX PT, R14, R4, RZ, 0x181f ;  /* 0x00181fff040e7589 */ /* 0x000e2200000e0000 */
[----:B-----5:R-:W-:Y:S02]  /*150f0*/  IMAD R5, R9, R5, RZ ;  /* 0x0000000509057224 */ /* 0x020fe400078e02ff */
[----:B------:R-:W-:Y:S01]  /*15100*/  IMAD R17, R17, 0x80, R8 ;  /* 0x0000008011117824 */ /* 0x000fe200078e0208 */
[----:B------:R-:W1:Y:S04]  /*15110*/  SHFL.IDX PT, R2, R0, RZ, 0x181f ;  /* 0x00181fff00027589 */ /* 0x000e6800000e0000 */
[C---:B------:R-:W-:Y:S02]  /*15120*/  ISETP.GE.AND P0, PT, R17.reuse, R5, PT ;  /* 0x000000051100720c */ /* 0x040fe40003f06270 */
[----:B------:R-:W-:-:S11]  /*15130*/  IADD3 R6, R17, 0x10, RZ ;  /* 0x0000001011067810 */ /* 0x000fd60007ffe0ff */
        /* <DEDUP_REMOVED lines=8> */
[----:B------:R-:W-:Y:S01]  /*151c0*/  ISETP.GE.AND P0, PT, R6, R5, PT ;  /* 0x000000050600720c */ /* 0x000fe20003f06270 */
[----:B------:R-:W-:-:S02]  /*151d0*/  VIADD R6, R17, 0x20 ;  /* 0x0000002011067836 */ /* 0x000fc40000000000 */
[----:B-1----:R-:W1:Y:S10]  /*151e0*/  SHFL.IDX PT, R2, R0, 0x1, 0x181f ;  /* 0x00381f0000027f89 */ /* 0x002e7400000e0000 */
[----:B0-----:R-:W-:-:S05]  /*151f0*/  @!P0 LEA R14, P5, R33, R14, 0x1 ;  /* 0x0000000e210e8211 */ /* 0x001fca00078a08ff */
[----:B-1----:R-:W-:Y:S02]  /*15200*/  @!P0 IMAD.X R7, RZ, RZ, R2, P5 ;  /* 0x000000ffff078224 */ /* 0x002fe400028e0602 */
[----:B------:R-:W-:Y:S02]  /*15210*/  @!P0 IMAD.MOV.U32 R2, RZ, RZ, R14 ;  /* 0x000000ffff028224 */ /* 0x000fe400078e000e */
[----:B------:R-:W-:Y:S01]  /*15220*/  @!P0 IMAD.MOV.U32 R3, RZ, RZ, R7 ;  /* 0x000000ffff038224 */ /* 0x000fe200078e0007 */
        /* <DEDUP_REMOVED lines=11> */
[----:B------:R-:W0:Y:S01]  /*152e0*/  SHFL.IDX PT, R14, R4, 0x3, 0x181f ;  /* 0x00781f00040e7f89 */ /* 0x000e2200000e0000 */
[----:B------:R-:W-:-:S05]  /*152f0*/  @!P0 MOV R3, R7 ;  /* 0x0000000700038202 */ /* 0x000fca0000000f00 */
        /* <DEDUP_REMOVED lines=20> */
[----:B-1----:R-:W-:Y:S01]  /*15440*/  @!P0 IMAD.X R7, RZ, RZ, R2, P5 ;  /* 0x000000ffff078224 */ /* 0x002fe200028e0602 */
[----:B------:R-:W-:Y:S02]  /*15450*/  @!P0 MOV R2, R14 ;  /* 0x0000000e00028202 */ /* 0x000fe40000000f00 */
[----:B------:R-:W0:Y:S01]  /*15460*/  SHFL.IDX PT, R14, R4, 0x5, 0x181f ;  /* 0x00b81f00040e7f89 */ /* 0x000e2200000e0000 */
[----:B------:R-:W-:-:S05]  /*15470*/  @!P0 IMAD.MOV.U32 R3, RZ, RZ, R7 ;  /* 0x000000ffff038224 */ /* 0x000fca00078e0007 */
        /* <DEDUP_REMOVED lines=16> */
[----:B------:R-:W-:-:S03]  /*15580*/  ISETP.GE.AND P0, PT, R6, R5, PT ;  /* 0x000000050600720c */ /* 0x000fc60003f06270 */
[----:B------:R-:W-:Y:S04]  /*15590*/  SHFL.IDX PT, R6, R0, 0x7, 0x181f ;  /* 0x00f81f0000067f89 */ /* 0x000fe800000e0000 */
[----:B-1----:R-:W1:Y:S06]  /*155a0*/  SHFL.IDX PT, R2, R0, 0x6, 0x181f ;  /* 0x00d81f0000027f89 */ /* 0x002e6c00000e0000 */
        /* <DEDUP_REMOVED lines=9> */
.L_x_2597:
[----:B------:R-:W-:Y:S01]  /*15640*/  VIADD R0, R17, 0x70 ;  /* 0x0000007011007836 */ /* 0x000fe20000000000 */
[----:B------:R-:W-:Y:S04]  /*15650*/  BSSY B0, `(.L_x_2509) ;  /* 0x000000c000007945 */ /* 0x000fe80003800000 */
[----:B------:R-:W-:-:S13]  /*15660*/  ISETP.GE.AND P0, PT, R0, R5, PT ;  /* 0x000000050000720c */ /* 0x000fda0003f06270 */
[----:B------:R-:W-:Y:S05]  /*15670*/  @P0 BRA `(.L_x_2510) ;  /* 0x0000000000240947 */ /* 0x000fea0003800000 */
[----:B01----:R-:W-:-:S05]  /*15680*/  LEA R2, P0, R33, R14, 0x1 ;  /* 0x0000000e21027211 */ /* 0x003fca00078008ff */
        /* <DEDUP_REMOVED lines=8> */
.L_x_2510:
[----:B------:R-:W-:Y:S05]  /*15710*/  BSYNC B0 ;  /* 0x0000000000007941 */ /* 0x000fea0003800000 */
.L_x_2509:
[----:B------:R-:W-:Y:S01]  /*15720*/  NOP ;  /* 0x0000000000007918 */ /* 0x000fe20000000000 */
[----:B------:R-:W-:-:S13]  /*15730*/  PLOP3.LUT P0, PT, PT, PT, PT, 0x80, 0x0 ;  /* 0x000000000000781c */ /* 0x000fda0003f0f070 */
.L_x_2511:
[----:B------:R-:W-:Y:S02]  /*15740*/  PLOP3.LUT P1, PT, P1, P0, PT, 0xa2, 0x0 ;  /* 0x000000000000781c */ /* 0x000fe40000f21472 */
[----:B------:R-:W-:-:S08]  /*15750*/  @P0 R2UR P1, UR4, R22 ;  /* 0x00000000160402ca */ /* 0x000fd00000020000 */
[----:B------:R-:W-:-:S05]  /*15760*/  @P0 PLOP3.LUT P0, PT, P1, PT, PT, 0x80, 0x0 ;  /* 0x000000000000081c */ /* 0x000fca0000f0f070 */
[----:B------:R-:W-:Y:S01]  /*15770*/  @!P1 SYNCS.ARRIVE.TRANS64.RED.A0T1 RZ, [UR4+0x38800], RZ ;  /* 0x038800ffffff99a7 */ /* 0x000fe20008200404 */
[----:B------:R-:W-:Y:S07]  /*15780*/  @!P1 ARRIVES.LDGSTSBAR.64.TRANSCNT [UR4+0x38800] ;  /* 0x03880000ff0099b0 */ /* 0x000fee0008000a84 */
[----:B------:R-:W-:Y:S05]  /*15790*/  @P0 BRA.U.ANY `(.L_x_2511) ;  /* 0xfffffffd00e80947 */ /* 0x000fea000393ffff */
[----:B0-2---:R-:W2:Y:S02]  /*157a0*/  LDL.LU R2, [R1+0x28] ;  /* 0x0000280001027983 */ /* 0x005ea40000300800 */
[----:B--2---:R-:W-:-:S05]  /*157b0*/  VIADD R2, R2, 0x1 ;  /* 0x0000000102027836 */ /* 0x004fca0000000000 */
        /* <DEDUP_REMOVED lines=10> */
.L_x_2598:
[----:B------:R-:W-:Y:S05]  /*15860*/  BSYNC B0 ;  /* 0x0000000000007941 */ /* 0x000fea0003800000 */
.L_x_2512:
[----:B------:R-:W2:Y:S01]  /*15870*/  LDL R0, [R1+0x14] ;  /* 0x0000140001007983 */ /* 0x000ea20000100800 */
[----:B------:R-:W-:Y:S01]  /*15880*/  BSSY B0, `(.L_x_2514) ;  /* 0x0000115000007945 */ /* 0x000fe20003800000 */
[----:B--2---:R-:W-:-:S13]  /*15890*/  ISETP.GE.AND P0, PT, R0, 0x2, PT ;  /* 0x000000020000780c */ /* 0x004fda0003f06270 */
[----:B------:R-:W-:Y:S05]  /*158a0*/  @!P0 BRA `(.L_x_2515) ;  /* 0x0000001000488947 */ /* 0x000fea0003800000 */
[C---:B------:R-:W-:Y:S01]  /*158b0*/  LOP3.LUT R2, R33.reuse, 0x40, RZ, 0xfc, !PT ;  /* 0x0000004021027812 */ /* 0x040fe200078efcff */
[----:B------:R-:W-:Y:S01]  /*158c0*/  ULDC UR4, c[0x0][0x2f4] ;  /* 0x0000bd0000047ab9 */ /* 0x000fe20000000800 */
[----:B------:R-:W-:Y:S01]  /*158d0*/  IADD3 R0, R0, -0x2, RZ ;  /* 0xfffffffe00007810 */ /* 0x000fe20007ffe0ff */
[----:B------:R-:W-:Y:S01]  /*158e0*/  IMAD.MOV.U32 R17, RZ, RZ, R28 ;  /* 0x000000ffff117224 */ /* 0x000fe200078e001c */
[----:B------:R-:W-:Y:S01]  /*158f0*/  ISETP.GE.AND P4, PT, R33, UR4, PT ;  /* 0x0000000421007c0c */ /* 0x000fe2000bf86270 */
[----:B------:R-:W-:Y:S01]  /*15900*/  IMAD.MOV.U32 R7, RZ, RZ, R27 ;  /* 0x000000ffff077224 */ /* 0x000fe200078e001b */
[----:B------:R-:W-:Y:S01]  /*15910*/  ISETP.GE.AND P3, PT, R2, UR4, PT ;  /* 0x0000000402007c0c */ /* 0x000fe2000bf66270 */
[----:B------:R-:W-:Y:S01]  /*15920*/  IMAD.MOV.U32 R29, RZ, RZ, R26 ;  /* 0x000000ffff1d7224 */ /* 0x000fe200078e001a */
[----:B------:R-:W-:Y:S02]  /*15930*/  ISETP.GE.AND P2, PT, R37, UR4, PT ;  /* 0x0000000425007c0c */ /* 0x000fe4000bf46270 */
[----:B------:R-:W-:-:S13]  /*15940*/  ISETP.GE.AND P1, PT, R36, UR4, PT ;  /* 0x0000000424007c0c */ /* 0x000fda000bf26270 */
.L_x_2528:
[----:B------:R-:W2:Y:S04]  /*15950*/  LDL R6, [R1+0x8] ;  /* 0x0000080001067983 */ /* 0x000ea80000100800 */
[----:B------:R-:W3:Y:S01]  /*15960*/  LDL R8, [R1+0xc] ;  /* 0x00000c0001087983 */ /* 0x000ee20000100800 */
[----:B------:R-:W4:Y:S01]  /*15970*/  S2R R2, SR_TID.X ;  /* 0x0000000000027919 */ /* 0x000f220000002100 */
[----:B------:R-:W1:Y:S01]  /*15980*/  S2R R4, SR_TID.X ;  /* 0x0000000000047919 */ /* 0x000e620000002100 */
[----:B----4-:R-:W-:-:S04]  /*15990*/  LOP3.LUT R2, R2, 0x7f, RZ, 0xc0, !PT ;  /* 0x0000007f02027812 */ /* 0x010fc800078ec0ff */
[----:B0-----:R-:W-:Y:S02]  /*159a0*/  SHF.R.U32.HI R3, RZ, 0x3, R2 ;  /* 0x00000003ff037819 */ /* 0x001fe40000011602 */
[----:B------:R-:W0:Y:S01]  /*159b0*/  LDC R2, c[0x0][0x430] ;  /* 0x00010c00ff027b82 */ /* 0x000e220000000800 */
[----:B-1----:R-:W-:-:S05]  /*159c0*/  IMAD.SHL.U32 R9, R4, 0x10, RZ ;  /* 0x0000001004097824 */ /* 0x002fca00078e00ff */
        /* <DEDUP_REMOVED lines=14> */
[----:B------:R-:W-:Y:S01]  /*15ab0*/  @!P6 IMAD R5, R31, R5, R2 ;  /* 0x000000051f05e224 */ /* 0x000fe200078e0202 */
[----:B------:R-:W-:-:S05]  /*15ac0*/  @!P6 MOV R2, R10 ;  /* 0x0000000a0002e202 */ /* 0x000fca0000000f00 */
[----:B------:R-:W-:-:S04]  /*15ad0*/  @!P6 IMAD.WIDE.U32 R2, R31, R4, R2 ;  /* 0x000000041f02e225 */ /* 0x000fc800078e0002 */
[----:B------:R-:W-:Y:S02]  /*15ae0*/  @!P6 IMAD.IADD R5, R5, 0x1, R3 ;  /* 0x000000010505e824 */ /* 0x000fe400078e0203 */
[----:B------:R-:W-:Y:S01]  /*15af0*/  IMAD.MOV.U32 R4, RZ, RZ, RZ ;  /* 0x000000ffff047224 */ /* 0x000fe200078e00ff */
        /* <DEDUP_REMOVED lines=16> */
.L_x_2516:
[----:B------:R-:W-:Y:S01]  /*15c00*/  IMAD R6, R27, 0x8, R22 ;  /* 0x000000081b067824 */ /* 0x000fe200078e0216 */
[----:B------:R-:W-:Y:S01]  /*15c10*/  SHF.L.U32 R3, R28, 0x1f, RZ ;  /* 0x0000001f1c037819 */ /* 0x000fe200000006ff */
[----:B------:R-:W-:Y:S03]  /*15c20*/  BSSY B1, `(.L_x_2517) ;  /* 0x0000003000017945 */ /* 0x000fe60003800000 */
[----:B------:R-:W0:Y:S02]  /*15c30*/  SYNCS.PHASECHK.TRANS64.TRYWAIT P0, [R6+URZ+0x38840], R3 ;  /* 0x03884003060075a7 */ /* 0x000e24000800017f */
[----:B0-----:R-:W-:Y:S05]  /*15c40*/  @!P0 BRA `(.L_x_2518) ;  /* 0x0000003800e48947 */ /* 0x001fea0003800000 */
.L_x_2599:
[----:B------:R-:W-:Y:S05]  /*15c50*/  BSYNC B1 ;  /* 0x0000000000017941 */ /* 0x000fea0003800000 */
.L_x_2517:
        /* <DEDUP_REMOVED lines=8> */
[----:B------:R-:W-:-:S04]  /*15ce0*/  ULDC.64 UR4, c[0x0][0x310] ;  /* 0x0000c40000047ab9 */ /* 0x000fc80000000a00 */
[----:B------:R-:W-:Y:S01]  /*15cf0*/  IADD3 R3, R3, R0, RZ ;  /* 0x0000000003037210 */ /* 0x000fe20007ffe0ff */
[----:B------:R-:W-:-:S04]  /*15d00*/  IMAD R0, R21, UR4, RZ ;  /* 0x0000000415007c24 */ /* 0x000fc8000f8e02ff */
        /* <DEDUP_REMOVED lines=58> */
.L_x_2611:
        /* <DEDUP_REMOVED lines=17> */
.L_x_2520:
        /* <DEDUP_REMOVED lines=10> */
.L_x_2521:
[----:B------:R2:W-:Y:S01]  /*16260*/  SYNCS.ARRIVE.TRANS64.A1T0 RZ, [R6+URZ+0x38830], RZ ;  /* 0x038830ff06ff79a7 */ /* 0x0005e2000810003f */
[----:B------:R-:W-:Y:S05]  /*16270*/  @!P6 BRA `(.L_x_2522) ;  /* 0x000000000004e947 */ /* 0x000fea0003800000 */
[----:B------:R-:W-:Y:S01]  /*16280*/  BPT.TRAP 0x1 ;  /* 0x000000040000795c */ /* 0x000fe20000300000 */
.L_x_2522:
[----:B-1----:R-:W-:Y:S01]  /*16290*/  SHF.L.U32 R2, R17, 0x1f, RZ ;  /* 0x0000001f11027819 */ /* 0x002fe200000006ff */
[----:B--2---:R-:W-:Y:S01]  /*162a0*/  IMAD R6, R7, 0x8, R22 ;  /* 0x0000000807067824 */ /* 0x004fe200078e0216 */
[----:B------:R-:W-:Y:S03]  /*162b0*/  BSSY B1, `(.L_x_2523) ;  /* 0x0000003000017945 */ /* 0x000fe60003800000 */
[----:B------:R-:W1:Y:S02]  /*162c0*/  SYNCS.PHASECHK.TRANS64.TRYWAIT P0, [R6+URZ+0x38860], R2 ;  /* 0x03886002060075a7 */ /* 0x000e64000800017f */
[----:B-1----:R-:W-:Y:S05]  /*162d0*/  @!P0 BRA `(.L_x_2524) ;  /* 0x0000003c00188947 */ /* 0x002fea0003800000 */
.L_x_2612:
[----:B------:R-:W-:Y:S05]  /*162e0*/  BSYNC B1 ;  /* 0x0000000000017941 */ /* 0x000fea0003800000 */
.L_x_2523:
        /* <DEDUP_REMOVED lines=60> */
.L_x_2624:
        /* <DEDUP_REMOVED lines=33> */
.L_x_2526:
        /* <DEDUP_REMOVED lines=10> */
.L_x_2527:
[C---:B------:R-:W-:Y:S01]  /*16960*/  ISETP.GT.AND P0, PT, R26.reuse, RZ, PT ;  /* 0x000000ff1a00720c */ /* 0x040fe20003f04270 */
[----:B------:R2:W-:Y:S01]  /*16970*/  SYNCS.ARRIVE.TRANS64.A1T0 RZ, [R6+URZ+0x38850], RZ ;  /* 0x038850ff06ff79a7 */ /* 0x0005e2000810003f */
[----:B------:R-:W-:Y:S01]  /*16980*/  IADD3 R0, R26, -0x1, RZ ;  /* 0xffffffff1a007810 */ /* 0x000fe20007ffe0ff */
[----:B------:R-:W-:Y:S02]  /*16990*/  IMAD.MOV.U32 R17, RZ, RZ, R28 ;  /* 0x000000ffff117224 */ /* 0x000fe400078e001c */
[----:B------:R-:W-:Y:S02]  /*169a0*/  IMAD.MOV.U32 R7, RZ, RZ, R27 ;  /* 0x000000ffff077224 */ /* 0x000fe400078e001b */
[----:B------:R-:W-:-:S06]  /*169b0*/  IMAD.MOV.U32 R29, RZ, RZ, R26 ;  /* 0x000000ffff1d7224 */ /* 0x000fcc00078e001a */
[----:B--2---:R-:W-:Y:S05]  /*169c0*/  @P0 BRA `(.L_x_2528) ;  /* 0xffffffec00e00947 */ /* 0x004fea000383ffff */
.L_x_2515:
[----:B------:R-:W-:Y:S05]  /*169d0*/  BSYNC B0 ;  /* 0x0000000000007941 */ /* 0x000fea0003800000 */
.L_x_2514:
        /* <DEDUP_REMOVED lines=17> */
.L_x_2530:
[----:B------:R-:W-:Y:S05]  /*16af0*/  BSYNC B0 ;  /* 0x0000000000007941 */ /* 0x000fea0003800000 */
.L_x_2529:
[----:B------:R-:W-:-:S13]  /*16b00*/  LOP3.LUT P0, RZ, R23, 0x20, RZ, 0xc0, !PT ;  /* 0x0000002017ff7812 */ /* 0x000fda000780c0ff */
[----:B------:R-:W-:Y:S05]  /*16b10*/  @!P0 BRA `(.L_x_2531) ;  /* 0x0000000000048947 */ /* 0x000fea0003800000 */
[----:B------:R-:W-:Y:S01]  /*16b20*/  BPT.TRAP 0x1 ;  /* 0x000000040000795c */ /* 0x000fe20000300000 */
.L_x_2531:
[----:B------:R-:W2:Y:S01]  /*16b30*/  LDL.LU R0, [R1+0x4] ;  /* 0x0000040001007983 */ /* 0x000ea20000300800 */
[----:B------:R-:W-:Y:S01]  /*16b40*/  IMAD R4, R27, 0x8, R22 ;  /* 0x000000081b047824 */ /* 0x000fe200078e0216 */
[----:B0-----:R-:W-:Y:S01]  /*16b50*/  SHF.L.U32 R3, R28, 0x1f, RZ ;  /* 0x0000001f1c037819 */ /* 0x001fe200000006ff */
[----:B------:R-:W-:Y:S03]  /*16b60*/  BSSY B0, `(.L_x_2532) ;  /* 0x0000004000007945 */ /* 0x000fe60003800000 */
[----:B------:R-:W0:Y:S01]  /*16b70*/  SYNCS.PHASECHK.TRANS64.TRYWAIT P0, [R4+URZ+0x38860], R3 ;  /* 0x03886003040075a7 */ /* 0x000e22000800017f */
[----:B--2---:R-:W-:Y:S01]  /*16b80*/  IMAD R5, R26, -0x50, R0 ;  /* 0xffffffb01a057824 */ /* 0x004fe200078e0200 */
[----:B0-----:R-:W-:Y:S06]  /*16b90*/  @!P0 BRA `(.L_x_2533) ;  /* 0x0000003800d48947 */ /* 0x001fec0003800000 */
.L_x_2625:
[----:B------:R-:W-:Y:S05]  /*16ba0*/  BSYNC B0 ;  /* 0x0000000000007941 */ /* 0x000fea0003800000 */
.L_x_2532:
[----:B------:R-:W2:Y:S01]  /*16bb0*/  S2R R0, SR_TID.X ;  /* 0x0000000000007919 */ /* 0x000ea20000002100 */
[----:B------:R-:W-:Y:S01]  /*16bc0*/  UMOV UR4, 0xffffffff ;  /* 0xffffffff00047882 */ /* 0x000fe20000000000 */
[----:B------:R-:W-:Y:S01]  /*16bd0*/  IMAD R7, R27, 0x5000, R32 ;  /* 0x000050001b077824 */ /* 0x000fe200078e0220 */
[----:B--2---:R-:W-:-:S04]  /*16be0*/  LOP3.LUT R0, R0, 0x7f, RZ, 0xc0, !PT ;  /* 0x0000007f00007812 */ /* 0x004fc800078ec0ff */
[----:B------:R-:W-:-:S05]  /*16bf0*/  SHF.R.U32.HI R0, RZ, 0x3, R0 ;  /* 0x00000003ff007819 */ /* 0x000fca0000011600 */
[----:B------:R-:W-:Y:S01]  /*16c00*/  IMAD.IADD R5, R5, 0x1, -R0 ;  /* 0x0000000105057824 */ /* 0x000fe200078e0a00 */
[----:B------:R-:W-:Y:S06]  /*16c10*/  BRA.DIV UR4, `(.L_x_2534) ;  /* 0x0000003a04c87947 */ /* 0x000fec000b800000 */
[----:B-1----:R-:W1:Y:S01]  /*16c20*/  SHFL.IDX PT, R14, R24, RZ, 0x181f ;  /* 0x00181fff180e7589 */ /* 0x002e6200000e0000 */
[----:B------:R-:W-:Y:S01]  /*16c30*/  ULDC UR4, c[0x0][0x2f4] ;  /* 0x0000bd0000047ab9 */ /* 0x000fe20000000800 */
[C---:B------:R-:W-:Y:S01]  /*16c40*/  IMAD.SHL.U32 R8, R33.reuse, 0x2, RZ ;  /* 0x0000000221087824 */ /* 0x040fe200078e00ff */
[C---:B------:R-:W-:Y:S01]  /*16c50*/  ISETP.GE.AND P3, PT, R33.reuse, UR4, PT ;  /* 0x0000000421007c0c */ /* 0x040fe2000bf66270 */
[----:B0-----:R-:W0:Y:S01]  /*16c60*/  SHFL.IDX PT, R3, R25, RZ, 0x181f ;  /* 0x00181fff19037589 */ /* 0x001e2200000e0000 */
[----:B------:R-:W-:Y:S02]  /*16c70*/  LOP3.LUT R6, R33, 0x40, RZ, 0xfc, !PT ;  /* 0x0000004021067812 */ /* 0x000fe400078efcff */
[----:B------:R-:W-:Y:S01]  /*16c80*/  ISETP.LT.OR P4, PT, R5, 0x1, P3 ;  /* 0x000000010500780c */ /* 0x000fe20001f81670 */
[----:B------:R-:W-:Y:S01]  /*16c90*/  SHFL.IDX PT, R9, R25, 0x2, 0x181f ;  /* 0x00581f0019097f89 */ /* 0x000fe200000e0000 */
[----:B------:R-:W-:Y:S02]  /*16ca0*/  ISETP.GE.AND P2, PT, R6, UR4, PT ;  /* 0x0000000406007c0c */ /* 0x000fe4000bf46270 */
[----:B------:R-:W-:-:S02]  /*16cb0*/  LEA R0, R7, R22, 0x1 ;  /* 0x0000001607007211 */ /* 0x000fc400078e08ff */
        /* <DEDUP_REMOVED lines=48> */
.L_x_2637:
        /* <DEDUP_REMOVED lines=15> */
.L_x_2535:
        /* <DEDUP_REMOVED lines=10> */
.L_x_2536:
[----:B------:R1:W-:Y:S01]  /*17150*/  SYNCS.ARRIVE.TRANS64.A1T0 RZ, [R4+URZ+0x38850], RZ ;  /* 0x038850ff04ff79a7 */ /* 0x0003e2000810003f */
[----:B------:R-:W-:-:S05]  /*17160*/  VIADD R27, R27, 0x1 ;  /* 0x000000011b1b7836 */ /* 0x000fca0000000000 */
[----:B------:R-:W-:-:S04]  /*17170*/  ISETP.NE.AND P0, PT, R27, 0x2, PT ;  /* 0x000000021b00780c */ /* 0x000fc80003f05270 */
[----:B0-----:R-:W-:Y:S02]  /*17180*/  SEL R3, RZ, 0x1, P0 ;  /* 0x00000001ff037807 */ /* 0x001fe40000000000 */
[----:B------:R-:W-:Y:S02]  /*17190*/  SEL R27, R27, RZ, P0 ;  /* 0x000000ff1b1b7207 */ /* 0x000fe40000000000 */
[----:B-1----:R-:W-:-:S07]  /*171a0*/  LOP3.LUT R28, R28, R3, RZ, 0x3c, !PT ;  /* 0x000000031c1c7212 */ /* 0x002fce00078e3cff */
.L_x_2491:
[----:B------:R-:W-:Y:S05]  /*171b0*/  BSYNC B7 ;  /* 0x0000000000077941 */ /* 0x000fea0003800000 */
.L_x_2489:
[----:B------:R-:W-:-:S13]  /*171c0*/  LOP3.LUT P0, RZ, R23, 0x200, RZ, 0xc0, !PT ;  /* 0x0000020017ff7812 */ /* 0x000fda000780c0ff */
[----:B------:R-:W-:Y:S05]  /*171d0*/  @!P0 BRA `(.L_x_2537) ;  /* 0x0000000000248947 */ /* 0x000fea0003800000 */
[----:B------:R-:W-:Y:S05]  /*171e0*/  WARPSYNC.ALL ;  /* 0x0000000000007948 */ /* 0x000fea0003800000 */
[----:B------:R-:W0:Y:S08]  /*171f0*/  S2UR UR5, SR_CgaCtaId ;  /* 0x00000000000579c3 */ /* 0x000e300000008800 */
[----:B------:R-:W-:Y:S06]  /*17200*/  BAR.SYNC.DEFER_BLOCKING 0x5, 0x180 ;  /* 0x0146000000007b1d */ /* 0x000fec0000010000 */
[----:B------:R-:W-:-:S02]  /*17210*/  UMOV UR4, 0x400 ;  /* 0x0000040000047882 */ /* 0x000fc40000000000 */
[----:B0-----:R-:W-:-:S06]  /*17220*/  ULEA UR4, UR5, UR4, 0x18 ;  /* 0x0000000405047291 */ /* 0x001fcc000f8ec03f */
[----:B------:R-:W-:-:S05]  /*17230*/  MOV R22, UR4 ;  /* 0x0000000400167c02 */ /* 0x000fca0008000f00 */
[----:B------:R0:W1:Y:S01]  /*17240*/  LDS.128 R16, [R22+0x388d0] ;  /* 0x0388d00016107984 */ /* 0x0000620000000c00 */
[----:B------:R-:W-:Y:S06]  /*17250*/  BAR.ARV 0x4, 0x180 ;  /* 0x0106000000007b1d */ /* 0x000fec0000002000 */
[----:B------:R-:W-:Y:S05]  /*17260*/  BRA `(.L_x_2538) ;  /* 0x0000000800cc7947 */ /* 0x000fea0003800000 */
.L_x_2537:
[----:B------:R-:W0:Y:S01]  /*17270*/  S2R R0, SR_TID.X ;  /* 0x0000000000007919 */ /* 0x000e220000002100 */
[----:B------:R-:W-:Y:S01]  /*17280*/  UMOV UR4, 0xffffffff ;  /* 0xffffffff00047882 */ /* 0x000fe20000000000 */
[----:B0-----:R-:W-:-:S04]  /*17290*/  LOP3.LUT R8, R0, 0x1f, RZ, 0xc0, !PT ;  /* 0x0000001f00087812 */ /* 0x001fc800078ec0ff */
[----:B------:R-:W-:Y:S01]  /*172a0*/  ISETP.NE.AND P0, PT, R8, 0x1f, PT ;  /* 0x0000001f0800780c */ /* 0x000fe20003f05270 */
[----:B------:R-:W-:-:S12]  /*172b0*/  BRA.DIV UR4, `(.L_x_2539) ;  /* 0x0000003e04287947 */ /* 0x000fd8000b800000 */
[----:B------:R-:W-:Y:S01]  /*172c0*/  IMAD.IADD R5, R19, 0x1, R8 ;  /* 0x0000000113057824 */ /* 0x000fe200078e0208 */
[----:B------:R-:W-:-:S04]  /*172d0*/  ULDC UR4, c[0x0][0xc3c] ;  /* 0x00030f0000047ab9 */ /* 0x000fc80000000800 */
[----:B------:R-:W-:-:S13]  /*172e0*/  ISETP.GE.OR P1, PT, R5, UR4, !P0 ;  /* 0x0000000405007c0c */ /* 0x000fda000c726670 */
[----:B------:R-:W0:Y:S02]  /*172f0*/  @!P1 LDC.64 R2, c[0x0][0xc80] ;  /* 0x00032000ff029b82 */ /* 0x000e240000000a00 */
[----:B0-----:R-:W-:-:S06]  /*17300*/  @!P1 IMAD.WIDE R2, R5, 0x4, R2 ;  /* 0x0000000405029825 */ /* 0x001fcc00078e0202 */
        /* <DEDUP_REMOVED lines=25> */
[----:B------:R0:W1:Y:S02]  /*174a0*/  SHFL.IDX PT, R14, R6, 0x1f, 0x1f ;  /* 0x03e01f00060e7f89 */ /* 0x00006400000e0000 */
.L_x_2647:
[----:B------:R-:W-:Y:S02]  /*174b0*/  ULDC UR4, c[0x0][0xc38] ;  /* 0x00030e0000047ab9 */ /* 0x000fe40000000800 */
[----:B------:R-:W-:-:S04]  /*174c0*/  IMAD.U32 R7, RZ, RZ, UR4 ;  /* 0x00000004ff077e24 */ /* 0x000fc8000f8e00ff */
[----:B-1----:R-:W-:-:S04]  /*174d0*/  IMAD R14, R14, R7, RZ ;  /* 0x000000070e0e7224 */ /* 0x002fc800078e02ff */
[----:B------:R-:W-:-:S05]  /*174e0*/  IMAD.IADD R9, R4, 0x1, R14 ;  /* 0x0000000104097824 */ /* 0x000fca00078e020e */
[----:B------:R-:W-:-:S13]  /*174f0*/  ISETP.GT.AND P6, PT, R9, R0, PT ;  /* 0x000000000900720c */ /* 0x000fda0003fc4270 */
[----:B------:R-:W-:Y:S05]  /*17500*/  @P6 BRA `(.L_x_2540) ;  /* 0x00000000009c6947 */ /* 0x000fea0003800000 */
.L_x_2545:
        /* <DEDUP_REMOVED lines=14> */
.L_x_2543:
[----:B------:R-:W-:Y:S05]  /*175f0*/  BSYNC B0 ;  /* 0x0000000000007941 */ /* 0x000fea0003800000 */
.L_x_2542:
[----:B------:R-:W-:-:S03]  /*17600*/  UMOV UR4, 0xffffffff ;  /* 0xffffffff00047882 */ /* 0x000fc60000000000 */
[----:B------:R-:W-:Y:S05]  /*17610*/  BRA.DIV UR4, `(.L_x_2544) ;  /* 0x0000003e04747947 */ /* 0x000fea000b800000 */
[----:B-----5:R-:W2:Y:S02]  /*17620*/  SHFL.UP PT, R14, R5, 0x1, RZ ;  /* 0x04200000050e7989 */ /* 0x020ea400000e00ff */
        /* <DEDUP_REMOVED lines=13> */
[----:B0-----:R-:W-:-:S05]  /*17700*/  IMAD.IADD R6, R4, 0x1, R7 ;  /* 0x0000000104067824 */ /* 0x001fca00078e0207 */
[----:B------:R0:W1:Y:S02]  /*17710*/  SHFL.IDX PT, R14, R6, 0x1f, 0x1f ;  /* 0x03e01f00060e7f89 */ /* 0x00006400000e0000 */
.L_x_2655:
[----:B------:R-:W-:Y:S02]  /*17720*/  ULDC UR4, c[0x0][0xc38] ;  /* 0x00030e0000047ab9 */ /* 0x000fe40000000800 */
[----:B------:R-:W-:-:S04]  /*17730*/  IMAD.U32 R7, RZ, RZ, UR4 ;  /* 0x00000004ff077e24 */ /* 0x000fc8000f8e00ff */
[----:B-1----:R-:W-:-:S04]  /*17740*/  IMAD R14, R14, R7, RZ ;  /* 0x000000070e0e7224 */ /* 0x002fc800078e02ff */
[----:B------:R-:W-:-:S05]  /*17750*/  IMAD.IADD R9, R14, 0x1, R9 ;  /* 0x000000010e097824 */ /* 0x000fca00078e0209 */
[----:B------:R-:W-:-:S13]  /*17760*/  ISETP.GT.AND P6, PT, R9, R0, PT ;  /* 0x000000000900720c */ /* 0x000fda0003fc4270 */
[----:B------:R-:W-:Y:S05]  /*17770*/  @!P6 BRA `(.L_x_2545) ;  /* 0xfffffffc0064e947 */ /* 0x000fea000383ffff */
.L_x_2540:
        /* <DEDUP_REMOVED lines=8> */
.L_x_2659:
[----:B------:R-:W-:Y:S01]  /*17800*/  ISETP.NE.AND P0, PT, R2, RZ, PT ;  /* 0x000000ff0200720c */ /* 0x000fe20003f05270 */
[----:B------:R-:W-:-:S12]  /*17810*/  IMAD.MOV.U32 R14, RZ, RZ, RZ ;  /* 0x000000ffff0e7224 */ /* 0x000fd800078e00ff */
[----:B------:R-:W-:Y:S05]  /*17820*/  @!P0 BRA `(.L_x_2547) ;  /* 0x0000000000108947 */ /* 0x000fea0003800000 */
[----:B------:R-:W-:Y:S01]  /*17830*/  UMOV UR4, 0xffffffff ;  /* 0xffffffff00047882 */ /* 0x000fe20000000000 */
[----:B------:R-:W-:Y:S02]  /*17840*/  VIADD R12, R4, 0xffffffff ;  /* 0xffffffff040c7836 */ /* 0x000fe40000000000 */
[----:B------:R-:W-:Y:S05]  /*17850*/  BRA.DIV UR4, `(.L_x_2548) ;  /* 0x0000003e04e87947 */ /* 0x000fea000b800000 */
[----:B------:R3:W4:Y:S02]  /*17860*/  SHFL.IDX PT, R14, R6, R12, 0x1f ;  /* 0x00001f0c060e7589 */ /* 0x00072400000e0000 */
.L_x_2547:
[----:B------:R-:W5:Y:S01]  /*17870*/  LDC.64 R2, c[0x0][0xc90] ;  /* 0x00032400ff027b82 */ /* 0x000f620000000a00 */
[----:B------:R-:W-:-:S04]  /*17880*/  IMAD.IADD R19, R4, 0x1, R19 ;  /* 0x0000000104137824 */ /* 0x000fc800078e0213 */
[----:B-----5:R-:W-:-:S05]  /*17890*/  IMAD.WIDE R2, R19, 0x4, R2 ;  /* 0x0000000413027825 */ /* 0x020fca00078e0202 */
[----:B0--3--:R0:W1:Y:S01]  /*178a0*/  LDG.E R6, desc[UR38][R2.64] ;  /* 0x0000002602067981 */ /* 0x009062000c1e1900 */
[----:B----4-:R-:W-:Y:S02]  /*178b0*/  IMAD R16, R14, R7, R16 ;  /* 0x000000070e107224 */ /* 0x010fe400078e0210 */
[----:B0-----:R-:W-:Y:S02]  /*178c0*/  IMAD.MOV.U32 R2, RZ, RZ, RZ ;  /* 0x000000ffff027224 */ /* 0x001fe400078e00ff */
[----:B-12---:R-:W-:-:S05]  /*178d0*/  IMAD R4, R5, R6, RZ ;  /* 0x0000000605047224 */ /* 0x006fca00078e02ff */
[----:B------:R-:W-:-:S04]  /*178e0*/  IABS R8, R4 ;  /* 0x0000000400087213 */ /* 0x000fc80000000000 */
[----:B------:R-:W0:Y:S08]  /*178f0*/  I2F.RP R10, R8 ;  /* 0x00000008000a7306 */ /* 0x000e300000209400 */
[----:B0-----:R-:W0:Y:S02]  /*17900*/  MUFU.RCP R10, R10 ;  /* 0x0000000a000a7308 */ /* 0x001e240000001000 */
[----:B0-----:R-:W-:-:S06]  /*17910*/  VIADD R11, R10, 0xffffffe ;  /* 0x0ffffffe0a0b7836 */ /* 0x001fcc0000000000 */
[----:B------:R-:W0:Y:S02]  /*17920*/  F2I.FTZ.U32.TRUNC.NTZ R3, R11 ;  /* 0x0000000b00037305 */ /* 0x000e24000021f000 */
[----:B0-----:R-:W-:-:S04]  /*17930*/  IMAD.MOV R9, RZ, RZ, -R3 ;  /* 0x000000ffff097224 */ /* 0x001fc800078e0a03 */
        /* <DEDUP_REMOVED lines=28> */
[----:B0-----:R-:W-:-:S06]  /*17b00*/  IADD3 R3, R8, 0xffffffe, RZ ;  /* 0x0ffffffe08037810 */ /* 0x001fcc0007ffe0ff */
        /* <DEDUP_REMOVED lines=16> */
[----:B------:R-:W-:-:S05]  /*17c10*/  @P0 IADD3 R2, R2, 0x1, RZ ;  /* 0x0000000102020810 */ /* 0x000fca0007ffe0ff */
[----:B------:R-:W-:Y:S01]  /*17c20*/  @!P2 IMAD.MOV R2, RZ, RZ, -R2 ;  /* 0x000000ffff02a224 */ /* 0x000fe200078e0a02 */
[----:B------:R-:W-:Y:S01]  /*17c30*/  @!P1 LOP3.LUT R2, RZ, R6, RZ, 0x33, !PT ;  /* 0x00000006ff029212 */ /* 0x000fe200078e33ff */
[----:B------:R-:W-:-:S04]  /*17c40*/  IMAD.MOV R6, RZ, RZ, -R6 ;  /* 0x000000ffff067224 */ /* 0x000fc800078e0a06 */
[----:B------:R-:W-:Y:S01]  /*17c50*/  IMAD R18, R2, R6, R9 ;  /* 0x0000000602127224 */ /* 0x000fe200078e0209 */
[----:B------:R-:W-:-:S05]  /*17c60*/  LOP3.LUT R2, RZ, R2, RZ, 0x33, !PT ;  /* 0x00000002ff027212 */ /* 0x000fca00078e33ff */
[----:B------:R-:W-:Y:S01]  /*17c70*/  IMAD.IADD R17, R5, 0x1, R2 ;  /* 0x0000000105117824 */ /* 0x000fe200078e0202 */
[----:B------:R-:W-:Y:S06]  /*17c80*/  BRA `(.L_x_2549) ;  /* 0x00000000001c7947 */ /* 0x000fec0003800000 */
.L_x_2541:
[----:B------:R-:W-:Y:S01]  /*17c90*/  UMOV UR4, URZ ;  /* 0x0000003f00047c82 */ /* 0x000fe20008000000 */
[----:B------:R-:W-:Y:S01]  /*17ca0*/  UMOV UR5, URZ ;  /* 0x0000003f00057c82 */ /* 0x000fe20008000000 */
[----:B------:R-:W-:Y:S01]  /*17cb0*/  ULDC UR6, c[0x0][0xc3c] ;  /* 0x00030f0000067ab9 */ /* 0x000fe20000000800 */
[----:B------:R-:W-:Y:S01]  /*17cc0*/  IMAD.MOV.U32 R16, RZ, RZ, R0 ;  /* 0x000000ffff107224 */ /* 0x000fe200078e0000 */
[----:B------:R-:W-:Y:S01]  /*17cd0*/  MOV R18, UR5 ;  /* 0x0000000500127c02 */ /* 0x000fe20008000f00 */
[----:B------:R-:W-:Y:S02]  /*17ce0*/  IMAD.U32 R17, RZ, RZ, UR4 ;  /* 0x00000004ff117e24 */ /* 0x000fe4000f8e00ff */
[----:B------:R-:W-:-:S07]  /*17cf0*/  IMAD.U32 R19, RZ, RZ, UR6 ;  /* 0x00000006ff137e24 */ /* 0x000fce000f8e00ff */
.L_x_2549:
[----:B------:R-:W1:Y:S01]  /*17d00*/  S2R R0, SR_TID.X ;  /* 0x0000000000007919 */ /* 0x000e620000002100 */
        /* <DEDUP_REMOVED lines=9> */
.L_x_2538:
[----:B------:R-:W-:Y:S02]  /*17da0*/  ULDC UR4, c[0x0][0xc3c] ;  /* 0x00030f0000047ab9 */ /* 0x000fe40000000800 */
[----:B-1----:R-:W-:-:S13]  /*17db0*/  ISETP.GE.AND P0, PT, R19, UR4, PT ;  /* 0x0000000413007c0c */ /* 0x002fda000bf06270 */
[----:B------:R-:W-:Y:S05]  /*17dc0*/  @!P0 BRA `(.L_x_2550) ;  /* 0xffffffb400808947 */ /* 0x000fea000383ffff */
[----:B------:R-:W-:Y:S05]  /*17dd0*/  BSYNC B8 ;  /* 0x0000000000087941 */ /* 0x000fea0003800000 */
.L_x_2485:
[----:B-1----:R-:W3:Y:S01]  /*17de0*/  LDL.LU R0, [R1+0x28] ;  /* 0x0000280001007983 */ /* 0x002ee20000300800 */
[----:B------:R-:W-:Y:S01]  /*17df0*/  BSSY B0, `(.L_x_2551) ;  /* 0x000000b000007945 */ /* 0x000fe20003800000 */
[----:B------:R-:W1:Y:S01]  /*17e00*/  S2R R5, SR_CgaCtaId ;  /* 0x0000000000057919 */ /* 0x000e620000008800 */
[----:B---3--:R-:W-:-:S05]  /*17e10*/  VIADD R0, R0, 0x1 ;  /* 0x0000000100007836 */ /* 0x008fca0000000000 */
        /* <DEDUP_REMOVED lines=8> */
.L_x_2662:
[----:B------:R-:W-:Y:S05]  /*17ea0*/  BSYNC B0 ;  /* 0x0000000000007941 */ /* 0x000fea0003800000 */
.L_x_2551:
[----:B------:R-:W-:-:S03]  /*17eb0*/  UMOV UR4, 0xffffffff ;  /* 0xffffffff00047882 */ /* 0x000fc60000000000 */
[----:B------:R-:W-:Y:S05]  /*17ec0*/  BRA.DIV UR4, `(.L_x_2553) ;  /* 0x0000003a04847947 */ /* 0x000fea000b800000 */
[----:B-1----:R-:W1:Y:S02]  /*17ed0*/  S2R R0, SR_TID.X ;  /* 0x0000000000007919 */ /* 0x002e640000002100 */
[----:B-1----:R-:W-:-:S04]  /*17ee0*/  SHF.R.U32.HI R0, RZ, 0x5, R0 ;  /* 0x00000005ff007819 */ /* 0x002fc80000011600 */
[----:B------:R-:W-:-:S05]  /*17ef0*/  LOP3.LUT R0, R0, 0x3, RZ, 0xc0, !PT ;  /* 0x0000000300007812 */ /* 0x000fca00078ec0ff */
[----:B------:R1:W3:Y:S02]  /*17f00*/  SHFL.IDX PT, R14, R0, RZ, 0x1f ;  /* 0x00001fff000e7589 */ /* 0x0002e400000e0000 */
.L_x_2665:
[----:B---3--:R-:W-:Y:S01]  /*17f10*/  ISETP.NE.AND P0, PT, R14, RZ, PT ;  /* 0x000000ff0e00720c */ /* 0x008fe20003f05270 */
[----:B------:R-:W-:-:S12]  /*17f20*/  BSSY B0, `(.L_x_2554) ;  /* 0x0000026000007945 */ /* 0x000fd80003800000 */
[----:B------:R-:W-:Y:S05]  /*17f30*/  @P0 BRA `(.L_x_2555) ;  /* 0x0000000000900947 */ /* 0x000fea0003800000 */
[----:B------:R-:W-:-:S03]  /*17f40*/  UMOV UR4, 0xffffffff ;  /* 0xffffffff00047882 */ /* 0x000fc60000000000 */
[----:B------:R-:W-:Y:S05]  /*17f50*/  BRA.DIV UR4, `(.L_x_2556) ;  /* 0x0000003a04947947 */ /* 0x000fea000b800000 */
[----:B------:R-:W-:-:S13]  /*17f60*/  ELECT P6, URZ, PT ;  /* 0x00000000003f782f */ /* 0x000fda00038c0000 */
.L_x_2668:
[----:B------:R-:W-:Y:S05]  /*17f70*/  @!P6 BRA `(.L_x_2555) ;  /* 0x000000000080e947 */ /* 0x000fea0003800000 */
[----:B-1----:R-:W3:Y:S02]  /*17f80*/  LDL R0, [R1+0x2c] ;  /* 0x00002c0001007983 */ /* 0x002ee40000100800 */
[----:B---3--:R-:W-:-:S13]  /*17f90*/  R2UR UR4, R0 ;  /* 0x00000000000472ca */ /* 0x008fda00000e0000 */
[----:B------:R-:W-:-:S06]  /*17fa0*/  ULOP3.LUT UR4, UR4, 0x2, URZ, 0xfc, !UPT ;  /* 0x0000000204047892 */ /* 0x000fcc000f8efc3f */
[----:B------:R-:W-:-:S05]  /*17fb0*/  IMAD.U32 R0, RZ, RZ, UR4 ;  /* 0x00000004ff007e24 */ /* 0x000fca000f8e00ff */
[----:B------:R-:W-:-:S13]  /*17fc0*/  ISETP.NE.AND P0, PT, R0, 0x3, PT ;  /* 0x000000030000780c */ /* 0x000fda0003f05270 */
[----:B------:R-:W-:Y:S05]  /*17fd0*/  @!P0 BRA `(.L_x_2557) ;  /* 0x0000000000048947 */ /* 0x000fea0003800000 */
[----:B------:R-:W-:Y:S01]  /*17fe0*/  BPT.TRAP 0x1 ;  /* 0x000000040000795c */ /* 0x000fe20000300000 */
.L_x_2557:
[C---:B------:R-:W-:Y:S01]  /*17ff0*/  IMAD R5, R27.reuse, 0x8, R4 ;  /* 0x000000081b057824 */ /* 0x040fe200078e0204 */
[----:B------:R-:W-:Y:S01]  /*18000*/  SHF.L.U32 R0, R28, 0x1f, RZ ;  /* 0x0000001f1c007819 */ /* 0x000fe200000006ff */
[----:B------:R-:W-:-:S03]  /*18010*/  VIADD R27, R27, 0x1 ;  /* 0x000000011b1b7836 */ /* 0x000fc60000000000 */
[----:B------:R-:W1:Y:S02]  /*18020*/  SYNCS.PHASECHK.TRANS64.TRYWAIT P1, [R5+URZ+0x38840], R0 ;  /* 0x03884000050075a7 */ /* 0x000e64000802017f */
[----:B------:R-:W-:-:S04]  /*18030*/  ISETP.NE.AND P2, PT, R27, 0x2, PT ;  /* 0x000000021b00780c */ /* 0x000fc80003f45270 */
[----:B------:R-:W-:Y:S01]  /*18040*/  SEL R3, RZ, 0x1, P2 ;  /* 0x00000001ff037807 */ /* 0x000fe20001000000 */
[----:B-1----:R-:W-:Y:S08]  /*18050*/  @!P1 BRA `(.L_x_2558) ;  /* 0x0000003800749947 */ /* 0x002ff00003800000 */
.L_x_2669:
[----:B------:R-:W-:Y:S02]  /*18060*/  SEL R27, R27, RZ, P2 ;  /* 0x000000ff1b1b7207 */ /* 0x000fe40001000000 */
[----:B------:R-:W-:Y:S01]  /*18070*/  LOP3.LUT R2, R28, R3, RZ, 0x3c, !PT ;  /* 0x000000031c027212 */ /* 0x000fe200078e3cff */
[----:B------:R-:W-:Y:S06]  /*18080*/  @!P0 BRA `(.L_x_2559) ;  /* 0x0000000000048947 */ /* 0x000fec0003800000 */
[----:B------:R-:W-:Y:S01]  /*18090*/  BPT.TRAP 0x1 ;  /* 0x000000040000795c */ /* 0x000fe20000300000 */
.L_x_2559:
[----:B------:R-:W-:Y:S02]  /*180a0*/  LEA R27, R27, R4, 0x3 ;  /* 0x000000041b1b7211 */ /* 0x000fe400078e18ff */
[----:B------:R-:W-:-:S04]  /*180b0*/  SHF.L.U32 R2, R2, 0x1f, RZ ;  /* 0x0000001f02027819 */ /* 0x000fc800000006ff */
[----:B------:R-:W3:Y:S02]  /*180c0*/  SYNCS.PHASECHK.TRANS64.TRYWAIT P1, [R27+URZ+0x38840], R2 ;  /* 0x038840021b0075a7 */ /* 0x000ee4000802017f */
[----:B---3--:R-:W-:Y:S05]  /*180d0*/  @!P1 BRA `(.L_x_2560) ;  /* 0x0000003800689947 */ /* 0x008fea0003800000 */
.L_x_2670:
[----:B------:R-:W-:Y:S05]  /*180e0*/  @!P0 BRA `(.L_x_2561) ;  /* 0x0000000000048947 */ /* 0x000fea0003800000 */
[----:B------:R-:W-:Y:S01]  /*180f0*/  BPT.TRAP 0x1 ;  /* 0x000000040000795c */ /* 0x000fe20000300000 */
.L_x_2561:
[----:B------:R-:W4:Y:S02]  /*18100*/  SYNCS.PHASECHK.TRANS64.TRYWAIT P1, [R5+URZ+0x38860], R0 ;  /* 0x03886000050075a7 */ /* 0x000f24000802017f */
[----:B----4-:R-:W-:Y:S05]  /*18110*/  @!P1 BRA `(.L_x_2562) ;  /* 0x00000038006c9947 */ /* 0x010fea0003800000 */
.L_x_2671:
[----:B------:R-:W-:Y:S05]  /*18120*/  @!P0 BRA `(.L_x_2563) ;  /* 0x0000000000048947 */ /* 0x000fea0003800000 */
[----:B------:R-:W-:Y:S01]  /*18130*/  BPT.TRAP 0x1 ;  /* 0x000000040000795c */ /* 0x000fe20000300000 */
.L_x_2563:
[----:B------:R0:W0:Y:S02]  /*18140*/  SYNCS.PHASECHK.TRANS64.TRYWAIT P0, [R27+URZ+0x38860], R2 ;  /* 0x038860021b0075a7 */ /* 0x000024000800017f */
[----:B0-----:R-:W-:Y:S05]  /*18150*/  @!P0 NANOSLEEP.SYNCS 0x989680 ;  /* 0x009896800000895d */ /* 0x001fea0003900000 */
[----:B------:R-:W0:Y:S02]  /*18160*/  @!P0 SYNCS.PHASECHK.TRANS64 P0, [R27+URZ+0x38860], R2 ;  /* 0x038860021b0085a7 */ /* 0x000e24000800007f */
[----:B0-----:R-:W-:Y:S05]  /*18170*/  @!P0 BRA `(.L_x_2563) ;  /* 0xfffffffc00f08947 */ /* 0x001fea000383ffff */
.L_x_2555:
[----:B------:R-:W-:Y:S05]  /*18180*/  BSYNC B0 ;  /* 0x0000000000007941 */ /* 0x000fea0003800000 */
.L_x_2554:
[----:B------:R-:W-:Y:S05]  /*18190*/  EXIT ;  /* 0x000000000000794d */ /* 0x000fea0003800000 */
.L_x_2421:
[----:B------:R-:W-:-:S13]  /*181a0*/  R2UR UR4, R16 ;  /* 0x00000000100472ca */ /* 0x000fda00000e0000 */
[----:B0-----:R-:W-:-:S04]  /*181b0*/  IMAD.U32 R3, RZ, RZ, UR4 ;  /* 0x00000004ff037e24 */ /* 0x001fc8000f8e00ff */
[----:B------:R0:W1:Y:S03]  /*181c0*/  SYNCS.PHASECHK.TRANS64.TRYWAIT P1, [R3+URZ+0x38800], R0 ;  /* 0x03880000030075a7 */ /* 0x000066000802017f */
[----:B-1----:R-:W-:Y:S05]  /*181d0*/  @!P1 NANOSLEEP.SYNCS 0x989680 ;  /* 0x009896800000995d */ /* 0x002fea0003900000 */
[----:B------:R-:W1:Y:S02]  /*181e0*/  @!P1 SYNCS.PHASECHK.TRANS64 P1, [R3+URZ+0x38800], R0 ;  /* 0x03880000030095a7 */ /* 0x000e64000802007f */
[----:B-1----:R-:W-:Y:S05]  /*181f0*/  @!P1 BRA `(.L_x_2421) ;  /* 0xfffffffc00e89947 */ /* 0x002fea000383ffff */
[----:B------:R-:W-:Y:S05]  /*18200*/  BRA `(.L_x_2564) ;  /* 0xfffffe98006c7947 */ /* 0x000fea000383ffff */
.L_x_2425:
[----:B-1----:R1:W2:Y:S02]  /*18210*/  SYNCS.PHASECHK.TRANS64.TRYWAIT P1, [R0+URZ+0x38830], R3 ;  /* 0x03883003000075a7 */ /* 0x0022a4000802017f */
[----:B--2---:R-:W-:Y:S05]  /*18220*/  @!P1 NANOSLEEP.SYNCS 0x989680 ;  /* 0x009896800000995d */ /* 0x004fea0003900000 */
[----:B------:R-:W2:Y:S02]  /*18230*/  @!P1 SYNCS.PHASECHK.TRANS64 P1, [R0+URZ+0x38830], R3 ;  /* 0x03883003000095a7 */ /* 0x000ea4000802007f */
[----:B--2---:R-:W-:Y:S05]  /*18240*/  @!P1 BRA `(.L_x_2425) ;  /* 0xfffffffc00f09947 */ /* 0x004fea000383ffff */
[----:B------:R-:W-:Y:S05]  /*18250*/  BRA `(.L_x_2424) ;  /* 0xfffffe9800907947 */ /* 0x000fea000383ffff */
.L_x_2431:
[----:B------:R-:W-:-:S13]  /*18260*/  R2UR UR4, R3 ;  /* 0x00000000030472ca */ /* 0x000fda00000e0000 */
[----:B-1----:R-:W-:-:S04]  /*18270*/  IMAD.U32 R153, RZ, RZ, UR4 ;  /* 0x00000004ff997e24 */ /* 0x002fc8000f8e00ff */
[----:B------:R1:W2:Y:S03]  /*18280*/  SYNCS.PHASECHK.TRANS64.TRYWAIT P1, [R153+URZ+0x38830], R4 ;  /* 0x03883004990075a7 */ /* 0x0002a6000802017f */
[----:B--2---:R-:W-:Y:S05]  /*18290*/  @!P1 NANOSLEEP.SYNCS 0x989680 ;  /* 0x009896800000995d */ /* 0x004fea0003900000 */
[----:B------:R-:W2:Y:S02]  /*182a0*/  @!P1 SYNCS.PHASECHK.TRANS64 P1, [R153+URZ+0x38830], R4 ;  /* 0x03883004990095a7 */ /* 0x000ea4000802007f */
[----:B--2---:R-:W-:Y:S05]  /*182b0*/  @!P1 BRA `(.L_x_2431) ;  /* 0xfffffffc00e89947 */ /* 0x004fea000383ffff */
[----:B------:R-:W-:Y:S05]  /*182c0*/  BRA `(.L_x_2430) ;  /* 0xfffffedc003c7947 */ /* 0x000fea000383ffff */
.L_x_2435:
[----:B--2---:R-:W-:-:S04]  /*182d0*/  IMAD.U32 R2, RZ, RZ, UR4 ;  /* 0x00000004ff027e24 */ /* 0x004fc8000f8e00ff */
[----:B------:R2:W3:Y:S03]  /*182e0*/  SYNCS.PHASECHK.TRANS64.TRYWAIT P1, [R2+URZ+0x38850], R0 ;  /* 0x03885000020075a7 */ /* 0x0004e6000802017f */
[----:B---3--:R-:W-:Y:S05]  /*182f0*/  @!P1 NANOSLEEP.SYNCS 0x989680 ;  /* 0x009896800000995d */ /* 0x008fea0003900000 */
[----:B------:R-:W3:Y:S02]  /*18300*/  @!P1 SYNCS.PHASECHK.TRANS64 P1, [R2+URZ+0x38850], R0 ;  /* 0x03885000020095a7 */ /* 0x000ee4000802007f */
[----:B---3--:R-:W-:Y:S05]  /*18310*/  @!P1 BRA `(.L_x_2435) ;  /* 0xfffffffc00ec9947 */ /* 0x008fea000383ffff */
[----:B------:R-:W-:Y:S05]  /*18320*/  BRA `(.L_x_2434) ;  /* 0xffffff0000907947 */ /* 0x000fea000383ffff */
.L_x_2443:
[----:B-1----:R-:W-:-:S04]  /*18330*/  IMAD.U32 R4, RZ, RZ, UR4 ;  /* 0x00000004ff047e24 */ /* 0x002fc8000f8e00ff */
[----:B------:R1:W2:Y:S03]  /*18340*/  SYNCS.PHASECHK.TRANS64.TRYWAIT P1, [R4+URZ+0x38830], R3 ;  /* 0x03883003040075a7 */ /* 0x0002a6000802017f */
[----:B--2---:R-:W-:Y:S05]  /*18350*/  @!P1 NANOSLEEP.SYNCS 0x989680 ;  /* 0x009896800000995d */ /* 0x004fea0003900000 */
[----:B------:R-:W2:Y:S02]  /*18360*/  @!P1 SYNCS.PHASECHK.TRANS64 P1, [R4+URZ+0x38830], R3 ;  /* 0x03883003040095a7 */ /* 0x000ea4000802007f */
[----:B--2---:R-:W-:Y:S05]  /*18370*/  @!P1 BRA `(.L_x_2443) ;  /* 0xfffffffc00ec9947 */ /* 0x004fea000383ffff */
[----:B------:R-:W-:Y:S05]  /*18380*/  BRA `(.L_x_2442) ;  /* 0xffffff1c00d47947 */ /* 0x000fea000383ffff */
.L_x_2447:
[----:B---3--:R-:W-:-:S04]  /*18390*/  IMAD.U32 R2, RZ, RZ, UR4 ;  /* 0x00000004ff027e24 */ /* 0x008fc8000f8e00ff */
[----:B------:R3:W4:Y:S03]  /*183a0*/  SYNCS.PHASECHK.TRANS64.TRYWAIT P1, [R2+URZ+0x38850], R0 ;  /* 0x03885000020075a7 */ /* 0x000726000802017f */
[----:B----4-:R-:W-:Y:S05]  /*183b0*/  @!P1 NANOSLEEP.SYNCS 0x989680 ;  /* 0x009896800000995d */ /* 0x010fea0003900000 */
[----:B------:R-:W4:Y:S02]  /*183c0*/  @!P1 SYNCS.PHASECHK.TRANS64 P1, [R2+URZ+0x38850], R0 ;  /* 0x03885000020095a7 */ /* 0x000f24000802007f */
[----:B----4-:R-:W-:Y:S05]  /*183d0*/  @!P1 BRA `(.L_x_2447) ;  /* 0xfffffffc00ec9947 */ /* 0x010fea000383ffff */
[----:B------:R-:W-:Y:S05]  /*183e0*/  BRA `(.L_x_2446) ;  /* 0xffffff4800247947 */ /* 0x000fea000383ffff */
.L_x_2454:
[----:B-1----:R-:W-:-:S04]  /*183f0*/  IMAD.U32 R7, RZ, RZ, UR8 ;  /* 0x00000008ff077e24 */ /* 0x002fc8000f8e00ff */
[----:B------:R1:W2:Y:S03]  /*18400*/  SYNCS.PHASECHK.TRANS64.TRYWAIT P1, [R7+URZ+0x38850], R0 ;  /* 0x03885000070075a7 */ /* 0x0002a6000802017f */
[----:B--2---:R-:W-:Y:S05]  /*18410*/  @!P1 NANOSLEEP.SYNCS 0x989680 ;  /* 0x009896800000995d */ /* 0x004fea0003900000 */
[----:B------:R-:W2:Y:S02]  /*18420*/  @!P1 SYNCS.PHASECHK.TRANS64 P1, [R7+URZ+0x38850], R0 ;  /* 0x03885000070095a7 */ /* 0x000ea4000802007f */
[----:B--2---:R-:W-:Y:S05]  /*18430*/  @!P1 BRA `(.L_x_2454) ;  /* 0xfffffffc00ec9947 */ /* 0x004fea000383ffff */
[----:B------:R-:W-:Y:S05]  /*18440*/  BRA `(.L_x_2453) ;  /* 0xffffff64007c7947 */ /* 0x000fea000383ffff */
.L_x_2497:
[----:B------:R-:W0:Y:S01]  /*18450*/  S2R R2, SR_TID.X ;  /* 0x0000000000027919 */ /* 0x000e220000002100 */
[----:B------:R-:W-:Y:S01]  /*18460*/  BSSY B0, `(.L_x_2565) ;  /* 0x000000a000007945 */ /* 0x000fe20003800000 */
[----:B------:R-:W-:Y:S02]  /*18470*/  IMAD.MOV.U32 R12, RZ, RZ, RZ ;  /* 0x000000ffff0c7224 */ /* 0x000fe400078e00ff */
[----:B------:R-:W-:Y:S02]  /*18480*/  IMAD.MOV.U32 R11, RZ, RZ, 0x1f ;  /* 0x0000001fff0b7424 */ /* 0x000fe400078e00ff */
[----:B------:R-:W-:Y:S01]  /*18490*/  IMAD.MOV.U32 R15, RZ, RZ, -0x1 ;  /* 0xffffffffff0f7424 */ /* 0x000fe200078e00ff */
[----:B0-----:R-:W-:-:S04]  /*184a0*/  SHF.R.U32.HI R2, RZ, 0x5, R2 ;  /* 0x00000005ff027819 */ /* 0x001fc80000011602 */
[----:B------:R-:W-:-:S04]  /*184b0*/  LOP3.LUT R2, R2, 0x3, RZ, 0xc0, !PT ;  /* 0x0000000302027812 */ /* 0x000fc800078ec0ff */
[----:B------:R-:W-:-:S07]  /*184c0*/  MOV R13, R2 ;  /* 0x00000002000d7202 */ /* 0x000fce0000000f00 */
[----:B-----5:R-:W-:Y:S05]  /*184d0*/  WARPSYNC.COLLECTIVE R15, `(.L_x_2566) ;  /* 0x000000000f087348 */ /* 0x020fea0003c00000 */
[----:B------:R0:W1:Y:S02]  /*184e0*/  SHFL.IDX P6, R14, R13, R12, R11 ;  /* 0x0000000c0d0e7389 */ /* 0x00006400000c000b */
[----:B01---5:R-:W-:Y:S01]  /*184f0*/  ENDCOLLECTIVE ;  /* 0x000000000000791b */ /* 0x023fe20003800000 */
.L_x_2566:
[----:B------:R-:W-:Y:S05]  /*18500*/  BSYNC B0 ;  /* 0x0000000000007941 */ /* 0x000fea0003800000 */
.L_x_2565:
[----:B------:R-:W-:Y:S05]  /*18510*/  BRA `(.L_x_2567) ;  /* 0xffffffb800b07947 */ /* 0x000fea000383ffff */
.L_x_2500:
[----:B0-----:R0:W1:Y:S02]  /*18520*/  SYNCS.PHASECHK.TRANS64.TRYWAIT P0, [R5+URZ+0x38840], R2 ;  /* 0x03884002050075a7 */ /* 0x001064000800017f */
[----:B-1----:R-:W-:Y:S05]  /*18530*/  @!P0 NANOSLEEP.SYNCS 0x989680 ;  /* 0x009896800000895d */ /* 0x002fea0003900000 */
[----:B------:R-:W1:Y:S02]  /*18540*/  @!P0 SYNCS.PHASECHK.TRANS64 P0, [R5+URZ+0x38840], R2 ;  /* 0x03884002050085a7 */ /* 0x000e64000800007f */
[----:B-1----:R-:W-:Y:S05]  /*18550*/  @!P0 BRA `(.L_x_2500) ;  /* 0xfffffffc00f08947 */ /* 0x002fea000383ffff */
[----:B------:R-:W-:Y:S05]  /*18560*/  BRA `(.L_x_2568) ;  /* 0xffffffbc00b47947 */ /* 0x000fea000383ffff */
.L_x_2501:
        /* <DEDUP_REMOVED lines=8> */
.L_x_2570:
[----:B------:R-:W-:Y:S05]  /*185f0*/  BSYNC B0 ;  /* 0x0000000000007941 */ /* 0x000fea0003800000 */
.L_x_2569:
        /* <DEDUP_REMOVED lines=13> */
.L_x_2571:
[----:B------:R-:W-:Y:S02]  /*186d0*/  IMAD.MOV.U32 R13, RZ, RZ, R6 ;  /* 0x000000ffff0d7224 */ /* 0x000fe400078e0006 */
[----:B------:R-:W-:Y:S02]  /*186e0*/  IMAD.MOV.U32 R12, RZ, RZ, 0x1 ;  /* 0x00000001ff0c7424 */ /* 0x000fe400078e00ff */
[----:B------:R-:W-:-:S07]  /*186f0*/  IMAD.MOV.U32 R3, RZ, RZ, R14 ;  /* 0x000000ffff037224 */ /* 0x000fce00078e000e */
[----:B------:R-:W-:Y:S05]  /*18700*/  WARPSYNC.COLLECTIVE R15, `(.L_x_2572) ;  /* 0x000000000f087348 */ /* 0x000fea0003c00000 */
[----:B------:R0:W1:Y:S02]  /*18710*/  SHFL.IDX P6, R14, R13, R12, R11 ;  /* 0x0000000c0d0e7389 */ /* 0x00006400000c000b */
[----:B01----:R-:W-:Y:S01]  /*18720*/  ENDCOLLECTIVE ;  /* 0x000000000000791b */ /* 0x003fe20003800000 */
.L_x_2572:
[----:B------:R-:W-:-:S04]  /*18730*/  @P0 LEA R3, P1, R33, R3, 0x1 ;  /* 0x0000000321030211 */ /* 0x000fc800078208ff */
[----:B------:R-:W-:-:S04]  /*18740*/  @P0 IADD3.X R2, RZ, R2, RZ, P1, !PT ;  /* 0x00000002ff020210 */ /* 0x000fc80000ffe4ff */
[----:B------:R-:W-:Y:S01]  /*18750*/  @P0 LOP3.LUT R3, R3, R2, RZ, 0x3c, !PT ;  /* 0x0000000203030212 */ /* 0x000fe200078e3cff */
[----:B------:R-:W-:-:S03]  /*18760*/  IMAD.MOV.U32 R13, RZ, RZ, R0 ;  /* 0x000000ffff0d7224 */ /* 0x000fc600078e0000 */
[----:B------:R-:W-:-:S04]  /*18770*/  @P0 LOP3.LUT R2, R3, R2, RZ, 0x3c, !PT ;  /* 0x0000000203020212 */ /* 0x000fc800078e3cff */
[----:B------:R-:W-:Y:S01]  /*18780*/  @P0 LOP3.LUT R3, R3, R2, RZ, 0x3c, !PT ;  /* 0x0000000203030212 */ /* 0x000fe200078e3cff */
[----:B------:R-:W-:-:S04]  /*18790*/  IMAD.MOV.U32 R8, RZ, RZ, R14 ;  /* 0x000000ffff087224 */ /* 0x000fc800078e000e */
[----:B------:R-:W-:Y:S01]  /*187a0*/  @!PT LDS RZ, [RZ] ;  /* 0x00000000fffff984 */ /* 0x000fe20000000800 */
[----:B------:R-:W-:Y:S01]  /*187b0*/  @!PT LDS RZ, [RZ] ;  /* 0x00000000fffff984 */ /* 0x000fe20000000800 */
[----:B------:R-:W-:Y:S01]  /*187c0*/  @!PT LDS RZ, [RZ] ;  /* 0x00000000fffff984 */ /* 0x000fe20000000800 */
[----:B------:R0:W-:Y:S03]  /*187d0*/  @P0 LDGSTS.E.BYPASS.LTC128B.128 [R9+0x24400], desc[UR38][R2.64], !P5 ;  /* 0x2440000002090fae */ /* 0x0001e6000e901d66 */
[----:B0-----:R-:W-:Y:S05]  /*187e0*/  WARPSYNC.COLLECTIVE R15, `(.L_x_2573) ;  /* 0x000000000f087348 */ /* 0x001fea0003c00000 */
[----:B------:R1:W2:Y:S02]  /*187f0*/  SHFL.IDX P6, R14, R13, R12, R11 ;  /* 0x0000000c0d0e7389 */ /* 0x0002a400000c000b */
[----:B012---:R-:W-:Y:S01]  /*18800*/  ENDCOLLECTIVE ;  /* 0x000000000000791b */ /* 0x007fe20003800000 */
.L_x_2573:
[----:B------:R-:W-:Y:S01]  /*18810*/  @!PT LDS RZ, [RZ] ;  /* 0x00000000fffff984 */ /* 0x000fe20000000800 */
[----:B------:R-:W-:Y:S01]  /*18820*/  @!PT LDS RZ, [RZ] ;  /* 0x00000000fffff984 */ /* 0x000fe20000000800 */
[----:B------:R-:W-:Y:S01]  /*18830*/  @!PT LDS RZ, [RZ] ;  /* 0x00000000fffff984 */ /* 0x000fe20000000800 */
[----:B------:R-:W-:Y:S04]  /*18840*/  @P0 LDGSTS.E.BYPASS.LTC128B.128 [R9+0x26c00], desc[UR38][R2.64+0x80], !P4 ;  /* 0x26c0008002090fae */ /* 0x000fe8000e101d66 */
[----:B------:R-:W-:Y:S04]  /*18850*/  @P0 LDGSTS.E.BYPASS.LTC128B.128 [R9+0x29400], desc[UR38][R2.64+0x100], !P3 ;  /* 0x2940010002090fae */ /* 0x000fe8000d901d66 */
[----:B------:R0:W-:Y:S01]  /*18860*/  @P0 LDGSTS.E.BYPASS.LTC128B.128 [R9+0x2bc00], desc[UR38][R2.64+0x180], !P2 ;  /* 0x2bc0018002090fae */ /* 0x0001e2000d101d66 */
[----:B------:R-:W-:Y:S01]  /*18870*/  ISETP.GE.AND P0, PT, R4, 0x11, PT ;  /* 0x000000110400780c */ /* 0x000fe20003f06270 */
[----:B------:R-:W-:-:S02]  /*18880*/  IMAD.MOV.U32 R13, RZ, RZ, R6 ;  /* 0x000000ffff0d7224 */ /* 0x000fc400078e0006 */
[----:B------:R-:W-:Y:S01]  /*18890*/  IMAD.MOV.U32 R12, RZ, RZ, 0x2 ;  /* 0x00000002ff0c7424 */ /* 0x000fe200078e00ff */
[----:B0-----:R-:W-:-:S09]  /*188a0*/  MOV R2, R14 ;  /* 0x0000000e00027202 */ /* 0x001fd20000000f00 */
[----:B------:R-:W-:Y:S05]  /*188b0*/  WARPSYNC.COLLECTIVE R15, `(.L_x_2574) ;  /* 0x000000000f087348 */ /* 0x000fea0003c00000 */
[----:B------:R0:W1:Y:S02]  /*188c0*/  SHFL.IDX P6, R14, R13, R12, R11 ;  /* 0x0000000c0d0e7389 */ /* 0x00006400000c000b */
[----:B01----:R-:W-:Y:S01]  /*188d0*/  ENDCOLLECTIVE ;  /* 0x000000000000791b */ /* 0x003fe20003800000 */
.L_x_2574:
[----:B------:R-:W-:Y:S01]  /*188e0*/  @P0 IMAD R21, R7, 0x2, R22 ;  /* 0x0000000207150824 */ /* 0x000fe200078e0216 */
[----:B------:R-:W-:-:S05]  /*188f0*/  @P0 LEA R2, P1, R33, R2, 0x1 ;  /* 0x0000000221020211 */ /* 0x000fca00078208ff */
[----:B------:R-:W-:-:S05]  /*18900*/  @P0 IMAD.X R3, RZ, RZ, R8, P1 ;  /* 0x000000ffff030224 */ /* 0x000fca00008e0608 */
[----:B------:R-:W-:Y:S01]  /*18910*/  @!PT LDS RZ, [RZ] ;  /* 0x00000000fffff984 */ /* 0x000fe20000000800 */
[----:B------:R-:W-:Y:S01]  /*18920*/  @!PT LDS RZ, [RZ] ;  /* 0x00000000fffff984 */ /* 0x000fe20000000800 */
[----:B------:R-:W-:Y:S01]  /*18930*/  @!PT LDS RZ, [RZ] ;  /* 0x00000000fffff984 */ /* 0x000fe20000000800 */
[----:B------:R0:W-:Y:S01]  /*18940*/  @P0 LDGSTS.E.BYPASS.LTC128B.128 [R21+0x24c00], desc[UR38][R2.64], !P5 ;  /* 0x24c0000002150fae */ /* 0x0001e2000e901d66 */
[----:B------:R-:W-:-:S03]  /*18950*/  MOV R13, R0 ;  /* 0x00000000000d7202 */ /* 0x000fc60000000f00 */
        /* <DEDUP_REMOVED lines=8> */
.L_x_2575:
[----:B------:R-:W-:Y:S02]  /*189e0*/  @P0 IMAD R9, R7, 0x2, R22 ;  /* 0x0000000207090824 */ /* 0x000fe400078e0216 */
[----:B------:R-:W-:Y:S02]  /*189f0*/  IMAD.MOV.U32 R13, RZ, RZ, R6 ;  /* 0x000000ffff0d7224 */ /* 0x000fe400078e0006 */
[----:B------:R-:W-:Y:S02]  /*18a00*/  IMAD.MOV.U32 R12, RZ, RZ, 0x3 ;  /* 0x00000003ff0c7424 */ /* 0x000fe400078e00ff */
[----:B------:R-:W-:-:S07]  /*18a10*/  IMAD.MOV.U32 R2, RZ, RZ, R14 ;  /* 0x000000ffff027224 */ /* 0x000fce00078e000e */
[----:B------:R-:W-:Y:S05]  /*18a20*/  WARPSYNC.COLLECTIVE R15, `(.L_x_2576) ;  /* 0x000000000f087348 */ /* 0x000fea0003c00000 */
[----:B------:R0:W1:Y:S02]  /*18a30*/  SHFL.IDX P6, R14, R13, R12, R11 ;  /* 0x0000000c0d0e7389 */ /* 0x00006400000c000b */
[----:B01----:R-:W-:Y:S01]  /*18a40*/  ENDCOLLECTIVE ;  /* 0x000000000000791b */ /* 0x003fe20003800000 */
.L_x_2576:
        /* <DEDUP_REMOVED lines=15> */
.L_x_2577:
[----:B------:R-:W-:Y:S02]  /*18b40*/  @P0 IMAD R21, R7, 0x2, R22 ;  /* 0x0000000207150824 */ /* 0x000fe400078e0216 */
[----:B------:R-:W-:Y:S01]  /*18b50*/  IMAD.MOV.U32 R13, RZ, RZ, R6 ;  /* 0x000000ffff0d7224 */ /* 0x000fe200078e0006 */
[----:B------:R-:W-:Y:S01]  /*18b60*/  MOV R12, 0x4 ;  /* 0x00000004000c7802 */ /* 0x000fe20000000f00 */
[----:B------:R-:W-:-:S07]  /*18b70*/  IMAD.MOV.U32 R2, RZ, RZ, R14 ;  /* 0x000000ffff027224 */ /* 0x000fce00078e000e */
[----:B------:R-:W-:Y:S05]  /*18b80*/  WARPSYNC.COLLECTIVE R15, `(.L_x_2578) ;  /* 0x000000000f087348 */ /* 0x000fea0003c00000 */
[----:B------:R0:W1:Y:S02]  /*18b90*/  SHFL.IDX P6, R14, R13, R12, R11 ;  /* 0x0000000c0d0e7389 */ /* 0x00006400000c000b */
[----:B01----:R-:W-:Y:S01]  /*18ba0*/  ENDCOLLECTIVE ;  /* 0x000000000000791b */ /* 0x003fe20003800000 */
.L_x_2578:
        /* <DEDUP_REMOVED lines=14> */
.L_x_2579:
[----:B------:R-:W-:Y:S01]  /*18c90*/  IMAD.MOV.U32 R0, RZ, RZ, R14 ;  /* 0x000000ffff007224 */ /* 0x000fe200078e000e */
[----:B------:R-:W-:Y:S06]  /*18ca0*/  BRA `(.L_x_2580) ;  /* 0xffffffbc00187947 */ /* 0x000fec000383ffff */
.L_x_2508:
[----:B------:R-:W-:Y:S01]  /*18cb0*/  IMAD.MOV.U32 R13, RZ, RZ, R0 ;  /* 0x000000ffff0d7224 */ /* 0x000fe200078e0000 */
[----:B------:R-:W-:Y:S01]  /*18cc0*/  MOV R11, 0x181f ;  /* 0x0000181f000b7802 */ /* 0x000fe20000000f00 */
[----:B------:R-:W-:Y:S02]  /*18cd0*/  IMAD.MOV.U32 R12, RZ, RZ, RZ ;  /* 0x000000ffff0c7224 */ /* 0x000fe400078e00ff */
[----:B------:R-:W-:Y:S02]  /*18ce0*/  IMAD.MOV.U32 R15, RZ, RZ, -0x1 ;  /* 0xffffffffff0f7424 */ /* 0x000fe400078e00ff */
[----:B-----5:R-:W-:Y:S02]  /*18cf0*/  IMAD R5, R9, R5, RZ ;  /* 0x0000000509057224 */ /* 0x020fe400078e02ff */
[----:B------:R-:W-:-:S07]  /*18d00*/  IMAD R17, R17, 0x80, R8 ;  /* 0x0000008011117824 */ /* 0x000fce00078e0208 */
[----:B------:R-:W-:Y:S05]  /*18d10*/  WARPSYNC.COLLECTIVE R15, `(.L_x_2581) ;  /* 0x000000000f087348 */ /* 0x000fea0003c00000 */
[----:B------:R0:W1:Y:S02]  /*18d20*/  SHFL.IDX P6, R14, R13, R12, R11 ;  /* 0x0000000c0d0e7389 */ /* 0x00006400000c000b */
[----:B01----:R-:W-:Y:S01]  /*18d30*/  ENDCOLLECTIVE ;  /* 0x000000000000791b */ /* 0x003fe20003800000 */
.L_x_2581:
[C---:B------:R-:W-:Y:S01]  /*18d40*/  VIADD R6, R17.reuse, 0x10 ;  /* 0x0000001011067836 */ /* 0x040fe20000000000 */
[----:B------:R-:W-:Y:S01]  /*18d50*/  ISETP.GE.AND P0, PT, R17, R5, PT ;  /* 0x000000051100720c */ /* 0x000fe20003f06270 */
[----:B------:R-:W-:Y:S02]  /*18d60*/  IMAD.MOV.U32 R13, RZ, RZ, R4 ;  /* 0x000000ffff0d7224 */ /* 0x000fe400078e0004 */
[----:B------:R-:W-:-:S10]  /*18d70*/  IMAD.MOV.U32 R2, RZ, RZ, R14 ;  /* 0x000000ffff027224 */ /* 0x000fd400078e000e */
[----:B------:R-:W-:Y:S05]  /*18d80*/  WARPSYNC.COLLECTIVE R15, `(.L_x_2582) ;  /* 0x000000000f087348 */ /* 0x000fea0003c00000 */
[----:B------:R0:W1:Y:S02]  /*18d90*/  SHFL.IDX P6, R14, R13, R12, R11 ;  /* 0x0000000c0d0e7389 */ /* 0x00006400000c000b */
[----:B01----:R-:W-:Y:S01]  /*18da0*/  ENDCOLLECTIVE ;  /* 0x000000000000791b */ /* 0x003fe20003800000 */
.L_x_2582:
        /* <DEDUP_REMOVED lines=8> */
.L_x_2583:
        /* <DEDUP_REMOVED lines=9> */
[----:B------:R-:W-:Y:S02]  /*18ec0*/  VIADD R6, R17, 0x20 ;  /* 0x0000002011067836 */ /* 0x000fe40000000000 */
[----:B0-----:R-:W-:-:S10]  /*18ed0*/  IMAD.MOV.U32 R2, RZ, RZ, R14 ;  /* 0x000000ffff027224 */ /* 0x001fd400078e000e */
[----:B------:R-:W-:Y:S05]  /*18ee0*/  WARPSYNC.COLLECTIVE R15, `(.L_x_2584) ;  /* 0x000000000f087348 */ /* 0x000fea0003c00000 */
[----:B------:R0:W1:Y:S02]  /*18ef0*/  SHFL.IDX P6, R14, R13, R12, R11 ;  /* 0x0000000c0d0e7389 */ /* 0x00006400000c000b */
[----:B01----:R-:W-:Y:S01]  /*18f00*/  ENDCOLLECTIVE ;  /* 0x000000000000791b */ /* 0x003fe20003800000 */
.L_x_2584:
        /* <DEDUP_REMOVED lines=8> */
.L_x_2585:
[----:B------:R-:W-:-:S05]  /*18f90*/  @!P0 IMAD.MOV.U32 R3, RZ, RZ, R7 ;  /* 0x000000ffff038224 */ /* 0x000fca00078e0007 */
        /* <DEDUP_REMOVED lines=9> */
[----:B------:R-:W-:Y:S01]  /*19030*/  VIADD R6, R17, 0x30 ;  /* 0x0000003011067836 */ /* 0x000fe20000000000 */
[----:B0-----:R-:W-:-:S11]  /*19040*/  MOV R2, R14 ;  /* 0x0000000e00027202 */ /* 0x001fd60000000f00 */
[----:B------:R-:W-:Y:S05]  /*19050*/  WARPSYNC.COLLECTIVE R15, `(.L_x_2586) ;  /* 0x000000000f087348 */ /* 0x000fea0003c00000 */
[----:B------:R0:W1:Y:S02]  /*19060*/  SHFL.IDX P6, R14, R13, R12, R11 ;  /* 0x0000000c0d0e7389 */ /* 0x00006400000c000b */
[----:B01----:R-:W-:Y:S01]  /*19070*/  ENDCOLLECTIVE ;  /* 0x000000000000791b */ /* 0x003fe20003800000 */
.L_x_2586:
        /* <DEDUP_REMOVED lines=8> */
.L_x_2587:
        /* <DEDUP_REMOVED lines=10> */
[----:B------:R-:W-:Y:S02]  /*191a0*/  VIADD R6, R17, 0x40 ;  /* 0x0000004011067836 */ /* 0x000fe40000000000 */
[----:B0-----:R-:W-:-:S10]  /*191b0*/  IMAD.MOV.U32 R2, RZ, RZ, R14 ;  /* 0x000000ffff027224 */ /* 0x001fd400078e000e */
[----:B------:R-:W-:Y:S05]  /*191c0*/  WARPSYNC.COLLECTIVE R15, `(.L_x_2588) ;  /* 0x000000000f087348 */ /* 0x000fea0003c00000 */
[----:B------:R0:W1:Y:S02]  /*191d0*/  SHFL.IDX P6, R14, R13, R12, R11 ;  /* 0x0000000c0d0e7389 */ /* 0x00006400000c000b */
[----:B01----:R-:W-:Y:S01]  /*191e0*/  ENDCOLLECTIVE ;  /* 0x000000000000791b */ /* 0x003fe20003800000 */
.L_x_2588:
        /* <DEDUP_REMOVED lines=8> */
.L_x_2589:
[----:B------:R-:W-:-:S05]  /*19270*/  @!P0 MOV R3, R7 ;  /* 0x0000000700038202 */ /* 0x000fca0000000f00 */
        /* <DEDUP_REMOVED lines=14> */
.L_x_2590:
        /* <DEDUP_REMOVED lines=8> */
.L_x_2591:
        /* <DEDUP_REMOVED lines=15> */
.L_x_2592:
        /* <DEDUP_REMOVED lines=8> */
.L_x_2593:
        /* <DEDUP_REMOVED lines=14> */
.L_x_2594:
        /* <DEDUP_REMOVED lines=8> */
.L_x_2595:
[----:B------:R-:W-:-:S05]  /*196b0*/  @!P0 MOV R3, R7 ;  /* 0x0000000700038202 */ /* 0x000fca0000000f00 */
        /* <DEDUP_REMOVED lines=12> */
.L_x_2596:
[----:B------:R-:W-:Y:S05]  /*19780*/  BRA `(.L_x_2597) ;  /* 0xffffffbc00ac7947 */ /* 0x000fea000383ffff */
.L_x_2513:
[----:B0-----:R0:W2:Y:S02]  /*19790*/  SYNCS.PHASECHK.TRANS64.TRYWAIT P0, [R22+URZ+0x38820], R3 ;  /* 0x03882003160075a7 */ /* 0x0010a4000800017f */
[----:B--2---:R-:W-:Y:S05]  /*197a0*/  @!P0 NANOSLEEP.SYNCS 0x989680 ;  /* 0x009896800000895d */ /* 0x004fea0003900000 */
[----:B------:R-:W2:Y:S02]  /*197b0*/  @!P0 SYNCS.PHASECHK.TRANS64 P0, [R22+URZ+0x38820], R3 ;  /* 0x03882003160085a7 */ /* 0x000ea4000800007f */
[----:B--2---:R-:W-:Y:S05]  /*197c0*/  @!P0 BRA `(.L_x_2513) ;  /* 0xfffffffc00f08947 */ /* 0x004fea000383ffff */
[----:B------:R-:W-:Y:S05]  /*197d0*/  BRA `(.L_x_2598) ;  /* 0xffffffc000207947 */ /* 0x000fea000383ffff */
.L_x_2518:
[----:B0-----:R0:W1:Y:S02]  /*197e0*/  SYNCS.PHASECHK.TRANS64.TRYWAIT P0, [R6+URZ+0x38840], R3 ;  /* 0x03884003060075a7 */ /* 0x001064000800017f */
[----:B-1----:R-:W-:Y:S05]  /*197f0*/  @!P0 NANOSLEEP.SYNCS 0x989680 ;  /* 0x009896800000895d */ /* 0x002fea0003900000 */
[----:B------:R-:W1:Y:S02]  /*19800*/  @!P0 SYNCS.PHASECHK.TRANS64 P0, [R6+URZ+0x38840], R3 ;  /* 0x03884003060085a7 */ /* 0x000e64000800007f */
[----:B-1----:R-:W-:Y:S05]  /*19810*/  @!P0 BRA `(.L_x_2518) ;  /* 0xfffffffc00f08947 */ /* 0x002fea000383ffff */
[----:B------:R-:W-:Y:S05]  /*19820*/  BRA `(.L_x_2599) ;  /* 0xffffffc400087947 */ /* 0x000fea000383ffff */
.L_x_2519:
        /* <DEDUP_REMOVED lines=8> */
.L_x_2601:
[----:B------:R-:W-:Y:S05]  /*198b0*/  BSYNC B1 ;  /* 0x0000000000017941 */ /* 0x000fea0003800000 */
.L_x_2600:
[----:B------:R-:W-:Y:S01]  /*198c0*/  IMAD.MOV.U32 R13, RZ, RZ, R8 ;  /* 0x000000ffff0d7224 */ /* 0x000fe200078e0008 */
[----:B------:R-:W-:Y:S01]  /*198d0*/  MOV R11, 0x181f ;  /* 0x0000181f000b7802 */ /* 0x000fe20000000f00 */
[----:B------:R-:W-:Y:S01]  /*198e0*/  IMAD.MOV.U32 R12, RZ, RZ, RZ ;  /* 0x000000ffff0c7224 */ /* 0x000fe200078e00ff */
        /* <DEDUP_REMOVED lines=8> */
.L_x_2602:
        /* <DEDUP_REMOVED lines=14> */
.L_x_2603:
        /* <DEDUP_REMOVED lines=14> */
.L_x_2604:
[----:B------:R-:W-:Y:S01]  /*19b30*/  MOV R13, R10 ;  /* 0x0000000a000d7202 */ /* 0x000fe20000000f00 */
[----:B------:R-:W-:Y:S02]  /*19b40*/  IMAD.MOV.U32 R12, RZ, RZ, 0x2 ;  /* 0x00000002ff0c7424 */ /* 0x000fe400078e00ff */
[----:B------:R-:W-:-:S07]  /*19b50*/  IMAD.MOV.U32 R2, RZ, RZ, R14 ;  /* 0x000000ffff027224 */ /* 0x000fce00078e000e */
[----:B------:R-:W-:Y:S05]  /*19b60*/  WARPSYNC.COLLECTIVE R15, `(.L_x_2605) ;  /* 0x000000000f087348 */ /* 0x000fea0003c00000 */
[----:B------:R0:W1:Y:S02]  /*19b70*/  SHFL.IDX P6, R14, R13, R12, R11 ;  /* 0x0000000c0d0e7389 */ /* 0x00006400000c000b */
[----:B01----:R-:W-:Y:S01]  /*19b80*/  ENDCOLLECTIVE ;  /* 0x000000000000791b */ /* 0x003fe20003800000 */
.L_x_2605:
        /* <DEDUP_REMOVED lines=14> */
.L_x_2606:
[----:B------:R-:W-:Y:S01]  /*19c70*/  MOV R13, R10 ;  /* 0x0000000a000d7202 */ /* 0x000fe20000000f00 */
[----:B------:R-:W-:Y:S02]  /*19c80*/  IMAD.MOV.U32 R12, RZ, RZ, 0x3 ;  /* 0x00000003ff0c7424 */ /* 0x000fe400078e00ff */
[----:B------:R-:W-:-:S07]  /*19c90*/  IMAD.MOV.U32 R2, RZ, RZ, R14 ;  /* 0x000000ffff027224 */ /* 0x000fce00078e000e */
[----:B------:R-:W-:Y:S05]  /*19ca0*/  WARPSYNC.COLLECTIVE R15, `(.L_x_2607) ;  /* 0x000000000f087348 */ /* 0x000fea0003c00000 */
[----:B------:R0:W1:Y:S02]  /*19cb0*/  SHFL.IDX P6, R14, R13, R12, R11 ;  /* 0x0000000c0d0e7389 */ /* 0x00006400000c000b */
[----:B01----:R-:W-:Y:S01]  /*19cc0*/  ENDCOLLECTIVE ;  /* 0x000000000000791b */ /* 0x003fe20003800000 */
.L_x_2607:
        /* <DEDUP_REMOVED lines=14> */
.L_x_2608:
[----:B------:R-:W-:Y:S01]  /*19db0*/  MOV R13, R10 ;  /* 0x0000000a000d7202 */ /* 0x000fe20000000f00 */
[----:B------:R-:W-:Y:S02]  /*19dc0*/  IMAD.MOV.U32 R12, RZ, RZ, 0x4 ;  /* 0x00000004ff0c7424 */ /* 0x000fe400078e00ff */
[----:B------:R-:W-:-:S07]  /*19dd0*/  IMAD.MOV.U32 R2, RZ, RZ, R14 ;  /* 0x000000ffff027224 */ /* 0x000fce00078e000e */
[----:B------:R-:W-:Y:S05]  /*19de0*/  WARPSYNC.COLLECTIVE R15, `(.L_x_2609) ;  /* 0x000000000f087348 */ /* 0x000fea0003c00000 */
[----:B------:R0:W1:Y:S02]  /*19df0*/  SHFL.IDX P6, R14, R13, R12, R11 ;  /* 0x0000000c0d0e7389 */ /* 0x00006400000c000b */
[----:B01----:R-:W-:Y:S01]  /*19e00*/  ENDCOLLECTIVE ;  /* 0x000000000000791b */ /* 0x003fe20003800000 */
.L_x_2609:
        /* <DEDUP_REMOVED lines=17> */
.L_x_2610:
[----:B------:R-:W-:Y:S01]  /*19f20*/  IMAD.MOV.U32 R2, RZ, RZ, R14 ;  /* 0x000000ffff027224 */ /* 0x000fe200078e000e */
[----:B------:R-:W-:Y:S06]  /*19f30*/  BRA `(.L_x_2611) ;  /* 0xffffffc0005c7947 */ /* 0x000fec000383ffff */
.L_x_2524:
[----:B-1----:R1:W2:Y:S02]  /*19f40*/  SYNCS.PHASECHK.TRANS64.TRYWAIT P0, [R6+URZ+0x38860], R2 ;  /* 0x03886002060075a7 */ /* 0x0022a4000800017f */
[----:B--2---:R-:W-:Y:S05]  /*19f50*/  @!P0 NANOSLEEP.SYNCS 0x989680 ;  /* 0x009896800000895d */ /* 0x004fea0003900000 */
[----:B------:R-:W2:Y:S02]  /*19f60*/  @!P0 SYNCS.PHASECHK.TRANS64 P0, [R6+URZ+0x38860], R2 ;  /* 0x03886002060085a7 */ /* 0x000ea4000800007f */
[----:B--2---:R-:W-:Y:S05]  /*19f70*/  @!P0 BRA `(.L_x_2524) ;  /* 0xfffffffc00f08947 */ /* 0x004fea000383ffff */
[----:B------:R-:W-:Y:S05]  /*19f80*/  BRA `(.L_x_2612) ;  /* 0xffffffc000d47947 */ /* 0x000fea000383ffff */
.L_x_2525:
[----:B------:R-:W-:Y:S01]  /*19f90*/  BSSY B1, `(.L_x_2613) ;  /* 0x0000008000017945 */ /* 0x000fe20003800000 */
[----:B------:R-:W-:Y:S01]  /*19fa0*/  IMAD.MOV.U32 R13, RZ, RZ, R25 ;  /* 0x000000ffff0d7224 */ /* 0x000fe200078e0019 */
[----:B------:R-:W-:Y:S01]  /*19fb0*/  MOV R12, RZ ;  /* 0x000000ff000c7202 */ /* 0x000fe20000000f00 */
[----:B------:R-:W-:Y:S02]  /*19fc0*/  IMAD.MOV.U32 R11, RZ, RZ, 0x181f ;  /* 0x0000181fff0b7424 */ /* 0x000fe400078e00ff */
[----:B------:R-:W-:-:S07]  /*19fd0*/  IMAD.MOV.U32 R15, RZ, RZ, -0x1 ;  /* 0xffffffffff0f7424 */ /* 0x000fce00078e00ff */
[----:B-1----:R-:W-:Y:S05]  /*19fe0*/  WARPSYNC.COLLECTIVE R15, `(.L_x_2614) ;  /* 0x000000000f087348 */ /* 0x002fea0003c00000 */
[----:B------:R0:W2:Y:S02]  /*19ff0*/  SHFL.IDX P6, R14, R13, R12, R11 ;  /* 0x0000000c0d0e7389 */ /* 0x0000a400000c000b */
[----:B012---:R-:W-:Y:S01]  /*1a000*/  ENDCOLLECTIVE ;  /* 0x000000000000791b */ /* 0x007fe20003800000 */
.L_x_2614:
[----:B------:R-:W-:Y:S05]  /*1a010*/  BSYNC B1 ;  /* 0x0000000000017941 */ /* 0x000fea0003800000 */
.L_x_2613:
        /* <DEDUP_REMOVED lines=9> */
.L_x_2615:
[----:B------:R-:W-:Y:S01]  /*1a0b0*/  IMAD.MOV.U32 R13, RZ, RZ, R25 ;  /* 0x000000ffff0d7224 */ /* 0x000fe200078e0019 */
[----:B------:R-:W-:Y:S01]  /*1a0c0*/  MOV R12, 0x1 ;  /* 0x00000001000c7802 */ /* 0x000fe20000000f00 */
[----:B------:R-:W-:-:S07]  /*1a0d0*/  IMAD.MOV.U32 R2, RZ, RZ, R14 ;  /* 0x000000ffff027224 */ /* 0x000fce00078e000e */
[----:B------:R-:W-:Y:S05]  /*1a0e0*/  WARPSYNC.COLLECTIVE R15, `(.L_x_2616) ;  /* 0x000000000f087348 */ /* 0x000fea0003c00000 */
[----:B------:R0:W1:Y:S02]  /*1a0f0*/  SHFL.IDX P6, R14, R13, R12, R11 ;  /* 0x0000000c0d0e7389 */ /* 0x00006400000c000b */
[----:B01----:R-:W-:Y:S01]  /*1a100*/  ENDCOLLECTIVE ;  /* 0x000000000000791b */ /* 0x003fe20003800000 */
.L_x_2616:
        /* <DEDUP_REMOVED lines=18> */
.L_x_2617:
[----:B------:R-:W-:Y:S01]  /*1a230*/  IMAD.MOV.U32 R13, RZ, RZ, R25 ;  /* 0x000000ffff0d7224 */ /* 0x000fe200078e0019 */
[----:B------:R-:W-:Y:S01]  /*1a240*/  MOV R12, 0x2 ;  /* 0x00000002000c7802 */ /* 0x000fe20000000f00 */
[----:B------:R-:W-:-:S07]  /*1a250*/  IMAD.MOV.U32 R2, RZ, RZ, R14 ;  /* 0x000000ffff027224 */ /* 0x000fce00078e000e */
[----:B------:R-:W-:Y:S05]  /*1a260*/  WARPSYNC.COLLECTIVE R15, `(.L_x_2618) ;  /* 0x000000000f087348 */ /* 0x000fea0003c00000 */
[----:B------:R0:W1:Y:S02]  /*1a270*/  SHFL.IDX P6, R14, R13, R12, R11 ;  /* 0x0000000c0d0e7389 */ /* 0x00006400000c000b */
[----:B01----:R-:W-:Y:S01]  /*1a280*/  ENDCOLLECTIVE ;  /* 0x000000000000791b */ /* 0x003fe20003800000 */
.L_x_2618:
        /* <DEDUP_REMOVED lines=18> */
.L_x_2619:
[----:B------:R-:W-:Y:S01]  /*1a3b0*/  IMAD.MOV.U32 R13, RZ, RZ, R25 ;  /* 0x000000ffff0d7224 */ /* 0x000fe200078e0019 */
[----:B------:R-:W-:Y:S01]  /*1a3c0*/  MOV R12, 0x3 ;  /* 0x00000003000c7802 */ /* 0x000fe20000000f00 */
[----:B------:R-:W-:-:S07]  /*1a3d0*/  IMAD.MOV.U32 R2, RZ, RZ, R14 ;  /* 0x000000ffff027224 */ /* 0x000fce00078e000e */
[----:B------:R-:W-:Y:S05]  /*1a3e0*/  WARPSYNC.COLLECTIVE R15, `(.L_x_2620) ;  /* 0x000000000f087348 */ /* 0x000fea0003c00000 */
[----:B------:R0:W1:Y:S02]  /*1a3f0*/  SHFL.IDX P6, R14, R13, R12, R11 ;  /* 0x0000000c0d0e7389 */ /* 0x00006400000c000b */
[----:B01----:R-:W-:Y:S01]  /*1a400*/  ENDCOLLECTIVE ;  /* 0x000000000000791b */ /* 0x003fe20003800000 */
.L_x_2620:
        /* <DEDUP_REMOVED lines=18> */
.L_x_2621:
[----:B------:R-:W-:Y:S01]  /*1a530*/  IMAD.MOV.U32 R13, RZ, RZ, R25 ;  /* 0x000000ffff0d7224 */ /* 0x000fe200078e0019 */
[----:B------:R-:W-:Y:S01]  /*1a540*/  MOV R12, 0x4 ;  /* 0x00000004000c7802 */ /* 0x000fe20000000f00 */
[----:B------:R-:W-:-:S07]  /*1a550*/  IMAD.MOV.U32 R2, RZ, RZ, R14 ;  /* 0x000000ffff027224 */ /* 0x000fce00078e000e */
[----:B------:R-:W-:Y:S05]  /*1a560*/  WARPSYNC.COLLECTIVE R15, `(.L_x_2622) ;  /* 0x000000000f087348 */ /* 0x000fea0003c00000 */
[----:B------:R0:W1:Y:S02]  /*1a570*/  SHFL.IDX P6, R14, R13, R12, R11 ;  /* 0x0000000c0d0e7389 */ /* 0x00006400000c000b */
[----:B01----:R-:W-:Y:S01]  /*1a580*/  ENDCOLLECTIVE ;  /* 0x000000000000791b */ /* 0x003fe20003800000 */
.L_x_2622:
        /* <DEDUP_REMOVED lines=13> */
.L_x_2623:
        /* <DEDUP_REMOVED lines=9> */
.L_x_2533:
[----:B0-----:R0:W2:Y:S02]  /*1a6f0*/  SYNCS.PHASECHK.TRANS64.TRYWAIT P0, [R4+URZ+0x38860], R3 ;  /* 0x03886003040075a7 */ /* 0x0010a4000800017f */
[----:B--2---:R-:W-:Y:S05]  /*1a700*/  @!P0 NANOSLEEP.SYNCS 0x989680 ;  /* 0x009896800000895d */ /* 0x004fea0003900000 */
[----:B------:R-:W2:Y:S02]  /*1a710*/  @!P0 SYNCS.PHASECHK.TRANS64 P0, [R4+URZ+0x38860], R3 ;  /* 0x03886003040085a7 */ /* 0x000ea4000800007f */
[----:B--2---:R-:W-:Y:S05]  /*1a720*/  @!P0 BRA `(.L_x_2533) ;  /* 0xfffffffc00f08947 */ /* 0x004fea000383ffff */
[----:B------:R-:W-:Y:S05]  /*1a730*/  BRA `(.L_x_2625) ;  /* 0xffffffc400187947 */ /* 0x000fea000383ffff */
.L_x_2534:
[----:B------:R-:W-:Y:S01]  /*1a740*/  BSSY B0, `(.L_x_2626) ;  /* 0x0000008000007945 */ /* 0x000fe20003800000 */
[----:B------:R-:W-:Y:S01]  /*1a750*/  IMAD.MOV.U32 R13, RZ, RZ, R25 ;  /* 0x000000ffff0d7224 */ /* 0x000fe200078e0019 */
[----:B------:R-:W-:Y:S01]  /*1a760*/  MOV R15, 0xffffffff ;  /* 0xffffffff000f7802 */ /* 0x000fe20000000f00 */
[----:B------:R-:W-:Y:S02]  /*1a770*/  IMAD.MOV.U32 R12, RZ, RZ, RZ ;  /* 0x000000ffff0c7224 */ /* 0x000fe400078e00ff */
[----:B------:R-:W-:-:S07]  /*1a780*/  IMAD.MOV.U32 R11, RZ, RZ, 0x181f ;  /* 0x0000181fff0b7424 */ /* 0x000fce00078e00ff */
[----:B01----:R-:W-:Y:S05]  /*1a790*/  WARPSYNC.COLLECTIVE R15, `(.L_x_2627) ;  /* 0x000000000f087348 */ /* 0x003fea0003c00000 */
[----:B-1----:R1:W2:Y:S02]  /*1a7a0*/  SHFL.IDX P6, R14, R13, R12, R11 ;  /* 0x0000000c0d0e7389 */ /* 0x0022a400000c000b */
[----:B012---:R-:W-:Y:S01]  /*1a7b0*/  ENDCOLLECTIVE ;  /* 0x000000000000791b */ /* 0x007fe20003800000 */
.L_x_2627:
[----:B------:R-:W-:Y:S05]  /*1a7c0*/  BSYNC B0 ;  /* 0x0000000000007941 */ /* 0x000fea0003800000 */
.L_x_2626:
[----:B------:R-:W-:Y:S01]  /*1a7d0*/  IMAD.MOV.U32 R13, RZ, RZ, R24 ;  /* 0x000000ffff0d7224 */ /* 0x000fe200078e0018 */
[C---:B------:R-:W-:Y:S01]  /*1a7e0*/  SHF.L.U32 R8, R33.reuse, 0x1, RZ ;  /* 0x0000000121087819 */ /* 0x040fe200000006ff */
[----:B------:R-:W-:Y:S01]  /*1a7f0*/  IMAD.MOV.U32 R12, RZ, RZ, RZ ;  /* 0x000000ffff0c7224 */ /* 0x000fe200078e00ff */
[----:B------:R-:W-:Y:S01]  /*1a800*/  LOP3.LUT R0, R33, 0x40, RZ, 0xfc, !PT ;  /* 0x0000004021007812 */ /* 0x000fe200078efcff */
[----:B------:R-:W-:Y:S02]  /*1a810*/  IMAD.MOV.U32 R11, RZ, RZ, 0x181f ;  /* 0x0000181fff0b7424 */ /* 0x000fe400078e00ff */
[----:B------:R-:W-:Y:S02]  /*1a820*/  IMAD.MOV.U32 R15, RZ, RZ, -0x1 ;  /* 0xffffffffff0f7424 */ /* 0x000fe400078e00ff */
[----:B------:R-:W-:-:S07]  /*1a830*/  IMAD.MOV.U32 R3, RZ, RZ, R14 ;  /* 0x000000ffff037224 */ /* 0x000fce00078e000e */
[----:B------:R-:W-:Y:S05]  /*1a840*/  WARPSYNC.COLLECTIVE R15, `(.L_x_2628) ;  /* 0x000000000f087348 */ /* 0x000fea0003c00000 */
[----:B------:R0:W1:Y:S02]  /*1a850*/  SHFL.IDX P6, R14, R13, R12, R11 ;  /* 0x0000000c0d0e7389 */ /* 0x00006400000c000b */
[----:B01----:R-:W-:Y:S01]  /*1a860*/  ENDCOLLECTIVE ;  /* 0x000000000000791b */ /* 0x003fe20003800000 */
.L_x_2628:
        /* <DEDUP_REMOVED lines=21> */
.L_x_2629:
[----:B------:R-:W-:Y:S01]  /*1a9c0*/  @!PT LDS RZ, [RZ] ;  /* 0x00000000fffff984 */ /* 0x000fe20000000800 */
[----:B------:R-:W-:Y:S01]  /*1a9d0*/  @!PT LDS RZ, [RZ] ;  /* 0x00000000fffff984 */ /* 0x000fe20000000800 */
[----:B------:R-:W-:Y:S01]  /*1a9e0*/  @!PT LDS RZ, [RZ] ;  /* 0x00000000fffff984 */ /* 0x000fe20000000800 */
[----:B------:R0:W-:Y:S01]  /*1a9f0*/  LDGSTS.E.BYPASS.LTC128B.128 [R0+0x5400], desc[UR38][R2.64+0x100], !P4 ;  /* 0x0540010002007fae */ /* 0x0001e2000e101d66 */
[----:B------:R-:W-:Y:S02]  /*1aa00*/  ISETP.LT.OR P4, PT, R5, 0x1, P0 ;  /* 0x000000010500780c */ /* 0x000fe40000781670 */
[----:B------:R-:W-:-:S11]  /*1aa10*/  MOV R13, R24 ;  /* 0x00000018000d7202 */ /* 0x000fd60000000f00 */
[----:B------:R0:W-:Y:S01]  /*1aa20*/  LDGSTS.E.BYPASS.LTC128B.128 [R0+0x7c00], desc[UR38][R2.64+0x180], !P4 ;  /* 0x07c0018002007fae */ /* 0x0001e2000e101d66 */
[----:B------:R-:W-:-:S07]  /*1aa30*/  IMAD.MOV.U32 R7, RZ, RZ, R14 ;  /* 0x000000ffff077224 */ /* 0x000fce00078e000e */
[----:B0-----:R-:W-:Y:S05]  /*1aa40*/  WARPSYNC.COLLECTIVE R15, `(.L_x_2630) ;  /* 0x000000000f087348 */ /* 0x001fea0003c00000 */
[----:B------:R1:W2:Y:S02]  /*1aa50*/  SHFL.IDX P6, R14, R13, R12, R11 ;  /* 0x0000000c0d0e7389 */ /* 0x0002a400000c000b */
[----:B012---:R-:W-:Y:S01]  /*1aa60*/  ENDCOLLECTIVE ;  /* 0x000000000000791b */ /* 0x007fe20003800000 */
.L_x_2630:
[----:B------:R-:W-:Y:S02]  /*1aa70*/  IMAD.MOV.U32 R13, RZ, RZ, R25 ;  /* 0x000000ffff0d7224 */ /* 0x000fe400078e0019 */
[----:B------:R-:W-:Y:S01]  /*1aa80*/  IMAD.MOV.U32 R12, RZ, RZ, 0x2 ;  /* 0x00000002ff0c7424 */ /* 0x000fe200078e00ff */
[----:B------:R-:W-:-:S13]  /*1aa90*/  IADD3 R2, P4, R14, R8, RZ ;  /* 0x000000080e027210 */ /* 0x000fda0007f9e0ff */
[----:B------:R-:W-:Y:S05]  /*1aaa0*/  WARPSYNC.COLLECTIVE R15, `(.L_x_2631) ;  /* 0x000000000f087348 */ /* 0x000fea0003c00000 */
[----:B------:R0:W1:Y:S02]  /*1aab0*/  SHFL.IDX P6, R14, R13, R12, R11 ;  /* 0x0000000c0d0e7389 */ /* 0x00006400000c000b */
[----:B01----:R-:W-:Y:S01]  /*1aac0*/  ENDCOLLECTIVE ;  /* 0x000000000000791b */ /* 0x003fe20003800000 */
.L_x_2631:
        /* <DEDUP_REMOVED lines=12> */
.L_x_2632:
        /* <DEDUP_REMOVED lines=14> */
.L_x_2633:
        /* <DEDUP_REMOVED lines=12> */
.L_x_2634:
        /* <DEDUP_REMOVED lines=14> */
.L_x_2635:
        /* <DEDUP_REMOVED lines=12> */
.L_x_2636:
        /* <DEDUP_REMOVED lines=9> */
.L_x_2539:
        /* <DEDUP_REMOVED lines=8> */
.L_x_2639:
[----:B------:R-:W-:Y:S05]  /*1afe0*/  BSYNC B0 ;  /* 0x0000000000007941 */ /* 0x000fea0003800000 */
.L_x_2638:
        /* <DEDUP_REMOVED lines=9> */
.L_x_2640:
[----:B------:R-:W-:Y:S02]  /*1b080*/  ULDC UR4, c[0x0][0xc3c] ;  /* 0x00030f0000047ab9 */ /* 0x000fe40000000800 */
[----:B------:R-:W-:-:S13]  /*1b090*/  ISETP.GE.OR P1, PT, R5, UR4, !P0 ;  /* 0x0000000405007c0c */ /* 0x000fda000c726670 */
[----:B------:R-:W0:Y:S01]  /*1b0a0*/  @!P1 LDC.64 R2, c[0x0][0xc80] ;  /* 0x00032000ff029b82 */ /* 0x000e220000000a00 */
[----:B------:R-:W-:Y:S01]  /*1b0b0*/  MOV R11, RZ ;  /* 0x000000ff000b7202 */ /* 0x000fe20000000f00 */
[----:B------:R-:W-:Y:S02]  /*1b0c0*/  IMAD.MOV.U32 R4, RZ, RZ, R14 ;  /* 0x000000ffff047224 */ /* 0x000fe400078e000e */
[----:B0-----:R-:W-:-:S06]  /*1b0d0*/  @!P1 IMAD.WIDE R2, R5, 0x4, R2 ;  /* 0x0000000405029825 */ /* 0x001fcc00078e0202 */
[----:B------:R-:W2:Y:S01]  /*1b0e0*/  @!P1 LDG.E R2, desc[UR38][R2.64] ;  /* 0x0000002602029981 */ /* 0x000ea2000c1e1900 */
[----:B------:R-:W-:Y:S01]  /*1b0f0*/  IMAD.MOV.U32 R5, RZ, RZ, RZ ;  /* 0x000000ffff057224 */ /* 0x000fe200078e00ff */
        /* <DEDUP_REMOVED lines=10> */
.L_x_2641:
[----:B------:R-:W-:Y:S01]  /*1b1a0*/  IMAD.MOV.U32 R12, RZ, RZ, 0x2 ;  /* 0x00000002ff0c7424 */ /* 0x000fe200078e00ff */
[----:B------:R-:W-:-:S05]  /*1b1b0*/  SEL R6, R14, RZ, P1 ;  /* 0x000000ff0e067207 */ /* 0x000fca0000800000 */
[----:B------:R-:W-:-:S04]  /*1b1c0*/  IMAD.IADD R6, R5, 0x1, R6 ;  /* 0x0000000105067824 */ /* 0x000fc800078e0206 */
[----:B------:R-:W-:-:S07]  /*1b1d0*/  IMAD.MOV.U32 R13, RZ, RZ, R6 ;  /* 0x000000ffff0d7224 */ /* 0x000fce00078e0006 */
[----:B------:R-:W-:Y:S05]  /*1b1e0*/  WARPSYNC.COLLECTIVE R15, `(.L_x_2642) ;  /* 0x000000000f087348 */ /* 0x000fea0003c00000 */
[----:B------:R0:W1:Y:S02]  /*1b1f0*/  SHFL.UP P6, R14, R13, R12, R11 ;  /* 0x0400000c0d0e7389 */ /* 0x00006400000c000b */
[----:B01----:R-:W-:Y:S01]  /*1b200*/  ENDCOLLECTIVE ;  /* 0x000000000000791b */ /* 0x003fe20003800000 */
.L_x_2642:
[----:B------:R-:W-:Y:S02]  /*1b210*/  MOV R12, 0x4 ;  /* 0x00000004000c7802 */ /* 0x000fe40000000f00 */
[----:B------:R-:W-:-:S05]  /*1b220*/  SEL R7, R14, RZ, P2 ;  /* 0x000000ff0e077207 */ /* 0x000fca0001000000 */
[----:B------:R-:W-:-:S04]  /*1b230*/  IMAD.IADD R7, R6, 0x1, R7 ;  /* 0x0000000106077824 */ /* 0x000fc800078e0207 */
[----:B------:R-:W-:-:S07]  /*1b240*/  IMAD.MOV.U32 R13, RZ, RZ, R7 ;  /* 0x000000ffff0d7224 */ /* 0x000fce00078e0007 */
[----:B------:R-:W-:Y:S05]  /*1b250*/  WARPSYNC.COLLECTIVE R15, `(.L_x_2643) ;  /* 0x000000000f087348 */ /* 0x000fea0003c00000 */
[----:B------:R0:W1:Y:S02]  /*1b260*/  SHFL.UP P6, R14, R13, R12, R11 ;  /* 0x0400000c0d0e7389 */ /* 0x00006400000c000b */
[----:B01----:R-:W-:Y:S01]  /*1b270*/  ENDCOLLECTIVE ;  /* 0x000000000000791b */ /* 0x003fe20003800000 */
.L_x_2643:
[----:B------:R-:W-:Y:S01]  /*1b280*/  IMAD.MOV.U32 R12, RZ, RZ, 0x8 ;  /* 0x00000008ff0c7424 */ /* 0x000fe200078e00ff */
[----:B------:R-:W-:-:S05]  /*1b290*/  SEL R2, R14, RZ, P3 ;  /* 0x000000ff0e027207 */ /* 0x000fca0001800000 */
[----:B------:R-:W-:-:S04]  /*1b2a0*/  IMAD.IADD R2, R7, 0x1, R2 ;  /* 0x0000000107027824 */ /* 0x000fc800078e0202 */
[----:B------:R-:W-:-:S07]  /*1b2b0*/  IMAD.MOV.U32 R13, RZ, RZ, R2 ;  /* 0x000000ffff0d7224 */ /* 0x000fce00078e0002 */
[----:B------:R-:W-:Y:S05]  /*1b2c0*/  WARPSYNC.COLLECTIVE R15, `(.L_x_2644) ;  /* 0x000000000f087348 */ /* 0x000fea0003c00000 */
[----:B------:R0:W1:Y:S02]  /*1b2d0*/  SHFL.UP P6, R14, R13, R12, R11 ;  /* 0x0400000c0d0e7389 */ /* 0x00006400000c000b */
[----:B01----:R-:W-:Y:S01]  /*1b2e0*/  ENDCOLLECTIVE ;  /* 0x000000000000791b */ /* 0x003fe20003800000 */
.L_x_2644:
[----:B------:R-:W-:Y:S02]  /*1b2f0*/  MOV R12, 0x10 ;  /* 0x00000010000c7802 */ /* 0x000fe40000000f00 */
[----:B------:R-:W-:-:S05]  /*1b300*/  SEL R3, R14, RZ, P4 ;  /* 0x000000ff0e037207 */ /* 0x000fca0002000000 */
[----:B------:R-:W-:-:S04]  /*1b310*/  IMAD.IADD R3, R2, 0x1, R3 ;  /* 0x0000000102037824 */ /* 0x000fc800078e0203 */
[----:B------:R-:W-:-:S07]  /*1b320*/  IMAD.MOV.U32 R13, RZ, RZ, R3 ;  /* 0x000000ffff0d7224 */ /* 0x000fce00078e0003 */
[----:B------:R-:W-:Y:S05]  /*1b330*/  WARPSYNC.COLLECTIVE R15, `(.L_x_2645) ;  /* 0x000000000f087348 */ /* 0x000fea0003c00000 */
[----:B------:R0:W1:Y:S02]  /*1b340*/  SHFL.UP P6, R14, R13, R12, R11 ;  /* 0x0400000c0d0e7389 */ /* 0x00006400000c000b */
[----:B01----:R-:W-:Y:S01]  /*1b350*/  ENDCOLLECTIVE ;  /* 0x000000000000791b */ /* 0x003fe20003800000 */
.L_x_2645:
        /* <DEDUP_REMOVED lines=8> */
.L_x_2646:
[----:B------:R-:W-:Y:S05]  /*1b3e0*/  BRA `(.L_x_2647) ;  /* 0xffffffc000307947 */ /* 0x000fea000383ffff */
.L_x_2544:
[----:B------:R-:W-:Y:S01]  /*1b3f0*/  BSSY B0, `(.L_x_2648) ;  /* 0x0000008000007945 */ /* 0x000fe20003800000 */
[----:B-----5:R-:W-:Y:S01]  /*1b400*/  IMAD.MOV.U32 R13, RZ, RZ, R5 ;  /* 0x000000ffff0d7224 */ /* 0x020fe200078e0005 */
[----:B------:R-:W-:Y:S01]  /*1b410*/  MOV R12, 0x1 ;  /* 0x00000001000c7802 */ /* 0x000fe20000000f00 */
[----:B------:R-:W-:Y:S02]  /*1b420*/  IMAD.MOV.U32 R11, RZ, RZ, RZ ;  /* 0x000000ffff0b7224 */ /* 0x000fe400078e00ff */
[----:B------:R-:W-:-:S07]  /*1b430*/  IMAD.MOV.U32 R15, RZ, RZ, -0x1 ;  /* 0xffffffffff0f7424 */ /* 0x000fce00078e00ff */
[----:B01----:R-:W-:Y:S05]  /*1b440*/  WARPSYNC.COLLECTIVE R15, `(.L_x_2649) ;  /* 0x000000000f087348 */ /* 0x003fea0003c00000 */
[----:B------:R2:W3:Y:S02]  /*1b450*/  SHFL.UP P6, R14, R13, R12, R11 ;  /* 0x0400000c0d0e7389 */ /* 0x0004e400000c000b */
[----:B0123--:R-:W-:Y:S01]  /*1b460*/  ENDCOLLECTIVE ;  /* 0x000000000000791b */ /* 0x00ffe20003800000 */
.L_x_2649:
[----:B------:R-:W-:Y:S05]  /*1b470*/  BSYNC B0 ;  /* 0x0000000000007941 */ /* 0x000fea0003800000 */
.L_x_2648:
        /* <DEDUP_REMOVED lines=8> */
.L_x_2650:
[----:B------:R-:W-:Y:S01]  /*1b500*/  IMAD.MOV.U32 R12, RZ, RZ, 0x4 ;  /* 0x00000004ff0c7424 */ /* 0x000fe200078e00ff */
[----:B------:R-:W-:-:S05]  /*1b510*/  SEL R2, R14, RZ, P2 ;  /* 0x000000ff0e027207 */ /* 0x000fca0001000000 */
[----:B------:R-:W-:-:S04]  /*1b520*/  IMAD.IADD R2, R13, 0x1, R2 ;  /* 0x000000010d027824 */ /* 0x000fc800078e0202 */
[----:B------:R-:W-:-:S07]  /*1b530*/  IMAD.MOV.U32 R13, RZ, RZ, R2 ;  /* 0x000000ffff0d7224 */ /* 0x000fce00078e0002 */
[----:B------:R-:W-:Y:S05]  /*1b540*/  WARPSYNC.COLLECTIVE R15, `(.L_x_2651) ;  /* 0x000000000f087348 */ /* 0x000fea0003c00000 */
[----:B------:R0:W1:Y:S02]  /*1b550*/  SHFL.UP P6, R14, R13, R12, R11 ;  /* 0x0400000c0d0e7389 */ /* 0x00006400000c000b */
[----:B01----:R-:W-:Y:S01]  /*1b560*/  ENDCOLLECTIVE ;  /* 0x000000000000791b */ /* 0x003fe20003800000 */
.L_x_2651:
[----:B------:R-:W-:Y:S02]  /*1b570*/  MOV R12, 0x8 ;  /* 0x00000008000c7802 */ /* 0x000fe40000000f00 */
[----:B------:R-:W-:-:S05]  /*1b580*/  SEL R3, R14, RZ, P3 ;  /* 0x000000ff0e037207 */ /* 0x000fca0001800000 */
[----:B------:R-:W-:-:S04]  /*1b590*/  IMAD.IADD R3, R2, 0x1, R3 ;  /* 0x0000000102037824 */ /* 0x000fc800078e0203 */
[----:B------:R-:W-:-:S07]  /*1b5a0*/  IMAD.MOV.U32 R13, RZ, RZ, R3 ;  /* 0x000000ffff0d7224 */ /* 0x000fce00078e0003 */
[----:B------:R-:W-:Y:S05]  /*1b5b0*/  WARPSYNC.COLLECTIVE R15, `(.L_x_2652) ;  /* 0x000000000f087348 */ /* 0x000fea0003c00000 */
[----:B------:R0:W1:Y:S02]  /*1b5c0*/  SHFL.UP P6, R14, R13, R12, R11 ;  /* 0x0400000c0d0e7389 */ /* 0x00006400000c000b */
[----:B01----:R-:W-:Y:S01]  /*1b5d0*/  ENDCOLLECTIVE ;  /* 0x000000000000791b */ /* 0x003fe20003800000 */
.L_x_2652:
[----:B------:R-:W-:Y:S01]  /*1b5e0*/  IMAD.MOV.U32 R12, RZ, RZ, 0x10 ;  /* 0x00000010ff0c7424 */ /* 0x000fe200078e00ff */
[----:B------:R-:W-:-:S05]  /*1b5f0*/  SEL R4, R14, RZ, P4 ;  /* 0x000000ff0e047207 */ /* 0x000fca0002000000 */
[----:B------:R-:W-:-:S04]  /*1b600*/  IMAD.IADD R4, R3, 0x1, R4 ;  /* 0x0000000103047824 */ /* 0x000fc800078e0204 */
[----:B------:R-:W-:-:S07]  /*1b610*/  IMAD.MOV.U32 R13, RZ, RZ, R4 ;  /* 0x000000ffff0d7224 */ /* 0x000fce00078e0004 */
[----:B------:R-:W-:Y:S05]  /*1b620*/  WARPSYNC.COLLECTIVE R15, `(.L_x_2653) ;  /* 0x000000000f087348 */ /* 0x000fea0003c00000 */
[----:B------:R0:W1:Y:S02]  /*1b630*/  SHFL.UP P6, R14, R13, R12, R11 ;  /* 0x0400000c0d0e7389 */ /* 0x00006400000c000b */
[----:B01----:R-:W-:Y:S01]  /*1b640*/  ENDCOLLECTIVE ;  /* 0x000000000000791b */ /* 0x003fe20003800000 */
.L_x_2653:
[----:B------:R-:W-:Y:S01]  /*1b650*/  MOV R12, 0x1f ;  /* 0x0000001f000c7802 */ /* 0x000fe20000000f00 */
[----:B------:R-:W-:Y:S01]  /*1b660*/  IMAD.MOV.U32 R11, RZ, RZ, 0x1f ;  /* 0x0000001fff0b7424 */ /* 0x000fe200078e00ff */
[----:B------:R-:W-:-:S05]  /*1b670*/  SEL R3, R14, RZ, P5 ;  /* 0x000000ff0e037207 */ /* 0x000fca0002800000 */
[----:B------:R-:W-:-:S04]  /*1b680*/  IMAD.IADD R6, R4, 0x1, R3 ;  /* 0x0000000104067824 */ /* 0x000fc800078e0203 */
[----:B------:R-:W-:-:S07]  /*1b690*/  IMAD.MOV.U32 R13, RZ, RZ, R6 ;  /* 0x000000ffff0d7224 */ /* 0x000fce00078e0006 */
[----:B------:R-:W-:Y:S05]  /*1b6a0*/  WARPSYNC.COLLECTIVE R15, `(.L_x_2654) ;  /* 0x000000000f087348 */ /* 0x000fea0003c00000 */
[----:B------:R0:W1:Y:S02]  /*1b6b0*/  SHFL.IDX P6, R14, R13, R12, R11 ;  /* 0x0000000c0d0e7389 */ /* 0x00006400000c000b */
[----:B01----:R-:W-:Y:S01]  /*1b6c0*/  ENDCOLLECTIVE ;  /* 0x000000000000791b */ /* 0x003fe20003800000 */
.L_x_2654:
[----:B------:R-:W-:Y:S05]  /*1b6d0*/  BRA `(.L_x_2655) ;  /* 0xffffffc000107947 */ /* 0x000fea000383ffff */
.L_x_2546:
[----:B------:R-:W-:Y:S01]  /*1b6e0*/  BSSY B0, `(.L_x_2656) ;  /* 0x0000006000007945 */ /* 0x000fe20003800000 */
[----:B------:R-:W-:Y:S01]  /*1b6f0*/  PLOP3.LUT P6, PT, P6, PT, PT, 0x8, 0x0 ;  /* 0x000000000000781c */ /* 0x000fe200037ce170 */
[----:B------:R-:W-:-:S12]  /*1b700*/  IMAD.MOV.U32 R15, RZ, RZ, -0x1 ;  /* 0xffffffffff0f7424 */ /* 0x000fd800078e00ff */
[----:B0-----:R-:W-:Y:S05]  /*1b710*/  WARPSYNC.COLLECTIVE R15, `(.L_x_2657) ;  /* 0x000000000f087348 */ /* 0x001fea0003c00000 */
[----:B------:R-:W-:Y:S01]  /*1b720*/  VOTE.ANY R14, PT, P6 ;  /* 0x00000000000e7806 */ /* 0x000fe200030e0100 */
[----:B0-----:R-:W-:Y:S06]  /*1b730*/  ENDCOLLECTIVE ;  /* 0x000000000000791b */ /* 0x001fec0003800000 */
.L_x_2657:
[----:B------:R-:W-:Y:S05]  /*1b740*/  BSYNC B0 ;  /* 0x0000000000007941 */ /* 0x000fea0003800000 */
.L_x_2656:
        /* <DEDUP_REMOVED lines=9> */
.L_x_2658:
[----:B------:R-:W-:Y:S01]  /*1b7e0*/  IMAD.MOV.U32 R5, RZ, RZ, R14 ;  /* 0x000000ffff057224 */ /* 0x000fe200078e000e */
[----:B------:R-:W-:Y:S06]  /*1b7f0*/  BRA `(.L_x_2659) ;  /* 0xffffffc000007947 */ /* 0x000fec000383ffff */
.L_x_2548:
[----:B------:R-:W-:Y:S01]  /*1b800*/  BSSY B0, `(.L_x_2660) ;  /* 0x0000007000007945 */ /* 0x000fe20003800000 */
[----:B------:R-:W-:Y:S02]  /*1b810*/  IMAD.MOV.U32 R13, RZ, RZ, R6 ;  /* 0x000000ffff0d7224 */ /* 0x000fe400078e0006 */
[----:B------:R-:W-:Y:S02]  /*1b820*/  IMAD.MOV.U32 R11, RZ, RZ, 0x1f ;  /* 0x0000001fff0b7424 */ /* 0x000fe400078e00ff */
[----:B------:R-:W-:-:S07]  /*1b830*/  IMAD.MOV.U32 R15, RZ, RZ, -0x1 ;  /* 0xffffffffff0f7424 */ /* 0x000fce00078e00ff */
[----:B012---:R-:W-:Y:S05]  /*1b840*/  WARPSYNC.COLLECTIVE R15, `(.L_x_2661) ;  /* 0x000000000f087348 */ /* 0x007fea0003c00000 */
[----:B------:R3:W4:Y:S02]  /*1b850*/  SHFL.IDX P6, R14, R13, R12, R11 ;  /* 0x0000000c0d0e7389 */ /* 0x00072400000c000b */
[----:B01234-:R-:W-:Y:S01]  /*1b860*/  ENDCOLLECTIVE ;  /* 0x000000000000791b */ /* 0x01ffe20003800000 */
.L_x_2661:
[----:B------:R-:W-:Y:S05]  /*1b870*/  BSYNC B0 ;  /* 0x0000000000007941 */ /* 0x000fea0003800000 */
.L_x_2660:
[----:B------:R-:W-:Y:S05]  /*1b880*/  BRA `(.L_x_2547) ;  /* 0xffffffbc00f87947 */ /* 0x000fea000383ffff */
.L_x_2552:
[----:B-1----:R1:W3:Y:S02]  /*1b890*/  SYNCS.PHASECHK.TRANS64.TRYWAIT P0, [R4+URZ+0x38820], R0 ;  /* 0x03882000040075a7 */ /* 0x0022e4000800017f */
[----:B---3--:R-:W-:Y:S05]  /*1b8a0*/  @!P0 NANOSLEEP.SYNCS 0x989680 ;  /* 0x009896800000895d */ /* 0x008fea0003900000 */
[----:B------:R-:W3:Y:S02]  /*1b8b0*/  @!P0 SYNCS.PHASECHK.TRANS64 P0, [R4+URZ+0x38820], R0 ;  /* 0x03882000040085a7 */ /* 0x000ee4000800007f */
[----:B---3--:R-:W-:Y:S05]  /*1b8c0*/  @!P0 BRA `(.L_x_2552) ;  /* 0xfffffffc00f08947 */ /* 0x008fea000383ffff */
[----:B------:R-:W-:Y:S05]  /*1b8d0*/  BRA `(.L_x_2662) ;  /* 0xffffffc400707947 */ /* 0x000fea000383ffff */
.L_x_2553:
[----:B------:R-:W3:Y:S01]  /*1b8e0*/  S2R R2, SR_TID.X ;  /* 0x0000000000027919 */ /* 0x000ee20000002100 */
[----:B------:R-:W-:Y:S01]  /*1b8f0*/  BSSY B0, `(.L_x_2663) ;  /* 0x000000a000007945 */ /* 0x000fe20003800000 */
[----:B------:R-:W-:Y:S02]  /*1b900*/  IMAD.MOV.U32 R12, RZ, RZ, RZ ;  /* 0x000000ffff0c7224 */ /* 0x000fe400078e00ff */
[----:B------:R-:W-:Y:S02]  /*1b910*/  IMAD.MOV.U32 R11, RZ, RZ, 0x1f ;  /* 0x0000001fff0b7424 */ /* 0x000fe400078e00ff */
[----:B------:R-:W-:Y:S01]  /*1b920*/  IMAD.MOV.U32 R15, RZ, RZ, -0x1 ;  /* 0xffffffffff0f7424 */ /* 0x000fe200078e00ff */
[----:B---3--:R-:W-:-:S04]  /*1b930*/  SHF.R.U32.HI R2, RZ, 0x5, R2 ;  /* 0x00000005ff027819 */ /* 0x008fc80000011602 */
[----:B------:R-:W-:-:S04]  /*1b940*/  LOP3.LUT R2, R2, 0x3, RZ, 0xc0, !PT ;  /* 0x0000000302027812 */ /* 0x000fc800078ec0ff */
[----:B------:R-:W-:-:S07]  /*1b950*/  MOV R13, R2 ;  /* 0x00000002000d7202 */ /* 0x000fce0000000f00 */
[----:B012---:R-:W-:Y:S05]  /*1b960*/  WARPSYNC.COLLECTIVE R15, `(.L_x_2664) ;  /* 0x000000000f087348 */ /* 0x007fea0003c00000 */
[----:B------:R3:W4:Y:S02]  /*1b970*/  SHFL.IDX P6, R14, R13, R12, R11 ;  /* 0x0000000c0d0e7389 */ /* 0x00072400000c000b */
[----:B01234-:R-:W-:Y:S01]  /*1b980*/  ENDCOLLECTIVE ;  /* 0x000000000000791b */ /* 0x01ffe20003800000 */
.L_x_2664:
[----:B------:R-:W-:Y:S05]  /*1b990*/  BSYNC B0 ;  /* 0x0000000000007941 */ /* 0x000fea0003800000 */
.L_x_2663:
[----:B------:R-:W-:Y:S05]  /*1b9a0*/  BRA `(.L_x_2665) ;  /* 0xffffffc400587947 */ /* 0x000fea000383ffff */
.L_x_2556:
[----:B------:R-:W-:Y:S01]  /*1b9b0*/  BSSY B1, `(.L_x_2666) ;  /* 0x0000006000017945 */ /* 0x000fe20003800000 */
[----:B------:R-:W-:-:S07]  /*1b9c0*/  IMAD.MOV.U32 R15, RZ, RZ, -0x1 ;  /* 0xffffffffff0f7424 */ /* 0x000fce00078e00ff */
[----:B012---:R-:W-:Y:S05]  /*1b9d0*/  WARPSYNC.COLLECTIVE R15, `(.L_x_2667) ;  /* 0x000000000f0c7348 */ /* 0x007fea0003c00000 */
[----:B------:R-:W-:Y:S02]  /*1b9e0*/  ELECT P6, UR62, PT ;  /* 0x00000000003e782f */ /* 0x000fe400038c0000 */
[----:B------:R-:W-:Y:S01]  /*1b9f0*/  MOV R14, UR62 ;  /* 0x0000003e000e7c02 */ /* 0x000fe20008000f00 */
[----:B012---:R-:W-:Y:S10]  /*1ba00*/  ENDCOLLECTIVE ;  /* 0x000000000000791b */ /* 0x007ff40003800000 */
.L_x_2667:
[----:B------:R-:W-:Y:S05]  /*1ba10*/  BSYNC B1 ;  /* 0x0000000000017941 */ /* 0x000fea0003800000 */
.L_x_2666:
[----:B------:R-:W-:Y:S05]  /*1ba20*/  BRA `(.L_x_2668) ;  /* 0xffffffc400507947 */ /* 0x000fea000383ffff */
.L_x_2558:
[----:B-1----:R1:W3:Y:S02]  /*1ba30*/  SYNCS.PHASECHK.TRANS64.TRYWAIT P1, [R5+URZ+0x38840], R0 ;  /* 0x03884000050075a7 */ /* 0x0022e4000802017f */
[----:B---3--:R-:W-:Y:S05]  /*1ba40*/  @!P1 NANOSLEEP.SYNCS 0x989680 ;  /* 0x009896800000995d */ /* 0x008fea0003900000 */
[----:B------:R-:W3:Y:S02]  /*1ba50*/  @!P1 SYNCS.PHASECHK.TRANS64 P1, [R5+URZ+0x38840], R0 ;  /* 0x03884000050095a7 */ /* 0x000ee4000802007f */
[----:B---3--:R-:W-:Y:S05]  /*1ba60*/  @!P1 BRA `(.L_x_2558) ;  /* 0xfffffffc00f09947 */ /* 0x008fea000383ffff */
[----:B------:R-:W-:Y:S05]  /*1ba70*/  BRA `(.L_x_2669) ;  /* 0xffffffc400787947 */ /* 0x000fea000383ffff */
.L_x_2560:
[----:B---3--:R3:W4:Y:S02]  /*1ba80*/  SYNCS.PHASECHK.TRANS64.TRYWAIT P1, [R27+URZ+0x38840], R2 ;  /* 0x038840021b0075a7 */ /* 0x008724000802017f */
[----:B----4-:R-:W-:Y:S05]  /*1ba90*/  @!P1 NANOSLEEP.SYNCS 0x989680 ;  /* 0x009896800000995d */ /* 0x010fea0003900000 */
[----:B------:R-:W4:Y:S02]  /*1baa0*/  @!P1 SYNCS.PHASECHK.TRANS64 P1, [R27+URZ+0x38840], R2 ;  /* 0x038840021b0095a7 */ /* 0x000f24000802007f */
[----:B----4-:R-:W-:Y:S05]  /*1bab0*/  @!P1 BRA `(.L_x_2560) ;  /* 0xfffffffc00f09947 */ /* 0x010fea000383ffff */
[----:B------:R-:W-:Y:S05]  /*1bac0*/  BRA `(.L_x_2670) ;  /* 0xffffffc400847947 */ /* 0x000fea000383ffff */
.L_x_2562:
[----:B----4-:R4:W0:Y:S02]  /*1bad0*/  SYNCS.PHASECHK.TRANS64.TRYWAIT P1, [R5+URZ+0x38860], R0 ;  /* 0x03886000050075a7 */ /* 0x010824000802017f */
[----:B0-----:R-:W-:Y:S05]  /*1bae0*/  @!P1 NANOSLEEP.SYNCS 0x989680 ;  /* 0x009896800000995d */ /* 0x001fea0003900000 */
[----:B------:R-:W0:Y:S02]  /*1baf0*/  @!P1 SYNCS.PHASECHK.TRANS64 P1, [R5+URZ+0x38860], R0 ;  /* 0x03886000050095a7 */ /* 0x000e24000802007f */
[----:B0-----:R-:W-:Y:S05]  /*1bb00*/  @!P1 BRA `(.L_x_2562) ;  /* 0xfffffffc00f09947 */ /* 0x001fea000383ffff */
[----:B------:R-:W-:Y:S05]  /*1bb10*/  BRA `(.L_x_2671) ;  /* 0xffffffc400807947 */ /* 0x000fea000383ffff */
.L_x_2672:
        /* <DEDUP_REMOVED lines=14> */
.L_x_3301:


//--------------------- .text._ZN7cutlass13device_kernelIN5flash11enable_sm90INS1_16FlashAttnFwdSm90INS1_25CollectiveMainloopFwdSm90ILi2EN4cute5tupleIJNS5_1CILi1EEES8_S8_EEENS6_IJNS7_ILi128EEENS7_ILi80EEENS7_ILi256EEEEEELi256ENS_10bfloat16_tEfNS_4arch4Sm90ELb1ELb0ELb1ELb1ELb1ELb1ELb0ELb1ELb1ELb1ELb0ELb0EEENS1_21CollectiveEpilogueFwdINS6_IJSA_SC_SB_EEES9_SE_SG_Li256ELb1ELb1ELb0ELb0EEENS1_36VarlenDynamicPersistentTileSchedulerILi128ELi80ELi256ELi128ELb0ELb1ELb1ELb1ELb1ELb1EEEEEEEEEvNT_6ParamsE --------------------------
	.section	.text._ZN7cutlass13device_kernelIN5flash11enable_sm90INS1_16FlashAttnFwdSm90INS1_25CollectiveMainloopFwdSm90ILi2EN4cute5tupleIJNS5_1CILi1EEES8_S8_EEENS6_IJNS7_ILi128EEENS7_ILi80EEENS7_ILi256EEEEEELi256ENS_10bfloat16_tEfNS_4arch4Sm90ELb1ELb0ELb1ELb1ELb1ELb1ELb0ELb1ELb1ELb1ELb0ELb0EEENS1_21CollectiveEpilogueFwdINS6_IJSA_SC_SB_EEES9_SE_SG_Li256ELb1ELb1ELb0ELb0EEENS1_36VarlenDynamicPersistentTileSchedulerILi128ELi80ELi256ELi128ELb0ELb1ELb1ELb1ELb1ELb1EEEEEEEEEvNT_6ParamsE,"ax",@progbits
	.align	128
.text._ZN7cutlass13device_kernelIN5flash11enable_sm90INS1_16FlashAttnFwdSm90INS1_25CollectiveMainloopFwdSm90ILi2EN4cute5tupleIJNS5_1CILi1EEES8_S8_EEENS6_IJNS7_ILi128EEENS7_ILi80EEENS7_ILi256EEEEEELi256ENS_10bfloat16_tEfNS_4arch4Sm90ELb1ELb0ELb1ELb1ELb1ELb1ELb0ELb1ELb1ELb1ELb0ELb0EEENS1_21CollectiveEpilogueFwdINS6_IJSA_SC_SB_EEES9_SE_SG_Li256ELb1ELb1ELb0ELb0EEENS1_36VarlenDynamicPersistentTileSchedulerILi128ELi80ELi256ELi128ELb0ELb1ELb1ELb1ELb1ELb1EEEEEEEEEvNT_6ParamsE:
        .type           _ZN7cutlass13device_kernelIN5flash11enable_sm90INS1_16FlashAttnFwdSm90INS1_25CollectiveMainloopFwdSm90ILi2EN4cute5tupleIJNS5_1CILi1EEES8_S8_EEENS6_IJNS7_ILi128EEENS7_ILi80EEENS7_ILi256EEEEEELi256ENS_10bfloat16_tEfNS_4arch4Sm90ELb1ELb0ELb1ELb1ELb1ELb1ELb0ELb1ELb1ELb1ELb0ELb0EEENS1_21CollectiveEpilogueFwdINS6_IJSA_SC_SB_EEES9_SE_SG_Li256ELb1ELb1ELb0ELb0EEENS1_36VarlenDynamicPersistentTileSchedulerILi128ELi80ELi256ELi128ELb0ELb1ELb1ELb1ELb1ELb1EEEEEEEEEvNT_6ParamsE,@function
        .size           _ZN7cutlass13device_kernelIN5flash11enable_sm90INS1_16FlashAttnFwdSm90INS1_25CollectiveMainloopFwdSm90ILi2EN4cute5tupleIJNS5_1CILi1EEES8_S8_EEENS6_IJNS7_ILi128EEENS7_ILi80EEENS7_ILi256EEEEEELi256ENS_10bfloat16_tEfNS_4arch4Sm90ELb1ELb0ELb1ELb1ELb1ELb1ELb0ELb1ELb1ELb1ELb0ELb0EEENS1_21CollectiveEpilogueFwdINS6_IJSA_SC_SB_EEES9_SE_SG_Li256ELb1ELb1ELb0ELb0EEENS1_36VarlenDynamicPersistentTileSchedulerILi128ELi80ELi256ELi128ELb0ELb1ELb1ELb1ELb1ELb1EEEEEEEEEvNT_6ParamsE,(.L_x_3302 - _ZN7cutlass13device_kernelIN5flash11enable_sm90INS1_16FlashAttnFwdSm90INS1_25CollectiveMainloopFwdSm90ILi2EN4cute5tupleIJNS5_1CILi1EEES8_S8_EEENS6_IJNS7_ILi128EEENS7_ILi80EEENS7_ILi256EEEEEELi256ENS_10bfloat16_tEfNS_4arch4Sm90ELb1ELb0ELb1ELb1ELb1ELb1ELb0ELb1ELb1ELb1ELb0ELb0EEENS1_21CollectiveEpilogueFwdINS6_IJSA_SC_SB_EEES9_SE_SG_Li256ELb1ELb1ELb0ELb0EEENS1_36VarlenDynamicPersistentTileSchedulerILi128ELi80ELi256ELi128ELb0ELb1ELb1ELb1ELb1ELb1EEEEEEEEEvNT_6ParamsE)
        .other          _ZN7cutlass13device_kernelIN5flash11enable_sm90INS1_16FlashAttnFwdSm90INS1_25CollectiveMainloopFwdSm90ILi2EN4cute5tupleIJNS5_1CILi1EEES8_S8_EEENS6_IJNS7_ILi128EEENS7_ILi80EEENS7_ILi256EEEEEELi256ENS_10bfloat16_tEfNS_4arch4Sm90ELb1ELb0ELb1ELb1ELb1ELb1ELb0ELb1ELb1ELb1ELb0ELb0EEENS1_21CollectiveEpilogueFwdINS6_IJSA_SC_SB_EEES9_SE_SG_Li256ELb1ELb1ELb0ELb0EEENS1_36VarlenDynamicPersistentTileSchedulerILi128ELi80ELi256ELi128ELb0ELb1ELb1ELb1ELb1ELb1EEEEEEEEEvNT_6ParamsE,@"STO_CUDA_ENTRY STV_DEFAULT"
_ZN7cutlass13device_kernelIN5flash11enable_sm90INS1_16FlashAttnFwdSm90INS1_25CollectiveMainloopFwdSm90ILi2EN4cute5tupleIJNS5_1CILi1EEES8_S8_EEENS6_IJNS7_ILi128EEENS7_ILi80EEENS7_ILi256EEEEEELi256ENS_10bfloat16_tEfNS_4arch4Sm90ELb1ELb0ELb1ELb1ELb1ELb1ELb0ELb1ELb1ELb1ELb0ELb0EEENS1_21CollectiveEpilogueFwdINS6_IJSA_SC_SB_EEES9_SE_SG_Li256ELb1ELb1ELb0ELb0EEENS1_36VarlenDynamicPersistentTileSchedulerILi128ELi80ELi256ELi128ELb0ELb1ELb1ELb1ELb1ELb1EEEEEEEEEvNT_6ParamsE:
        /* <DEDUP_REMOVED lines=18> */
.L_x_2674:
[----:B------:R-:W-:Y:S05]  /*0120*/  BSYNC B0 ;  /* 0x0000000000007941 */ /* 0x000fea0003800000 */
.L_x_2673:
        /* <DEDUP_REMOVED lines=41> */
.L_x_2675:
        /* <DEDUP_REMOVED lines=22> */
.L_x_2676:
        /* <DEDUP_REMOVED lines=18> */
.L_x_2677:
        /* <DEDUP_REMOVED lines=22> */
.L_x_2678:
        /* <DEDUP_REMOVED lines=22> */
.L_x_2679:
[----:B0-----:R-:W-:Y:S01]  /*0900*/  UMOV UR4, 0x1 ;  /* 0x0000000100047882 */ /* 0x001fe20000000000 */
[----:B------:R-:W-:Y:S01]  /*0910*/  PLOP3.LUT P0, PT, PT, PT, UP0, 0x80, 0x0 ;  /* 0x000000000000781c */ /* 0x000fe20003f0f008 */
[----:B------:R-:W-:Y:S01]  /*0920*/  USEL UR4, UR4, 0x2, !UP0 ;  /* 0x0000000204047887 */ /* 0x000fe2000c000000 */
[----:B------:R-:W-:Y:S01]  /*0930*/  NOP ;  /* 0x0000000000007918 */ /* 0x000fe20000000000 */
[----:B------:R-:W-:Y:S01]  /*0940*/  ULDC.64 UR60, c[0x0][0x208] ;  /* 0x00008200003c7ab9 */ /* 0x000fe20000000a00 */
[----:B------:R-:W-:Y:S03]  /*0950*/  BSSY B9, `(.L_x_2680) ;  /* 0x0002fdc000097945 */ /* 0x000fe60003800000 */
[----:B------:R-:W-:-:S05]  /*0960*/  IMAD.U32 R3, RZ, RZ, UR4 ;  /* 0x00000004ff037e24 */ /* 0x000fca000f8e00ff */
[----:B------:R0:W-:Y:S01]  /*0970*/  STL [R1+0x90], R3 ;  /* 0x0000900301007387 */ /* 0x0001e20000100800 */
[----:B-12-4-:R-:W-:Y:S06]  /*0980*/  BAR.SYNC.DEFER_BLOCKING 0x0 ;  /* 0x0000000000007b1d */ /* 0x016fec0000010000 */
[----:B------:R-:W-:Y:S05]  /*0990*/  @!P0 BRA `(.L_x_2681) ;  /* 0x0000028400f88947 */ /* 0x000fea0003800000 */
.L_x_2682:
        /* <DEDUP_REMOVED lines=10> */
[----:B------:R-:W-:-:S05]  /*0a40*/  LEA R22, R229, R22, 0x18 ;  /* 0x00000016e5167211 */ /* 0x000fca00078ec0ff */
[----:B------:R-:W1:Y:S01]  /*0a50*/  LDS.128 R28, [R22+0x388d0] ;  /* 0x0388d000161c7984 */ /* 0x000e620000000c00 */
[----:B------:R-:W-:Y:S06]  /*0a60*/  BAR.ARV 0x4, 0x180 ;  /* 0x0106000000007b1d */ /* 0x000fec0000002000 */
[----:B-1----:R-:W-:-:S13]  /*0a70*/  ISETP.GE.AND P0, PT, R31, UR4, PT ;  /* 0x000000041f007c0c */ /* 0x002fda000bf06270 */
[----:B------:R-:W-:Y:S05]  /*0a80*/  @P0 BRA `(.L_x_2683) ;  /* 0x000002fc00200947 */ /* 0x000fea0003800000 */
[----:B------:R-:W2:Y:S01]  /*0a90*/  LDL R2, [R1+0x90] ;  /* 0x0000900001027983 */ /* 0x000ea20000100800 */
[----:B------:R-:W-:Y:S01]  /*0aa0*/  VIADD R0, R0, 0xffffff80 ;  /* 0xffffff8000007836 */ /* 0x000fe20000000000 */
[----:B------:R-:W-:Y:S01]  /*0ab0*/  R2UR UR4, R22 ;  /* 0x00000000160472ca */ /* 0x000fe200000e0000 */
[----:B------:R-:W-:Y:S02]  /*0ac0*/  IMAD.MOV.U32 R212, RZ, RZ, RZ ;  /* 0x000000ffffd47224 */ /* 0x000fe400078e00ff */
[----:B------:R-:W-:Y:S01]  /*0ad0*/  IMAD.MOV.U32 R227, RZ, RZ, RZ ;  /* 0x000000ffffe37224 */ /* 0x000fe200078e00ff */
[----:B0-----:R-:W-:Y:S01]  /*0ae0*/  SHF.R.S32.HI R3, RZ, 0x1f, R0 ;  /* 0x0000001fff037819 */ /* 0x001fe20000011400 */
[----:B------:R-:W-:Y:S02]  /*0af0*/  IMAD.MOV.U32 R224, RZ, RZ, RZ ;  /* 0x000000ffffe07224 */ /* 0x000fe400078e00ff */
[----:B------:R-:W-:Y:S01]  /*0b00*/  IMAD.MOV.U32 R219, RZ, RZ, RZ ;  /* 0x000000ffffdb7224 */ /* 0x000fe200078e00ff */
[----:B------:R-:W-:-:S02]  /*0b10*/  LEA.HI R6, R3, R0, RZ, 0x5 ;  /* 0x0000000003067211 */ /* 0x000fc400078f28ff */
[CC--:B------:R-:W-:Y:S02]  /*0b20*/  LEA.HI R4, R3.reuse, R0.reuse, RZ, 0x4 ;  /* 0x0000000003047211 */ /* 0x0c0fe400078f20ff */
[-C--:B------:R-:W-:Y:S01]  /*0b30*/  LEA.HI R13, R3, R0.reuse, RZ, 0x2 ;  /* 0x00000000030d7211 */ /* 0x080fe200078f10ff */
[----:B------:R-:W-:Y:S01]  /*0b40*/  IMAD.SHL.U32 R6, R6, 0x20, RZ ;  /* 0x0000002006067824 */ /* 0x000fe200078e00ff */
[----:B------:R-:W-:Y:S01]  /*0b50*/  LOP3.LUT R7, R4, 0x3fffff0, RZ, 0xc0, !PT ;  /* 0x03fffff004077812 */ /* 0x000fe200078ec0ff */
[----:B------:R-:W-:Y:S01]  /*0b60*/  UIADD3 UR4, UR4, 0x14400, URZ ;  /* 0x0001440004047890 */ /* 0x000fe2000fffe03f */
[----:B------:R-:W-:Y:S02]  /*0b70*/  LOP3.LUT R13, R13, 0xfffffffc, RZ, 0xc0, !PT ;  /* 0xfffffffc0d0d7812 */ /* 0x000fe400078ec0ff */
[----:B------:R-:W-:Y:S01]  /*0b80*/  LOP3.LUT R6, R6, 0xfffffc00, RZ, 0xc0, !PT ;  /* 0xfffffc0006067812 */ /* 0x000fe200078ec0ff */
[C---:B------:R-:W-:Y:S01]  /*0b90*/  IMAD.IADD R7, R0.reuse, 0x1, -R7 ;  /* 0x0000000100077824 */ /* 0x040fe200078e0a07 */
[----:B------:R-:W-:Y:S01]  /*0ba0*/  LEA.HI R220, R3, R0, RZ, 0x3 ;  /* 0x0000000003dc7211 */ /* 0x000fe200078f18ff */
[----:B------:R-:W-:-:S02]  /*0bb0*/  IMAD.IADD R13, R0, 0x1, -R13 ;  /* 0x00000001000d7824 */ /* 0x000fc400078e0a0d */
[----:B------:R-:W-:-:S03]  /*0bc0*/  IMAD R7, R7, 0x40, R6 ;  /* 0x0000004007077824 */ /* 0x000fc600078e0206 */
[----:B------:R-:W-:-:S04]  /*0bd0*/  LEA.HI R6, R13, R13, RZ, 0x1 ;  /* 0x0000000d0d067211 */ /* 0x000fc800078f08ff */
[----:B------:R-:W-:-:S05]  /*0be0*/  LOP3.LUT R6, R6, 0x1ffffffe, RZ, 0xc0, !PT ;  /* 0x1ffffffe06067812 */ /* 0x000fca00078ec0ff */
[----:B------:R-:W-:Y:S01]  /*0bf0*/  IMAD.IADD R13, R13, 0x1, -R6 ;  /* 0x000000010d0d7824 */ /* 0x000fe200078e0a06 */
[----:B--2---:R-:W-:Y:S02]  /*0c00*/  R2UR UR5, R2 ;  /* 0x00000000020572ca */ /* 0x004fe400000e0000 */
[CC--:B------:R-:W-:Y:S02]  /*0c10*/  LEA.HI R2, R3.reuse, R0.reuse, RZ, 0x7 ;  /* 0x0000000003027211 */ /* 0x0c0fe400078f38ff */
[----:B------:R-:W-:Y:S02]  /*0c20*/  LEA.HI R3, R3, R0, RZ, 0x6 ;  /* 0x0000000003037211 */ /* 0x000fe400078f30ff */
[----:B------:R-:W-:-:S03]  /*0c30*/  LOP3.LUT R5, R2, 0xffffff80, RZ, 0xc0, !PT ;  /* 0xffffff8002057812 */ /* 0x000fc600078ec0ff */
[----:B------:R-:W-:Y:S02]  /*0c40*/  IMAD.SHL.U32 R3, R3, 0x8, RZ ;  /* 0x0000000803037824 */ /* 0x000fe400078e00ff */
[----:B------:R-:W-:Y:S01]  /*0c50*/  IMAD.IADD R8, R0, 0x1, -R5 ;  /* 0x0000000100087824 */ /* 0x000fe200078e0a05 */
[----:B------:R-:W-:Y:S01]  /*0c60*/  SHF.R.S32.HI R5, RZ, 0x7, R2 ;  /* 0x00000007ff057819 */ /* 0x000fe20000011402 */
[----:B------:R-:W-:Y:S01]  /*0c70*/  ULOP3.LUT UR5, UR5, 0x1, URZ, 0xfc, !UPT ;  /* 0x0000000105057892 */ /* 0x000fe2000f8efc3f */
[----:B------:R-:W-:Y:S02]  /*0c80*/  LOP3.LUT R3, R3, 0xfffffe00, RZ, 0xc0, !PT ;  /* 0xfffffe0003037812 */ /* 0x000fe400078ec0ff */
[----:B------:R-:W-:Y:S02]  /*0c90*/  SHF.R.S32.HI R9, RZ, 0x1f, R8 ;  /* 0x0000001fff097819 */ /* 0x000fe40000011408 */
[----:B------:R-:W-:Y:S02]  /*0ca0*/  LEA.HI R2, R2, R5, RZ, 0x1 ;  /* 0x0000000502027211 */ /* 0x000fe400078f08ff */
[----:B------:R-:W-:-:S02]  /*0cb0*/  LEA.HI R10, R9, R8, RZ, 0x2 ;  /* 0x00000008090a7211 */ /* 0x000fc400078f10ff */
[----:B------:R-:W-:Y:S02]  /*0cc0*/  LOP3.LUT R2, R2, 0x3fffffe, RZ, 0xc0, !PT ;  /* 0x03fffffe02027812 */ /* 0x000fe400078ec0ff */
[--C-:B------:R-:W-:Y:S02]  /*0cd0*/  SHF.R.S32.HI R11, RZ, 0x2, R10.reuse ;  /* 0x00000002ff0b7819 */ /* 0x100fe4000001140a */
[----:B------:R-:W-:Y:S01]  /*0ce0*/  SHF.R.S32.HI R12, RZ, 0x1f, R10 ;  /* 0x0000001fff0c7819 */ /* 0x000fe2000001140a */
[----:B------:R-:W-:Y:S01]  /*0cf0*/  IMAD.IADD R2, R5, 0x1, -R2 ;  /* 0x0000000105027824 */ /* 0x000fe200078e0a02 */
[----:B------:R-:W-:Y:S02]  /*0d00*/  SHF.R.S32.HI R5, RZ, 0x4, R4 ;  /* 0x00000004ff057819 */ /* 0x000fe40000011404 */
[----:B------:R-:W-:Y:S02]  /*0d10*/  LEA.HI R12, R12, R11, RZ, 0x3 ;  /* 0x0000000b0c0c7211 */ /* 0x000fe400078f18ff */
[----:B------:R-:W-:-:S02]  /*0d20*/  LEA.HI R9, R9, R8, RZ, 0x5 ;  /* 0x0000000809097211 */ /* 0x000fc400078f28ff */
[----:B------:R-:W-:Y:S02]  /*0d30*/  LOP3.LUT R12, R12, 0xfffffff8, RZ, 0xc0, !PT ;  /* 0xfffffff80c0c7812 */ /* 0x000fe400078ec0ff */
[----:B------:R-:W-:Y:S02]  /*0d40*/  LEA.HI R4, R4, R5, RZ, 0x1 ;  /* 0x0000000504047211 */ /* 0x000fe400078f08ff */
[----:B------:R-:W-:Y:S01]  /*0d50*/  SHF.R.S32.HI R9, RZ, 0x5, R9 ;  /* 0x00000005ff097819 */ /* 0x000fe20000011409 */
[----:B------:R-:W-:Y:S01]  /*0d60*/  IMAD.IADD R12, R11, 0x1, -R12 ;  /* 0x000000010b0c7824 */ /* 0x000fe200078e0a0c */
[----:B------:R-:W-:-:S03]  /*0d70*/  LOP3.LUT R4, R4, 0x1ffffffe, RZ, 0xc0, !PT ;  /* 0x1ffffffe04047812 */ /* 0x000fc600078ec0ff */
[----:B------:R-:W-:Y:S02]  /*0d80*/  IMAD R9, R9, 0x10, R12 ;  /* 0x0000001009097824 */ /* 0x000fe400078e020c */
[----:B------:R-:W-:Y:S01]  /*0d90*/  IMAD.IADD R4, R5, 0x1, -R4 ;  /* 0x0000000105047824 */ /* 0x000fe200078e0a04 */
[----:B------:R-:W-:Y:S01]  /*0da0*/  LOP3.LUT R5, R220, 0xfffffff8, RZ, 0xc0, !PT ;  /* 0xfffffff8dc057812 */ /* 0x000fe200078ec0ff */
[----:B------:R-:W-:Y:S01]  /*0db0*/  IMAD R2, R2, 0x40, R9 ;  /* 0x0000004002027824 */ /* 0x000fe200078e0209 */
[----:B------:R-:W-:Y:S01]  /*0dc0*/  LOP3.LUT R9, R10, 0x7ffffffc, RZ, 0xc0, !PT ;  /* 0x7ffffffc0a097812 */ /* 0x000fe200078ec0ff */
[----:B------:R-:W-:Y:S01]  /*0dd0*/  IMAD R6, R4, 0x8, R7 ;  /* 0x0000000804067824 */ /* 0x000fe200078e0207 */
[----:B------:R-:W-:Y:S01]  /*0de0*/  SHF.R.S32.HI R220, RZ, 0x3, R220 ;  /* 0x00000003ffdc7819 */ /* 0x000fe200000114dc */
[----:B------:R-:W-:Y:S02]  /*0df0*/  IMAD.IADD R5, R0, 0x1, -R5 ;  /* 0x0000000100057824 */ /* 0x000fe400078e0a05 */
[----:B------:R-:W-:Y:S01]  /*0e00*/  IMAD.IADD R4, R8, 0x1, -R9 ;  /* 0x0000000108047824 */ /* 0x000fe200078e0a09 */
[----:B------:R-:W-:Y:S01]  /*0e10*/  STL [R1+0x8c], R6 ;  /* 0x00008c0601007387 */ /* 0x000fe20000100800 */
[----:B------:R-:W-:-:S02]  /*0e20*/  IMAD R0, R13, 0x8, R2 ;  /* 0x000000080d007824 */ /* 0x000fc400078e0202 */
[C---:B------:R-:W-:Y:S01]  /*0e30*/  IMAD.SHL.U32 R214, R5.reuse, 0x4, RZ ;  /* 0x0000000405d67824 */ /* 0x040fe200078e00ff */
[----:B------:R0:W-:Y:S01]  /*0e40*/  STL [R1+0x74], R4 ;  /* 0x0000740401007387 */ /* 0x0001e20000100800 */
[----:B------:R-:W-:Y:S02]  /*0e50*/  IMAD.U32 R2, RZ, RZ, UR4 ;  /* 0x00000004ff027e24 */ /* 0x000fe4000f8e00ff */
[----:B------:R-:W-:Y:S01]  /*0e60*/  IMAD.SHL.U32 R228, R220, 0x40, RZ ;  /* 0x00000040dce47824 */ /* 0x000fe200078e00ff */
[----:B------:R1:W-:Y:S01]  /*0e70*/  STL [R1+0x78], R0 ;  /* 0x0000780001007387 */ /* 0x0003e20000100800 */
[----:B------:R-:W-:Y:S02]  /*0e80*/  VIADD R221, R214, 0x40 ;  /* 0x00000040d6dd7836 */ /* 0x000fe40000000000 */
[----:B------:R-:W-:Y:S01]  /*0e90*/  IMAD.SHL.U32 R16, R5, 0x8, RZ ;  /* 0x0000000805107824 */ /* 0x000fe200078e00ff */
[----:B------:R-:W-:Y:S01]  /*0ea0*/  STL [R1+0x88], RZ ;  /* 0x000088ff01007387 */ /* 0x000fe20000100800 */
[----:B------:R-:W-:Y:S01]  /*0eb0*/  LOP3.LUT R228, R228, 0x1c0, RZ, 0xc0, !PT ;  /* 0x000001c0e4e47812 */ /* 0x000fe200078ec0ff */
[----:B0-----:R-:W-:-:S02]  /*0ec0*/  VIADD R4, R220, 0x40 ;  /* 0x00000040dc047836 */ /* 0x001fc40000000000 */
[----:B------:R-:W-:Y:S01]  /*0ed0*/  IMAD.IADD R213, R214, 0x1, R221 ;  /* 0x00000001d6d57824 */ /* 0x000fe200078e02dd */
[----:B------:R-:W-:Y:S01]  /*0ee0*/  SHF.R.S32.HI R17, RZ, 0x1f, R16 ;  /* 0x0000001fff117819 */ /* 0x000fe20000011410 */
[----:B-1----:R-:W-:Y:S02]  /*0ef0*/  IMAD.U32 R0, RZ, RZ, UR5 ;  /* 0x00000005ff007e24 */ /* 0x002fe4000f8e00ff */
[C---:B------:R-:W-:Y:S02]  /*0f00*/  VIADD R18, R16.reuse, 0x80 ;  /* 0x0000008010127836 */ /* 0x040fe40000000000 */
[----:B------:R-:W-:Y:S01]  /*0f10*/  VIADD R19, R16, 0xc0 ;  /* 0x000000c010137836 */ /* 0x000fe20000000000 */
[----:B------:R0:W-:Y:S01]  /*0f20*/  STL [R1+0x5c], R0 ;  /* 0x00005c0001007387 */ /* 0x0001e20000100800 */
[C---:B------:R-:W-:Y:S01]  /*0f30*/  VIADD R222, R214.reuse, 0x20 ;  /* 0x00000020d6de7836 */ /* 0x040fe20000000000 */
[----:B------:R-:W-:Y:S01]  /*0f40*/  SHF.R.S32.HI R218, RZ, 0x1f, R18 ;  /* 0x0000001fffda7819 */ /* 0x000fe20000011412 */
[----:B------:R-:W-:Y:S01]  /*0f50*/  VIADD R223, R214, 0x60 ;  /* 0x00000060d6df7836 */ /* 0x000fe20000000000 */
[----:B------:R-:W-:Y:S01]  /*0f60*/  STL [R1+0x50], R3 ;  /* 0x0000500301007387 */ /* 0x000fe20000100800 */
[----:B------:R-:W-:-:S03]  /*0f70*/  SHF.R.S32.HI R217, RZ, 0x1f, R19 ;  /* 0x0000001fffd97819 */ /* 0x000fc60000011413 */
[----:B------:R1:W-:Y:S01]  /*0f80*/  STL [R1+0x84], R2 ;  /* 0x0000840201007387 */ /* 0x0003e20000100800 */
[----:B0-----:R-:W-:-:S05]  /*0f90*/  VIADD R0, R220, 0x20 ;  /* 0x00000020dc007836 */ /* 0x001fca0000000000 */
[----:B------:R-:W-:Y:S02]  /*0fa0*/  SHF.R.S32.HI R7, RZ, 0x1f, R0 ;  /* 0x0000001fff077819 */ /* 0x000fe40000011400 */
[----:B-1----:R-:W-:Y:S02]  /*0fb0*/  SHF.R.S32.HI R2, RZ, 0x1f, R4 ;  /* 0x0000001fff027819 */ /* 0x002fe40000011404 */
[----:B------:R-:W-:Y:S01]  /*0fc0*/  LEA.HI R7, R7, R0, RZ, 0x3 ;  /* 0x0000000007077211 */ /* 0x000fe200078f18ff */
[----:B------:R-:W-:Y:S01]  /*0fd0*/  IMAD.SHL.U32 R0, R0, 0x40, RZ ;  /* 0x0000004000007824 */ /* 0x000fe200078e00ff */
[----:B------:R-:W-:-:S03]  /*0fe0*/  LEA.HI R2, R2, R4, RZ, 0x3 ;  /* 0x0000000402027211 */ /* 0x000fc600078f18ff */
[----:B------:R-:W-:Y:S01]  /*0ff0*/  IMAD.SHL.U32 R7, R7, 0x40, RZ ;  /* 0x0000004007077824 */ /* 0x000fe200078e00ff */
[----:B------:R-:W-:Y:S01]  /*1000*/  LOP3.LUT R3, R0, 0x1c0, RZ, 0xc0, !PT ;  /* 0x000001c000037812 */ /* 0x000fe200078ec0ff */
[----:B------:R-:W-:Y:S01]  /*1010*/  IMAD.SHL.U32 R2, R2, 0x40, RZ ;  /* 0x0000004002027824 */ /* 0x000fe200078e00ff */
[----:B------:R-:W-:Y:S02]  /*1020*/  SHF.R.U32.HI R0, RZ, 0x3, R228 ;  /* 0x00000003ff007819 */ /* 0x000fe400000116e4 */
[----:B------:R-:W-:Y:S02]  /*1030*/  SHF.R.S32.HI R0, RZ, 0x1f, R213 ;  /* 0x0000001fff007819 */ /* 0x000fe400000114d5 */
[----:B------:R-:W-:Y:S02]  /*1040*/  SHF.R.U32.HI R4, RZ, 0x3, R3 ;  /* 0x00000003ff047819 */ /* 0x000fe40000011603 */
[----:B------:R-:W-:Y:S02]  /*1050*/  LEA.HI R0, R0, R213, RZ, 0x3 ;  /* 0x000000d500007211 */ /* 0x000fe400078f18ff */
[----:B------:R-:W-:-:S02]  /*1060*/  LOP3.LUT R3, R7, 0xfffffe00, RZ, 0xc0, !PT ;  /* 0xfffffe0007037812 */ /* 0x000fc400078ec0ff */
[----:B------:R-:W-:Y:S02]  /*1070*/  LOP3.LUT R23, R0, 0xfffffff8, RZ, 0xc0, !PT ;  /* 0xfffffff800177812 */ /* 0x000fe400078ec0ff */
[----:B------:R-:W-:Y:S01]  /*1080*/  LOP3.LUT R0, R2, 0xfffffe00, RZ, 0xc0, !PT ;  /* 0xfffffe0002007812 */ /* 0x000fe200078ec0ff */
[----:B------:R0:W-:Y:S01]  /*1090*/  STL [R1+0x64], R3 ;  /* 0x0000640301007387 */ /* 0x0001e20000100800 */
[----:B------:R-:W-:-:S03]  /*10a0*/  SHF.R.S32.HI R216, RZ, 0x1f, R23 ;  /* 0x0000001fffd87819 */ /* 0x000fc60000011417 */
[----:B------:R0:W-:Y:S04]  /*10b0*/  STL [R1+0x60], R0 ;  /* 0x0000600001007387 */ /* 0x0001e80000100800 */
.L_x_2955:
[----:B0-234-:R-:W0:Y:S01]  /*10c0*/  LDC.64 R2, c[0x0][0xc88] ;  /* 0x00032200ff027b82 */ /* 0x01de220000000a00 */
        /* <DEDUP_REMOVED lines=13> */
[C---:B------:R-:W-:Y:S02]  /*11a0*/  IMAD.SHL.U32 R26, R8.reuse, 0x4, RZ ;  /* 0x00000004081a7824 */ /* 0x040fe400078e00ff */
[C---:B------:R-:W-:Y:S01]  /*11b0*/  @P2 LEA R2, P3, R8.reuse, UR4, 0x2 ;  /* 0x0000000408022c11 */ /* 0x040fe2000f8610ff */
[----:B------:R0:W-:Y:S01]  /*11c0*/  STL [R1+0x7c], R8 ;  /* 0x00007c0801007387 */ /* 0x0001e20000100800 */
[C-C-:B------:R-:W-:Y:S02]  /*11d0*/  SHF.L.U64.HI R27, R8.reuse, 0x2, R0.reuse ;  /* 0x00000002081b7819 */ /* 0x140fe40000010200 */
[----:B------:R-:W-:Y:S01]  /*11e0*/  @P2 LEA.HI.X R3, R8, UR5, R0, 0x2, P3 ;  /* 0x0000000508032c11 */ /* 0x000fe200098f1400 */
[----:B------:R-:W-:Y:S01]  /*11f0*/  IMAD.MOV.U32 R0, RZ, RZ, RZ ;  /* 0x000000ffff007224 */ /* 0x000fe200078e00ff */
[----:B------:R-:W-:Y:S01]  /*1200*/  ULDC UR4, c[0x0][0x288] ;  /* 0x0000a20000047ab9 */ /* 0x000fe20000000800 */
[----:B------:R-:W-:-:S04]  /*1210*/  IADD3 R6, P4, R26, UR6, RZ ;  /* 0x000000061a067c10 */ /* 0x000fc8000ff9e0ff */
[----:B------:R0:W5:Y:S01]  /*1220*/  @P2 LDG.E R0, desc[UR60][R2.64] ;  /* 0x0000003c02002981 */ /* 0x000162000c1e1900 */
[----:B------:R-:W-:Y:S01]  /*1230*/  @P1 IADD3 R4, P2, R26, UR8, RZ ;  /* 0x000000081a041c10 */ /* 0x000fe2000ff5e0ff */
[----:B------:R-:W-:Y:S01]  /*1240*/  IMAD.U32 R9, RZ, RZ, UR4 ;  /* 0x00000004ff097e24 */ /* 0x000fe2000f8e00ff */
[C---:B------:R-:W-:Y:S01]  /*1250*/  IADD3.X R7, R27.reuse, UR7, RZ, P4, !PT ;  /* 0x000000071b077c10 */ /* 0x040fe2000a7fe4ff */
[----:B------:R-:W-:Y:S01]  /*1260*/  ULDC.64 UR4, c[0x0][0x418] ;  /* 0x0001060000047ab9 */ /* 0x000fe20000000a00 */
[----:B------:R-:W-:Y:S01]  /*1270*/  @P1 IADD3.X R5, R27, UR9, RZ, P2, !PT ;  /* 0x000000091b051c10 */ /* 0x000fe200097fe4ff */
[----:B------:R-:W-:Y:S02]  /*1280*/  ULDC.64 UR6, c[0x0][0xa20] ;  /* 0x0002880000067ab9 */ /* 0x000fe40000000a00 */
[----:B------:R0:W5:Y:S04]  /*1290*/  @P0 LDG.E R118, desc[UR60][R6.64] ;  /* 0x0000003c06760981 */ /* 0x000168000c1e1900 */
[----:B------:R-:W2:Y:S01]  /*12a0*/  @P1 LDG.E R9, desc[UR60][R4.64] ;  /* 0x0000003c04091981 */ /* 0x000ea2000c1e1900 */
        /* <DEDUP_REMOVED lines=9> */
[----:B------:R-:W-:Y:S01]  /*1340*/  IMAD.MOV.U32 R91, RZ, RZ, R8 ;  /* 0x000000ffff5b7224 */ /* 0x000fe200078e0008 */
[----:B--2---:R0:W-:Y:S04]  /*1350*/  STL [R1+0x6c], R9 ;  /* 0x00006c0901007387 */ /* 0x0041e80000100800 */
[----:B------:R0:W-:Y:S01]  /*1360*/  STL [R1+0x80], R30 ;  /* 0x0000801e01007387 */ /* 0x0001e20000100800 */
[----:B------:R-:W-:Y:S01]  /*1370*/  IMAD.MOV.U32 R10, RZ, RZ, R9 ;  /* 0x000000ffff0a7224 */ /* 0x000fe200078e0009 */
[----:B------:R-:W-:Y:S06]  /*1380*/  @P1 BRA `(.L_x_2684) ;  /* 0x0000000000281947 */ /* 0x000fec0003800000 */
        /* <DEDUP_REMOVED lines=8> */
[----:B--2---:R-:W-:-:S05]  /*1410*/  IMAD.IADD R10, R5, 0x1, -R4 ;  /* 0x00000001050a7824 */ /* 0x004fca00078e0a04 */
[----:B------:R1:W-:Y:S02]  /*1420*/  STL [R1+0x6c], R10 ;  /* 0x00006c0a01007387 */ /* 0x0003e40000100800 */
.L_x_2684:
[----:B0-----:R-:W-:Y:S02]  /*1430*/  IMAD.U32 R2, RZ, RZ, UR5 ;  /* 0x00000005ff027e24 */ /* 0x001fe4000f8e00ff */
[----:B------:R-:W-:Y:S01]  /*1440*/  IMAD.U32 R25, RZ, RZ, UR4 ;  /* 0x00000004ff197e24 */ /* 0x000fe2000f8e00ff */
[----:B------:R-:W-:Y:S06]  /*1450*/  @!P2 BRA `(.L_x_2685) ;  /* 0x000000000010a947 */ /* 0x000fec0003800000 */
[----:B------:R-:W-:-:S04]  /*1460*/  IADD3 R4, P0, R26, UR6, RZ ;  /* 0x000000061a047c10 */ /* 0x000fc8000ff1e0ff */
[----:B------:R-:W-:-:S05]  /*1470*/  IADD3.X R5, R27, UR7, RZ, P0, !PT ;  /* 0x000000071b057c10 */ /* 0x000fca00087fe4ff */
[----:B------:R0:W5:Y:S01]  /*1480*/  LDG.E R25, desc[UR60][R4.64] ;  /* 0x0000003c04197981 */ /* 0x000162000c1e1900 */
[----:B------:R-:W-:Y:S05]  /*1490*/  BRA `(.L_x_2686) ;  /* 0x0000000000107947 */ /* 0x000fea0003800000 */
.L_x_2685:
[----:B------:R-:W-:Y:S05]  /*14a0*/  @!P0 BRA `(.L_x_2686) ;  /* 0x00000000000c8947 */ /* 0x000fea0003800000 */
[----:B------:R-:W2:Y:S04]  /*14b0*/  LDG.E R4, desc[UR60][R6.64] ;  /* 0x0000003c06047981 */ /* 0x000ea8000c1e1900 */
[----:B------:R-:W2:Y:S02]  /*14c0*/  LDG.E R25, desc[UR60][R6.64+0x4] ;  /* 0x0000043c06197981 */ /* 0x000ea4000c1e1900 */
[----:B--2---:R-:W-:-:S07]  /*14d0*/  IMAD.IADD R25, R25, 0x1, -R4 ;  /* 0x0000000119197824 */ /* 0x004fce00078e0a04 */
.L_x_2686:
[----:B------:R-:W-:Y:S01]  /*14e0*/  ULDC.64 UR4, c[0x0][0xa10] ;  /* 0x0002840000047ab9 */ /* 0x000fe20000000a00 */
[----:B------:R-:W2:Y:S01]  /*14f0*/  LDC R9, c[0x0][0x448] ;  /* 0x00011200ff097b82 */ /* 0x000ea20000000800 */
[----:B------:R-:W-:-:S04]  /*1500*/  ISETP.NE.U32.AND P0, PT, RZ, UR4, PT ;  /* 0x00000004ff007c0c */ /* 0x000fc8000bf05070 */
[----:B------:R-:W-:Y:S01]  /*1510*/  ISETP.NE.AND.EX P0, PT, RZ, UR5, PT, P0 ;  /* 0x00000005ff007c0c */ /* 0x000fe2000bf05300 */
[----:B------:R-:W-:-:S12]  /*1520*/  ULDC.64 UR4, c[0x0][0xa30] ;  /* 0x00028c0000047ab9 */ /* 0x000fd80000000a00 */
[----:B0-----:R-:W0:Y:S02]  /*1530*/  @P0 LDC.64 R4, c[0x0][0xa10] ;  /* 0x00028400ff040b82 */ /* 0x001e240000000a00 */
[----:B0-----:R-:W-:-:S05]  /*1540*/  @P0 IMAD.WIDE R4, R91, 0x4, R4 ;  /* 0x000000045b040825 */ /* 0x001fca00078e0204 */
[----:B------:R-:W3:Y:S04]  /*1550*/  @P0 LDG.E R3, desc[UR60][R4.64] ;  /* 0x0000003c04030981 */ /* 0x000ee8000c1e1900 */
[----:B------:R0:W3:Y:S01]  /*1560*/  @P0 LDG.E R8, desc[UR60][R4.64+0x4] ;  /* 0x0000043c04080981 */ /* 0x0000e2000c1e1900 */
[----:B------:R-:W-:Y:S01]  /*1570*/  ISETP.NE.U32.AND P1, PT, RZ, UR4, PT ;  /* 0x00000004ff007c0c */ /* 0x000fe2000bf25070 */
[----:B-----5:R-:W-:-:S03]  /*1580*/  IMAD.MOV.U32 R135, RZ, RZ, R25 ;  /* 0x000000ffff877224 */ /* 0x020fc600078e0019 */
[----:B------:R-:W-:-:S13]  /*1590*/  ISETP.NE.AND.EX P1, PT, RZ, UR5, PT, P1 ;  /* 0x00000005ff007c0c */ /* 0x000fda000bf25310 */
[----:B------:R-:W-:-:S04]  /*15a0*/  @P1 IADD3 R6, P2, R26, UR4, RZ ;  /* 0x000000041a061c10 */ /* 0x000fc8000ff5e0ff */
[----:B------:R-:W-:-:S05]  /*15b0*/  @P1 IADD3.X R7, R27, UR5, RZ, P2, !PT ;  /* 0x000000051b071c10 */ /* 0x000fca00097fe4ff */
[----:B------:R4:W5:Y:S01]  /*15c0*/  @P1 LDG.E R135, desc[UR60][R6.64] ;  /* 0x0000003c06871981 */ /* 0x000962000c1e1900 */
[----:B--2---:R-:W-:Y:S01]  /*15d0*/  ISETP.NE.AND P1, PT, R9, 0x1, PT ;  /* 0x000000010900780c */ /* 0x004fe20003f25270 */
[----:B------:R-:W-:-:S04]  /*15e0*/  IMAD.SHL.U32 R11, R29, 0x80, RZ ;  /* 0x000000801d0b7824 */ /* 0x000fc800078e00ff */
[----:B0-----:R-:W-:Y:S01]  /*15f0*/  VIADD R4, R11, 0x7f ;  /* 0x0000007f0b047836 */ /* 0x001fe20000000000 */
[----:B------:R0:W-:Y:S07]  /*1600*/  STL [R1+0x68], R11 ;  /* 0x0000680b01007387 */ /* 0x0001ee0000100800 */
[----:B------:R-:W2:Y:S08]  /*1610*/  @P1 LDC R9, c[0x0][0x44c] ;  /* 0x00011300ff091b82 */ /* 0x000eb00000000800 */
[----:B------:R-:W1:Y:S01]  /*1620*/  @P1 LDC R5, c[0x0][0x450] ;  /* 0x00011400ff051b82 */ /* 0x000e620000000800 */
[----:B---3--:R-:W-:-:S02]  /*1630*/  @P0 IMAD.IADD R2, R8, 0x1, -R3 ;  /* 0x0000000108020824 */ /* 0x008fc400078e0a03 */
[----:B------:R-:W-:Y:S02]  /*1640*/  IMAD.IADD R8, R25, 0x1, -R0 ;  /* 0x0000000119087824 */ /* 0x000fe400078e0a00 */
[----:B--2---:R-:W-:-:S04]  /*1650*/  @P1 IMAD.HI.U32 R0, R4, R9, RZ ;  /* 0x0000000904001227 */ /* 0x004fc800078e00ff */
[----:B----4-:R-:W-:Y:S01]  /*1660*/  IMAD.IADD R6, R8, 0x1, R2 ;  /* 0x0000000108067824 */ /* 0x010fe200078e0202 */
[----:B-1----:R-:W-:Y:S01]  /*1670*/  @P1 SHF.R.U32.HI R4, RZ, R5, R0 ;  /* 0x00000005ff041219 */ /* 0x002fe20000011600 */
[----:B------:R-:W-:Y:S02]  /*1680*/  IMAD.MOV R116, RZ, RZ, -R8 ;  /* 0x000000ffff747224 */ /* 0x000fe400078e0a08 */
[C---:B------:R-:W-:Y:S01]  /*1690*/  VIADD R0, R6.reuse, 0x4f ;  /* 0x0000004f06007836 */ /* 0x040fe20000000000 */
[----:B------:R-:W-:Y:S01]  /*16a0*/  IADD3 R139, R6, 0x50, -R10 ;  /* 0x00000050068b7810 */ /* 0x000fe20007ffe80a */
[----:B------:R0:W-:Y:S01]  /*16b0*/  STL [R1+0x70], R6 ;  /* 0x0000700601007387 */ /* 0x0001e20000100800 */
[----:B------:R-:W-:Y:S01]  /*16c0*/  VIMNMX R116, RZ, R116, !PT ;  /* 0x00000074ff747248 */ /* 0x000fe20007fe0100 */
[----:B------:R-:W-:-:S04]  /*16d0*/  IMAD.HI R0, R0, 0x66666667, RZ ;  /* 0x6666666700007827 */ /* 0x000fc800078e02ff */
[----:B------:R-:W-:Y:S01]  /*16e0*/  IMAD.IADD R4, R139, 0x1, R4 ;  /* 0x000000018b047824 */ /* 0x000fe200078e0204 */
[----:B------:R-:W-:-:S03]  /*16f0*/  SHF.R.U32.HI R3, RZ, 0x1f, R0 ;  /* 0x0000001fff037819 */ /* 0x000fc60000011600 */
[----:B------:R-:W-:Y:S01]  /*1700*/  IMAD.HI R4, R4, 0x66666667, RZ ;  /* 0x6666666704047827 */ /* 0x000fe200078e02ff */
[----:B------:R-:W-:-:S04]  /*1710*/  LEA.HI.SX32 R140, R0, R3, 0x1b ;  /* 0x00000003008c7211 */ /* 0x000fc800078fdaff */
[----:B------:R-:W-:-:S04]  /*1720*/  SHF.R.U32.HI R5, RZ, 0x1f, R4 ;  /* 0x0000001fff057819 */ /* 0x000fc80000011604 */
[----:B------:R-:W-:-:S04]  /*1730*/  LEA.HI.SX32 R5, R4, R5, 0x1b ;  /* 0x0000000504057211 */ /* 0x000fc800078fdaff */
[----:B------:R-:W-:-:S05]  /*1740*/  VIMNMX R5, R140, R5, PT ;  /* 0x000000058c057248 */ /* 0x000fca0003fe0100 */
        /* <DEDUP_REMOVED lines=33> */
.L_x_2689:
[----:B------:R-:W-:Y:S05]  /*1960*/  BSYNC B6 ;  /* 0x0000000000067941 */ /* 0x000fea0003800000 */
.L_x_2688:
        /* <DEDUP_REMOVED lines=20> */
.L_x_2691:
[----:B------:R-:W-:Y:S05]  /*1ab0*/  BSYNC B6 ;  /* 0x0000000000067941 */ /* 0x000fea0003800000 */
.L_x_2690:
[----:B------:R-:W2:Y:S01]  /*1ac0*/  LDL R29, [R1+0x64] ;  /* 0x00006400011d7983 */ /* 0x000ea20000100800 */
[----:B------:R-:W-:Y:S01]  /*1ad0*/  ULDC.64 UR4, c[0x0][0x9f8] ;  /* 0x00027e0000047ab9 */ /* 0x000fe20000000a00 */
[----:B------:R-:W0:Y:S01]  /*1ae0*/  LDC R115, c[0x0][0x3f4] ;  /* 0x0000fd00ff737b82 */ /* 0x000e220000000800 */
[----:B------:R-:W-:Y:S01]  /*1af0*/  ISETP.NE.U32.AND P0, PT, RZ, UR4, PT ;  /* 0x00000004ff007c0c */ /* 0x000fe2000bf05070 */
[----:B------:R-:W3:Y:S04]  /*1b00*/  LDL R31, [R1+0x50] ;  /* 0x00005000011f7983 */ /* 0x000ee80000100800 */
[----:B------:R-:W4:Y:S01]  /*1b10*/  LDL R20, [R1+0x60] ;  /* 0x0000600001147983 */ /* 0x000f220000100800 */
[----:B------:R-:W-:Y:S01]  /*1b20*/  ISETP.NE.AND.EX P0, PT, RZ, UR5, PT, P0 ;  /* 0x00000005ff007c0c */ /* 0x000fe2000bf05300 */
[----:B------:R-:W1:Y:S01]  /*1b30*/  LDC.64 R92, c[0x0][0x408] ;  /* 0x00010200ff5c7b82 */ /* 0x000e620000000a00 */
[----:B------:R-:W0:Y:S07]  /*1b40*/  S2R R0, SR_TID.X ;  /* 0x0000000000007919 */ /* 0x000e2e0000002100 */
[----:B------:R-:W1:Y:S04]  /*1b50*/  LDC.64 R98, c[0x0][0x3f8] ;  /* 0x0000fe00ff627b82 */ /* 0x000e680000000a00 */
[----:B------:R-:W-:Y:S01]  /*1b60*/  @P0 IADD3 R4, P1, R26, UR4, RZ ;  /* 0x000000041a040c10 */ /* 0x000fe2000ff3e0ff */
[----:B------:R-:W-:-:S03]  /*1b70*/  ULDC UR4, c[0x0][0x2f4] ;  /* 0x0000bd0000047ab9 */ /* 0x000fc60000000800 */
[----:B------:R-:W-:-:S05]  /*1b80*/  @P0 IADD3.X R5, R27, UR5, RZ, P1, !PT ;  /* 0x000000051b050c10 */ /* 0x000fca0008ffe4ff */
[----:B------:R0:W4:Y:S01]  /*1b90*/  @P0 LDG.E R91, desc[UR60][R4.64] ;  /* 0x0000003c045b0981 */ /* 0x000122000c1e1900 */
[----:B------:R-:W-:Y:S02]  /*1ba0*/  ISETP.GE.AND P1, PT, R213, UR4, PT ;  /* 0x00000004d5007c0c */ /* 0x000fe4000bf26270 */
[----:B------:R-:W-:Y:S02]  /*1bb0*/  ISETP.GE.AND P0, PT, R16, UR4, PT ;  /* 0x0000000410007c0c */ /* 0x000fe4000bf06270 */
[----:B------:R-:W-:-:S05]  /*1bc0*/  SEL R3, RZ, 0xffffffff, P1 ;  /* 0xffffffffff037807 */ /* 0x000fca0000800000 */
[----:B------:R-:W-:Y:S02]  /*1bd0*/  IMAD.SHL.U32 R3, R3, 0x2, RZ ;  /* 0x0000000203037824 */ /* 0x000fe400078e00ff */
[----:B0-----:R-:W-:Y:S01]  /*1be0*/  VIADD R6, R0, 0xffffff80 ;  /* 0xffffff8000067836 */ /* 0x001fe20000000000 */
[----:B------:R-:W-:Y:S02]  /*1bf0*/  SEL R0, RZ, 0x1, P0 ;  /* 0x00000001ff007807 */ /* 0x000fe40000000000 */
[----:B------:R-:W-:Y:S02]  /*1c00*/  ISETP.GE.AND P0, PT, R18, UR4, PT ;  /* 0x0000000412007c0c */ /* 0x000fe4000bf06270 */
[----:B------:R-:W-:Y:S02]  /*1c10*/  SHF.R.S32.HI R7, RZ, 0x1f, R6 ;  /* 0x0000001fff077819 */ /* 0x000fe40000011406 */
[----:B------:R-:W-:Y:S02]  /*1c20*/  LOP3.LUT R0, R3, 0x2, R0, 0xe2, !PT ;  /* 0x0000000203007812 */ /* 0x000fe400078ee200 */
[----:B------:R-:W-:-:S02]  /*1c30*/  SEL R3, RZ, 0x4, P0 ;  /* 0x00000004ff037807 */ /* 0x000fc40000000000 */
[----:B------:R-:W-:Y:S02]  /*1c40*/  ISETP.GE.AND P2, PT, R16, R115, PT ;  /* 0x000000731000720c */ /* 0x000fe40003f46270 */
[----:B------:R-:W-:Y:S02]  /*1c50*/  SHF.R.S32.HI R9, RZ, 0x1f, R220 ;  /* 0x0000001fff097819 */ /* 0x000fe400000114dc */
[----:B------:R-:W-:Y:S02]  /*1c60*/  LEA.HI R7, R7, R6, RZ, 0x3 ;  /* 0x0000000607077211 */ /* 0x000fe400078f18ff */
[----:B------:R-:W-:Y:S02]  /*1c70*/  LOP3.LUT R5, R0, R3, RZ, 0xfc, !PT ;  /* 0x0000000300057212 */ /* 0x000fe400078efcff */
[----:B------:R-:W-:Y:S01]  /*1c80*/  SEL R3, R115, RZ, P2 ;  /* 0x000000ff73037207 */ /* 0x000fe20001000000 */
[----:B-1----:R-:W-:Y:S01]  /*1c90*/  IMAD R0, R9, R92, RZ ;  /* 0x0000005c09007224 */ /* 0x002fe200078e02ff */
[----:B------:R-:W-:Y:S01]  /*1ca0*/  LOP3.LUT R7, R7, 0xfffffff8, RZ, 0xc0, !PT ;  /* 0xfffffff807077812 */ /* 0x000fe200078ec0ff */
[----:B------:R-:W-:Y:S01]  /*1cb0*/  IMAD R4, R9, R98, RZ ;  /* 0x0000006209047224 */ /* 0x000fe200078e02ff */
[----:B------:R-:W-:Y:S01]  /*1cc0*/  SHF.R.S32.HI R215, RZ, 0x1f, R214 ;  /* 0x0000001fffd77819 */ /* 0x000fe200000114d6 */
[----:B------:R-:W-:Y:S01]  /*1cd0*/  VIADD R21, R220, 0x40 ;  /* 0x00000040dc157836 */ /* 0x000fe20000000000 */
[----:B------:R-:W-:Y:S01]  /*1ce0*/  ISETP.GE.AND P1, PT, R213, R115, PT ;  /* 0x00000073d500720c */ /* 0x000fe20003f26270 */
[----:B------:R-:W-:-:S02]  /*1cf0*/  IMAD.IADD R3, R16, 0x1, R3 ;  /* 0x0000000110037824 */ /* 0x000fc400078e0203 */
[C---:B------:R-:W-:Y:S02]  /*1d00*/  VIADD R33, R220.reuse, 0x20 ;  /* 0x00000020dc217836 */ /* 0x040fe40000000000 */
[----:B------:R-:W-:Y:S02]  /*1d10*/  VIADD R28, R220, 0x20 ;  /* 0x00000020dc1c7836 */ /* 0x000fe40000000000 */
[----:B------:R-:W-:Y:S02]  /*1d20*/  IMAD.IADD R15, R6, 0x1, -R7 ;  /* 0x00000001060f7824 */ /* 0x000fe400078e0a07 */
[C---:B------:R-:W-:Y:S01]  /*1d30*/  IMAD R9, R220.reuse, R93, R0 ;  /* 0x0000005ddc097224 */ /* 0x040fe200078e0200 */
[----:B------:R-:W-:Y:S01]  /*1d40*/  SEL R0, R115, RZ, P1 ;  /* 0x000000ff73007207 */ /* 0x000fe20000800000 */
[C---:B------:R-:W-:Y:S02]  /*1d50*/  IMAD R7, R220.reuse, R99, R4 ;  /* 0x00000063dc077224 */ /* 0x040fe400078e0204 */
[----:B------:R-:W-:Y:S01]  /*1d60*/  IMAD.WIDE.U32 R102, R220, R98, R214 ;  /* 0x00000062dc667225 */ /* 0x000fe200078e00d6 */
[----:B------:R-:W-:-:S03]  /*1d70*/  SHF.R.S32.HI R4, RZ, 0x1f, R3 ;  /* 0x0000001fff047819 */ /* 0x000fc60000011403 */
[----:B------:R-:W-:-:S04]  /*1d80*/  IMAD.WIDE.U32 R100, R220, R98, R16 ;  /* 0x00000062dc647225 */ /* 0x000fc800078e0010 */
[----:B------:R-:W-:Y:S02]  /*1d90*/  IMAD.SHL.U32 R6, R21, 0x40, RZ ;  /* 0x0000004015067824 */ /* 0x000fe400078e00ff */
[----:B------:R-:W-:Y:S02]  /*1da0*/  IMAD.SHL.U32 R33, R33, 0x40, RZ ;  /* 0x0000004021217824 */ /* 0x000fe400078e00ff */
[----:B------:R-:W-:Y:S02]  /*1db0*/  IMAD.SHL.U32 R28, R28, 0x40, RZ ;  /* 0x000000401c1c7824 */ /* 0x000fe400078e00ff */
[----:B------:R-:W-:Y:S02]  /*1dc0*/  IMAD.IADD R103, R103, 0x1, R7 ;  /* 0x0000000167677824 */ /* 0x000fe400078e0207 */
[----:B------:R-:W-:Y:S02]  /*1dd0*/  IMAD.IADD R101, R7, 0x1, R101 ;  /* 0x0000000107657824 */ /* 0x000fe400078e0265 */
[----:B------:R-:W-:Y:S01]  /*1de0*/  IMAD.IADD R7, R213, 0x1, R0 ;  /* 0x00000001d5077824 */ /* 0x000fe200078e0200 */
[----:B------:R-:W-:-:S02]  /*1df0*/  LOP3.LUT R0, R6, 0x1c0, RZ, 0xc0, !PT ;  /* 0x000001c006007812 */ /* 0x000fc400078ec0ff */
[CC--:B------:R-:W-:Y:S02]  /*1e00*/  LEA.HI R6, R4.reuse, R3.reuse, RZ, 0x6 ;  /* 0x0000000304067211 */ /* 0x0c0fe400078f30ff */
[----:B------:R-:W-:Y:S02]  /*1e10*/  LEA.HI R11, R4, R3, RZ, 0x3 ;  /* 0x00000003040b7211 */ /* 0x000fe400078f18ff */
[----:B------:R-:W-:Y:S02]  /*1e20*/  LOP3.LUT R33, R33, 0x1c0, RZ, 0xc0, !PT ;  /* 0x000001c021217812 */ /* 0x000fe400078ec0ff */
[----:B------:R-:W-:Y:S01]  /*1e30*/  LOP3.LUT R28, R28, 0x1c0, RZ, 0xc0, !PT ;  /* 0x000001c01c1c7812 */ /* 0x000fe200078ec0ff */
[CC--:B------:R-:W-:Y:S01]  /*1e40*/  IMAD.WIDE.U32 R96, R220.reuse, R92.reuse, R214 ;  /* 0x0000005cdc607225 */ /* 0x0c0fe200078e00d6 */
[----:B------:R-:W-:Y:S02]  /*1e50*/  SHF.R.S32.HI R4, RZ, 0x1f, R7 ;  /* 0x0000001fff047819 */ /* 0x000fe40000011407 */
[----:B------:R-:W-:Y:S01]  /*1e60*/  SHF.R.S32.HI R6, RZ, 0x6, R6 ;  /* 0x00000006ff067819 */ /* 0x000fe20000011406 */
[----:B------:R-:W-:Y:S01]  /*1e70*/  IMAD.WIDE.U32 R94, R220, R92, R16 ;  /* 0x0000005cdc5e7225 */ /* 0x000fe200078e0010 */
[----:B------:R-:W-:-:S02]  /*1e80*/  LOP3.LUT R8, R33, 0x38, R11, 0xf8, !PT ;  /* 0x0000003821087812 */ /* 0x000fc400078ef80b */
[----:B------:R-:W-:Y:S01]  /*1e90*/  SHF.R.U32.HI R28, RZ, 0x3, R28 ;  /* 0x00000003ff1c7819 */ /* 0x000fe2000001161c */
[----:B------:R-:W0:Y:S01]  /*1ea0*/  S2R R141, SR_TID.X ;  /* 0x00000000008d7919 */ /* 0x000e220000002100 */
[----:B------:R-:W-:Y:S01]  /*1eb0*/  IMAD.IADD R97, R97, 0x1, R9 ;  /* 0x0000000161617824 */ /* 0x000fe200078e0209 */
[----:B------:R-:W-:Y:S01]  /*1ec0*/  LOP3.LUT R3, R228, 0x38, R11, 0xf8, !PT ;  /* 0x00000038e4037812 */ /* 0x000fe200078ef80b */
[----:B------:R-:W-:Y:S01]  /*1ed0*/  IMAD.IADD R95, R9, 0x1, R95 ;  /* 0x00000001095f7824 */ /* 0x000fe200078e025f */
[----:B------:R-:W-:Y:S02]  /*1ee0*/  SHF.R.U32.HI R32, RZ, 0x3, R228 ;  /* 0x00000003ff207819 */ /* 0x000fe400000116e4 */
[-C--:B------:R-:W-:Y:S02]  /*1ef0*/  LEA.HI R21, R4, R7.reuse, RZ, 0x3 ;  /* 0x0000000704157211 */ /* 0x080fe400078f18ff */
[----:B------:R-:W-:Y:S02]  /*1f00*/  LOP3.LUT R9, R8, R28, RZ, 0x3c, !PT ;  /* 0x0000001c08097212 */ /* 0x000fe400078e3cff */
[----:B------:R-:W-:-:S02]  /*1f10*/  LEA.HI R4, R4, R7, RZ, 0x6 ;  /* 0x0000000704047211 */ /* 0x000fc400078f30ff */
[----:B------:R-:W-:Y:S02]  /*1f20*/  SHF.R.U32.HI R138, RZ, 0x3, R0 ;  /* 0x00000003ff8a7819 */ /* 0x000fe40000011600 */
[----:B------:R-:W-:Y:S02]  /*1f30*/  LOP3.LUT R13, R0, 0x38, R11, 0xf8, !PT ;  /* 0x00000038000d7812 */ /* 0x000fe400078ef80b */
[----:B------:R-:W-:Y:S02]  /*1f40*/  LOP3.LUT R3, R3, R32, RZ, 0x3c, !PT ;  /* 0x0000002003037212 */ /* 0x000fe400078e3cff */
[----:B------:R-:W-:Y:S02]  /*1f50*/  SHF.R.S32.HI R4, RZ, 0x6, R4 ;  /* 0x00000006ff047819 */ /* 0x000fe40000011404 */
[----:B------:R-:W-:Y:S02]  /*1f60*/  LOP3.LUT R13, R13, R138, RZ, 0x3c, !PT ;  /* 0x0000008a0d0d7212 */ /* 0x000fe400078e3cff */
[----:B------:R-:W-:-:S02]  /*1f70*/  ISETP.GE.AND P0, PT, R19, UR4, PT ;  /* 0x0000000413007c0c */ /* 0x000fc4000bf06270 */
[----:B------:R-:W-:Y:S01]  /*1f80*/  LOP3.LUT R7, R33, 0x38, R21, 0xf8, !PT ;  /* 0x0000003821077812 */ /* 0x000fe200078ef815 */
[C---:B------:R-:W-:Y:S01]  /*1f90*/  IMAD.SHL.U32 R107, R92.reuse, 0x20, RZ ;  /* 0x000000205c6b7824 */ /* 0x040fe200078e00ff */
[C-C-:B------:R-:W-:Y:S01]  /*1fa0*/  SHF.L.U64.HI R106, R92.reuse, 0x5, R93.reuse ;  /* 0x000000055c6a7819 */ /* 0x140fe2000001025d */
[C---:B------:R-:W-:Y:S01]  /*1fb0*/  IMAD.SHL.U32 R111, R92.reuse, 0x40, RZ ;  /* 0x000000405c6f7824 */ /* 0x040fe200078e00ff */
[----:B------:R-:W-:Y:S01]  /*1fc0*/  LOP3.LUT R8, R7, R28, RZ, 0x3c, !PT ;  /* 0x0000001c07087212 */ /* 0x000fe200078e3cff */
[----:B------:R-:W-:Y:S01]  /*1fd0*/  IMAD R7, R93, 0x50, RZ ;  /* 0x000000505d077824 */ /* 0x000fe200078e02ff */
[----:B------:R-:W-:Y:S01]  /*1fe0*/  SHF.L.U64.HI R110, R92, 0x6, R93 ;  /* 0x000000065c6e7819 */ /* 0x000fe2000001025d */
[CC--:B-----5:R-:W-:Y:S01]  /*1ff0*/  IMAD.WIDE.U32 R96, R135.reuse, R92.reuse, R96 ;  /* 0x0000005c87607225 */ /* 0x0e0fe200078e0060 */
[C-C-:B------:R-:W-:Y:S02]  /*2000*/  SHF.L.U64.HI R104, R98.reuse, 0x5, R99.reuse ;  /* 0x0000000562687819 */ /* 0x140fe40000010263 */
[----:B------:R-:W-:Y:S01]  /*2010*/  SHF.L.U64.HI R108, R98, 0x6, R99 ;  /* 0x00000006626c7819 */ /* 0x000fe20000010263 */
[----:B------:R-:W-:Y:S01]  /*2020*/  IMAD.WIDE.U32 R94, R135, R92, R94 ;  /* 0x0000005c875e7225 */ /* 0x000fe200078e005e */
[----:B------:R-:W-:-:S03]  /*2030*/  LOP3.LUT R10, R11, 0xfffffff8, RZ, 0xc0, !PT ;  /* 0xfffffff80b0a7812 */ /* 0x000fc600078ec0ff */
[----:B------:R-:W-:Y:S02]  /*2040*/  IMAD R121, R99, 0x50, RZ ;  /* 0x0000005063797824 */ /* 0x000fe400078e02ff */
[C---:B------:R-:W-:Y:S02]  /*2050*/  IMAD.SHL.U32 R105, R98.reuse, 0x20, RZ ;  /* 0x0000002062697824 */ /* 0x040fe400078e00ff */
[----:B------:R-:W-:Y:S02]  /*2060*/  IMAD.SHL.U32 R109, R98, 0x40, RZ ;  /* 0x00000040626d7824 */ /* 0x000fe400078e00ff */
[----:B------:R-:W-:-:S04]  /*2070*/  IMAD.WIDE.U32 R102, R135, R98, R102 ;  /* 0x0000006287667225 */ /* 0x000fc800078e0066 */
[----:B------:R-:W-:Y:S01]  /*2080*/  IMAD.WIDE.U32 R100, R135, R98, R100 ;  /* 0x0000006287647225 */ /* 0x000fe200078e0064 */
[----:B0-----:R-:W-:-:S03]  /*2090*/  LEA.HI R141, R141, 0x8, RZ, 0x19 ;  /* 0x000000088d8d7811 */ /* 0x001fc600078fc8ff */
[----:B------:R-:W-:Y:S01]  /*20a0*/  IMAD.IADD R118, R118, 0x1, R25 ;  /* 0x0000000176767824 */ /* 0x000fe200078e0219 */
[----:B------:R-:W-:Y:S01]  /*20b0*/  SHF.R.S32.HI R28, RZ, 0x1f, R10 ;  /* 0x0000001fff1c7819 */ /* 0x000fe2000001140a */
[----:B------:R-:W-:Y:S02]  /*20c0*/  IMAD.SHL.U32 R115, R115, 0x2, RZ ;  /* 0x0000000273737824 */ /* 0x000fe400078e00ff */
[----:B------:R-:W-:Y:S02]  /*20d0*/  IMAD R112, R15, 0x20, R220 ;  /* 0x000000200f707824 */ /* 0x000fe400078e02dc */
[C---:B--2---:R-:W-:Y:S02]  /*20e0*/  IMAD R132, R6.reuse, 0x1400, R29 ;  /* 0x0000140006847824 */ /* 0x044fe400078e021d */
[----:B---3--:R-:W-:Y:S02]  /*20f0*/  IMAD R134, R6, 0x1400, R31 ;  /* 0x0000140006867824 */ /* 0x008fe400078e021f */
[----:B------:R-:W-:Y:S01]  /*2100*/  IMAD.IADD R132, R132, 0x1, R9 ;  /* 0x0000000184847824 */ /* 0x000fe200078e0209 */
[----:B------:R-:W-:Y:S01]  /*2110*/  LOP3.LUT R9, R0, 0x38, R21, 0xf8, !PT ;  /* 0x0000003800097812 */ /* 0x000fe200078ef815 */
[----:B----4-:R-:W-:-:S02]  /*2120*/  IMAD R130, R6, 0x1400, R20 ;  /* 0x0000140006827824 */ /* 0x010fc400078e0214 */
[----:B------:R-:W-:Y:S01]  /*2130*/  IMAD.IADD R134, R134, 0x1, R3 ;  /* 0x0000000186867824 */ /* 0x000fe200078e0203 */
[----:B------:R-:W-:Y:S01]  /*2140*/  LOP3.LUT R3, R228, 0x38, R21, 0xf8, !PT ;  /* 0x00000038e4037812 */ /* 0x000fe200078ef815 */
[C---:B------:R-:W-:Y:S02]  /*2150*/  IMAD R133, R4.reuse, 0x1400, R31 ;  /* 0x0000140004857824 */ /* 0x040fe400078e021f */
[C---:B------:R-:W-:Y:S02]  /*2160*/  IMAD R131, R4.reuse, 0x1400, R29 ;  /* 0x0000140004837824 */ /* 0x040fe400078e021d */
[----:B------:R-:W-:Y:S01]  /*2170*/  IMAD R123, R4, 0x1400, R20 ;  /* 0x00001400047b7824 */ /* 0x000fe200078e0214 */
[----:B------:R-:W-:Y:S01]  /*2180*/  LOP3.LUT R4, R9, R138, RZ, 0x3c, !PT ;  /* 0x0000008a09047212 */ /* 0x000fe200078e3cff */
[----:B------:R-:W-:Y:S01]  /*2190*/  IMAD.IADD R130, R130, 0x1, R13 ;  /* 0x0000000182827824 */ /* 0x000fe200078e020d */
[----:B------:R-:W-:Y:S02]  /*21a0*/  SHF.R.S32.HI R13, RZ, 0x1f, R135 ;  /* 0x0000001fff0d7819 */ /* 0x000fe40000011487 */
[----:B------:R-:W-:Y:S01]  /*21b0*/  LOP3.LUT R6, R3, R32, RZ, 0x3c, !PT ;  /* 0x0000002003067212 */ /* 0x000fe200078e3cff */
[----:B------:R-:W-:-:S02]  /*21c0*/  IMAD.IADD R123, R123, 0x1, R4 ;  /* 0x000000017b7b7824 */ /* 0x000fc400078e0204 */
[----:B------:R-:W-:Y:S02]  /*21d0*/  IMAD R4, R13, R92, RZ ;  /* 0x0000005c0d047224 */ /* 0x000fe400078e02ff */
[----:B------:R-:W-:Y:S02]  /*21e0*/  IMAD.IADD R133, R133, 0x1, R6 ;  /* 0x0000000185857824 */ /* 0x000fe400078e0206 */
[----:B------:R-:W-:Y:S02]  /*21f0*/  IMAD R6, R13, R98, RZ ;  /* 0x000000620d067224 */ /* 0x000fe400078e02ff */
[C---:B------:R-:W-:Y:S01]  /*2200*/  IMAD R13, R135.reuse, R93, R4 ;  /* 0x0000005d870d7224 */ /* 0x040fe200078e0204 */
[----:B------:R-:W-:Y:S01]  /*2210*/  SEL R4, RZ, 0x8, P0 ;  /* 0x00000008ff047807 */ /* 0x000fe20000000000 */
[----:B------:R-:W-:Y:S01]  /*2220*/  IMAD R9, R135, R99, R6 ;  /* 0x0000006387097224 */ /* 0x000fe200078e0206 */
[----:B------:R-:W-:Y:S01]  /*2230*/  SHF.R.S32.HI R20, RZ, 0x3, R21 ;  /* 0x00000003ff147819 */ /* 0x000fe20000011415 */
[----:B------:R-:W-:Y:S01]  /*2240*/  IMAD.WIDE.U32 R92, R92, 0x50, RZ ;  /* 0x000000505c5c7825 */ /* 0x000fe200078e00ff */
[----:B------:R-:W-:-:S02]  /*2250*/  LOP3.LUT R27, R5, R4, RZ, 0xfc, !PT ;  /* 0x00000004051b7212 */ /* 0x000fc400078efcff */
[----:B------:R-:W-:Y:S01]  /*2260*/  LOP3.LUT R21, R21, 0xfffffff8, RZ, 0xc0, !PT ;  /* 0xfffffff815157812 */ /* 0x000fe200078ec0ff */
[----:B------:R-:W-:Y:S01]  /*2270*/  IMAD.WIDE.U32 R98, R98, 0x50, RZ ;  /* 0x0000005062627825 */ /* 0x000fe200078e00ff */
[----:B------:R-:W-:Y:S02]  /*2280*/  LOP3.LUT R4, R5, 0x1, RZ, 0xc0, !PT ;  /* 0x0000000105047812 */ /* 0x000fe400078ec0ff */
[----:B------:R-:W-:Y:S01]  /*2290*/  LOP3.LUT R25, R27, 0x2, RZ, 0xc0, !PT ;  /* 0x000000021b197812 */ /* 0x000fe200078ec0ff */
[----:B------:R-:W-:Y:S01]  /*22a0*/  IMAD.IADD R131, R131, 0x1, R8 ;  /* 0x0000000183837824 */ /* 0x000fe200078e0208 */
[----:B------:R-:W-:Y:S01]  /*22b0*/  LOP3.LUT R26, R27, 0x4, RZ, 0xc0, !PT ;  /* 0x000000041b1a7812 */ /* 0x000fe200078ec0ff */
        /* <DEDUP_REMOVED lines=10> */
[----:B------:R-:W-:-:S07]  /*2360*/  IMAD.IADD R8, R13, 0x1, R95 ;  /* 0x000000010d087824 */ /* 0x000fce00078e025f */
.L_x_2808:
[----:B--2---:R-:W2:Y:S01]  /*2370*/  LDL R34, [R1+0x50] ;  /* 0x0000500001227983 */ /* 0x004ea20000100800 */
[----:B------:R-:W0:Y:S01]  /*2380*/  LDC R84, c[0x0][0x430] ;  /* 0x00010c00ff547b82 */ /* 0x000e220000000800 */
[----:B------:R-:W-:Y:S01]  /*2390*/  VIADD R24, R24, 0xffffffff ;  /* 0xffffffff18187836 */ /* 0x000fe20000000000 */
[----:B------:R-:W-:-:S03]  /*23a0*/  SHF.R.U32.HI R36, RZ, 0x3, R228 ;  /* 0x00000003ff247819 */ /* 0x000fc600000116e4 */
[----:B------:R-:W-:-:S03]  /*23b0*/  IMAD R11, R24, 0x50, R112 ;  /* 0x00000050180b7824 */ /* 0x000fc600078e0270 */
[----:B------:R-:W1:Y:S01]  /*23c0*/  LDC R114, c[0x0][0x3f4] ;  /* 0x0000fd00ff727b82 */ /* 0x000e620000000800 */
        /* <DEDUP_REMOVED lines=17> */
[----:B---3--:R-:W-:Y:S01]  /*24e0*/  @!P0 LEA R12, P3, R14, R12, 0x2 ;  /* 0x0000000c0e0c8211 */ /* 0x008fe200078610ff */
[----:B------:R-:W-:-:S03]  /*24f0*/  IMAD.MOV.U32 R31, RZ, RZ, RZ ;  /* 0x000000ffff1f7224 */ /* 0x000fc600078e00ff */
[----:B------:R-:W-:Y:S02]  /*2500*/  @!P0 LEA.HI.X R13, R14, R13, R15, 0x2, P3 ;  /* 0x0000000d0e0d8211 */ /* 0x000fe400018f140f */
[----:B------:R-:W-:-:S03]  /*2510*/  LOP3.LUT R14, R228, 0x38, R16, 0xf8, !PT ;  /* 0x00000038e40e7812 */ /* 0x000fc600078ef810 */
[----:B------:R0:W5:Y:S01]  /*2520*/  @!P0 LDG.E R31, desc[UR60][R12.64] ;  /* 0x0000003c0c1f8981 */ /* 0x000162000c1e1900 */
[----:B------:R-:W-:Y:S01]  /*2530*/  ISETP.GE.AND P0, PT, R114, 0x1, PT ;  /* 0x000000017200780c */ /* 0x000fe20003f06270 */
[----:B------:R-:W-:Y:S01]  /*2540*/  IMAD.MOV R11, RZ, RZ, -R11 ;  /* 0x000000ffff0b7224 */ /* 0x000fe200078e0a0b */
[----:B------:R-:W-:Y:S01]  /*2550*/  ISETP.GT.AND P3, PT, R24, R116, PT ;  /* 0x000000741800720c */ /* 0x000fe20003f64270 */
[----:B------:R-:W-:Y:S05]  /*2560*/  YIELD ;  /* 0x0000000000007946 */ /* 0x000fea0003800000 */
[----:B------:R-:W-:Y:S01]  /*2570*/  BSSY B0, `(.L_x_2692) ;  /* 0x0000834000007945 */ /* 0x000fe20003800000 */
[----:B------:R-:W-:Y:S01]  /*2580*/  IMAD R84, R84, R11, R35 ;  /* 0x0000000b54547224 */ /* 0x000fe200078e0223 */
[----:B------:R-:W-:-:S02]  /*2590*/  P2R R113, PR, RZ, 0x8 ;  /* 0x00000008ff717803 */ /* 0x000fc40000000000 */
[----:B--2---:R-:W-:-:S05]  /*25a0*/  LOP3.LUT R85, R34, R14, R36, 0xf6, !PT ;  /* 0x0000000e22557212 */ /* 0x004fca00078ef624 */
[----:B------:R-:W-:-:S04]  /*25b0*/  IMAD R85, R212, 0x5000, R85 ;  /* 0x00005000d4557824 */ /* 0x000fc800078e0255 */
[----:B------:R-:W-:Y:S01]  /*25c0*/  IMAD R85, R85, 0x2, R22 ;  /* 0x0000000255557824 */ /* 0x000fe200078e0216 */
[----:B0-----:R-:W-:Y:S06]  /*25d0*/  @!P0 BRA `(.L_x_2693) ;  /* 0x0000007800d48947 */ /* 0x001fec0003800000 */
        /* <DEDUP_REMOVED lines=77> */
.L_x_2696:
[----:B------:R-:W-:Y:S05]  /*2ab0*/  BSYNC B1 ;  /* 0x0000000000017941 */ /* 0x000fea0003800000 */
.L_x_2695:
        /* <DEDUP_REMOVED lines=37> */
[----:B------:R-:W-:-:S02]  /*2d10*/  CS2R R50, SRZ ;  /* 0x0000000000327805 */ /* 0x000fc4000001ff00 */
        /* <DEDUP_REMOVED lines=34> */
.L_x_2698:
[----:B------:R-:W-:Y:S05]  /*2f40*/  BSYNC B1 ;  /* 0x0000000000017941 */ /* 0x000fea0003800000 */
.L_x_2697:
        /* <DEDUP_REMOVED lines=43> */
.L_x_2700:
[----:B------:R-:W-:Y:S05]  /*3200*/  BSYNC B1 ;  /* 0x0000000000017941 */ /* 0x000fea0003800000 */
.L_x_2699:
[----:B------:R-:W2:Y:S01]  /*3210*/  LDL R11, [R1+0x5c] ;  /* 0x00005c00010b7983 */ /* 0x000ea20000100800 */
[----:B0-----:R-:W-:Y:S01]  /*3220*/  IMAD.MOV.U32 R12, RZ, RZ, R52 ;  /* 0x000000ffff0c7224 */ /* 0x001fe200078e0034 */
[----:B------:R-:W-:Y:S01]  /*3230*/  PRMT R150, R81, 0x7610, R150 ;  /* 0x0000761051967816 */ /* 0x000fe20000000096 */
[----:B------:R-:W-:Y:S02]  /*3240*/  IMAD.MOV.U32 R13, RZ, RZ, R53 ;  /* 0x000000ffff0d7224 */ /* 0x000fe400078e0035 */
        /* <DEDUP_REMOVED lines=12> */
[----:B------:R-:W-:Y:S01]  /*3310*/  PRMT R156, R12, 0x7610, R156 ;  /* 0x000076100c9c7816 */ /* 0x000fe2000000009c */
[----:B------:R-:W-:Y:S01]  /*3320*/  IMAD.MOV.U32 R12, RZ, RZ, R62 ;  /* 0x000000ffff0c7224 */ /* 0x000fe200078e003e */
[----:B------:R-:W-:Y:S01]  /*3330*/  PRMT R157, R13, 0x7610, R157 ;  /* 0x000076100d9d7816 */ /* 0x000fe2000000009d */
[----:B------:R-:W-:Y:S01]  /*3340*/  IMAD.MOV.U32 R13, RZ, RZ, R63 ;  /* 0x000000ffff0d7224 */ /* 0x000fe200078e003f */
[----:B------:R-:W-:Y:S02]  /*3350*/  MOV R14, R58 ;  /* 0x0000003a000e7202 */ /* 0x000fe40000000f00 */
        /* <DEDUP_REMOVED lines=27> */
[----:B--2---:R-:W-:Y:S01]  /*3510*/  R2UR UR4, R11 ;  /* 0x000000000b0472ca */ /* 0x004fe200000e0000 */
[----:B------:R-:W-:-:S05]  /*3520*/  IMAD.MOV.U32 R11, RZ, RZ, R49 ;  /* 0x000000ffff0b7224 */ /* 0x000fca00078e0031 */
[----:B------:R-:W-:Y:S01]  /*3530*/  PRMT R151, R11, 0x7610, R151 ;  /* 0x000076100b977816 */ /* 0x000fe20000000097 */
[----:B------:R-:W-:-:S05]  /*3540*/  IMAD.MOV.U32 R11, RZ, RZ, R57 ;  /* 0x000000ffff0b7224 */ /* 0x000fca00078e0039 */
[----:B------:R-:W-:Y:S01]  /*3550*/  PRMT R159, R11, 0x7610, R159 ;  /* 0x000076100b9f7816 */ /* 0x000fe2000000009f */
[----:B------:R-:W-:Y:S01]  /*3560*/  IMAD.MOV.U32 R11, RZ, RZ, R51 ;  /* 0x000000ffff0b7224 */ /* 0x000fe200078e0033 */
[----:B------:R-:W-:-:S04]  /*3570*/  UISETP.NE.AND UP0, UPT, UR4, 0x3, UPT ;  /* 0x000000030400788c */ /* 0x000fc8000bf05270 */
[----:B------:R-:W-:Y:S01]  /*3580*/  PRMT R153, R11, 0x7610, R153 ;  /* 0x000076100b997816 */ /* 0x000fe20000000099 */
[----:B------:R-:W-:Y:S01]  /*3590*/  IMAD.MOV.U32 R11, RZ, RZ, R59 ;  /* 0x000000ffff0b7224 */ /* 0x000fe200078e003b */
[----:B------:R-:W-:-:S04]  /*35a0*/  PLOP3.LUT P0, PT, PT, PT, UP0, 0x80, 0x0 ;  /* 0x000000000000781c */ /* 0x000fc80003f0f008 */
[----:B------:R-:W-:Y:S01]  /*35b0*/  PRMT R161, R11, 0x7610, R161 ;  /* 0x000076100ba17816 */ /* 0x000fe200000000a1 */
[----:B------:R-:W-:-:S05]  /*35c0*/  IMAD.MOV.U32 R11, RZ, RZ, R33 ;  /* 0x000000ffff0b7224 */ /* 0x000fca00078e0021 */
[----:B------:R-:W-:Y:S01]  /*35d0*/  PRMT R126, R11, 0x7610, R126 ;  /* 0x000076100b7e7816 */ /* 0x000fe2000000007e */
[----:B------:R-:W-:-:S05]  /*35e0*/  IMAD.MOV.U32 R11, RZ, RZ, R41 ;  /* 0x000000ffff0b7224 */ /* 0x000fca00078e0029 */
[----:B------:R-:W-:Y:S01]  /*35f0*/  PRMT R144, R11, 0x7610, R144 ;  /* 0x000076100b907816 */ /* 0x000fe20000000090 */
[----:B------:R-:W-:-:S05]  /*3600*/  IMAD.MOV.U32 R11, RZ, RZ, R35 ;  /* 0x000000ffff0b7224 */ /* 0x000fca00078e0023 */
[----:B------:R-:W-:Y:S01]  /*3610*/  PRMT R124, R11, 0x7610, R124 ;  /* 0x000076100b7c7816 */ /* 0x000fe2000000007c */
[----:B------:R-:W-:-:S05]  /*3620*/  IMAD.MOV.U32 R11, RZ, RZ, R42 ;  /* 0x000000ffff0b7224 */ /* 0x000fca00078e002a */
[----:B------:R-:W-:Y:S01]  /*3630*/  PRMT R143, R11, 0x7610, R143 ;  /* 0x000076100b8f7816 */ /* 0x000fe2000000008f */
[----:B------:R-:W-:Y:S06]  /*3640*/  @!P0 BRA `(.L_x_2701) ;  /* 0x0000000000048947 */ /* 0x000fec0003800000 */
[----:B------:R-:W-:Y:S01]  /*3650*/  BPT.TRAP 0x1 ;  /* 0x000000040000795c */ /* 0x000fe20000300000 */
.L_x_2701:
[----:B------:R-:W-:Y:S01]  /*3660*/  IMAD R89, R212, 0x8, R22 ;  /* 0x00000008d4597824 */ /* 0x000fe200078e0216 */
[----:B------:R-:W-:Y:S01]  /*3670*/  SHF.L.U32 R90, R227, 0x1f, RZ ;  /* 0x0000001fe35a7819 */ /* 0x000fe200000006ff */
[----:B------:R-:W-:Y:S03]  /*3680*/  BSSY B1, `(.L_x_2702) ;  /* 0x0000003000017945 */ /* 0x000fe60003800000 */
[----:B------:R-:W0:Y:S02]  /*3690*/  SYNCS.PHASECHK.TRANS64.TRYWAIT P6, [R89+URZ+0x38890], R90 ;  /* 0x0388905a590075a7 */ /* 0x000e2400080c017f */
[----:B0-----:R-:W-:Y:S05]  /*36a0*/  @!P6 BRA `(.L_x_2703) ;  /* 0x000002d00020e947 */ /* 0x001fea0003800000 */
.L_x_3086:
[----:B------:R-:W-:Y:S05]  /*36b0*/  BSYNC B1 ;  /* 0x0000000000017941 */ /* 0x000fea0003800000 */
.L_x_2702:
[----:B------:R-:W-:-:S03]  /*36c0*/  UMOV UR4, 0xffffffff ;  /* 0xffffffff00047882 */ /* 0x000fc60000000000 */
[----:B------:R-:W-:Y:S05]  /*36d0*/  BRA.DIV UR4, `(.L_x_2704) ;  /* 0x000002d204287947 */ /* 0x000fea000b800000 */
[----:B------:R1:W2:Y:S04]  /*36e0*/  SHFL.IDX PT, R83, R119, RZ, 0x181f ;  /* 0x00181fff77537589 */ /* 0x0002a800000e0000 */
[----:B------:R1:W3:Y:S02]  /*36f0*/  SHFL.IDX PT, R82, R120, RZ, 0x181f ;  /* 0x00181fff78527589 */ /* 0x0002e400000e0000 */
.L_x_3090:
        /* <DEDUP_REMOVED lines=13> */
[----:B------:R-:W-:Y:S01]  /*37d0*/  SHF.R.U64 R165, R76, 0x10, R77 ;  /* 0x000000104ca57819 */ /* 0x000fe2000000124d */
[----:B------:R-:W-:Y:S01]  /*37e0*/  IMAD.U32 R76, R14, 0x10000, RZ ;  /* 0x000100000e4c7824 */ /* 0x000fe200078e00ff */
        /* <DEDUP_REMOVED lines=12> */
[----:B------:R-:W-:Y:S01]  /*38b0*/  LOP3.LUT R11, R14, 0xffff0000, RZ, 0xc0, !PT ;  /* 0xffff00000e0b7812 */ /* 0x000fe200078ec0ff */
[----:B------:R-:W-:Y:S01]  /*38c0*/  FMUL.FTZ R171, R171, R170 ;  /* 0x000000aaabab7220 */ /* 0x000fe20000410000 */
[----:B------:R-:W-:Y:S01]  /*38d0*/  LOP3.LUT R14, R15, 0xffff0000, RZ, 0xc0, !PT ;  /* 0xffff00000f0e7812 */ /* 0x000fe200078ec0ff */
[----:B------:R-:W-:-:S02]  /*38e0*/  IMAD.U32 R15, R13, 0x10000, RZ ;  /* 0x000100000d0f7824 */ /* 0x000fc400078e00ff */
[----:B------:R-:W-:Y:S02]  /*38f0*/  IMAD.U32 R169, R77, 0x10000, RZ ;  /* 0x000100004da97824 */ /* 0x000fe400078e00ff */
[----:B------:R-:W-:Y:S01]  /*3900*/  FMUL.FTZ R173, R11, R167 ;  /* 0x000000a70bad7220 */ /* 0x000fe20000410000 */
[C---:B------:R-:W-:Y:S01]  /*3910*/  FFMA.FTZ R172, R15.reuse, R170, -R172 ;  /* 0x000000aa0fac7223 */ /* 0x040fe200000108ac */
[----:B------:R-:W-:Y:S01]  /*3920*/  FFMA.FTZ R171, R15, R168, R171 ;  /* 0x000000a80fab7223 */ /* 0x000fe200000100ab */
[----:B------:R-:W-:Y:S02]  /*3930*/  IMAD.U32 R13, R12, 0x10000, RZ ;  /* 0x000100000c0d7824 */ /* 0x000fe400078e00ff */
[-C--:B------:R-:W-:Y:S01]  /*3940*/  FMUL.FTZ R11, R11, R169.reuse ;  /* 0x000000a90b0b7220 */ /* 0x080fe20000410000 */
[----:B------:R-:W-:Y:S01]  /*3950*/  LOP3.LUT R15, R78, 0xffff0000, RZ, 0xc0, !PT ;  /* 0xffff00004e0f7812 */ /* 0x000fe200078ec0ff */
[----:B------:R-:W-:Y:S01]  /*3960*/  FFMA.FTZ R173, R76, R169, -R173 ;  /* 0x000000a94cad7223 */ /* 0x000fe200000108ad */
[----:B------:R-:W-:Y:S01]  /*3970*/  LOP3.LUT R77, R77, 0xffff0000, RZ, 0xc0, !PT ;  /* 0xffff00004d4d7812 */ /* 0x000fe200078ec0ff */
[----:B------:R-:W-:Y:S01]  /*3980*/  IMAD.U32 R165, R165, 0x10000, RZ ;  /* 0x00010000a5a57824 */ /* 0x000fe200078e00ff */
[----:B------:R-:W-:Y:S01]  /*3990*/  LOP3.LUT R12, R12, 0xffff0000, RZ, 0xc0, !PT ;  /* 0xffff00000c0c7812 */ /* 0x000fe200078ec0ff */
[----:B------:R-:W-:Y:S01]  /*39a0*/  FFMA.FTZ R76, R76, R167, R11 ;  /* 0x000000a74c4c7223 */ /* 0x000fe2000001000b */
[C---:B------:R-:W-:Y:S01]  /*39b0*/  FMUL.FTZ R11, R14.reuse, R15 ;  /* 0x0000000f0e0b7220 */ /* 0x040fe20000410000 */
[----:B------:R-:W-:Y:S01]  /*39c0*/  FMUL.FTZ R78, R14, R77 ;  /* 0x0000004d0e4e7220 */ /* 0x000fe20000410000 */
[----:B------:R-:W-:Y:S01]  /*39d0*/  F2FP.BF16.F32.PACK_AB R171, R171, R172 ;  /* 0x000000acabab723e */ /* 0x000fe200000010ff */
        /* <DEDUP_REMOVED lines=9> */
[----:B------:R-:W-:Y:S02]  /*3a70*/  IMAD.MOV.U32 R14, RZ, RZ, R76 ;  /* 0x000000ffff0e7224 */ /* 0x000fe400078e004c */
[----:B------:R-:W-:-:S07]  /*3a80*/  IMAD.MOV.U32 R13, RZ, RZ, R171 ;  /* 0x000000ffff0d7224 */ /* 0x000fce00078e00ab */
.L_x_2710:
[----:B------:R-:W-:Y:S05]  /*3a90*/  BSYNC B3 ;  /* 0x0000000000037941 */ /* 0x000fea0003800000 */
.L_x_2709:
[----:B0-----:R4:W-:Y:S02]  /*3aa0*/  ST.E.128 desc[UR60][R80.64], R12 ;  /* 0x0000000c50007985 */ /* 0x0019e4000c101d3c */
.L_x_2708:
[----:B------:R-:W-:Y:S05]  /*3ab0*/  BSYNC B2 ;  /* 0x0000000000027941 */ /* 0x000fea0003800000 */
.L_x_2707:
        /* <DEDUP_REMOVED lines=30> */
[----:B------:R-:W-:Y:S02]  /*3ca0*/  IMAD.U32 R13, R12, 0x10000, RZ ;  /* 0x000100000c0d7824 */ /* 0x000fe400078e00ff */
        /* <DEDUP_REMOVED lines=24> */
.L_x_2714:
[----:B------:R-:W-:Y:S05]  /*3e30*/  BSYNC B3 ;  /* 0x0000000000037941 */ /* 0x000fea0003800000 */
.L_x_2713:
[----:B0-----:R0:W-:Y:S02]  /*3e40*/  ST.E.128 desc[UR60][R76.64], R12 ;  /* 0x0000000c4c007985 */ /* 0x0011e4000c101d3c */
.L_x_2712:
[----:B------:R-:W-:Y:S05]  /*3e50*/  BSYNC B2 ;  /* 0x0000000000027941 */ /* 0x000fea0003800000 */
.L_x_2711:
        /* <DEDUP_REMOVED lines=9> */
[--C-:B------:R-:W-:Y:S01]  /*3ef0*/  SHF.R.U64 R74, R68, 0x10, R69.reuse ;  /* 0x00000010444a7819 */ /* 0x100fe20000001245 */
[----:B----4-:R-:W-:Y:S01]  /*3f00*/  IMAD.U32 R68, R14, 0x10000, RZ ;  /* 0x000100000e447824 */ /* 0x010fe200078e00ff */
[----:B------:R-:W-:Y:S02]  /*3f10*/  SHF.R.U32.HI R75, RZ, 0x10, R69 ;  /* 0x00000010ff4b7819 */ /* 0x000fe40000011645 */
[--C-:B------:R-:W-:Y:S02]  /*3f20*/  SHF.R.U64 R69, R70, 0x10, R71.reuse ;  /* 0x0000001046457819 */ /* 0x100fe40000001247 */
[----:B------:R-:W-:Y:S01]  /*3f30*/  SHF.R.U32.HI R70, RZ, 0x10, R71 ;  /* 0x00000010ff467819 */ /* 0x000fe20000011647 */
[----:B------:R-:W-:Y:S01]  /*3f40*/  IMAD.U32 R71, R13, 0x10000, RZ ;  /* 0x000100000d477824 */ /* 0x000fe200078e00ff */
[----:B------:R-:W-:Y:S02]  /*3f50*/  PRMT R182, R182, 0x5410, R69 ;  /* 0x00005410b6b67816 */ /* 0x000fe40000000045 */
[----:B------:R-:W-:-:S02]  /*3f60*/  PRMT R179, R179, 0x5410, R74 ;  /* 0x00005410b3b37816 */ /* 0x000fc4000000004a */
[----:B------:R-:W-:Y:S02]  /*3f70*/  PRMT R183, R183, 0x5410, R70 ;  /* 0x00005410b7b77816 */ /* 0x000fe40000000046 */
[----:B------:R-:W-:Y:S01]  /*3f80*/  LOP3.LUT R77, R13, 0xffff0000, RZ, 0xc0, !PT ;  /* 0xffff00000d4d7812 */ /* 0x000fe200078ec0ff */
[----:B------:R-:W-:Y:S01]  /*3f90*/  IMAD.U32 R13, R12, 0x10000, RZ ;  /* 0x000100000c0d7824 */ /* 0x000fe200078e00ff */
[C---:B------:R-:W-:Y:S01]  /*3fa0*/  LOP3.LUT R74, R182.reuse, 0xffff0000, RZ, 0xc0, !PT ;  /* 0xffff0000b64a7812 */ /* 0x040fe200078ec0ff */
        /* <DEDUP_REMOVED lines=9> */
[C---:B------:R-:W-:Y:S01]  /*4040*/  FFMA.FTZ R70, R71.reuse, R70, -R76 ;  /* 0x0000004647467223 */ /* 0x040fe2000001084c */
[----:B------:R-:W-:Y:S01]  /*4050*/  FFMA.FTZ R71, R71, R74, R77 ;  /* 0x0000004a47477223 */ /* 0x000fe2000001004d */
[C---:B------:R-:W-:Y:S01]  /*4060*/  FMUL.FTZ R79, R14.reuse, R69 ;  /* 0x000000450e4f7220 */ /* 0x040fe20000410000 */
[----:B------:R-:W-:Y:S01]  /*4070*/  LOP3.LUT R74, R183, 0xffff0000, RZ, 0xc0, !PT ;  /* 0xffff0000b74a7812 */ /* 0x000fe200078ec0ff */
[-C--:B------:R-:W-:Y:S01]  /*4080*/  FMUL.FTZ R77, R14, R75.reuse ;  /* 0x0000004b0e4d7220 */ /* 0x080fe20000410000 */
[----:B------:R-:W-:Y:S01]  /*4090*/  LOP3.LUT R180, R180, 0xffff0000, RZ, 0xc0, !PT ;  /* 0xffff0000b4b47812 */ /* 0x000fe200078ec0ff */
[----:B------:R-:W-:Y:S01]  /*40a0*/  IMAD.U32 R179, R179, 0x10000, RZ ;  /* 0x00010000b3b37824 */ /* 0x000fe200078e00ff */
[----:B------:R-:W-:Y:S01]  /*40b0*/  LOP3.LUT R12, R12, 0xffff0000, RZ, 0xc0, !PT ;  /* 0xffff00000c0c7812 */ /* 0x000fe200078ec0ff */
[C---:B------:R-:W-:Y:S01]  /*40c0*/  FFMA.FTZ R14, R68.reuse, R75, -R79 ;  /* 0x0000004b440e7223 */ /* 0x040fe2000001084f */
[----:B------:R-:W-:Y:S01]  /*40d0*/  FFMA.FTZ R69, R68, R69, R77 ;  /* 0x0000004544457223 */ /* 0x000fe2000001004d */
[C---:B------:R-:W-:Y:S01]  /*40e0*/  FMUL.FTZ R76, R11.reuse, R74 ;  /* 0x0000004a0b4c7220 */ /* 0x040fe20000410000 */
[----:B------:R-:W-:Y:S01]  /*40f0*/  FMUL.FTZ R75, R11, R180 ;  /* 0x000000b40b4b7220 */ /* 0x000fe20000410000 */
[----:B------:R-:W-:-:S02]  /*4100*/  IMAD.U32 R15, R15, 0x10000, RZ ;  /* 0x000100000f0f7824 */ /* 0x000fc400078e00ff */
[C---:B------:R-:W-:Y:S01]  /*4110*/  FMUL.FTZ R68, R12.reuse, R182 ;  /* 0x000000b60c447220 */ /* 0x040fe20000410000 */
[-C--:B------:R-:W-:Y:S01]  /*4120*/  FMUL.FTZ R11, R12, R179.reuse ;  /* 0x000000b30c0b7220 */ /* 0x080fe20000410000 */
[----:B------:R-:W-:Y:S01]  /*4130*/  F2FP.BF16.F32.PACK_AB R14, R69, R14 ;  /* 0x0000000e450e723e */ /* 0x000fe200000010ff */
[C---:B------:R-:W-:Y:S01]  /*4140*/  FFMA.FTZ R76, R15.reuse, R180, -R76 ;  /* 0x000000b40f4c7223 */ /* 0x040fe2000001084c */
[----:B------:R-:W-:Y:S01]  /*4150*/  FFMA.FTZ R75, R15, R74, R75 ;  /* 0x0000004a0f4b7223 */ /* 0x000fe2000001004b */
[C---:B------:R-:W-:Y:S01]  /*4160*/  FFMA.FTZ R68, R13.reuse, R179, -R68 ;  /* 0x000000b30d447223 */ /* 0x040fe20000010844 */
[----:B------:R-:W-:Y:S01]  /*4170*/  FFMA.FTZ R11, R13, R182, R11 ;  /* 0x000000b60d0b7223 */ /* 0x000fe2000001000b */
[----:B------:R-:W-:Y:S02]  /*4180*/  F2FP.BF16.F32.PACK_AB R13, R71, R70 ;  /* 0x00000046470d723e */ /* 0x000fe400000010ff */
[----:B------:R-:W-:Y:S02]  /*4190*/  F2FP.BF16.F32.PACK_AB R15, R75, R76 ;  /* 0x0000004c4b0f723e */ /* 0x000fe400000010ff */
[----:B------:R-:W-:-:S07]  /*41a0*/  F2FP.BF16.F32.PACK_AB R12, R11, R68 ;  /* 0x000000440b0c723e */ /* 0x000fce00000010ff */
.L_x_2718:
[----:B------:R-:W-:Y:S05]  /*41b0*/  BSYNC B3 ;  /* 0x0000000000037941 */ /* 0x000fea0003800000 */
.L_x_2717:
[----:B----4-:R0:W-:Y:S02]  /*41c0*/  ST.E.128 desc[UR60][R72.64], R12 ;  /* 0x0000000c48007985 */ /* 0x0101e4000c101d3c */
.L_x_2716:
[----:B------:R-:W-:Y:S05]  /*41d0*/  BSYNC B2 ;  /* 0x0000000000027941 */ /* 0x000fea0003800000 */
.L_x_2715:
        /* <DEDUP_REMOVED lines=8> */
[--C-:B------:R-:W-:Y:S02]  /*4260*/  SHF.R.U64 R66, R66, 0x10, R67.reuse ;  /* 0x0000001042427819 */ /* 0x100fe40000001243 */
[----:B------:R-:W-:Y:S02]  /*4270*/  SHF.R.U32.HI R67, RZ, 0x10, R67 ;  /* 0x00000010ff437819 */ /* 0x000fe40000011643 */
[--C-:B------:R-:W-:Y:S02]  /*4280*/  SHF.R.U32.HI R71, RZ, 0x10, R65.reuse ;  /* 0x00000010ff477819 */ /* 0x100fe40000011641 */
[----:B------:R-:W-:Y:S01]  /*4290*/  SHF.R.U64 R70, R64, 0x10, R65 ;  /* 0x0000001040467819 */ /* 0x000fe20000001241 */
[----:B----4-:R-:W-:Y:S01]  /*42a0*/  IMAD.U32 R64, R14, 0x10000, RZ ;  /* 0x000100000e407824 */ /* 0x010fe200078e00ff */
[----:B------:R-:W-:Y:S02]  /*42b0*/  PRMT R178, R178, 0x5410, R67 ;  /* 0x00005410b2b27816 */ /* 0x000fe40000000043 */
[----:B------:R-:W-:-:S02]  /*42c0*/  PRMT R176, R176, 0x5410, R71 ;  /* 0x00005410b0b07816 */ /* 0x000fc40000000047 */
[----:B------:R-:W-:Y:S01]  /*42d0*/  PRMT R175, R175, 0x5410, R70 ;  /* 0x00005410afaf7816 */ /* 0x000fe20000000046 */
[----:B------:R-:W-:Y:S01]  /*42e0*/  IMAD.U32 R72, R178, 0x10000, RZ ;  /* 0x00010000b2487824 */ /* 0x000fe200078e00ff */
[----:B------:R-:W-:Y:S01]  /*42f0*/  PRMT R177, R177, 0x5410, R66 ;  /* 0x00005410b1b17816 */ /* 0x000fe20000000042 */
[----:B------:R-:W-:Y:S01]  /*4300*/  IMAD.U32 R70, R176, 0x10000, RZ ;  /* 0x00010000b0467824 */ /* 0x000fe200078e00ff */
[----:B------:R-:W-:Y:S01]  /*4310*/  LOP3.LUT R65, R14, 0xffff0000, RZ, 0xc0, !PT ;  /* 0xffff00000e417812 */ /* 0x000fe200078ec0ff */
[C---:B------:R-:W-:Y:S01]  /*4320*/  IMAD.U32 R14, R15.reuse, 0x10000, RZ ;  /* 0x000100000f0e7824 */ /* 0x040fe200078e00ff */
[----:B------:R-:W-:Y:S01]  /*4330*/  LOP3.LUT R11, R15, 0xffff0000, RZ, 0xc0, !PT ;  /* 0xffff00000f0b7812 */ /* 0x000fe200078ec0ff */
[C---:B------:R-:W-:Y:S01]  /*4340*/  IMAD.U32 R66, R13.reuse, 0x10000, RZ ;  /* 0x000100000d427824 */ /* 0x040fe200078e00ff */
[----:B------:R-:W-:Y:S01]  /*4350*/  LOP3.LUT R15, R13, 0xffff0000, RZ, 0xc0, !PT ;  /* 0xffff00000d0f7812 */ /* 0x000fe200078ec0ff */
[----:B------:R-:W-:Y:S01]  /*4360*/  FMUL.FTZ R75, R65, R72 ;  /* 0x00000048414b7220 */ /* 0x000fe20000410000 */
[----:B------:R-:W-:Y:S01]  /*4370*/  LOP3.LUT R71, R177, 0xffff0000, RZ, 0xc0, !PT ;  /* 0xffff0000b1477812 */ /* 0x000fe200078ec0ff */
[-C--:B------:R-:W-:Y:S01]  /*4380*/  FMUL.FTZ R65, R65, R70.reuse ;  /* 0x0000004641417220 */ /* 0x080fe20000410000 */
[----:B------:R-:W-:Y:S01]  /*4390*/  LOP3.LUT R67, R175, 0xffff0000, RZ, 0xc0, !PT ;  /* 0xffff0000af437812 */ /* 0x000fe200078ec0ff */
[----:B------:R-:W-:Y:S01]  /*43a0*/  IMAD.U32 R13, R12, 0x10000, RZ ;  /* 0x000100000c0d7824 */ /* 0x000fe200078e00ff */
[----:B------:R-:W-:Y:S01]  /*43b0*/  LOP3.LUT R178, R178, 0xffff0000, RZ, 0xc0, !PT ;  /* 0xffff0000b2b27812 */ /* 0x000fe200078ec0ff */
[C---:B------:R-:W-:Y:S01]  /*43c0*/  FMUL.FTZ R73, R15.reuse, R71 ;  /* 0x000000470f497220 */ /* 0x040fe20000410000 */
[----:B------:R-:W-:Y:S01]  /*43d0*/  LOP3.LUT R176, R176, 0xffff0000, RZ, 0xc0, !PT ;  /* 0xffff0000b0b07812 */ /* 0x000fe200078ec0ff */
[-C--:B------:R-:W-:Y:S01]  /*43e0*/  FMUL.FTZ R74, R15, R67.reuse ;  /* 0x000000430f4a7220 */ /* 0x080fe20000410000 */
[----:B------:R-:W-:Y:S01]  /*43f0*/  LOP3.LUT R15, R12, 0xffff0000, RZ, 0xc0, !PT ;  /* 0xffff00000c0f7812 */ /* 0x000fe200078ec0ff */
[C---:B------:R-:W-:Y:S01]  /*4400*/  FFMA.FTZ R75, R64.reuse, R70, -R75 ;  /* 0x00000046404b7223 */ /* 0x040fe2000001084b */
[----:B------:R-:W-:Y:S01]  /*4410*/  FFMA.FTZ R72, R64, R72, R65 ;  /* 0x0000004840487223 */ /* 0x000fe20000010041 */
[C---:B------:R-:W-:Y:S01]  /*4420*/  FFMA.FTZ R12, R66.reuse, R67, -R73 ;  /* 0x00000043420c7223 */ /* 0x040fe20000010849 */
[----:B------:R-:W-:Y:S01]  /*4430*/  FFMA.FTZ R71, R66, R71, R74 ;  /* 0x0000004742477223 */ /* 0x000fe2000001004a */
[----:B------:R-:W-:-:S02]  /*4440*/  IMAD.U32 R70, R177, 0x10000, RZ ;  /* 0x00010000b1467824 */ /* 0x000fc400078e00ff */
[----:B------:R-:W-:Y:S01]  /*4450*/  FMUL.FTZ R65, R11, R178 ;  /* 0x000000b20b417220 */ /* 0x000fe20000410000 */
[----:B------:R-:W-:Y:S02]  /*4460*/  IMAD.U32 R66, R175, 0x10000, RZ ;  /* 0x00010000af427824 */ /* 0x000fe400078e00ff */
[----:B------:R-:W-:Y:S01]  /*4470*/  FMUL.FTZ R11, R11, R176 ;  /* 0x000000b00b0b7220 */ /* 0x000fe20000410000 */
[C---:B------:R-:W-:Y:S01]  /*4480*/  FMUL.FTZ R64, R15.reuse, R70 ;  /* 0x000000460f407220 */ /* 0x040fe20000410000 */
[C---:B------:R-:W-:Y:S01]  /*4490*/  FFMA.FTZ R65, R14.reuse, R176, -R65 ;  /* 0x000000b00e417223 */ /* 0x040fe20000010841 */
[----:B------:R-:W-:Y:S01]  /*44a0*/  FMUL.FTZ R15, R15, R66 ;  /* 0x000000420f0f7220 */ /* 0x000fe20000410000 */
[----:B------:R-:W-:Y:S01]  /*44b0*/  FFMA.FTZ R14, R14, R178, R11 ;  /* 0x000000b20e0e7223 */ /* 0x000fe2000001000b */
[C---:B------:R-:W-:Y:S02]  /*44c0*/  FFMA.FTZ R64, R13.reuse, R66, -R64 ;  /* 0x000000420d407223 */ /* 0x040fe40000010840 */
[----:B------:R-:W-:Y:S01]  /*44d0*/  FFMA.FTZ R15, R13, R70, R15 ;  /* 0x000000460d0f7223 */ /* 0x000fe2000001000f */
[----:B------:R-:W-:-:S02]  /*44e0*/  F2FP.BF16.F32.PACK_AB R13, R71, R12 ;  /* 0x0000000c470d723e */ /* 0x000fc400000010ff */
[----:B------:R-:W-:Y:S02]  /*44f0*/  F2FP.BF16.F32.PACK_AB R65, R14, R65 ;  /* 0x000000410e41723e */ /* 0x000fe400000010ff */
[----:B------:R-:W-:Y:S02]  /*4500*/  F2FP.BF16.F32.PACK_AB R12, R15, R64 ;  /* 0x000000400f0c723e */ /* 0x000fe400000010ff */
[----:B------:R-:W-:Y:S01]  /*4510*/  F2FP.BF16.F32.PACK_AB R14, R72, R75 ;  /* 0x0000004b480e723e */ /* 0x000fe200000010ff */
[----:B------:R-:W-:-:S07]  /*4520*/  IMAD.MOV.U32 R15, RZ, RZ, R65 ;  /* 0x000000ffff0f7224 */ /* 0x000fce00078e0041 */
.L_x_2720:
[----:B------:R-:W-:Y:S05]  /*4530*/  BSYNC B2 ;  /* 0x0000000000027941 */ /* 0x000fea0003800000 */
.L_x_2719:
[----:B----4-:R0:W-:Y:S02]  /*4540*/  ST.E.128 desc[UR60][R68.64], R12 ;  /* 0x0000000c44007985 */ /* 0x0101e4000c101d3c */
.L_x_2706:
[----:B------:R-:W-:Y:S05]  /*4550*/  BSYNC B1 ;  /* 0x0000000000017941 */ /* 0x000fea0003800000 */
.L_x_2705:
[----:B------:R-:W-:-:S03]  /*4560*/  UMOV UR4, 0xffffffff ;  /* 0xffffffff00047882 */ /* 0x000fc60000000000 */
[----:B------:R-:W-:Y:S05]  /*4570*/  BRA.DIV UR4, `(.L_x_2721) ;  /* 0x000002c204cc7947 */ /* 0x000fea000b800000 */
[----:B------:R0:W0:Y:S04]  /*4580*/  SHFL.IDX PT, R67, R119, 0x1, 0x181f ;  /* 0x00381f0077437f89 */ /* 0x00002800000e0000 */
[----:B------:R0:W0:Y:S02]  /*4590*/  SHFL.IDX PT, R66, R120, 0x1, 0x181f ;  /* 0x00381f0078427f89 */ /* 0x00002400000e0000 */
.L_x_3094:
        /* <DEDUP_REMOVED lines=11> */
[--C-:B------:R-:W-:Y:S01]  /*4650*/  SHF.R.U64 R69, R60, 0x10, R61.reuse ;  /* 0x000000103c457819 */ /* 0x100fe2000000123d */
[----:B----4-:R-:W-:Y:S01]  /*4660*/  IMAD.U32 R60, R14, 0x10000, RZ ;  /* 0x000100000e3c7824 */ /* 0x010fe200078e00ff */
[----:B------:R-:W-:Y:S02]  /*4670*/  SHF.R.U32.HI R68, RZ, 0x10, R61 ;  /* 0x00000010ff447819 */ /* 0x000fe4000001163d */
[----:B------:R-:W-:Y:S02]  /*4680*/  SHF.R.U64 R61, R62, 0x10, R63 ;  /* 0x000000103e3d7819 */ /* 0x000fe4000000123f */
        /* <DEDUP_REMOVED lines=20> */
[----:B------:R-:W-:Y:S01]  /*47d0*/  FFMA.FTZ R61, R15, R70, R61 ;  /* 0x000000460f3d7223 */ /* 0x000fe2000001003d */
[----:B------:R-:W-:Y:S01]  /*47e0*/  FMUL.FTZ R15, R62, R63 ;  /* 0x0000003f3e0f7220 */ /* 0x000fe20000410000 */
[----:B------:R-:W-:Y:S01]  /*47f0*/  LOP3.LUT R174, R174, 0xffff0000, RZ, 0xc0, !PT ;  /* 0xffff0000aeae7812 */ /* 0x000fe200078ec0ff */
[----:B------:R-:W-:Y:S02]  /*4800*/  IMAD.U32 R13, R12, 0x10000, RZ ;  /* 0x000100000c0d7824 */ /* 0x000fe400078e00ff */
[-C--:B------:R-:W-:Y:S01]  /*4810*/  FMUL.FTZ R71, R62, R69.reuse ;  /* 0x000000453e477220 */ /* 0x080fe20000410000 */
[----:B------:R-:W-:Y:S01]  /*4820*/  LOP3.LUT R12, R12, 0xffff0000, RZ, 0xc0, !PT ;  /* 0xffff00000c0c7812 */ /* 0x000fe200078ec0ff */
[C---:B------:R-:W-:Y:S01]  /*4830*/  FFMA.FTZ R62, R60.reuse, R69, R15 ;  /* 0x000000453c3e7223 */ /* 0x040fe2000001000f */
[C---:B------:R-:W-:Y:S01]  /*4840*/  FMUL.FTZ R15, R11.reuse, R174 ;  /* 0x000000ae0b0f7220 */ /* 0x040fe20000410000 */
[----:B------:R-:W-:Y:S01]  /*4850*/  FFMA.FTZ R71, R60, R63, -R71 ;  /* 0x0000003f3c477223 */ /* 0x000fe20000010847 */
        /* <DEDUP_REMOVED lines=10> */
[----:B------:R-:W-:-:S07]  /*4900*/  F2FP.BF16.F32.PACK_AB R12, R11, R60 ;  /* 0x0000003c0b0c723e */ /* 0x000fce00000010ff */
.L_x_2727:
[----:B------:R-:W-:Y:S05]  /*4910*/  BSYNC B3 ;  /* 0x0000000000037941 */ /* 0x000fea0003800000 */
.L_x_2726:
[----:B----4-:R0:W-:Y:S02]  /*4920*/  ST.E.128 desc[UR60][R64.64], R12 ;  /* 0x0000000c40007985 */ /* 0x0101e4000c101d3c */
.L_x_2725:
[----:B------:R-:W-:Y:S05]  /*4930*/  BSYNC B2 ;  /* 0x0000000000027941 */ /* 0x000fea0003800000 */
.L_x_2724:
        /* <DEDUP_REMOVED lines=55> */
.L_x_2731:
[----:B------:R-:W-:Y:S05]  /*4cb0*/  BSYNC B3 ;  /* 0x0000000000037941 */ /* 0x000fea0003800000 */
.L_x_2730:
[----:B----4-:R0:W-:Y:S02]  /*4cc0*/  ST.E.128 desc[UR60][R60.64], R12 ;  /* 0x0000000c3c007985 */ /* 0x0101e4000c101d3c */
.L_x_2729:
[----:B------:R-:W-:Y:S05]  /*4cd0*/  BSYNC B2 ;  /* 0x0000000000027941 */ /* 0x000fea0003800000 */
.L_x_2728:
        /* <DEDUP_REMOVED lines=55> */
.L_x_2735:
[----:B------:R-:W-:Y:S05]  /*5050*/  BSYNC B3 ;  /* 0x0000000000037941 */ /* 0x000fea0003800000 */
.L_x_2734:
[----:B----4-:R0:W-:Y:S02]  /*5060*/  ST.E.128 desc[UR60][R56.64], R12 ;  /* 0x0000000c38007985 */ /* 0x0101e4000c101d3c */
.L_x_2733:
[----:B------:R-:W-:Y:S05]  /*5070*/  BSYNC B2 ;  /* 0x0000000000027941 */ /* 0x000fea0003800000 */
.L_x_2732:
        /* <DEDUP_REMOVED lines=54> */
.L_x_2737:
[----:B------:R-:W-:Y:S05]  /*53e0*/  BSYNC B2 ;  /* 0x0000000000027941 */ /* 0x000fea0003800000 */
.L_x_2736:
[----:B----4-:R0:W-:Y:S02]  /*53f0*/  ST.E.128 desc[UR60][R52.64], R12 ;  /* 0x0000000c34007985 */ /* 0x0101e4000c101d3c */
.L_x_2723:
[----:B------:R-:W-:Y:S05]  /*5400*/  BSYNC B1 ;  /* 0x0000000000017941 */ /* 0x000fea0003800000 */
.L_x_2722:
[----:B------:R-:W-:-:S03]  /*5410*/  UMOV UR4, 0xffffffff ;  /* 0xffffffff00047882 */ /* 0x000fc60000000000 */
[----:B------:R-:W-:Y:S05]  /*5420*/  BRA.DIV UR4, `(.L_x_2738) ;  /* 0x000002b6046c7947 */ /* 0x000fea000b800000 */
[----:B01----:R-:W0:Y:S04]  /*5430*/  SHFL.IDX PT, R119, R119, 0x2, 0x181f ;  /* 0x00581f0077777f89 */ /* 0x003e2800000e0000 */
[----:B------:R-:W1:Y:S02]  /*5440*/  SHFL.IDX PT, R120, R120, 0x2, 0x181f ;  /* 0x00581f0078787f89 */ /* 0x000e6400000e0000 */
.L_x_3098:
        /* <DEDUP_REMOVED lines=10> */
[----:B------:R-:W-:Y:S01]  /*54f0*/  SHF.R.U64 R51, R44, 0x10, R45 ;  /* 0x000000102c337819 */ /* 0x000fe2000000122d */
[----:B--2---:R-:W-:Y:S01]  /*5500*/  IMAD.U32 R44, R14, 0x10000, RZ ;  /* 0x000100000e2c7824 */ /* 0x004fe200078e00ff */
        /* <DEDUP_REMOVED lines=44> */
.L_x_2743:
[----:B------:R-:W-:Y:S05]  /*57d0*/  BSYNC B2 ;  /* 0x0000000000027941 */ /* 0x000fea0003800000 */
.L_x_2742:
[----:B--2---:R0:W-:Y:S02]  /*57e0*/  ST.E.128 desc[UR60][R48.64], R12 ;  /* 0x0000000c30007985 */ /* 0x0041e4000c101d3c */
.L_x_2741:
[----:B------:R-:W-:Y:S05]  /*57f0*/  BSYNC B1 ;  /* 0x0000000000017941 */ /* 0x000fea0003800000 */
.L_x_2740:
        /* <DEDUP_REMOVED lines=55> */
.L_x_2747:
[----:B------:R-:W-:Y:S05]  /*5b70*/  BSYNC B2 ;  /* 0x0000000000027941 */ /* 0x000fea0003800000 */
.L_x_2746:
[----:B----4-:R0:W-:Y:S02]  /*5b80*/  ST.E.128 desc[UR60][R44.64], R12 ;  /* 0x0000000c2c007985 */ /* 0x0101e4000c101d3c */
.L_x_2745:
[----:B------:R-:W-:Y:S05]  /*5b90*/  BSYNC B1 ;  /* 0x0000000000017941 */ /* 0x000fea0003800000 */
.L_x_2744:
        /* <DEDUP_REMOVED lines=55> */
.L_x_2751:
[----:B------:R-:W-:Y:S05]  /*5f10*/  BSYNC B2 ;  /* 0x0000000000027941 */ /* 0x000fea0003800000 */
.L_x_2750:
[----:B----4-:R0:W-:Y:S02]  /*5f20*/  ST.E.128 desc[UR60][R40.64], R12 ;  /* 0x0000000c28007985 */ /* 0x0101e4000c101d3c */
.L_x_2749:
[----:B------:R-:W-:Y:S05]  /*5f30*/  BSYNC B1 ;  /* 0x0000000000017941 */ /* 0x000fea0003800000 */
.L_x_2748:
        /* <DEDUP_REMOVED lines=54> */
.L_x_2753:
[----:B------:R-:W-:Y:S05]  /*62a0*/  BSYNC B1 ;  /* 0x0000000000017941 */ /* 0x000fea0003800000 */
.L_x_2752:
[----:B----4-:R0:W-:Y:S01]  /*62b0*/  ST.E.128 desc[UR60][R36.64], R12 ;  /* 0x0000000c24007985 */ /* 0x0101e2000c101d3c */
[----:B------:R-:W-:Y:S05]  /*62c0*/  BRA `(.L_x_2739) ;  /* 0x0000004400787947 */ /* 0x000fea0003800000 */
.L_x_2694:
        /* <DEDUP_REMOVED lines=37> */
.L_x_2755:
[----:B------:R-:W-:Y:S05]  /*6520*/  BSYNC B1 ;  /* 0x0000000000017941 */ /* 0x000fea0003800000 */
.L_x_2754:
        /* <DEDUP_REMOVED lines=31> */
[----:B------:R-:W-:Y:S02]  /*6720*/  PRMT R147, R147, 0x5410, R49 ;  /* 0x0000541093937816 */ /* 0x000fe40000000031 */
[----:B------:R-:W-:Y:S02]  /*6730*/  CS2R R58, SRZ ;  /* 0x00000000003a7805 */ /* 0x000fe4000001ff00 */
[----:B------:R-:W-:Y:S02]  /*6740*/  PRMT R172, R48, 0x7610, R172 ;  /* 0x0000761030ac7816 */ /* 0x000fe400000000ac */
[----:B------:R-:W-:Y:S02]  /*6750*/  CS2R R48, SRZ ;  /* 0x0000000000307805 */ /* 0x000fe4000001ff00 */
[----:B------:R-:W-:-:S02]  /*6760*/  PRMT R148, R148, 0x5410, R52 ;  /* 0x0000541094947816 */ /* 0x000fc40000000034 */
[----:B------:R-:W-:Y:S02]  /*6770*/  CS2R R56, SRZ ;  /* 0x0000000000387805 */ /* 0x000fe4000001ff00 */
[----:B------:R-:W-:Y:S02]  /*6780*/  PRMT R149, R149, 0x5410, R53 ;  /* 0x0000541095957816 */ /* 0x000fe40000000035 */
        /* <DEDUP_REMOVED lines=28> */
.L_x_2757:
[----:B------:R-:W-:Y:S05]  /*6950*/  BSYNC B1 ;  /* 0x0000000000017941 */ /* 0x000fea0003800000 */
.L_x_2756:
        /* <DEDUP_REMOVED lines=15> */
[----:B------:R-:W-:Y:S02]  /*6a50*/  ULDC.64 UR6, c[0x0][0x400] ;  /* 0x0001000000067ab9 */ /* 0x000fe40000000a00 */
        /* <DEDUP_REMOVED lines=17> */
.L_x_2759:
[----:B------:R-:W-:Y:S05]  /*6b70*/  BSYNC B1 ;  /* 0x0000000000017941 */ /* 0x000fea0003800000 */
.L_x_2758:
        /* <DEDUP_REMOVED lines=69> */
.L_x_2760:
[----:B------:R-:W-:Y:S01]  /*6fd0*/  IMAD R89, R212, 0x8, R22 ;  /* 0x00000008d4597824 */ /* 0x000fe200078e0216 */
[----:B------:R-:W-:Y:S01]  /*6fe0*/  SHF.L.U32 R90, R227, 0x1f, RZ ;  /* 0x0000001fe35a7819 */ /* 0x000fe200000006ff */
[----:B------:R-:W0:Y:S01]  /*6ff0*/  LDC R136, c[0x0][0x2f4] ;  /* 0x0000bd00ff887b82 */ /* 0x000e220000000800 */
[----:B------:R-:W-:Y:S02]  /*7000*/  BSSY B1, `(.L_x_2761) ;  /* 0x0000003000017945 */ /* 0x000fe40003800000 */
[----:B------:R-:W1:Y:S02]  /*7010*/  SYNCS.PHASECHK.TRANS64.TRYWAIT P6, [R89+URZ+0x38890], R90 ;  /* 0x0388905a590075a7 */ /* 0x000e6400080c017f */
[----:B-1----:R-:W-:Y:S05]  /*7020*/  @!P6 BRA `(.L_x_2762) ;  /* 0x0000029800b8e947 */ /* 0x002fea0003800000 */
.L_x_3099:
[----:B------:R-:W-:Y:S05]  /*7030*/  BSYNC B1 ;  /* 0x0000000000017941 */ /* 0x000fea0003800000 */
.L_x_2761:
[----:B------:R-:W-:Y:S01]  /*7040*/  UMOV UR4, 0xffffffff ;  /* 0xffffffff00047882 */ /* 0x000fe20000000000 */
[----:B0-----:R-:W-:Y:S02]  /*7050*/  IMAD.IADD R137, R136, 0x1, -R115 ;  /* 0x0000000188897824 */ /* 0x001fe400078e0a73 */
[----:B------:R-:W-:Y:S05]  /*7060*/  BRA.DIV UR4, `(.L_x_2763) ;  /* 0x0000029a04bc7947 */ /* 0x000fea000b800000 */
[----:B------:R0:W2:Y:S04]  /*7070*/  SHFL.IDX PT, R125, R119, RZ, 0x181f ;  /* 0x00181fff777d7589 */ /* 0x0000a800000e0000 */
[----:B------:R0:W3:Y:S02]  /*7080*/  SHFL.IDX PT, R124, R120, RZ, 0x181f ;  /* 0x00181fff787c7589 */ /* 0x0000e400000e0000 */
.L_x_3103:
[----:B------:R-:W-:Y:S04]  /*7090*/  BSSY B1, `(.L_x_2764) ;  /* 0x00000fe000017945 */ /* 0x000fe80003800000 */
[----:B------:R-:W-:Y:S05]  /*70a0*/  @P3 BRA `(.L_x_2765) ;  /* 0x0000000c00f03947 */ /* 0x000fea0003800000 */
[----:B------:R-:W-:Y:S01]  /*70b0*/  ISETP.NE.AND P3, PT, R4, RZ, PT ;  /* 0x000000ff0400720c */ /* 0x000fe20003f65270 */
[----:B------:R-:W-:-:S12]  /*70c0*/  BSSY B2, `(.L_x_2766) ;  /* 0x000007d000027945 */ /* 0x000fd80003800000 */
[----:B------:R-:W-:Y:S05]  /*70d0*/  @!P3 BRA `(.L_x_2767) ;  /* 0x0000000400ecb947 */ /* 0x000fea0003800000 */
[----:B------:R-:W4:Y:S01]  /*70e0*/  LDL R14, [R1+0x50] ;  /* 0x00005000010e7983 */ /* 0x000f220000100800 */
        /* <DEDUP_REMOVED lines=14> */
[----:B------:R-:W-:Y:S02]  /*71d0*/  ISETP.GE.AND P3, PT, R129, R136, PT ;  /* 0x000000888100720c */ /* 0x000fe40003f66270 */
[----:B------:R-:W-:Y:S01]  /*71e0*/  LOP3.LUT R11, R11, R13, RZ, 0x3c, !PT ;  /* 0x0000000d0b0b7212 */ /* 0x000fe200078e3cff */
[----:B------:R-:W-:-:S10]  /*71f0*/  IMAD R13, R212, 0x5000, R134 ;  /* 0x00005000d40d7824 */ /* 0x000fd400078e0286 */
[----:B------:R-:W-:-:S04]  /*7200*/  @!P3 IMAD.WIDE R128, R129, 0x2, R124 ;  /* 0x000000028180b825 */ /* 0x000fc800078e027c */
[----:B----4-:R-:W-:-:S04]  /*7210*/  IMAD R12, R12, 0x1400, R14 ;  /* 0x000014000c0c7824 */ /* 0x010fc800078e020e */
[----:B------:R-:W-:Y:S02]  /*7220*/  IMAD.IADD R11, R12, 0x1, R11 ;  /* 0x000000010c0b7824 */ /* 0x000fe400078e020b */
[----:B------:R-:W-:Y:S02]  /*7230*/  IMAD R12, R13, 0x2, R22 ;  /* 0x000000020d0c7824 */ /* 0x000fe400078e0216 */
[----:B------:R-:W-:-:S04]  /*7240*/  IMAD R11, R212, 0x5000, R11 ;  /* 0x00005000d40b7824 */ /* 0x000fc800078e020b */
[----:B------:R-:W-:Y:S01]  /*7250*/  IMAD R80, R11, 0x2, R22 ;  /* 0x000000020b507824 */ /* 0x000fe200078e0216 */
[----:B------:R-:W2:Y:S05]  /*7260*/  LDS.128 R12, [R12+0x24400] ;  /* 0x024400000c0c7984 */ /* 0x000eaa0000000c00 */
[----:B------:R-:W3:Y:S01]  /*7270*/  LDS.128 R80, [R80+0x24400] ;  /* 0x0244000050507984 */ /* 0x000ee20000000c00 */
[----:B------:R-:W-:Y:S05]  /*7280*/  @P6 BRA `(.L_x_2769) ;  /* 0x0000000400746947 */ /* 0x000fea0003800000 */
[--C-:B------:R-:W-:Y:S01]  /*7290*/  SHF.R.U64 R11, R36, 0x10, R37.reuse ;  /* 0x00000010240b7819 */ /* 0x100fe20000001225 */
[----:B---3--:R-:W-:Y:S01]  /*72a0*/  IMAD.U32 R162, R81, 0x10000, RZ ;  /* 0x0001000051a27824 */ /* 0x008fe200078e00ff */
[----:B------:R-:W-:Y:S01]  /*72b0*/  SHF.R.U32.HI R36, RZ, 0x10, R37 ;  /* 0x00000010ff247819 */ /* 0x000fe20000011625 */
[----:B------:R-:W-:Y:S01]  /*72c0*/  IMAD.U32 R167, R83, 0x10000, RZ ;  /* 0x0001000053a77824 */ /* 0x000fe200078e00ff */
[----:B------:R-:W-:Y:S01]  /*72d0*/  SHF.R.U64 R37, R38, 0x10, R39 ;  /* 0x0000001026257819 */ /* 0x000fe20000001227 */
[----:B--2---:R-:W-:Y:S01]  /*72e0*/  IMAD.U32 R165, R15, 0x10000, RZ ;  /* 0x000100000fa57824 */ /* 0x004fe200078e00ff */
[--C-:B------:R-:W-:Y:S01]  /*72f0*/  SHF.R.U64 R38, R44, 0x10, R45.reuse ;  /* 0x000000102c267819 */ /* 0x100fe2000000122d */
[----:B------:R-:W-:Y:S01]  /*7300*/  IMAD.U32 R164, R14, 0x10000, RZ ;  /* 0x000100000ea47824 */ /* 0x000fe200078e00ff */
        /* <DEDUP_REMOVED lines=23> */
[----:B------:R-:W-:Y:S01]  /*7480*/  PRMT R45, R172, 0x5410, R45 ;  /* 0x00005410ac2d7816 */ /* 0x000fe2000000002d */
[----:B------:R-:W-:-:S02]  /*7490*/  IMAD.U32 R172, R46, 0x10000, RZ ;  /* 0x000100002eac7824 */ /* 0x000fc400078e00ff */
[-C--:B------:R-:W-:Y:S01]  /*74a0*/  FMUL.FTZ R176, R163, R36.reuse ;  /* 0x00000024a3b07220 */ /* 0x080fe20000410000 */
[----:B------:R-:W-:Y:S02]  /*74b0*/  IMAD.U32 R168, R39, 0x10000, RZ ;  /* 0x0001000027a87824 */ /* 0x000fe400078e00ff */
[----:B------:R-:W-:Y:S01]  /*74c0*/  FFMA.FTZ R47, R161, R36, -R174 ;  /* 0x00000024a12f7223 */ /* 0x000fe200000108ae */
[----:B------:R-:W-:Y:S01]  /*74d0*/  FMUL.FTZ R36, R167, R172 ;  /* 0x000000aca7247220 */ /* 0x000fe20000410000 */
[----:B------:R-:W-:Y:S01]  /*74e0*/  FFMA.FTZ R161, R161, R44, R176 ;  /* 0x0000002ca1a17223 */ /* 0x000fe200000100b0 */
        /* <DEDUP_REMOVED lines=55> */
.L_x_2769:
[----:B------:R-:W-:Y:S05]  /*7860*/  BSYNC B3 ;  /* 0x0000000000037941 */ /* 0x000fea0003800000 */
.L_x_2768:
[----:B--2---:R4:W-:Y:S04]  /*7870*/  ST.E.128 desc[UR60][R126.64], R12 ;  /* 0x0000000c7e007985 */ /* 0x0049e8000c101d3c */
[----:B---3--:R4:W-:Y:S02]  /*7880*/  @!P3 ST.E.128 desc[UR60][R128.64], R80 ;  /* 0x000000508000b985 */ /* 0x0089e4000c101d3c */
.L_x_2767:
[----:B------:R-:W-:Y:S05]  /*7890*/  BSYNC B2 ;  /* 0x0000000000027941 */ /* 0x000fea0003800000 */
.L_x_2766:
[----:B------:R-:W-:-:S13]  /*78a0*/  ISETP.NE.AND P3, PT, R25, RZ, PT ;  /* 0x000000ff1900720c */ /* 0x000fda0003f65270 */
[----:B------:R-:W-:Y:S05]  /*78b0*/  @!P3 BRA `(.L_x_2765) ;  /* 0x0000000400ecb947 */ /* 0x000fea0003800000 */
[----:B----4-:R-:W4:Y:S01]  /*78c0*/  LDL R15, [R1+0x50] ;  /* 0x00005000010f7983 */ /* 0x010f220000100800 */
        /* <DEDUP_REMOVED lines=15> */
[----:B------:R-:W-:-:S11]  /*79c0*/  LOP3.LUT R12, R12, R14, RZ, 0x3c, !PT ;  /* 0x0000000e0c0c7212 */ /* 0x000fd600078e3cff */
[----:B------:R-:W-:-:S04]  /*79d0*/  @!P3 IMAD.WIDE R124, R11, 0x2, R124 ;  /* 0x000000020b7cb825 */ /* 0x000fc800078e027c */
[----:B----4-:R-:W-:-:S04]  /*79e0*/  IMAD R13, R13, 0x1400, R15 ;  /* 0x000014000d0d7824 */ /* 0x010fc800078e020f */
[----:B------:R-:W-:Y:S02]  /*79f0*/  IMAD.IADD R15, R13, 0x1, R12 ;  /* 0x000000010d0f7824 */ /* 0x000fe400078e020c */
[C---:B------:R-:W-:Y:S02]  /*7a00*/  IMAD R13, R212.reuse, 0x5000, R133 ;  /* 0x00005000d40d7824 */ /* 0x040fe400078e0285 */
[----:B------:R-:W-:Y:S02]  /*7a10*/  IMAD R15, R212, 0x5000, R15 ;  /* 0x00005000d40f7824 */ /* 0x000fe400078e020f */
[--C-:B------:R-:W-:Y:S02]  /*7a20*/  IMAD R13, R13, 0x2, R22.reuse ;  /* 0x000000020d0d7824 */ /* 0x100fe400078e0216 */
[----:B------:R-:W-:-:S04]  /*7a30*/  IMAD R36, R15, 0x2, R22 ;  /* 0x000000020f247824 */ /* 0x000fc800078e0216 */
[----:B------:R-:W2:Y:S04]  /*7a40*/  LDS.128 R12, [R13+0x24400] ;  /* 0x024400000d0c7984 */ /* 0x000ea80000000c00 */
        /* <DEDUP_REMOVED lines=11> */
[----:B------:R-:W-:-:S02]  /*7b00*/  PRMT R32, R143, 0x5432, R32 ;  /* 0x000054328f207816 */ /* 0x000fc40000000020 */
[----:B------:R-:W-:Y:S02]  /*7b10*/  PRMT R40, R145, 0x5432, R40 ;  /* 0x0000543291287816 */ /* 0x000fe40000000028 */
[--C-:B------:R-:W-:Y:S01]  /*7b20*/  SHF.R.U64 R41, R42, 0x10, R43.reuse ;  /* 0x000000102a297819 */ /* 0x100fe2000000122b */
[----:B------:R-:W-:Y:S01]  /*7b30*/  IMAD.U32 R162, R32, 0x10000, RZ ;  /* 0x0001000020a27824 */ /* 0x000fe200078e00ff */
[C---:B------:R-:W-:Y:S01]  /*7b40*/  LOP3.LUT R127, R40.reuse, 0xffff0000, RZ, 0xc0, !PT ;  /* 0xffff0000287f7812 */ /* 0x040fe200078ec0ff */
[----:B------:R-:W-:Y:S01]  /*7b50*/  IMAD.U32 R128, R40, 0x10000, RZ ;  /* 0x0001000028807824 */ /* 0x000fe200078e00ff */
[----:B------:R-:W-:Y:S01]  /*7b60*/  SHF.R.U32.HI R42, RZ, 0x10, R43 ;  /* 0x00000010ff2a7819 */ /* 0x000fe2000001162b */
[C---:B------:R-:W-:Y:S01]  /*7b70*/  FMUL.FTZ R40, R47.reuse, R162 ;  /* 0x000000a22f287220 */ /* 0x040fe20000410000 */
[----:B------:R-:W-:Y:S01]  /*7b80*/  SHF.R.U32.HI R35, RZ, 0x10, R35 ;  /* 0x00000010ff237819 */ /* 0x000fe20000011623 */
[----:B------:R-:W-:Y:S01]  /*7b90*/  FMUL.FTZ R164, R47, R128 ;  /* 0x000000802fa47220 */ /* 0x000fe20000410000 */
[----:B------:R-:W-:Y:S01]  /*7ba0*/  LOP3.LUT R80, R37, 0xffff0000, RZ, 0xc0, !PT ;  /* 0xffff000025507812 */ /* 0x000fe200078ec0ff */
[C---:B------:R-:W-:Y:S01]  /*7bb0*/  IMAD.U32 R43, R13.reuse, 0x10000, RZ ;  /* 0x000100000d2b7824 */ /* 0x040fe200078e00ff */
[----:B------:R-:W-:Y:S01]  /*7bc0*/  LOP3.LUT R47, R32, 0xffff0000, RZ, 0xc0, !PT ;  /* 0xffff0000202f7812 */ /* 0x000fe200078ec0ff */
[----:B------:R-:W-:Y:S01]  /*7bd0*/  IMAD.U32 R37, R36, 0x10000, RZ ;  /* 0x0001000024257824 */ /* 0x000fe200078e00ff */
[----:B------:R-:W-:Y:S01]  /*7be0*/  PRMT R42, R142, 0x5432, R42 ;  /* 0x000054328e2a7816 */ /* 0x000fe2000000002a */
[C---:B------:R-:W-:Y:S01]  /*7bf0*/  FMUL.FTZ R161, R80.reuse, R127 ;  /* 0x0000007f50a17220 */ /* 0x040fe20000410000 */
[----:B------:R-:W-:Y:S01]  /*7c00*/  LOP3.LUT R46, R13, 0xffff0000, RZ, 0xc0, !PT ;  /* 0xffff00000d2e7812 */ /* 0x000fe200078ec0ff */
[----:B------:R-:W-:Y:S01]  /*7c10*/  FMUL.FTZ R163, R80, R47 ;  /* 0x0000002f50a37220 */ /* 0x000fe20000410000 */
[----:B------:R-:W-:Y:S01]  /*7c20*/  PRMT R35, R187, 0x5410, R35 ;  /* 0x00005410bb237816 */ /* 0x000fe20000000023 */
[C---:B------:R-:W-:Y:S01]  /*7c30*/  FFMA.FTZ R164, R43.reuse, R162, -R164 ;  /* 0x000000a22ba47223 */ /* 0x040fe200000108a4 */
[----:B------:R-:W-:Y:S01]  /*7c40*/  PRMT R34, R144, 0x5432, R34 ;  /* 0x0000543290227816 */ /* 0x000fe20000000022 */
[----:B------:R-:W-:Y:S01]  /*7c50*/  IMAD.U32 R129, R42, 0x10000, RZ ;  /* 0x000100002a817824 */ /* 0x000fe200078e00ff */
[----:B------:R-:W-:Y:S01]  /*7c60*/  PRMT R11, R190, 0x5410, R11 ;  /* 0x00005410be0b7816 */ /* 0x000fe2000000000b */
[----:B------:R-:W-:Y:S01]  /*7c70*/  FFMA.FTZ R40, R43, R128, R40 ;  /* 0x000000802b287223 */ /* 0x000fe20000010028 */
[----:B------:R-:W-:-:S02]  /*7c80*/  IMAD.U32 R43, R35, 0x10000, RZ ;  /* 0x00010000232b7824 */ /* 0x000fc400078e00ff */
[C---:B------:R-:W-:Y:S01]  /*7c90*/  FFMA.FTZ R161, R46.reuse, R47, -R161 ;  /* 0x0000002f2ea17223 */ /* 0x040fe200000108a1 */
[----:B------:R-:W-:Y:S01]  /*7ca0*/  FFMA.FTZ R163, R46, R127, R163 ;  /* 0x0000007f2ea37223 */ /* 0x000fe200000100a3 */
[----:B------:R-:W-:Y:S02]  /*7cb0*/  IMAD.U32 R46, R34, 0x10000, RZ ;  /* 0x00010000222e7824 */ /* 0x000fe400078e00ff */
[C---:B------:R-:W-:Y:S01]  /*7cc0*/  FMUL.FTZ R47, R126.reuse, R129 ;  /* 0x000000817e2f7220 */ /* 0x040fe20000410000 */
        /* <DEDUP_REMOVED lines=8> */
[C---:B------:R-:W-:Y:S01]  /*7d50*/  FMUL.FTZ R34, R37.reuse, R46 ;  /* 0x0000002e25227220 */ /* 0x040fe20000410000 */
[----:B------:R-:W-:Y:S01]  /*7d60*/  LOP3.LUT R36, R36, 0xffff0000, RZ, 0xc0, !PT ;  /* 0xffff000024247812 */ /* 0x000fe200078ec0ff */
[----:B------:R-:W-:Y:S01]  /*7d70*/  FMUL.FTZ R37, R37, R32 ;  /* 0x0000002025257220 */ /* 0x000fe20000410000 */
[----:B------:R-:W-:Y:S01]  /*7d80*/  PRMT R41, R189, 0x5410, R41 ;  /* 0x00005410bd297816 */ /* 0x000fe20000000029 */
[----:B------:R-:W-:Y:S01]  /*7d90*/  FFMA.FTZ R126, R82, R129, R126 ;  /* 0x00000081527e7223 */ /* 0x000fe2000001007e */
[----:B------:R-:W-:Y:S01]  /*7da0*/  LOP3.LUT R11, R11, 0xffff0000, RZ, 0xc0, !PT ;  /* 0xffff00000b0b7812 */ /* 0x000fe200078ec0ff */
[C---:B------:R-:W-:Y:S01]  /*7db0*/  FMUL.FTZ R128, R39.reuse, R42 ;  /* 0x0000002a27807220 */ /* 0x040fe20000410000 */
[----:B------:R-:W-:Y:S01]  /*7dc0*/  PRMT R33, R188, 0x5410, R33 ;  /* 0x00005410bc217816 */ /* 0x000fe20000000021 */
[----:B------:R-:W-:Y:S01]  /*7dd0*/  FMUL.FTZ R82, R39, R80 ;  /* 0x0000005027527220 */ /* 0x000fe20000410000 */
[----:B------:R-:W-:Y:S01]  /*7de0*/  LOP3.LUT R12, R12, 0xffff0000, RZ, 0xc0, !PT ;  /* 0xffff00000c0c7812 */ /* 0x000fe200078ec0ff */
[----:B------:R-:W-:Y:S01]  /*7df0*/  FFMA.FTZ R32, R13, R32, -R34 ;  /* 0x000000200d207223 */ /* 0x000fe20000010822 */
[----:B------:R-:W-:Y:S01]  /*7e00*/  LOP3.LUT R15, R15, 0xffff0000, RZ, 0xc0, !PT ;  /* 0xffff00000f0f7812 */ /* 0x000fe200078ec0ff */
[----:B------:R-:W-:Y:S01]  /*7e10*/  FMUL.FTZ R39, R36, R35 ;  /* 0x0000002324277220 */ /* 0x000fe20000410000 */
[----:B------:R-:W-:Y:S01]  /*7e20*/  LOP3.LUT R83, R14, 0xffff0000, RZ, 0xc0, !PT ;  /* 0xffff00000e537812 */ /* 0x000fe200078ec0ff */
[----:B------:R-:W-:Y:S01]  /*7e30*/  FFMA.FTZ R13, R13, R46, R37 ;  /* 0x0000002e0d0d7223 */ /* 0x000fe20000010025 */
[----:B------:R-:W-:-:S02]  /*7e40*/  IMAD.U32 R14, R38, 0x10000, RZ ;  /* 0x00010000260e7824 */ /* 0x000fc400078e00ff */
[-C--:B------:R-:W-:Y:S01]  /*7e50*/  FMUL.FTZ R37, R36, R11.reuse ;  /* 0x0000000b24257220 */ /* 0x080fe20000410000 */
[----:B------:R-:W-:Y:S01]  /*7e60*/  IMAD.U32 R34, R41, 0x10000, RZ ;  /* 0x0001000029227824 */ /* 0x000fe200078e00ff */
[----:B------:R-:W-:Y:S01]  /*7e70*/  LOP3.LUT R38, R38, 0xffff0000, RZ, 0xc0, !PT ;  /* 0xffff000026267812 */ /* 0x000fe200078ec0ff */
[----:B------:R-:W-:Y:S01]  /*7e80*/  IMAD.U32 R36, R33, 0x10000, RZ ;  /* 0x0001000021247824 */ /* 0x000fe200078e00ff */
[----:B------:R-:W-:Y:S01]  /*7e90*/  LOP3.LUT R41, R41, 0xffff0000, RZ, 0xc0, !PT ;  /* 0xffff000029297812 */ /* 0x000fe200078ec0ff */
[----:B------:R-:W-:Y:S01]  /*7ea0*/  FFMA.FTZ R80, R15, R80, -R128 ;  /* 0x000000500f507223 */ /* 0x000fe20000010880 */
[----:B------:R-:W-:Y:S01]  /*7eb0*/  LOP3.LUT R33, R33, 0xffff0000, RZ, 0xc0, !PT ;  /* 0xffff000021217812 */ /* 0x000fe200078ec0ff */
[C---:B------:R-:W-:Y:S01]  /*7ec0*/  FFMA.FTZ R11, R12.reuse, R11, -R39 ;  /* 0x0000000b0c0b7223 */ /* 0x040fe20000010827 */
[----:B------:R-:W-:Y:S01]  /*7ed0*/  FFMA.FTZ R15, R15, R42, R82 ;  /* 0x0000002a0f0f7223 */ /* 0x000fe20000010052 */
        /* <DEDUP_REMOVED lines=19> */
[----:B------:R-:W-:Y:S01]  /*8010*/  F2FP.BF16.F32.PACK_AB R37, R163, R40 ;  /* 0x00000028a325723e */ /* 0x000fe200000010ff */
[----:B------:R-:W-:-:S02]  /*8020*/  IMAD.MOV.U32 R15, RZ, RZ, R47 ;  /* 0x000000ffff0f7224 */ /* 0x000fc400078e002f */
[----:B------:R-:W-:-:S07]  /*8030*/  IMAD.MOV.U32 R38, RZ, RZ, R34 ;  /* 0x000000ffff267224 */ /* 0x000fce00078e0022 */
.L_x_2771:
[----:B------:R-:W-:Y:S05]  /*8040*/  BSYNC B2 ;  /* 0x0000000000027941 */ /* 0x000fea0003800000 */
.L_x_2770:
[----:B--2---:R2:W-:Y:S04]  /*8050*/  ST.E.128 desc[UR60][R44.64], R12 ;  /* 0x0000000c2c007985 */ /* 0x0045e8000c101d3c */
[----:B---3--:R2:W-:Y:S02]  /*8060*/  @!P3 ST.E.128 desc[UR60][R124.64], R36 ;  /* 0x000000247c00b985 */ /* 0x0085e4000c101d3c */
.L_x_2765:
[----:B------:R-:W-:Y:S05]  /*8070*/  BSYNC B1 ;  /* 0x0000000000017941 */ /* 0x000fea0003800000 */
.L_x_2764:
[----:B------:R-:W-:-:S03]  /*8080*/  UMOV UR4, 0xffffffff ;  /* 0xffffffff00047882 */ /* 0x000fc60000000000 */
[----:B------:R-:W-:Y:S05]  /*8090*/  BRA.DIV UR4, `(.L_x_2772) ;  /* 0x0000028a04fc7947 */ /* 0x000fea000b800000 */
[----:B--2---:R2:W0:Y:S04]  /*80a0*/  SHFL.IDX PT, R37, R119, 0x1, 0x181f ;  /* 0x00381f0077257f89 */ /* 0x00442800000e0000 */
[----:B------:R2:W0:Y:S02]  /*80b0*/  SHFL.IDX PT, R36, R120, 0x1, 0x181f ;  /* 0x00381f0078247f89 */ /* 0x00042400000e0000 */
.L_x_3107:
[----:B------:R-:W-:Y:S04]  /*80c0*/  BSSY B1, `(.L_x_2773) ;  /* 0x000010a000017945 */ /* 0x000fe80003800000 */
[----:B------:R-:W-:Y:S05]  /*80d0*/  @P4 BRA `(.L_x_2774) ;  /* 0x0000001000204947 */ /* 0x000fea0003800000 */
[----:B------:R-:W-:Y:S01]  /*80e0*/  ISETP.NE.AND P3, PT, R4, RZ, PT ;  /* 0x000000ff0400720c */ /* 0x000fe20003f65270 */
[----:B------:R-:W-:-:S12]  /*80f0*/  BSSY B2, `(.L_x_2775) ;  /* 0x0000084000027945 */ /* 0x000fd80003800000 */
[----:B------:R-:W-:Y:S05]  /*8100*/  @!P3 BRA `(.L_x_2776) ;  /* 0x000000080008b947 */ /* 0x000fea0003800000 */
[----:B----4-:R-:W4:Y:S01]  /*8110*/  LDL R14, [R1+0x64] ;  /* 0x00006400010e7983 */ /* 0x010f220000100800 */
[----:B------:R-:W-:Y:S01]  /*8120*/  SEL R11, R115, R137, !P2 ;  /* 0x00000089730b7207 */ /* 0x000fe20005000000 */
[----:B------:R-:W-:Y:S01]  /*8130*/  VIADD R13, R220, 0x20 ;  /* 0x00000020dc0d7836 */ /* 0x000fe20000000000 */
[----:B0-----:R-:W-:Y:S01]  /*8140*/  LEA R38, P4, R10, R36, 0x1 ;  /* 0x000000240a267211 */ /* 0x001fe200078808ff */
        /* <DEDUP_REMOVED lines=14> */
[----:B------:R-:W-:-:S02]  /*8230*/  ISETP.GE.AND P4, PT, R16, R114, PT ;  /* 0x000000721000720c */ /* 0x000fc40003f86270 */
        /* <DEDUP_REMOVED lines=10> */
[----:B------:R-:W-:-:S03]  /*82e0*/  IMAD R32, R13, 0x2, R22 ;  /* 0x000000020d207824 */ /* 0x000fc600078e0216 */
[----:B------:R0:W4:Y:S04]  /*82f0*/  LDS.128 R12, [R11+0x24400] ;  /* 0x024400000b0c7984 */ /* 0x0001280000000c00 */
[----:B------:R-:W0:Y:S01]  /*8300*/  LDS.128 R32, [R32+0x24400] ;  /* 0x0244000020207984 */ /* 0x000e220000000c00 */
[----:B------:R-:W-:Y:S05]  /*8310*/  @P4 BRA `(.L_x_2778) ;  /* 0x0000000400784947 */ /* 0x000fea0003800000 */
[--C-:B------:R-:W-:Y:S01]  /*8320*/  SHF.R.U64 R43, R60, 0x10, R61.reuse ;  /* 0x000000103c2b7819 */ /* 0x100fe2000000123d */
[----:B0-----:R-:W-:Y:S01]  /*8330*/  IMAD.U32 R47, R33, 0x10000, RZ ;  /* 0x00010000212f7824 */ /* 0x001fe200078e00ff */
[----:B------:R-:W-:Y:S01]  /*8340*/  SHF.R.U32.HI R61, RZ, 0x10, R61 ;  /* 0x00000010ff3d7819 */ /* 0x000fe2000001163d */
[----:B----4-:R-:W-:Y:S01]  /*8350*/  IMAD.U32 R44, R13, 0x10000, RZ ;  /* 0x000100000d2c7824 */ /* 0x010fe200078e00ff */
[--C-:B------:R-:W-:Y:S01]  /*8360*/  SHF.R.U64 R42, R52, 0x10, R53.reuse ;  /* 0x00000010342a7819 */ /* 0x100fe20000001235 */
[----:B------:R-:W-:Y:S01]  /*8370*/  IMAD.U32 R80, R35, 0x10000, RZ ;  /* 0x0001000023507824 */ /* 0x000fe200078e00ff */
[----:B------:R-:W-:Y:S01]  /*8380*/  SHF.R.U32.HI R52, RZ, 0x10, R53 ;  /* 0x00000010ff347819 */ /* 0x000fe20000011635 */
[----:B------:R-:W-:Y:S01]  /*8390*/  IMAD.U32 R60, R15, 0x10000, RZ ;  /* 0x000100000f3c7824 */ /* 0x000fe200078e00ff */
[----:B------:R-:W-:Y:S02]  /*83a0*/  PRMT R182, R182, 0x5410, R61 ;  /* 0x00005410b6b67816 */ /* 0x000fe4000000003d */
[----:B------:R-:W-:-:S02]  /*83b0*/  SHF.R.U64 R11, R54, 0x10, R55 ;  /* 0x00000010360b7819 */ /* 0x000fc40000001237 */
[--C-:B------:R-:W-:Y:S02]  /*83c0*/  SHF.R.U64 R45, R62, 0x10, R63.reuse ;  /* 0x000000103e2d7819 */ /* 0x100fe4000000123f */
[----:B------:R-:W-:Y:S02]  /*83d0*/  PRMT R185, R185, 0x5410, R52 ;  /* 0x00005410b9b97816 */ /* 0x000fe40000000034 */
[----:B------:R-:W-:Y:S02]  /*83e0*/  SHF.R.U32.HI R62, RZ, 0x10, R63 ;  /* 0x00000010ff3e7819 */ /* 0x000fe4000001163f */
[----:B------:R-:W-:Y:S01]  /*83f0*/  PRMT R183, R183, 0x5410, R42 ;  /* 0x00005410b7b77816 */ /* 0x000fe2000000002a */
[----:B------:R-:W-:Y:S01]  /*8400*/  IMAD.U32 R42, R182, 0x10000, RZ ;  /* 0x00010000b62a7824 */ /* 0x000fe200078e00ff */
[----:B------:R-:W-:Y:S01]  /*8410*/  SHF.R.U32.HI R54, RZ, 0x10, R55 ;  /* 0x00000010ff367819 */ /* 0x000fe20000011637 */
[----:B------:R-:W-:Y:S01]  /*8420*/  IMAD.U32 R55, R14, 0x10000, RZ ;  /* 0x000100000e377824 */ /* 0x000fe200078e00ff */
[----:B------:R-:W-:Y:S01]  /*8430*/  PRMT R184, R184, 0x5410, R11 ;  /* 0x00005410b8b87816 */ /* 0x000fe2000000000b */
[----:B------:R-:W-:Y:S01]  /*8440*/  IMAD.U32 R11, R185, 0x10000, RZ ;  /* 0x00010000b90b7824 */ /* 0x000fe200078e00ff */
[----:B------:R-:W-:Y:S01]  /*8450*/  PRMT R180, R180, 0x5410, R45 ;  /* 0x00005410b4b47816 */ /* 0x000fe2000000002d */
[-C--:B------:R-:W-:Y:S01]  /*8460*/  FMUL.FTZ R45, R47, R42.reuse ;  /* 0x0000002a2f2d7220 */ /* 0x080fe20000410000 */
[----:B------:R-:W-:Y:S01]  /*8470*/  PRMT R181, R181, 0x5410, R62 ;  /* 0x00005410b5b57816 */ /* 0x000fe2000000003e */
[-C--:B------:R-:W-:Y:S01]  /*8480*/  FMUL.FTZ R61, R47, R11.reuse ;  /* 0x0000000b2f3d7220 */ /* 0x080fe20000410000 */
[----:B------:R-:W-:Y:S01]  /*8490*/  PRMT R179, R179, 0x5410, R54 ;  /* 0x00005410b3b37816 */ /* 0x000fe20000000036 */
[----:B------:R-:W-:Y:S01]  /*84a0*/  FFMA.FTZ R11, R44, R11, -R45 ;  /* 0x0000000b2c0b7223 */ /* 0x000fe2000001082d */
[----:B------:R-:W-:Y:S01]  /*84b0*/  PRMT R186, R186, 0x5410, R43 ;  /* 0x00005410baba7816 */ /* 0x000fe2000000002b */
[----:B------:R-:W-:Y:S01]  /*84c0*/  IMAD.U32 R47, R181, 0x10000, RZ ;  /* 0x00010000b52f7824 */ /* 0x000fe200078e00ff */
[----:B------:R-:W-:Y:S01]  /*84d0*/  LOP3.LUT R53, R33, 0xffff0000, RZ, 0xc0, !PT ;  /* 0xffff000021357812 */ /* 0x000fe200078ec0ff */
[----:B------:R-:W-:Y:S01]  /*84e0*/  IMAD.U32 R45, R179, 0x10000, RZ ;  /* 0x00010000b32d7824 */ /* 0x000fe200078e00ff */
[----:B------:R-:W-:Y:S01]  /*84f0*/  LOP3.LUT R43, R182, 0xffff0000, RZ, 0xc0, !PT ;  /* 0xffff0000b62b7812 */ /* 0x000fe200078ec0ff */
[----:B------:R-:W-:Y:S01]  /*8500*/  FFMA.FTZ R44, R44, R42, R61 ;  /* 0x0000002a2c2c7223 */ /* 0x000fe2000001003d */
[----:B------:R-:W-:Y:S01]  /*8510*/  LOP3.LUT R185, R185, 0xffff0000, RZ, 0xc0, !PT ;  /* 0xffff0000b9b97812 */ /* 0x000fe200078ec0ff */
[C---:B------:R-:W-:Y:S01]  /*8520*/  FMUL.FTZ R61, R80.reuse, R47 ;  /* 0x0000002f503d7220 */ /* 0x040fe20000410000 */
[----:B------:R-:W-:Y:S01]  /*8530*/  LOP3.LUT R46, R13, 0xffff0000, RZ, 0xc0, !PT ;  /* 0xffff00000d2e7812 */ /* 0x000fe200078ec0ff */
[----:B------:R-:W-:Y:S01]  /*8540*/  FMUL.FTZ R81, R53, R43 ;  /* 0x0000002b35517220 */ /* 0x000fe20000410000 */
[----:B------:R-:W-:Y:S01]  /*8550*/  LOP3.LUT R35, R35, 0xffff0000, RZ, 0xc0, !PT ;  /* 0xffff000023237812 */ /* 0x000fe200078ec0ff */
[----:B------:R-:W-:Y:S01]  /*8560*/  FMUL.FTZ R53, R53, R185 ;  /* 0x000000b935357220 */ /* 0x000fe20000410000 */
        /* <DEDUP_REMOVED lines=13> */
[----:B------:R-:W-:Y:S01]  /*8640*/  IMAD.U32 R54, R183, 0x10000, RZ ;  /* 0x00010000b7367824 */ /* 0x000fe200078e00ff */
[----:B------:R-:W-:Y:S01]  /*8650*/  LOP3.LUT R32, R32, 0xffff0000, RZ, 0xc0, !PT ;  /* 0xffff000020207812 */ /* 0x000fe200078ec0ff */
[----:B------:R-:W-:Y:S02]  /*8660*/  IMAD.U32 R13, R12, 0x10000, RZ ;  /* 0x000100000c0d7824 */ /* 0x000fe400078e00ff */
[C---:B------:R-:W-:Y:S01]  /*8670*/  FMUL.FTZ R80, R33.reuse, R62 ;  /* 0x0000003e21507220 */ /* 0x040fe20000410000 */
[----:B------:R-:W-:Y:S01]  /*8680*/  FMUL.FTZ R47, R33, R54 ;  /* 0x00000036212f7220 */ /* 0x000fe20000410000 */
[----:B------:R-:W-:Y:S01]  /*8690*/  LOP3.LUT R35, R186, 0xffff0000, RZ, 0xc0, !PT ;  /* 0xffff0000ba237812 */ /* 0x000fe200078ec0ff */
[----:B------:R-:W-:Y:S01]  /*86a0*/  FFMA.FTZ R15, R15, R52, R82 ;  /* 0x000000340f0f7223 */ /* 0x000fe20000010052 */
[----:B------:R-:W-:Y:S01]  /*86b0*/  LOP3.LUT R183, R183, 0xffff0000, RZ, 0xc0, !PT ;  /* 0xffff0000b7b77812 */ /* 0x000fe200078ec0ff */
[C---:B------:R-:W-:Y:S01]  /*86c0*/  FFMA.FTZ R33, R13.reuse, R54, -R80 ;  /* 0x000000360d217223 */ /* 0x040fe20000010850 */
[----:B------:R-:W-:Y:S01]  /*86d0*/  LOP3.LUT R63, R14, 0xffff0000, RZ, 0xc0, !PT ;  /* 0xffff00000e3f7812 */ /* 0x000fe200078ec0ff */
[----:B------:R-:W-:Y:S01]  /*86e0*/  FFMA.FTZ R13, R13, R62, R47 ;  /* 0x0000003e0d0d7223 */ /* 0x000fe2000001002f */
[C---:B------:R-:W-:Y:S01]  /*86f0*/  IMAD.U32 R14, R34.reuse, 0x10000, RZ ;  /* 0x00010000220e7824 */ /* 0x040fe200078e00ff */
[----:B------:R-:W-:Y:S01]  /*8700*/  LOP3.LUT R34, R34, 0xffff0000, RZ, 0xc0, !PT ;  /* 0xffff000022227812 */ /* 0x000fe200078ec0ff */
[C---:B------:R-:W-:Y:S01]  /*8710*/  IMAD.U32 R47, R180.reuse, 0x10000, RZ ;  /* 0x00010000b42f7824 */ /* 0x040fe200078e00ff */
[----:B------:R-:W-:Y:S01]  /*8720*/  LOP3.LUT R180, R180, 0xffff0000, RZ, 0xc0, !PT ;  /* 0xffff0000b4b47812 */ /* 0x000fe200078ec0ff */
[----:B------:R-:W-:Y:S01]  /*8730*/  FMUL.FTZ R53, R32, R35 ;  /* 0x0000002320357220 */ /* 0x000fe20000410000 */
[----:B------:R-:W-:Y:S01]  /*8740*/  LOP3.LUT R12, R12, 0xffff0000, RZ, 0xc0, !PT ;  /* 0xffff00000c0c7812 */ /* 0x000fe200078ec0ff */
[----:B------:R-:W-:Y:S01]  /*8750*/  FMUL.FTZ R61, R32, R183 ;  /* 0x000000b7203d7220 */ /* 0x000fe20000410000 */
[C---:B------:R-:W-:Y:S01]  /*8760*/  IMAD.U32 R32, R184.reuse, 0x10000, RZ ;  /* 0x00010000b8207824 */ /* 0x040fe200078e00ff */
[----:B------:R-:W-:Y:S01]  /*8770*/  LOP3.LUT R184, R184, 0xffff0000, RZ, 0xc0, !PT ;  /* 0xffff0000b8b87812 */ /* 0x000fe200078ec0ff */
[----:B------:R-:W-:Y:S01]  /*8780*/  FMUL.FTZ R54, R14, R47 ;  /* 0x0000002f0e367220 */ /* 0x000fe20000410000 */
[----:B------:R-:W-:Y:S01]  /*8790*/  FMUL.FTZ R62, R34, R180 ;  /* 0x000000b4223e7220 */ /* 0x000fe20000410000 */
[C---:B------:R-:W-:Y:S01]  /*87a0*/  FFMA.FTZ R52, R12.reuse, R183, -R53 ;  /* 0x000000b70c347223 */ /* 0x040fe20000010835 */
        /* <DEDUP_REMOVED lines=21> */
.L_x_2778:
[----:B------:R-:W-:Y:S05]  /*8900*/  BSYNC B3 ;  /* 0x0000000000037941 */ /* 0x000fea0003800000 */
.L_x_2777:
[----:B----4-:R4:W-:Y:S04]  /*8910*/  ST.E.128 desc[UR60][R38.64], R12 ;  /* 0x0000000c26007985 */ /* 0x0109e8000c101d3c */
[----:B0-----:R4:W-:Y:S02]  /*8920*/  @!P3 ST.E.128 desc[UR60][R40.64], R32 ;  /* 0x000000202800b985 */ /* 0x0019e4000c101d3c */
.L_x_2776:
[----:B------:R-:W-:Y:S05]  /*8930*/  BSYNC B2 ;  /* 0x0000000000027941 */ /* 0x000fea0003800000 */
.L_x_2775:
[----:B------:R-:W-:-:S13]  /*8940*/  ISETP.NE.AND P3, PT, R25, RZ, PT ;  /* 0x000000ff1900720c */ /* 0x000fda0003f65270 */
[----:B------:R-:W-:Y:S05]  /*8950*/  @!P3 BRA `(.L_x_2774) ;  /* 0x000000080000b947 */ /* 0x000fea0003800000 */
[----:B----4-:R-:W4:Y:S01]  /*8960*/  LDL R14, [R1+0x64] ;  /* 0x00006400010e7983 */ /* 0x010f220000100800 */
[----:B------:R-:W-:Y:S01]  /*8970*/  SEL R11, R115, R137, !P1 ;  /* 0x00000089730b7207 */ /* 0x000fe20004800000 */
[C---:B------:R-:W-:Y:S01]  /*8980*/  VIADD R13, R220.reuse, 0x20 ;  /* 0x00000020dc0d7836 */ /* 0x040fe20000000000 */
        /* <DEDUP_REMOVED lines=34> */
[----:B------:R-:W-:Y:S01]  /*8bb0*/  SHF.R.U32.HI R60, RZ, 0x10, R49 ;  /* 0x00000010ff3c7819 */ /* 0x000fe20000011631 */
[----:B------:R-:W-:Y:S01]  /*8bc0*/  IMAD.U32 R42, R13, 0x10000, RZ ;  /* 0x000100000d2a7824 */ /* 0x000fe200078e00ff */
[----:B------:R-:W-:Y:S01]  /*8bd0*/  PRMT R178, R178, 0x5410, R57 ;  /* 0x00005410b2b27816 */ /* 0x000fe20000000039 */
[----:B------:R-:W-:Y:S01]  /*8be0*/  IMAD.U32 R40, R12, 0x10000, RZ ;  /* 0x000100000c287824 */ /* 0x000fe200078e00ff */
[----:B------:R-:W-:Y:S01]  /*8bf0*/  SHF.R.U64 R53, R48, 0x10, R49 ;  /* 0x0000001030357819 */ /* 0x000fe20000001231 */
[----:B------:R-:W-:Y:S01]  /*8c00*/  IMAD.U32 R48, R35, 0x10000, RZ ;  /* 0x0001000023307824 */ /* 0x000fe200078e00ff */
[----:B------:R-:W-:Y:S01]  /*8c10*/  SHF.R.U64 R49, R50, 0x10, R51 ;  /* 0x0000001032317819 */ /* 0x000fe20000001233 */
[----:B------:R-:W-:Y:S01]  /*8c20*/  IMAD.U32 R11, R14, 0x10000, RZ ;  /* 0x000100000e0b7824 */ /* 0x000fe200078e00ff */
[----:B------:R-:W-:-:S02]  /*8c30*/  PRMT R171, R171, 0x5410, R60 ;  /* 0x00005410abab7816 */ /* 0x000fc4000000003c */
[--C-:B------:R-:W-:Y:S02]  /*8c40*/  SHF.R.U64 R50, R58, 0x10, R59.reuse ;  /* 0x000000103a327819 */ /* 0x100fe4000000123b */
[----:B------:R-:W-:Y:S01]  /*8c50*/  LOP3.LUT R43, R35, 0xffff0000, RZ, 0xc0, !PT ;  /* 0xffff0000232b7812 */ /* 0x000fe200078ec0ff */
[----:B------:R-:W-:Y:S01]  /*8c60*/  IMAD.U32 R35, R178, 0x10000, RZ ;  /* 0x00010000b2237824 */ /* 0x000fe200078e00ff */
[----:B------:R-:W-:Y:S02]  /*8c70*/  SHF.R.U32.HI R58, RZ, 0x10, R59 ;  /* 0x00000010ff3a7819 */ /* 0x000fe4000001163b */
[----:B------:R-:W-:Y:S02]  /*8c80*/  SHF.R.U32.HI R54, RZ, 0x10, R51 ;  /* 0x00000010ff367819 */ /* 0x000fe40000011633 */
[----:B------:R-:W-:Y:S01]  /*8c90*/  LOP3.LUT R41, R15, 0xffff0000, RZ, 0xc0, !PT ;  /* 0xffff00000f297812 */ /* 0x000fe200078ec0ff */
[----:B------:R-:W-:Y:S01]  /*8ca0*/  IMAD.U32 R15, R171, 0x10000, RZ ;  /* 0x00010000ab0f7824 */ /* 0x000fe200078e00ff */
[----:B------:R-:W-:Y:S01]  /*8cb0*/  PRMT R158, R158, 0x5410, R49 ;  /* 0x000054109e9e7816 */ /* 0x000fe20000000031 */
[C---:B------:R-:W-:Y:S01]  /*8cc0*/  FMUL.FTZ R49, R46.reuse, R35 ;  /* 0x000000232e317220 */ /* 0x040fe20000410000 */
[----:B------:R-:W-:Y:S01]  /*8cd0*/  PRMT R175, R175, 0x5410, R58 ;  /* 0x00005410afaf7816 */ /* 0x000fe2000000003a */
[-C--:B------:R-:W-:Y:S01]  /*8ce0*/  FMUL.FTZ R51, R46, R15.reuse ;  /* 0x0000000f2e337220 */ /* 0x080fe20000410000 */
[----:B------:R-:W-:Y:S01]  /*8cf0*/  PRMT R159, R159, 0x5410, R54 ;  /* 0x000054109f9f7816 */ /* 0x000fe20000000036 */
[----:B------:R-:W-:Y:S01]  /*8d00*/  FFMA.FTZ R15, R42, R15, -R49 ;  /* 0x0000000f2a0f7223 */ /* 0x000fe20000010831 */
[----:B------:R-:W-:Y:S01]  /*8d10*/  LOP3.LUT R47, R33, 0xffff0000, RZ, 0xc0, !PT ;  /* 0xffff0000212f7812 */ /* 0x000fe200078ec0ff */
[----:B------:R-:W-:Y:S01]  /*8d20*/  IMAD.U32 R49, R175, 0x10000, RZ ;  /* 0x00010000af317824 */ /* 0x000fe200078e00ff */
[----:B------:R-:W-:Y:S01]  /*8d30*/  LOP3.LUT R178, R178, 0xffff0000, RZ, 0xc0, !PT ;  /* 0xffff0000b2b27812 */ /* 0x000fe200078ec0ff */
[----:B------:R-:W-:Y:S01]  /*8d40*/  IMAD.U32 R46, R159, 0x10000, RZ ;  /* 0x000100009f2e7824 */ /* 0x000fe200078e00ff */
[----:B------:R-:W-:Y:S01]  /*8d50*/  LOP3.LUT R171, R171, 0xffff0000, RZ, 0xc0, !PT ;  /* 0xffff0000abab7812 */ /* 0x000fe200078ec0ff */
[----:B------:R-:W-:Y:S01]  /*8d60*/  FFMA.FTZ R35, R42, R35, R51 ;  /* 0x000000232a237223 */ /* 0x000fe20000010033 */
[----:B------:R-:W-:Y:S01]  /*8d70*/  PRMT R177, R177, 0x5410, R52 ;  /* 0x00005410b1b17816 */ /* 0x000fe20000000034 */
[----:B------:R-:W-:Y:S01]  /*8d80*/  FMUL.FTZ R52, R48, R49 ;  /* 0x0000003130347220 */ /* 0x000fe20000410000 */
[----:B------:R-:W-:Y:S01]  /*8d90*/  PRMT R160, R160, 0x5410, R53 ;  /* 0x00005410a0a07816 */ /* 0x000fe20000000035 */
[----:B------:R-:W-:Y:S01]  /*8da0*/  FMUL.FTZ R53, R47, R178 ;  /* 0x000000b22f357220 */ /* 0x000fe20000410000 */
[----:B------:R-:W-:Y:S01]  /*8db0*/  PRMT R173, R173, 0x5410, R50 ;  /* 0x00005410adad7816 */ /* 0x000fe20000000032 */
[-C--:B------:R-:W-:Y:S01]  /*8dc0*/  FMUL.FTZ R47, R47, R171.reuse ;  /* 0x000000ab2f2f7220 */ /* 0x080fe20000410000 */
[----:B------:R-:W-:Y:S01]  /*8dd0*/  LOP3.LUT R44, R13, 0xffff0000, RZ, 0xc0, !PT ;  /* 0xffff00000d2c7812 */ /* 0x000fe200078ec0ff */
[-C--:B------:R-:W-:Y:S01]  /*8de0*/  FMUL.FTZ R48, R48, R46.reuse ;  /* 0x0000002e30307220 */ /* 0x080fe20000410000 */
[----:B------:R-:W-:Y:S01]  /*8df0*/  LOP3.LUT R50, R175, 0xffff0000, RZ, 0xc0, !PT ;  /* 0xffff0000af327812 */ /* 0x000fe200078ec0ff */
[----:B------:R-:W-:Y:S01]  /*8e00*/  FFMA.FTZ R52, R45, R46, -R52 ;  /* 0x0000002e2d347223 */ /* 0x000fe20000010834 */
[----:B------:R-:W-:Y:S01]  /*8e10*/  LOP3.LUT R46, R159, 0xffff0000, RZ, 0xc0, !PT ;  /* 0xffff00009f2e7812 */ /* 0x000fe200078ec0ff */
[C---:B------:R-:W-:Y:S01]  /*8e20*/  FFMA.FTZ R42, R44.reuse, R171, -R53 ;  /* 0x000000ab2c2a7223 */ /* 0x040fe20000010835 */
[----:B------:R-:W-:Y:S01]  /*8e30*/  FFMA.FTZ R178, R44, R178, R47 ;  /* 0x000000b22cb27223 */ /* 0x000fe2000001002f */
[----:B------:R-:W-:Y:S01]  /*8e40*/  FFMA.FTZ R48, R45, R49, R48 ;  /* 0x000000312d307223 */ /* 0x000fe20000010030 */
[----:B------:R-:W-:Y:S01]  /*8e50*/  FMUL.FTZ R54, R43, R50 ;  /* 0x000000322b367220 */ /* 0x000fe20000410000 */
[C---:B------:R-:W-:Y:S01]  /*8e60*/  IMAD.U32 R33, R32.reuse, 0x10000, RZ ;  /* 0x0001000020217824 */ /* 0x040fe200078e00ff */
[----:B------:R-:W-:Y:S01]  /*8e70*/  LOP3.LUT R32, R32, 0xffff0000, RZ, 0xc0, !PT ;  /* 0xffff000020207812 */ /* 0x000fe200078ec0ff */
[----:B------:R-:W-:-:S02]  /*8e80*/  IMAD.U32 R44, R160, 0x10000, RZ ;  /* 0x00010000a02c7824 */ /* 0x000fc400078e00ff */
[-C--:B------:R-:W-:Y:S01]  /*8e90*/  FMUL.FTZ R56, R43, R46.reuse ;  /* 0x0000002e2b387220 */ /* 0x080fe20000410000 */
[----:B------:R-:W-:Y:S02]  /*8ea0*/  IMAD.U32 R45, R177, 0x10000, RZ ;  /* 0x00010000b12d7824 */ /* 0x000fe400078e00ff */
[----:B------:R-:W-:Y:S01]  /*8eb0*/  FFMA.FTZ R49, R41, R46, -R54 ;  /* 0x0000002e29317223 */ /* 0x000fe20000010836 */
[----:B------:R-:W-:Y:S01]  /*8ec0*/  LOP3.LUT R177, R177, 0xffff0000, RZ, 0xc0, !PT ;  /* 0xffff0000b1b17812 */ /* 0x000fe200078ec0ff */
[CC--:B------:R-:W-:Y:S01]  /*8ed0*/  FMUL.FTZ R46, R33.reuse, R44.reuse ;  /* 0x0000002c212e7220 */ /* 0x0c0fe20000410000 */
[----:B------:R-:W-:Y:S01]  /*8ee0*/  FMUL.FTZ R47, R33, R45 ;  /* 0x0000002d212f7220 */ /* 0x000fe20000410000 */
[----:B------:R-:W-:Y:S01]  /*8ef0*/  LOP3.LUT R43, R160, 0xffff0000, RZ, 0xc0, !PT ;  /* 0xffff0000a02b7812 */ /* 0x000fe200078ec0ff */
[----:B------:R-:W-:Y:S01]  /*8f00*/  IMAD.U32 R13, R34, 0x10000, RZ ;  /* 0x00010000220d7824 */ /* 0x000fe200078e00ff */
[----:B------:R-:W-:Y:S01]  /*8f10*/  LOP3.LUT R12, R12, 0xffff0000, RZ, 0xc0, !PT ;  /* 0xffff00000c0c7812 */ /* 0x000fe200078ec0ff */
[----:B------:R-:W-:Y:S01]  /*8f20*/  FMUL.FTZ R33, R32, R177 ;  /* 0x000000b120217220 */ /* 0x000fe20000410000 */
[C---:B------:R-:W-:Y:S01]  /*8f30*/  FFMA.FTZ R47, R40.reuse, R44, -R47 ;  /* 0x0000002c282f7223 */ /* 0x040fe2000001082f */
[----:B------:R-:W-:Y:S01]  /*8f40*/  FFMA.FTZ R46, R40, R45, R46 ;  /* 0x0000002d282e7223 */ /* 0x000fe2000001002e */
[----:B------:R-:W-:Y:S01]  /*8f50*/  FFMA.FTZ R51, R41, R50, R56 ;  /* 0x0000003229337223 */ /* 0x000fe20000010038 */
[C---:B------:R-:W-:Y:S01]  /*8f60*/  IMAD.U32 R40, R173.reuse, 0x10000, RZ ;  /* 0x00010000ad287824 */ /* 0x040fe200078e00ff */
[----:B------:R-:W-:Y:S01]  /*8f70*/  LOP3.LUT R34, R34, 0xffff0000, RZ, 0xc0, !PT ;  /* 0xffff000022227812 */ /* 0x000fe200078ec0ff */
[-C--:B------:R-:W-:Y:S01]  /*8f80*/  FMUL.FTZ R41, R32, R43.reuse ;  /* 0x0000002b20297220 */ /* 0x080fe20000410000 */
[----:B------:R-:W-:Y:S01]  /*8f90*/  LOP3.LUT R173, R173, 0xffff0000, RZ, 0xc0, !PT ;  /* 0xffff0000adad7812 */ /* 0x000fe200078ec0ff */
[----:B------:R-:W-:Y:S01]  /*8fa0*/  FFMA.FTZ R44, R12, R43, -R33 ;  /* 0x0000002b0c2c7223 */ /* 0x000fe20000010821 */
        /* <DEDUP_REMOVED lines=24> */
.L_x_2780:
[----:B------:R-:W-:Y:S05]  /*9130*/  BSYNC B2 ;  /* 0x0000000000027941 */ /* 0x000fea0003800000 */
.L_x_2779:
[----:B----4-:R4:W-:Y:S04]  /*9140*/  ST.E.128 desc[UR60][R38.64], R12 ;  /* 0x0000000c26007985 */ /* 0x0109e8000c101d3c */
[----:B0-----:R4:W-:Y:S02]  /*9150*/  @!P3 ST.E.128 desc[UR60][R36.64], R32 ;  /* 0x000000202400b985 */ /* 0x0019e4000c101d3c */
.L_x_2774:
[----:B------:R-:W-:Y:S05]  /*9160*/  BSYNC B1 ;  /* 0x0000000000017941 */ /* 0x000fea0003800000 */
.L_x_2773:
[----:B------:R-:W-:-:S03]  /*9170*/  UMOV UR4, 0xffffffff ;  /* 0xffffffff00047882 */ /* 0x000fc60000000000 */
[----:B------:R-:W-:Y:S05]  /*9180*/  BRA.DIV UR4, `(.L_x_2781) ;  /* 0x0000027e040c7947 */ /* 0x000fea000b800000 */
[----:B0---4-:R0:W4:Y:S04]  /*9190*/  SHFL.IDX PT, R37, R119, 0x2, 0x181f ;  /* 0x00581f0077257f89 */ /* 0x01112800000e0000 */
[----:B------:R0:W0:Y:S02]  /*91a0*/  SHFL.IDX PT, R36, R120, 0x2, 0x181f ;  /* 0x00581f0078247f89 */ /* 0x00002400000e0000 */
.L_x_3111:
[----:B------:R-:W-:Y:S05]  /*91b0*/  @P5 BRA `(.L_x_2739) ;  /* 0x0000001400bc5947 */ /* 0x000fea0003800000 */
[----:B------:R-:W-:Y:S01]  /*91c0*/  ISETP.NE.AND P3, PT, R4, RZ, PT ;  /* 0x000000ff0400720c */ /* 0x000fe20003f65270 */
[----:B------:R-:W-:-:S12]  /*91d0*/  BSSY B1, `(.L_x_2782) ;  /* 0x000007a000017945 */ /* 0x000fd80003800000 */
[----:B------:R-:W-:Y:S05]  /*91e0*/  @!P3 BRA `(.L_x_2783) ;  /* 0x0000000400e0b947 */ /* 0x000fea0003800000 */
[----:B------:R-:W5:Y:S01]  /*91f0*/  LDL R13, [R1+0x60] ;  /* 0x00006000010d7983 */ /* 0x000f620000100800 */
[----:B------:R-:W-:Y:S01]  /*9200*/  SEL R11, R115, R137, !P2 ;  /* 0x00000089730b7207 */ /* 0x000fe20005000000 */
[----:B------:R-:W-:Y:S01]  /*9210*/  BSSY B2, `(.L_x_2784) ;  /* 0x0000073000027945 */ /* 0x000fe20003800000 */
[----:B------:R-:W-:Y:S02]  /*9220*/  ISETP.GE.AND P4, PT, R16, R114, PT ;  /* 0x000000721000720c */ /* 0x000fe40003f86270 */
[----:B------:R-:W-:Y:S02]  /*9230*/  SHF.R.S32.HI R12, RZ, 0x1f, R11 ;  /* 0x0000001fff0c7819 */ /* 0x000fe4000001140b */
[----:B0-----:R-:W-:Y:S02]  /*9240*/  LEA R38, P3, R10, R36, 0x1 ;  /* 0x000000240a267211 */ /* 0x001fe400078608ff */
[----:B------:R-:W-:Y:S02]  /*9250*/  LEA.HI R12, R12, R11, RZ, 0x4 ;  /* 0x0000000b0c0c7211 */ /* 0x000fe400078f20ff */
[----:B----4-:R-:W-:-:S02]  /*9260*/  LEA.HI.X R39, R10, R37, R28, 0x1, P3 ;  /* 0x000000250a277211 */ /* 0x010fc400018f0c1c */
[----:B------:R-:W-:-:S04]  /*9270*/  LEA.HI.SX32 R12, R12, R9, 0x1c ;  /* 0x000000090c0c7211 */ /* 0x000fc800078fe2ff */
[----:B------:R-:W-:Y:S01]  /*9280*/  SHF.R.S32.HI R11, RZ, 0x1f, R12 ;  /* 0x0000001fff0b7819 */ /* 0x000fe2000001140c */
[----:B------:R-:W-:-:S03]  /*9290*/  IMAD.SHL.U32 R41, R12, 0x8, RZ ;  /* 0x000000080c297824 */ /* 0x000fc600078e00ff */
[----:B------:R-:W-:Y:S02]  /*92a0*/  LEA.HI R11, R11, R12, RZ, 0x3 ;  /* 0x0000000c0b0b7211 */ /* 0x000fe400078f18ff */
[----:B------:R-:W-:Y:S02]  /*92b0*/  ISETP.GE.AND P5, PT, R41, R136, PT ;  /* 0x000000882900720c */ /* 0x000fe40003fa6270 */
[----:B------:R-:W-:Y:S02]  /*92c0*/  SHF.R.S32.HI R12, RZ, 0x3, R11 ;  /* 0x00000003ff0c7819 */ /* 0x000fe4000001140b */
[----:B------:R-:W-:-:S04]  /*92d0*/  LOP3.LUT R11, R0, 0x38, R41, 0xf8, !PT ;  /* 0x00000038000b7812 */ /* 0x000fc800078ef829 */
[----:B------:R-:W-:-:S05]  /*92e0*/  LOP3.LUT R11, R11, R138, RZ, 0x3c, !PT ;  /* 0x0000008a0b0b7212 */ /* 0x000fca00078e3cff */
[----:B------:R-:W-:-:S04]  /*92f0*/  @!P5 IMAD.WIDE R40, R41, 0x2, R36 ;  /* 0x000000022928d825 */ /* 0x000fc800078e0224 */
[----:B-----5:R-:W-:-:S04]  /*9300*/  IMAD R12, R12, 0x1400, R13 ;  /* 0x000014000c0c7824 */ /* 0x020fc800078e020d */
        /* <DEDUP_REMOVED lines=11> */
[----:B------:R-:W-:Y:S01]  /*93c0*/  IMAD.U32 R48, R35, 0x10000, RZ ;  /* 0x0001000023307824 */ /* 0x000fe200078e00ff */
[--C-:B------:R-:W-:Y:S01]  /*93d0*/  SHF.R.U64 R55, R68, 0x10, R69.reuse ;  /* 0x0000001044377819 */ /* 0x100fe20000001245 */
[----:B----4-:R-:W-:Y:S01]  /*93e0*/  IMAD.U32 R45, R15, 0x10000, RZ ;  /* 0x000100000f2d7824 */ /* 0x010fe200078e00ff */
[----:B------:R-:W-:Y:S01]  /*93f0*/  SHF.R.U32.HI R68, RZ, 0x10, R69 ;  /* 0x00000010ff447819 */ /* 0x000fe20000011645 */
[----:B------:R-:W-:Y:S01]  /*9400*/  IMAD.U32 R42, R12, 0x10000, RZ ;  /* 0x000100000c2a7824 */ /* 0x000fe200078e00ff */
[----:B------:R-:W-:Y:S01]  /*9410*/  PRMT R157, R157, 0x5410, R76 ;  /* 0x000054109d9d7816 */ /* 0x000fe2000000004c */
[----:B------:R-:W-:Y:S01]  /*9420*/  IMAD.U32 R11, R14, 0x10000, RZ ;  /* 0x000100000e0b7824 */ /* 0x000fe200078e00ff */
[----:B------:R-:W-:-:S02]  /*9430*/  PRMT R153, R153, 0x5410, R68 ;  /* 0x0000541099997816 */ /* 0x000fc40000000044 */
[----:B------:R-:W-:Y:S01]  /*9440*/  SHF.R.U64 R53, R70, 0x10, R71 ;  /* 0x0000001046357819 */ /* 0x000fe20000001247 */
[----:B------:R-:W-:Y:S01]  /*9450*/  IMAD.U32 R50, R157, 0x10000, RZ ;  /* 0x000100009d327824 */ /* 0x000fe200078e00ff */
[----:B------:R-:W-:Y:S02]  /*9460*/  SHF.R.U64 R51, R78, 0x10, R79 ;  /* 0x000000104e337819 */ /* 0x000fe4000000124f */
[----:B------:R-:W-:Y:S01]  /*9470*/  PRMT R156, R156, 0x5410, R49 ;  /* 0x000054109c9c7816 */ /* 0x000fe20000000031 */
[----:B------:R-:W-:Y:S01]  /*9480*/  IMAD.U32 R49, R153, 0x10000, RZ ;  /* 0x0001000099317824 */ /* 0x000fe200078e00ff */
[----:B------:R-:W-:Y:S01]  /*9490*/  SHF.R.U32.HI R70, RZ, 0x10, R71 ;  /* 0x00000010ff467819 */ /* 0x000fe20000011647 */
[C---:B------:R-:W-:Y:S01]  /*94a0*/  FMUL.FTZ R52, R46.reuse, R50 ;  /* 0x000000322e347220 */ /* 0x040fe20000410000 */
[----:B------:R-:W-:Y:S01]  /*94b0*/  SHF.R.U32.HI R78, RZ, 0x10, R79 ;  /* 0x00000010ff4e7819 */ /* 0x000fe2000001164f */
[----:B------:R-:W-:Y:S01]  /*94c0*/  FMUL.FTZ R54, R46, R49 ;  /* 0x000000312e367220 */ /* 0x000fe20000410000 */
[----:B------:R-:W-:-:S02]  /*94d0*/  SHF.L.U32 R43, R13, 0x10, RZ ;  /* 0x000000100d2b7819 */ /* 0x000fc400000006ff */
[----:B------:R-:W-:Y:S01]  /*94e0*/  LOP3.LUT R47, R33, 0xffff0000, RZ, 0xc0, !PT ;  /* 0xffff0000212f7812 */ /* 0x000fe200078ec0ff */
[----:B------:R-:W-:Y:S01]  /*94f0*/  IMAD.U32 R33, R32, 0x10000, RZ ;  /* 0x0001000020217824 */ /* 0x000fe200078e00ff */
[----:B------:R-:W-:Y:S01]  /*9500*/  LOP3.LUT R157, R157, 0xffff0000, RZ, 0xc0, !PT ;  /* 0xffff00009d9d7812 */ /* 0x000fe200078ec0ff */
[----:B------:R-:W-:Y:S01]  /*9510*/  FFMA.FTZ R52, R43, R49, -R52 ;  /* 0x000000312b347223 */ /* 0x000fe20000010834 */
[----:B------:R-:W-:Y:S01]  /*9520*/  LOP3.LUT R153, R153, 0xffff0000, RZ, 0xc0, !PT ;  /* 0xffff000099997812 */ /* 0x000fe200078ec0ff */
[----:B------:R-:W-:Y:S01]  /*9530*/  FFMA.FTZ R54, R43, R50, R54 ;  /* 0x000000322b367223 */ /* 0x000fe20000010036 */
[----:B------:R-:W-:Y:S01]  /*9540*/  PRMT R151, R151, 0x5410, R70 ;  /* 0x0000541097977816 */ /* 0x000fe20000000046 */
[----:B------:R-:W-:Y:S01]  /*9550*/  FMUL.FTZ R49, R47, R157 ;  /* 0x0000009d2f317220 */ /* 0x000fe20000410000 */
[----:B------:R-:W-:Y:S01]  /*9560*/  PRMT R155, R155, 0x5410, R78 ;  /* 0x000054109b9b7816 */ /* 0x000fe2000000004e */
[-C--:B------:R-:W-:Y:S01]  /*9570*/  FMUL.FTZ R47, R47, R153.reuse ;  /* 0x000000992f2f7220 */ /* 0x080fe20000410000 */
[----:B------:R-:W-:Y:S01]  /*9580*/  LOP3.LUT R44, R13, 0xffff0000, RZ, 0xc0, !PT ;  /* 0xffff00000d2c7812 */ /* 0x000fe200078ec0ff */
[----:B------:R-:W-:Y:S01]  /*9590*/  IMAD.U32 R43, R151, 0x10000, RZ ;  /* 0x00010000972b7824 */ /* 0x000fe200078e00ff */
[----:B------:R-:W-:Y:S01]  /*95a0*/  LOP3.LUT R35, R35, 0xffff0000, RZ, 0xc0, !PT ;  /* 0xffff000023237812 */ /* 0x000fe200078ec0ff */
[C---:B------:R-:W-:Y:S01]  /*95b0*/  IMAD.U32 R46, R155.reuse, 0x10000, RZ ;  /* 0x000100009b2e7824 */ /* 0x040fe200078e00ff */
[----:B------:R-:W-:Y:S01]  /*95c0*/  LOP3.LUT R50, R155, 0xffff0000, RZ, 0xc0, !PT ;  /* 0xffff00009b327812 */ /* 0x000fe200078ec0ff */
[C---:B------:R-:W-:Y:S01]  /*95d0*/  FFMA.FTZ R153, R44.reuse, R153, -R49 ;  /* 0x000000992c997223 */ /* 0x040fe20000010831 */
[----:B------:R-:W-:Y:S01]  /*95e0*/  FFMA.FTZ R157, R44, R157, R47 ;  /* 0x0000009d2c9d7223 */ /* 0x000fe2000001002f */
[CC--:B------:R-:W-:Y:S01]  /*95f0*/  FMUL.FTZ R56, R48.reuse, R46.reuse ;  /* 0x0000002e30387220 */ /* 0x0c0fe20000410000 */
[-C--:B------:R-:W-:Y:S01]  /*9600*/  FMUL.FTZ R49, R48, R43.reuse ;  /* 0x0000002b30317220 */ /* 0x080fe20000410000 */
[----:B------:R-:W-:Y:S01]  /*9610*/  LOP3.LUT R44, R151, 0xffff0000, RZ, 0xc0, !PT ;  /* 0xffff0000972c7812 */ /* 0x000fe200078ec0ff */
[----:B------:R-:W-:Y:S01]  /*9620*/  IMAD.U32 R13, R34, 0x10000, RZ ;  /* 0x00010000220d7824 */ /* 0x000fe200078e00ff */
[----:B------:R-:W-:Y:S01]  /*9630*/  PRMT R150, R150, 0x5410, R55 ;  /* 0x0000541096967816 */ /* 0x000fe20000000037 */
[----:B------:R-:W-:Y:S01]  /*9640*/  FFMA.FTZ R56, R45, R43, -R56 ;  /* 0x0000002b2d387223 */ /* 0x000fe20000010838 */
[----:B------:R-:W-:Y:S01]  /*9650*/  LOP3.LUT R15, R15, 0xffff0000, RZ, 0xc0, !PT ;  /* 0xffff00000f0f7812 */ /* 0x000fe200078ec0ff */
[----:B------:R-:W-:Y:S01]  /*9660*/  FFMA.FTZ R48, R45, R46, R49 ;  /* 0x0000002e2d307223 */ /* 0x000fe20000010031 */
[----:B------:R-:W-:Y:S01]  /*9670*/  LOP3.LUT R32, R32, 0xffff0000, RZ, 0xc0, !PT ;  /* 0xffff000020207812 */ /* 0x000fe200078ec0ff */
[----:B------:R-:W-:Y:S01]  /*9680*/  FMUL.FTZ R46, R35, R50 ;  /* 0x00000032232e7220 */ /* 0x000fe20000410000 */
[----:B------:R-:W-:-:S02]  /*9690*/  IMAD.U32 R45, R156, 0x10000, RZ ;  /* 0x000100009c2d7824 */ /* 0x000fc400078e00ff */
[-C--:B------:R-:W-:Y:S01]  /*96a0*/  FMUL.FTZ R58, R35, R44.reuse ;  /* 0x0000002c233a7220 */ /* 0x080fe20000410000 */
[----:B------:R-:W-:Y:S01]  /*96b0*/  LOP3.LUT R47, R156, 0xffff0000, RZ, 0xc0, !PT ;  /* 0xffff00009c2f7812 */ /* 0x000fe200078ec0ff */
[----:B------:R-:W-:Y:S01]  /*96c0*/  IMAD.U32 R43, R150, 0x10000, RZ ;  /* 0x00010000962b7824 */ /* 0x000fe200078e00ff */
[----:B------:R-:W-:Y:S01]  /*96d0*/  PRMT R152, R152, 0x5410, R53 ;  /* 0x0000541098987816 */ /* 0x000fe20000000035 */
[----:B------:R-:W-:Y:S01]  /*96e0*/  FMUL.FTZ R49, R33, R45 ;  /* 0x0000002d21317220 */ /* 0x000fe20000410000 */
[----:B------:R-:W-:Y:S01]  /*96f0*/  PRMT R154, R154, 0x5410, R51 ;  /* 0x000054109a9a7816 */ /* 0x000fe20000000033 */
[C---:B------:R-:W-:Y:S01]  /*9700*/  FFMA.FTZ R51, R15.reuse, R44, -R46 ;  /* 0x0000002c0f337223 */ /* 0x040fe2000001082e */
[----:B------:R-:W-:Y:S01]  /*9710*/  LOP3.LUT R12, R12, 0xffff0000, RZ, 0xc0, !PT ;  /* 0xffff00000c0c7812 */ /* 0x000fe200078ec0ff */
[----:B------:R-:W-:Y:S01]  /*9720*/  FFMA.FTZ R53, R15, R50, R58 ;  /* 0x000000320f357223 */ /* 0x000fe2000001003a */
[----:B------:R-:W-:Y:S01]  /*9730*/  LOP3.LUT R35, R150, 0xffff0000, RZ, 0xc0, !PT ;  /* 0xffff000096237812 */ /* 0x000fe200078ec0ff */
[----:B------:R-:W-:Y:S01]  /*9740*/  FMUL.FTZ R44, R33, R43 ;  /* 0x0000002b212c7220 */ /* 0x000fe20000410000 */
[----:B------:R-:W-:Y:S01]  /*9750*/  FMUL.FTZ R15, R32, R47 ;  /* 0x0000002f200f7220 */ /* 0x000fe20000410000 */
[----:B------:R-:W-:Y:S01]  /*9760*/  FFMA.FTZ R49, R42, R43, -R49 ;  /* 0x0000002b2a317223 */ /* 0x000fe20000010831 */
[----:B------:R-:W-:Y:S01]  /*9770*/  LOP3.LUT R34, R34, 0xffff0000, RZ, 0xc0, !PT ;  /* 0xffff000022227812 */ /* 0x000fe200078ec0ff */
[----:B------:R-:W-:Y:S01]  /*9780*/  FFMA.FTZ R44, R42, R45, R44 ;  /* 0x0000002d2a2c7223 */ /* 0x000fe2000001002c */
[-C--:B------:R-:W-:Y:S01]  /*9790*/  FMUL.FTZ R43, R32, R35.reuse ;  /* 0x00000023202b7220 */ /* 0x080fe20000410000 */
[----:B------:R-:W-:Y:S01]  /*97a0*/  FFMA.FTZ R46, R12, R35, -R15 ;  /* 0x000000230c2e7223 */ /* 0x000fe2000001080f */
[C---:B------:R-:W-:Y:S01]  /*97b0*/  LOP3.LUT R33, R154.reuse, 0xffff0000, RZ, 0xc0, !PT ;  /* 0xffff00009a217812 */ /* 0x040fe200078ec0ff */
[----:B------:R-:W-:Y:S01]  /*97c0*/  IMAD.U32 R42, R154, 0x10000, RZ ;  /* 0x000100009a2a7824 */ /* 0x000fe200078e00ff */
[C---:B------:R-:W-:Y:S01]  /*97d0*/  LOP3.LUT R15, R152.reuse, 0xffff0000, RZ, 0xc0, !PT ;  /* 0xffff0000980f7812 */ /* 0x040fe200078ec0ff */
[----:B------:R-:W-:-:S02]  /*97e0*/  IMAD.U32 R32, R152, 0x10000, RZ ;  /* 0x0001000098207824 */ /* 0x000fc400078e00ff */
        /* <DEDUP_REMOVED lines=19> */
[----:B------:R-:W-:-:S02]  /*9920*/  F2FP.BF16.F32.PACK_AB R33, R157, R54 ;  /* 0x000000369d21723e */ /* 0x000fc400000010ff */
[----:B------:R-:W-:-:S07]  /*9930*/  F2FP.BF16.F32.PACK_AB R32, R43, R44 ;  /* 0x0000002c2b20723e */ /* 0x000fce00000010ff */
.L_x_2785:
[----:B------:R-:W-:Y:S05]  /*9940*/  BSYNC B2 ;  /* 0x0000000000027941 */ /* 0x000fea0003800000 */
.L_x_2784:
[----:B----4-:R4:W-:Y:S04]  /*9950*/  ST.E.128 desc[UR60][R38.64], R12 ;  /* 0x0000000c26007985 */ /* 0x0109e8000c101d3c */
[----:B0-----:R4:W-:Y:S02]  /*9960*/  @!P5 ST.E.128 desc[UR60][R40.64], R32 ;  /* 0x000000202800d985 */ /* 0x0019e4000c101d3c */
.L_x_2783:
[----:B------:R-:W-:Y:S05]  /*9970*/  BSYNC B1 ;  /* 0x0000000000017941 */ /* 0x000fea0003800000 */
.L_x_2782:
[----:B------:R-:W-:-:S13]  /*9980*/  ISETP.NE.AND P3, PT, R25, RZ, PT ;  /* 0x000000ff1900720c */ /* 0x000fda0003f65270 */
[----:B------:R-:W-:Y:S05]  /*9990*/  @!P3 BRA `(.L_x_2739) ;  /* 0x0000000c00c4b947 */ /* 0x000fea0003800000 */
[----:B----4-:R-:W4:Y:S01]  /*99a0*/  LDL R14, [R1+0x60] ;  /* 0x00006000010e7983 */ /* 0x010f220000100800 */
[----:B------:R-:W-:Y:S01]  /*99b0*/  SEL R137, R115, R137, !P1 ;  /* 0x0000008973897207 */ /* 0x000fe20004800000 */
[----:B------:R-:W-:Y:S01]  /*99c0*/  BSSY B1, `(.L_x_2786) ;  /* 0x0000070000017945 */ /* 0x000fe20003800000 */
[----:B------:R-:W-:Y:S02]  /*99d0*/  ISETP.GE.AND P4, PT, R213, R114, PT ;  /* 0x00000072d500720c */ /* 0x000fe40003f86270 */
[----:B------:R-:W-:Y:S02]  /*99e0*/  SHF.R.S32.HI R12, RZ, 0x1f, R137 ;  /* 0x0000001fff0c7819 */ /* 0x000fe40000011489 */
[C---:B0-----:R-:W-:Y:S02]  /*99f0*/  LEA R38, P3, R21.reuse, R36, 0x1 ;  /* 0x0000002415267211 */ /* 0x041fe400078608ff */
[----:B------:R-:W-:Y:S02]  /*9a00*/  LEA.HI R137, R12, R137, RZ, 0x4 ;  /* 0x000000890c897211 */ /* 0x000fe400078f20ff */
[----:B------:R-:W-:-:S02]  /*9a10*/  LEA.HI.X R39, R21, R37, R29, 0x1, P3 ;  /* 0x0000002515277211 */ /* 0x000fc400018f0c1d */
[----:B------:R-:W-:-:S04]  /*9a20*/  LEA.HI.SX32 R137, R137, R20, 0x1c ;  /* 0x0000001489897211 */ /* 0x000fc800078fe2ff */
[----:B------:R-:W-:Y:S01]  /*9a30*/  SHF.R.S32.HI R12, RZ, 0x1f, R137 ;  /* 0x0000001fff0c7819 */ /* 0x000fe20000011489 */
[----:B------:R-:W-:-:S03]  /*9a40*/  IMAD.SHL.U32 R11, R137, 0x8, RZ ;  /* 0x00000008890b7824 */ /* 0x000fc600078e00ff */
[----:B------:R-:W-:Y:S02]  /*9a50*/  LEA.HI R12, R12, R137, RZ, 0x3 ;  /* 0x000000890c0c7211 */ /* 0x000fe400078f18ff */
[----:B------:R-:W-:Y:S02]  /*9a60*/  LOP3.LUT R13, R0, 0x38, R11, 0xf8, !PT ;  /* 0x00000038000d7812 */ /* 0x000fe400078ef80b */
[----:B------:R-:W-:Y:S02]  /*9a70*/  SHF.R.S32.HI R12, RZ, 0x3, R12 ;  /* 0x00000003ff0c7819 */ /* 0x000fe4000001140c */
[----:B------:R-:W-:-:S03]  /*9a80*/  LOP3.LUT R13, R13, R138, RZ, 0x3c, !PT ;  /* 0x0000008a0d0d7212 */ /* 0x000fc600078e3cff */
[----:B----4-:R-:W-:-:S04]  /*9a90*/  IMAD R12, R12, 0x1400, R14 ;  /* 0x000014000c0c7824 */ /* 0x010fc800078e020e */
[----:B------:R-:W-:Y:S02]  /*9aa0*/  IMAD.IADD R15, R12, 0x1, R13 ;  /* 0x000000010c0f7824 */ /* 0x000fe400078e020d */
[C---:B------:R-:W-:Y:S02]  /*9ab0*/  IMAD R13, R212.reuse, 0x5000, R123 ;  /* 0x00005000d40d7824 */ /* 0x040fe400078e027b */
[----:B------:R-:W-:Y:S02]  /*9ac0*/  IMAD R15, R212, 0x5000, R15 ;  /* 0x00005000d40f7824 */ /* 0x000fe400078e020f */
[--C-:B------:R-:W-:Y:S02]  /*9ad0*/  IMAD R13, R13, 0x2, R22.reuse ;  /* 0x000000020d0d7824 */ /* 0x100fe400078e0216 */
[----:B------:R-:W-:-:S04]  /*9ae0*/  IMAD R32, R15, 0x2, R22 ;  /* 0x000000020f207824 */ /* 0x000fc800078e0216 */
[----:B------:R-:W0:Y:S04]  /*9af0*/  LDS.128 R12, [R13+0x24400] ;  /* 0x024400000d0c7984 */ /* 0x000e280000000c00 */
[----:B------:R-:W4:Y:S01]  /*9b00*/  LDS.128 R32, [R32+0x24400] ;  /* 0x0244000020207984 */ /* 0x000f220000000c00 */
[----:B------:R-:W-:Y:S05]  /*9b10*/  @P4 BRA `(.L_x_2787) ;  /* 0x0000000400684947 */ /* 0x000fea0003800000 */
[----:B------:R-:W-:Y:S01]  /*9b20*/  SHF.R.U64 R55, R64, 0x10, R65 ;  /* 0x0000001040377819 */ /* 0x000fe20000001241 */
[----:B----4-:R-:W-:Y:S01]  /*9b30*/  IMAD.U32 R44, R33, 0x10000, RZ ;  /* 0x00010000212c7824 */ /* 0x010fe200078e00ff */
[----:B------:R-:W-:Y:S01]  /*9b40*/  SHF.R.U64 R49, R72, 0x10, R73 ;  /* 0x0000001048317819 */ /* 0x000fe20000001249 */
[----:B0-----:R-:W-:Y:S01]  /*9b50*/  IMAD.U32 R40, R13, 0x10000, RZ ;  /* 0x000100000d287824 */ /* 0x001fe200078e00ff */
[----:B------:R-:W-:Y:S01]  /*9b60*/  SHF.R.U32.HI R64, RZ, 0x10, R65 ;  /* 0x00000010ff407819 */ /* 0x000fe20000011641 */
[----:B------:R-:W-:Y:S01]  /*9b70*/  IMAD.U32 R46, R35, 0x10000, RZ ;  /* 0x00010000232e7824 */ /* 0x000fe200078e00ff */
[----:B------:R-:W-:Y:S01]  /*9b80*/  SHF.R.U32.HI R72, RZ, 0x10, R73 ;  /* 0x00000010ff487819 */ /* 0x000fe20000011649 */
[----:B------:R-:W-:Y:S01]  /*9b90*/  IMAD.U32 R42, R32, 0x10000, RZ ;  /* 0x00010000202a7824 */ /* 0x000fe200078e00ff */
[----:B------:R-:W-:Y:S02]  /*9ba0*/  SHF.R.U64 R51, R66, 0x10, R67 ;  /* 0x0000001042337819 */ /* 0x000fe40000001243 */
[----:B------:R-:W-:-:S02]  /*9bb0*/  PRMT R145, R145, 0x5410, R64 ;  /* 0x0000541091917816 */ /* 0x000fc40000000040 */
[----:B------:R-:W-:Y:S02]  /*9bc0*/  PRMT R149, R149, 0x5410, R72 ;  /* 0x0000541095957816 */ /* 0x000fe40000000048 */
[----:B------:R-:W-:Y:S02]  /*9bd0*/  SHF.R.U64 R53, R74, 0x10, R75 ;  /* 0x000000104a357819 */ /* 0x000fe4000000124b */
[----:B------:R-:W-:Y:S01]  /*9be0*/  PRMT R142, R142, 0x5410, R51 ;  /* 0x000054108e8e7816 */ /* 0x000fe20000000033 */
[----:B------:R-:W-:Y:S01]  /*9bf0*/  IMAD.U32 R51, R149, 0x10000, RZ ;  /* 0x0001000095337824 */ /* 0x000fe200078e00ff */
[----:B------:R-:W-:Y:S01]  /*9c00*/  PRMT R148, R148, 0x5410, R49 ;  /* 0x0000541094947816 */ /* 0x000fe20000000031 */
[----:B------:R-:W-:Y:S01]  /*9c10*/  IMAD.U32 R49, R145, 0x10000, RZ ;  /* 0x0001000091317824 */ /* 0x000fe200078e00ff */
[----:B------:R-:W-:Y:S02]  /*9c20*/  SHF.R.U32.HI R74, RZ, 0x10, R75 ;  /* 0x00000010ff4a7819 */ /* 0x000fe4000001164b */
[----:B------:R-:W-:-:S02]  /*9c30*/  SHF.R.U32.HI R66, RZ, 0x10, R67 ;  /* 0x00000010ff427819 */ /* 0x000fc40000011643 */
[----:B------:R-:W-:Y:S01]  /*9c40*/  PRMT R144, R144, 0x5410, R55 ;  /* 0x0000541090907816 */ /* 0x000fe20000000037 */
[----:B------:R-:W-:Y:S01]  /*9c50*/  FMUL.FTZ R55, R44, R49 ;  /* 0x000000312c377220 */ /* 0x000fe20000410000 */
[----:B------:R-:W-:Y:S01]  /*9c60*/  PRMT R146, R146, 0x5410, R53 ;  /* 0x0000541092927816 */ /* 0x000fe20000000035 */
[-C--:B------:R-:W-:Y:S01]  /*9c70*/  FMUL.FTZ R53, R44, R51.reuse ;  /* 0x000000332c357220 */ /* 0x080fe20000410000 */
[----:B------:R-:W-:Y:S01]  /*9c80*/  LOP3.LUT R45, R33, 0xffff0000, RZ, 0xc0, !PT ;  /* 0xffff0000212d7812 */ /* 0x000fe200078ec0ff */
[C---:B------:R-:W-:Y:S01]  /*9c90*/  FFMA.FTZ R55, R40.reuse, R51, R55 ;  /* 0x0000003328377223 */ /* 0x040fe20000010037 */
[----:B------:R-:W-:Y:S01]  /*9ca0*/  PRMT R147, R147, 0x5410, R74 ;  /* 0x0000541093937816 */ /* 0x000fe2000000004a */
[----:B------:R-:W-:Y:S01]  /*9cb0*/  FFMA.FTZ R50, R40, R49, -R53 ;  /* 0x0000003128327223 */ /* 0x000fe20000010835 */
[----:B------:R-:W-:Y:S02]  /*9cc0*/  LOP3.LUT R48, R149, 0xffff0000, RZ, 0xc0, !PT ;  /* 0xffff000095307812 */ /* 0x000fe400078ec0ff */
[----:B------:R-:W-:Y:S01]  /*9cd0*/  PRMT R143, R143, 0x5410, R66 ;  /* 0x000054108f8f7816 */ /* 0x000fe20000000042 */
[----:B------:R-:W-:Y:S01]  /*9ce0*/  IMAD.U32 R53, R147, 0x10000, RZ ;  /* 0x0001000093357824 */ /* 0x000fe200078e00ff */
[----:B------:R-:W-:Y:S01]  /*9cf0*/  LOP3.LUT R44, R145, 0xffff0000, RZ, 0xc0, !PT ;  /* 0xffff0000912c7812 */ /* 0x000fe200078ec0ff */
[----:B------:R-:W-:Y:S01]  /*9d00*/  FMUL.FTZ R52, R45, R48 ;  /* 0x000000302d347220 */ /* 0x000fe20000410000 */
[----:B------:R-:W-:Y:S01]  /*9d10*/  LOP3.LUT R41, R13, 0xffff0000, RZ, 0xc0, !PT ;  /* 0xffff00000d297812 */ /* 0x000fe200078ec0ff */
[----:B------:R-:W-:Y:S01]  /*9d20*/  IMAD.U32 R49, R143, 0x10000, RZ ;  /* 0x000100008f317824 */ /* 0x000fe200078e00ff */
[----:B------:R-:W-:Y:S01]  /*9d30*/  LOP3.LUT R43, R32, 0xffff0000, RZ, 0xc0, !PT ;  /* 0xffff0000202b7812 */ /* 0x000fe200078ec0ff */
[-C--:B------:R-:W-:Y:S01]  /*9d40*/  FMUL.FTZ R40, R45, R44.reuse ;  /* 0x0000002c2d287220 */ /* 0x080fe20000410000 */
[C---:B------:R-:W-:Y:S01]  /*9d50*/  FMUL.FTZ R51, R46.reuse, R53 ;  /* 0x000000352e337220 */ /* 0x040fe20000410000 */
[----:B------:R-:W-:Y:S01]  /*9d60*/  FFMA.FTZ R45, R41, R44, -R52 ;  /* 0x0000002c292d7223 */ /* 0x000fe20000010834 */
[----:B------:R-:W-:Y:S01]  /*9d70*/  IMAD.U32 R32, R15, 0x10000, RZ ;  /* 0x000100000f207824 */ /* 0x000fe200078e00ff */
[----:B------:R-:W-:Y:S01]  /*9d80*/  LOP3.LUT R47, R35, 0xffff0000, RZ, 0xc0, !PT ;  /* 0xffff0000232f7812 */ /* 0x000fe200078ec0ff */
[----:B------:R-:W-:Y:S01]  /*9d90*/  FMUL.FTZ R46, R46, R49 ;  /* 0x000000312e2e7220 */ /* 0x000fe20000410000 */
[----:B------:R-:W-:Y:S01]  /*9da0*/  LOP3.LUT R44, R147, 0xffff0000, RZ, 0xc0, !PT ;  /* 0xffff0000932c7812 */ /* 0x000fe200078ec0ff */
[----:B------:R-:W-:Y:S01]  /*9db0*/  FFMA.FTZ R48, R41, R48, R40 ;  /* 0x0000003029307223 */ /* 0x000fe20000010028 */
[----:B------:R-:W-:Y:S01]  /*9dc0*/  LOP3.LUT R40, R143, 0xffff0000, RZ, 0xc0, !PT ;  /* 0xffff00008f287812 */ /* 0x000fe200078ec0ff */
[C---:B------:R-:W-:Y:S01]  /*9dd0*/  FFMA.FTZ R53, R32.reuse, R53, R46 ;  /* 0x0000003520357223 */ /* 0x040fe2000001002e */
[----:B------:R-:W-:Y:S01]  /*9de0*/  LOP3.LUT R33, R15, 0xffff0000, RZ, 0xc0, !PT ;  /* 0xffff00000f217812 */ /* 0x000fe200078ec0ff */
[----:B------:R-:W-:Y:S01]  /*9df0*/  FFMA.FTZ R51, R32, R49, -R51 ;  /* 0x0000003120337223 */ /* 0x000fe20000010833 */
[----:B------:R-:W-:Y:S01]  /*9e00*/  FMUL.FTZ R46, R47, R44 ;  /* 0x0000002c2f2e7220 */ /* 0x000fe20000410000 */
[----:B------:R-:W-:-:S02]  /*9e10*/  IMAD.U32 R41, R148, 0x10000, RZ ;  /* 0x0001000094297824 */ /* 0x000fc400078e00ff */
[-C--:B------:R-:W-:Y:S01]  /*9e20*/  FMUL.FTZ R54, R47, R40.reuse ;  /* 0x000000282f367220 */ /* 0x080fe20000410000 */
[----:B------:R-:W-:Y:S01]  /*9e30*/  IMAD.U32 R32, R144, 0x10000, RZ ;  /* 0x0001000090207824 */ /* 0x000fe200078e00ff */
[----:B------:R-:W-:Y:S01]  /*9e40*/  LOP3.LUT R148, R148, 0xffff0000, RZ, 0xc0, !PT ;  /* 0xffff000094947812 */ /* 0x000fe200078ec0ff */
[C---:B------:R-:W-:Y:S02]  /*9e50*/  IMAD.U32 R13, R12.reuse, 0x10000, RZ ;  /* 0x000100000c0d7824 */ /* 0x040fe400078e00ff */
[C---:B------:R-:W-:Y:S01]  /*9e60*/  FFMA.FTZ R52, R33.reuse, R40, -R46 ;  /* 0x0000002821347223 */ /* 0x040fe2000001082e */
[----:B------:R-:W-:Y:S01]  /*9e70*/  LOP3.LUT R12, R12, 0xffff0000, RZ, 0xc0, !PT ;  /* 0xffff00000c0c7812 */ /* 0x000fe200078ec0ff */
[----:B------:R-:W-:Y:S01]  /*9e80*/  FMUL.FTZ R46, R42, R32 ;  /* 0x000000202a2e7220 */ /* 0x000fe20000410000 */
[----:B------:R-:W-:Y:S01]  /*9e90*/  LOP3.LUT R144, R144, 0xffff0000, RZ, 0xc0, !PT ;  /* 0xffff000090907812 */ /* 0x000fe200078ec0ff */
[----:B------:R-:W-:Y:S01]  /*9ea0*/  FFMA.FTZ R54, R33, R44, R54 ;  /* 0x0000002c21367223 */ /* 0x000fe20000010036 */
[----:B------:R-:W-:Y:S01]  /*9eb0*/  FMUL.FTZ R33, R43, R148 ;  /* 0x000000942b217220 */ /* 0x000fe20000410000 */
[-C--:B------:R-:W-:Y:S01]  /*9ec0*/  FMUL.FTZ R40, R42, R41.reuse ;  /* 0x000000292a287220 */ /* 0x080fe20000410000 */
[----:B------:R-:W-:Y:S01]  /*9ed0*/  FFMA.FTZ R46, R13, R41, R46 ;  /* 0x000000290d2e7223 */ /* 0x000fe2000001002e */
[----:B------:R-:W-:-:S02]  /*9ee0*/  IMAD.U32 R35, R34, 0x10000, RZ ;  /* 0x0001000022237824 */ /* 0x000fc400078e00ff */
[----:B------:R-:W-:Y:S01]  /*9ef0*/  FFMA.FTZ R41, R12, R144, -R33 ;  /* 0x000000900c297223 */ /* 0x000fe20000010821 */
[----:B------:R-:W-:Y:S01]  /*9f00*/  LOP3.LUT R34, R34, 0xffff0000, RZ, 0xc0, !PT ;  /* 0xffff000022227812 */ /* 0x000fe200078ec0ff */
[----:B------:R-:W-:Y:S01]  /*9f10*/  FFMA.FTZ R42, R13, R32, -R40 ;  /* 0x000000200d2a7223 */ /* 0x000fe20000010828 */
[----:B------:R-:W-:Y:S01]  /*9f20*/  FMUL.FTZ R43, R43, R144 ;  /* 0x000000902b2b7220 */ /* 0x000fe20000410000 */
[C---:B------:R-:W-:Y:S01]  /*9f30*/  LOP3.LUT R33, R146.reuse, 0xffff0000, RZ, 0xc0, !PT ;  /* 0xffff000092217812 */ /* 0x040fe200078ec0ff */
[----:B------:R-:W-:Y:S01]  /*9f40*/  IMAD.U32 R40, R146, 0x10000, RZ ;  /* 0x0001000092287824 */ /* 0x000fe200078e00ff */
[C---:B------:R-:W-:Y:S01]  /*9f50*/  LOP3.LUT R13, R142.reuse, 0xffff0000, RZ, 0xc0, !PT ;  /* 0xffff00008e0d7812 */ /* 0x040fe200078ec0ff */
[----:B------:R-:W-:Y:S02]  /*9f60*/  IMAD.U32 R32, R142, 0x10000, RZ ;  /* 0x000100008e207824 */ /* 0x000fe400078e00ff */
[----:B------:R-:W-:Y:S01]  /*9f70*/  FFMA.FTZ R43, R12, R148, R43 ;  /* 0x000000940c2b7223 */ /* 0x000fe2000001002b */
[C---:B------:R-:W-:Y:S01]  /*9f80*/  IMAD.U32 R15, R14.reuse, 0x10000, RZ ;  /* 0x000100000e0f7824 */ /* 0x040fe200078e00ff */
        /* <DEDUP_REMOVED lines=16> */
[----:B------:R-:W-:Y:S02]  /*a090*/  F2FP.BF16.F32.PACK_AB R15, R52, R51 ;  /* 0x00000033340f723e */ /* 0x000fe400000010ff */
[----:B------:R-:W-:-:S02]  /*a0a0*/  F2FP.BF16.F32.PACK_AB R33, R48, R55 ;  /* 0x000000373021723e */ /* 0x000fc400000010ff */
[----:B------:R-:W-:-:S07]  /*a0b0*/  F2FP.BF16.F32.PACK_AB R32, R43, R46 ;  /* 0x0000002e2b20723e */ /* 0x000fce00000010ff */
.L_x_2787:
[----:B------:R-:W-:Y:S05]  /*a0c0*/  BSYNC B1 ;  /* 0x0000000000017941 */ /* 0x000fea0003800000 */
.L_x_2786:
[----:B0-----:R0:W-:Y:S01]  /*a0d0*/  ST.E.128 desc[UR60][R38.64], R12 ;  /* 0x0000000c26007985 */ /* 0x0011e2000c101d3c */
[----:B------:R-:W-:-:S13]  /*a0e0*/  ISETP.GE.AND P3, PT, R11, R136, PT ;  /* 0x000000880b00720c */ /* 0x000fda0003f66270 */
[----:B------:R-:W-:Y:S05]  /*a0f0*/  @P3 BRA `(.L_x_2739) ;  /* 0x0000000400ec3947 */ /* 0x000fea0003800000 */
[----:B------:R-:W-:-:S05]  /*a100*/  IMAD.WIDE R36, R11, 0x2, R36 ;  /* 0x000000020b247825 */ /* 0x000fca00078e0224 */
[----:B----4-:R4:W-:Y:S01]  /*a110*/  ST.E.128 desc[UR60][R36.64], R32 ;  /* 0x0000002024007985 */ /* 0x0109e2000c101d3c */
[----:B------:R-:W-:Y:S05]  /*a120*/  BRA `(.L_x_2739) ;  /* 0x0000000400e07947 */ /* 0x000fea0003800000 */
.L_x_2693:
[----:B------:R-:W2:Y:S02]  /*a130*/  LDL R11, [R1+0x5c] ;  /* 0x00005c00010b7983 */ /* 0x000ea40000100800 */
[----:B--2---:R-:W-:-:S13]  /*a140*/  R2UR UR4, R11 ;  /* 0x000000000b0472ca */ /* 0x004fda00000e0000 */
[----:B------:R-:W-:-:S06]  /*a150*/  UISETP.NE.AND UP0, UPT, UR4, 0x3, UPT ;  /* 0x000000030400788c */ /* 0x000fcc000bf05270 */
[----:B------:R-:W-:-:S13]  /*a160*/  PLOP3.LUT P0, PT, PT, PT, UP0, 0x80, 0x0 ;  /* 0x000000000000781c */ /* 0x000fda0003f0f008 */
[----:B------:R-:W-:Y:S05]  /*a170*/  @!P0 BRA `(.L_x_2788) ;  /* 0x0000000000048947 */ /* 0x000fea0003800000 */
[----:B------:R-:W-:Y:S01]  /*a180*/  BPT.TRAP 0x1 ;  /* 0x000000040000795c */ /* 0x000fe20000300000 */
.L_x_2788:
[----:B------:R-:W-:Y:S01]  /*a190*/  IMAD R89, R212, 0x8, R22 ;  /* 0x00000008d4597824 */ /* 0x000fe200078e0216 */
[----:B------:R-:W-:Y:S01]  /*a1a0*/  SHF.L.U32 R90, R227, 0x1f, RZ ;  /* 0x0000001fe35a7819 */ /* 0x000fe200000006ff */
[----:B------:R-:W-:Y:S01]  /*a1b0*/  BSSY B1, `(.L_x_2789) ;  /* 0x0000004000017945 */ /* 0x000fe20003800000 */
[----:B------:R-:W-:Y:S02]  /*a1c0*/  SHF.R.S32.HI R86, RZ, 0x1f, R84 ;  /* 0x0000001fff567819 */ /* 0x000fe40000011454 */
[----:B------:R-:W0:Y:S02]  /*a1d0*/  SYNCS.PHASECHK.TRANS64.TRYWAIT P3, [R89+URZ+0x38890], R90 ;  /* 0x0388905a590075a7 */ /* 0x000e24000806017f */
[----:B0-----:R-:W-:Y:S05]  /*a1e0*/  @!P3 BRA `(.L_x_2790) ;  /* 0x0000026c0040b947 */ /* 0x001fea0003800000 */
.L_x_3112:
[----:B------:R-:W-:Y:S05]  /*a1f0*/  BSYNC B1 ;  /* 0x0000000000017941 */ /* 0x000fea0003800000 */
.L_x_2789:
        /* <DEDUP_REMOVED lines=27> */
.L_x_3116:
        /* <DEDUP_REMOVED lines=23> */
.L_x_2793:
[----:B------:R-:W-:Y:S05]  /*a520*/  BSYNC B1 ;  /* 0x0000000000017941 */ /* 0x000fea0003800000 */
.L_x_2792:
[----:B------:R-:W-:-:S03]  /*a530*/  UMOV UR4, 0xffffffff ;  /* 0xffffffff00047882 */ /* 0x000fc60000000000 */
[----:B------:R-:W-:Y:S05]  /*a540*/  BRA.DIV UR4, `(.L_x_2794) ;  /* 0x0000026a04c87947 */ /* 0x000fea000b800000 */
[----:B--2---:R2:W0:Y:S04]  /*a550*/  SHFL.IDX PT, R39, R41, 0x1, 0x181f ;  /* 0x00381f0029277f89 */ /* 0x00442800000e0000 */
[----:B---3--:R2:W3:Y:S02]  /*a560*/  SHFL.IDX PT, R38, R40, 0x1, 0x181f ;  /* 0x00381f0028267f89 */ /* 0x0084e400000e0000 */
.L_x_3120:
[----:B------:R-:W-:Y:S01]  /*a570*/  ISETP.GE.AND P3, PT, R42, 0x21, PT ;  /* 0x000000212a00780c */ /* 0x000fe20003f66270 */
[----:B------:R-:W-:-:S12]  /*a580*/  BSSY B1, `(.L_x_2795) ;  /* 0x0000017000017945 */ /* 0x000fd80003800000 */
        /* <DEDUP_REMOVED lines=22> */
.L_x_2796:
[----:B------:R-:W-:Y:S05]  /*a6f0*/  BSYNC B1 ;  /* 0x0000000000017941 */ /* 0x000fea0003800000 */
.L_x_2795:
[----:B------:R-:W-:-:S03]  /*a700*/  UMOV UR4, 0xffffffff ;  /* 0xffffffff00047882 */ /* 0x000fc60000000000 */
[----:B------:R-:W-:Y:S05]  /*a710*/  BRA.DIV UR4, `(.L_x_2797) ;  /* 0x0000026a04a07947 */ /* 0x000fea000b800000 */
[----:B0-----:R0:W0:Y:S04]  /*a720*/  SHFL.IDX PT, R39, R41, 0x2, 0x181f ;  /* 0x00581f0029277f89 */ /* 0x00102800000e0000 */
[----:B---3--:R3:W0:Y:S02]  /*a730*/  SHFL.IDX PT, R38, R40, 0x2, 0x181f ;  /* 0x00581f0028267f89 */ /* 0x00862400000e0000 */
.L_x_3124:
[----:B------:R-:W-:-:S13]  /*a740*/  ISETP.GE.AND P3, PT, R42, 0x41, PT ;  /* 0x000000412a00780c */ /* 0x000fda0003f66270 */
[----:B------:R-:W-:Y:S05]  /*a750*/  @!P3 BRA `(.L_x_2739) ;  /* 0x000000000054b947 */ /* 0x000fea0003800000 */
[----:B------:R-:W-:Y:S02]  /*a760*/  ULDC UR4, c[0x0][0x2f4] ;  /* 0x0000bd0000047ab9 */ /* 0x000fe40000000800 */
[----:B------:R-:W-:Y:S02]  /*a770*/  ISETP.GE.AND P5, PT, R16, UR4, PT ;  /* 0x0000000410007c0c */ /* 0x000fe4000bfa6270 */
[----:B------:R-:W-:-:S11]  /*a780*/  ISETP.GE.AND P4, PT, R213, UR4, PT ;  /* 0x00000004d5007c0c */ /* 0x000fd6000bf86270 */
[----:B----4-:R-:W4:Y:S01]  /*a790*/  @!P5 LDS.128 R12, [R85+0x26400] ;  /* 0x02640000550cd984 */ /* 0x010f220000000c00 */
[----:B0-----:R-:W-:-:S04]  /*a7a0*/  @!P5 LEA R32, P3, R16, R38, 0x1 ;  /* 0x000000261020d211 */ /* 0x001fc800078608ff */
[----:B------:R-:W-:Y:S02]  /*a7b0*/  @!P5 LEA.HI.X R33, R16, R39, R17, 0x1, P3 ;  /* 0x000000271021d211 */ /* 0x000fe400018f0c11 */
        /* <DEDUP_REMOVED lines=15> */
.L_x_2739:
[----:B------:R-:W-:Y:S05]  /*a8b0*/  BSYNC B0 ;  /* 0x0000000000007941 */ /* 0x000fea0003800000 */
.L_x_2692:
[----:B------:R-:W5:Y:S01]  /*a8c0*/  S2R R11, SR_TID.X ;  /* 0x00000000000b7919 */ /* 0x000f620000002100 */
        /* <DEDUP_REMOVED lines=8> */
[----:B-----5:R-:W-:Y:S01]  /*a950*/  LOP3.LUT R11, R11, 0x7f, RZ, 0xc0, !PT ;  /* 0x0000007f0b0b7812 */ /* 0x020fe200078ec0ff */
[----:B--2---:R2:W-:Y:S03]  /*a960*/  BAR.SYNC.DEFER_BLOCKING R141, 0x80 ;  /* 0x0002008d0000751d */ /* 0x0045e60000010000 */
[----:B------:R-:W-:-:S13]  /*a970*/  ISETP.NE.AND P3, PT, R11, RZ, PT ;  /* 0x000000ff0b00720c */ /* 0x000fda0003f65270 */
[----:B------:R-:W-:-:S05]  /*a980*/  @!P3 VIADD R11, R89, 0x388a0 ;  /* 0x000388a0590bb836 */ /* 0x000fca0000000000 */
[----:B------:R-:W-:-:S04]  /*a990*/  @!P3 PRMT R11, RZ, 0x654, R11 ;  /* 0x00000654ff0bb816 */ /* 0x000fc8000000000b */
[----:B------:R2:W-:Y:S01]  /*a9a0*/  @!P3 SYNCS.ARRIVE.TRANS64.RED.A1T0 RZ, [R11+URZ], RZ ;  /* 0x000000ff0bffb9a7 */ /* 0x0005e2000810043f */
[----:B------:R-:W-:Y:S05]  /*a9b0*/  @!P0 BRA `(.L_x_2799) ;  /* 0x0000000000048947 */ /* 0x000fea0003800000 */
[----:B------:R-:W-:Y:S01]  /*a9c0*/  BPT.TRAP 0x1 ;  /* 0x000000040000795c */ /* 0x000fe20000300000 */
.L_x_2799:
[----:B------:R-:W-:Y:S05]  /*a9d0*/  BSYNC B0 ;  /* 0x0000000000007941 */ /* 0x000fea0003800000 */
.L_x_2798:
[----:B------:R-:W5:Y:S01]  /*a9e0*/  SYNCS.PHASECHK.TRANS64.TRYWAIT P0, [R89+URZ+0x388b0], R90 ;  /* 0x0388b05a590075a7 */ /* 0x000f62000800017f */
[----:B------:R-:W-:Y:S04]  /*a9f0*/  BSSY B0, `(.L_x_2800) ;  /* 0x0000002000007945 */ /* 0x000fe80003800000 */
[----:B-----5:R-:W-:Y:S05]  /*aa00*/  @!P0 BRA `(.L_x_2801) ;  /* 0x0000026800308947 */ /* 0x020fea0003800000 */
.L_x_3125:
[----:B------:R-:W-:Y:S05]  /*aa10*/  BSYNC B0 ;  /* 0x0000000000007941 */ /* 0x000fea0003800000 */
.L_x_2800:
[----:B------:R-:W-:Y:S01]  /*aa20*/  ULDC.64 UR4, c[0x0][0x328] ;  /* 0x0000ca0000047ab9 */ /* 0x000fe20000000a00 */
[----:B------:R-:W-:Y:S01]  /*aa30*/  IMAD.IADD R88, R88, 0x1, -R220 ;  /* 0x0000000158587824 */ /* 0x000fe200078e0adc */
[----:B------:R-:W-:Y:S01]  /*aa40*/  BSSY B0, `(.L_x_2802) ;  /* 0x000002c000007945 */ /* 0x000fe20003800000 */
[----:B--2---:R-:W-:Y:S02]  /*aa50*/  IMAD R11, R86, UR4, RZ ;  /* 0x00000004560b7c24 */ /* 0x004fe4000f8e02ff */
[----:B0---4-:R-:W-:Y:S01]  /*aa60*/  IMAD.WIDE.U32 R12, R84, UR4, RZ ;  /* 0x00000004540c7c25 */ /* 0x011fe2000f8e00ff */
[C---:B------:R-:W-:Y:S02]  /*aa70*/  ISETP.GE.AND P4, PT, R88.reuse, 0x1, PT ;  /* 0x000000015800780c */ /* 0x040fe40003f86270 */
[----:B------:R-:W-:Y:S01]  /*aa80*/  ISETP.GE.AND P0, PT, R88, 0x21, PT ;  /* 0x000000215800780c */ /* 0x000fe20003f06270 */
[----:B------:R-:W-:Y:S01]  /*aa90*/  IMAD R11, R84, UR5, R11 ;  /* 0x00000005540b7c24 */ /* 0x000fe2000f8e020b */
[----:B------:R-:W-:-:S02]  /*aaa0*/  ULDC.64 UR4, c[0x0][0x338] ;  /* 0x0000ce0000047ab9 */ /* 0x000fc40000000a00 */
[----:B------:R-:W-:Y:S02]  /*aab0*/  IMAD R14, R87, UR4, RZ ;  /* 0x00000004570e7c24 */ /* 0x000fe4000f8e02ff */
[----:B------:R-:W-:Y:S02]  /*aac0*/  IMAD.IADD R13, R13, 0x1, R11 ;  /* 0x000000010d0d7824 */ /* 0x000fe400078e020b */
        /* <DEDUP_REMOVED lines=14> */
[----:B------:R-:W-:Y:S02]  /*abb0*/  ULDC UR4, c[0x0][0x2f4] ;  /* 0x0000bd0000047ab9 */ /* 0x000fe40000000800 */
[----:B------:R-:W-:-:S13]  /*abc0*/  ISETP.GE.AND P5, PT, R16, UR4, PT ;  /* 0x0000000410007c0c */ /* 0x000fda000bfa6270 */
        /* <DEDUP_REMOVED lines=19> */
.L_x_2803:
[----:B------:R-:W-:Y:S05]  /*ad00*/  BSYNC B0 ;  /* 0x0000000000007941 */ /* 0x000fea0003800000 */
.L_x_2802:
[----:B----4-:R4:W0:Y:S01]  /*ad10*/  SHFL.IDX PT, R39, R11, 0x1, 0x181f ;  /* 0x00381f000b277f89 */ /* 0x01082200000e0000 */
[----:B------:R-:W-:Y:S03]  /*ad20*/  BSSY B0, `(.L_x_2804) ;  /* 0x0000018000007945 */ /* 0x000fe60003800000 */
[----:B--2---:R4:W2:Y:S01]  /*ad30*/  SHFL.IDX PT, R38, R31, 0x1, 0x181f ;  /* 0x00381f001f267f89 */ /* 0x0048a200000e0000 */
[----:B------:R-:W-:Y:S05]  /*ad40*/  @!P0 BRA `(.L_x_2805) ;  /* 0x0000000000548947 */ /* 0x000fea0003800000 */
[----:B------:R-:W-:Y:S02]  /*ad50*/  ULDC UR4, c[0x0][0x2f4] ;  /* 0x0000bd0000047ab9 */ /* 0x000fe40000000800 */
[----:B------:R-:W-:Y:S02]  /*ad60*/  ISETP.GE.AND P5, PT, R16, UR4, PT ;  /* 0x0000000410007c0c */ /* 0x000fe4000bfa6270 */
        /* <DEDUP_REMOVED lines=19> */
.L_x_2805:
[----:B------:R-:W-:Y:S05]  /*aea0*/  BSYNC B0 ;  /* 0x0000000000007941 */ /* 0x000fea0003800000 */
.L_x_2804:
[----:B------:R-:W-:Y:S01]  /*aeb0*/  ISETP.GE.AND P0, PT, R88, 0x41, PT ;  /* 0x000000415800780c */ /* 0x000fe20003f06270 */
[----:B0---4-:R-:W0:Y:S01]  /*aec0*/  SHFL.IDX PT, R11, R11, 0x2, 0x181f ;  /* 0x00581f000b0b7f89 */ /* 0x011e2200000e0000 */
[----:B------:R-:W-:Y:S03]  /*aed0*/  BSSY B0, `(.L_x_2806) ;  /* 0x0000018000007945 */ /* 0x000fe60003800000 */
[----:B------:R-:W4:Y:S08]  /*aee0*/  SHFL.IDX PT, R31, R31, 0x2, 0x181f ;  /* 0x00581f001f1f7f89 */ /* 0x000f3000000e0000 */
[----:B------:R-:W-:Y:S05]  /*aef0*/  @!P0 BRA `(.L_x_2807) ;  /* 0x0000000000548947 */ /* 0x000fea0003800000 */
[----:B------:R-:W-:Y:S02]  /*af00*/  ULDC UR4, c[0x0][0x2f4] ;  /* 0x0000bd0000047ab9 */ /* 0x000fe40000000800 */
[----:B------:R-:W-:Y:S02]  /*af10*/  ISETP.GE.AND P5, PT, R16, UR4, PT ;  /* 0x0000000410007c0c */ /* 0x000fe4000bfa6270 */
        /* <DEDUP_REMOVED lines=19> */
.L_x_2807:
[----:B------:R-:W-:Y:S05]  /*b050*/  BSYNC B0 ;  /* 0x0000000000007941 */ /* 0x000fea0003800000 */
.L_x_2806:
        /* <DEDUP_REMOVED lines=18> */
.L_x_2687:
[----:B------:R-:W4:Y:S01]  /*b180*/  LDL R11, [R1+0x68] ;  /* 0x00006800010b7983 */ /* 0x000f220000100800 */
[----:B------:R-:W0:Y:S01]  /*b190*/  LDC R0, c[0x0][0x448] ;  /* 0x00011200ff007b82 */ /* 0x000e220000000800 */
        /* <DEDUP_REMOVED lines=15> */
[----:B---3--:R-:W-:Y:S02]  /*b290*/  CS2R R124, SRZ ;  /* 0x00000000007c7805 */ /* 0x008fe4000001ff00 */
[----:B------:R-:W-:Y:S02]  /*b2a0*/  CS2R R122, SRZ ;  /* 0x00000000007a7805 */ /* 0x000fe4000001ff00 */
[----:B------:R-:W-:Y:S02]  /*b2b0*/  CS2R R120, SRZ ;  /* 0x0000000000787805 */ /* 0x000fe4000001ff00 */
[----:B------:R-:W-:Y:S02]  /*b2c0*/  CS2R R118, SRZ ;  /* 0x0000000000767805 */ /* 0x000fe4000001ff00 */
[----:B------:R-:W-:-:S02]  /*b2d0*/  CS2R R116, SRZ ;  /* 0x0000000000747805 */ /* 0x000fc4000001ff00 */
[----:B------:R-:W-:Y:S02]  /*b2e0*/  CS2R R114, SRZ ;  /* 0x0000000000727805 */ /* 0x000fe4000001ff00 */
[----:B------:R-:W-:Y:S02]  /*b2f0*/  CS2R R112, SRZ ;  /* 0x0000000000707805 */ /* 0x000fe4000001ff00 */
[----:B------:R-:W-:Y:S02]  /*b300*/  CS2R R44, SRZ ;  /* 0x00000000002c7805 */ /* 0x000fe4000001ff00 */
[----:B0-----:R-:W-:Y:S02]  /*b310*/  ISETP.NE.AND P1, PT, R0, 0x1, PT ;  /* 0x000000010000780c */ /* 0x001fe40003f25270 */
        /* <DEDUP_REMOVED lines=12> */
[----:B------:R-:W0:Y:S01]  /*b3e0*/  @P1 LDC R3, c[0x0][0x44c] ;  /* 0x00011300ff031b82 */ /* 0x000e220000000800 */
[----:B------:R-:W-:Y:S02]  /*b3f0*/  CS2R R86, SRZ ;  /* 0x0000000000567805 */ /* 0x000fe4000001ff00 */
[----:B------:R-:W-:-:S02]  /*b400*/  CS2R R60, SRZ ;  /* 0x00000000003c7805 */ /* 0x000fc4000001ff00 */
[----:B------:R-:W-:Y:S02]  /*b410*/  CS2R R82, SRZ ;  /* 0x0000000000527805 */ /* 0x000fe4000001ff00 */
[----:B------:R-:W-:Y:S02]  /*b420*/  CS2R R56, SRZ ;  /* 0x0000000000387805 */ /* 0x000fe4000001ff00 */
[----:B------:R-:W-:Y:S02]  /*b430*/  CS2R R166, SRZ ;  /* 0x0000000000a67805 */ /* 0x000fe4000001ff00 */
[----:B------:R-:W-:Y:S02]  /*b440*/  CS2R R78, SRZ ;  /* 0x00000000004e7805 */ /* 0x000fe4000001ff00 */
[----:B------:R-:W-:Y:S01]  /*b450*/  CS2R R48, SRZ ;  /* 0x0000000000307805 */ /* 0x000fe2000001ff00 */
[----:B------:R-:W1:Y:S01]  /*b460*/  @P1 LDC R2, c[0x0][0x450] ;  /* 0x00011400ff021b82 */ /* 0x000e620000000800 */
        /* <DEDUP_REMOVED lines=15> */
[----:B--2---:R-:W-:Y:S01]  /*b560*/  CS2R R38, SRZ ;  /* 0x0000000000267805 */ /* 0x004fe2000001ff00 */
[----:B------:R-:W-:Y:S01]  /*b570*/  IMAD.MOV.U32 R24, RZ, RZ, RZ ;  /* 0x000000ffff187224 */ /* 0x000fe200078e00ff */
[----:B------:R-:W-:Y:S02]  /*b580*/  CS2R R34, SRZ ;  /* 0x0000000000227805 */ /* 0x000fe4000001ff00 */
[----:B------:R-:W-:Y:S01]  /*b590*/  CS2R R32, SRZ ;  /* 0x0000000000207805 */ /* 0x000fe2000001ff00 */
[----:B------:R-:W-:Y:S02]  /*b5a0*/  IMAD.MOV.U32 R4, RZ, RZ, RZ ;  /* 0x000000ffff047224 */ /* 0x000fe400078e00ff */
[----:B------:R-:W-:-:S02]  /*b5b0*/  IMAD.MOV.U32 R9, RZ, RZ, RZ ;  /* 0x000000ffff097224 */ /* 0x000fc400078e00ff */
[----:B------:R-:W-:Y:S02]  /*b5c0*/  IMAD.MOV.U32 R26, RZ, RZ, RZ ;  /* 0x000000ffff1a7224 */ /* 0x000fe400078e00ff */
[----:B----4-:R-:W-:Y:S01]  /*b5d0*/  VIADD R0, R11, 0x7f ;  /* 0x0000007f0b007836 */ /* 0x010fe20000000000 */
[----:B------:R-:W-:-:S03]  /*b5e0*/  CS2R R10, SRZ ;  /* 0x00000000000a7805 */ /* 0x000fc6000001ff00 */
[----:B0-----:R-:W-:-:S05]  /*b5f0*/  @P1 IMAD.HI.U32 R3, R0, R3, RZ ;  /* 0x0000000300031227 */ /* 0x001fca00078e00ff */
[----:B-1----:R-:W-:Y:S02]  /*b600*/  @P1 SHF.R.U32.HI R0, RZ, R2, R3 ;  /* 0x00000002ff001219 */ /* 0x002fe40000011603 */
[----:B------:R-:W-:-:S03]  /*b610*/  PLOP3.LUT P1, PT, PT, PT, PT, 0x80, 0x0 ;  /* 0x000000000000781c */ /* 0x000fc60003f2f070 */
[----:B------:R-:W-:Y:S01]  /*b620*/  IMAD.IADD R0, R139, 0x1, R0 ;  /* 0x000000018b007824 */ /* 0x000fe200078e0200 */
[----:B------:R-:W-:-:S03]  /*b630*/  CS2R R138, SRZ ;  /* 0x00000000008a7805 */ /* 0x000fc6000001ff00 */
[----:B------:R-:W-:-:S05]  /*b640*/  IMAD.HI R0, R0, 0x66666667, RZ ;  /* 0x6666666700007827 */ /* 0x000fca00078e02ff */
[----:B------:R-:W-:-:S04]  /*b650*/  SHF.R.U32.HI R3, RZ, 0x1f, R0 ;  /* 0x0000001fff037819 */ /* 0x000fc80000011600 */
[----:B------:R-:W-:Y:S01]  /*b660*/  LEA.HI.SX32 R3, R0, R3, 0x1b ;  /* 0x0000000300037211 */ /* 0x000fe200078fdaff */
[----:B------:R-:W-:-:S03]  /*b670*/  IMAD.MOV.U32 R0, RZ, RZ, RZ ;  /* 0x000000ffff007224 */ /* 0x000fc600078e00ff */
[----:B------:R-:W-:Y:S02]  /*b680*/  VIMNMX R2, R140, R3, PT ;  /* 0x000000038c027248 */ /* 0x000fe40003fe0100 */
[----:B------:R-:W-:Y:S01]  /*b690*/  CS2R R140, SRZ ;  /* 0x00000000008c7805 */ /* 0x000fe2000001ff00 */
[----:B------:R-:W-:Y:S01]  /*b6a0*/  IMAD.MOV.U32 R3, RZ, RZ, RZ ;  /* 0x000000ffff037224 */ /* 0x000fe200078e00ff */
[----:B------:R-:W-:Y:S01]  /*b6b0*/  ISETP.GE.AND P2, PT, R2, 0x1, PT ;  /* 0x000000010200780c */ /* 0x000fe20003f46270 */
[----:B------:R-:W-:-:S12]  /*b6c0*/  @P0 BRA `(.L_x_2810) ;  /* 0x0000000000080947 */ /* 0x000fd80003800000 */
[----:B------:R-:W0:Y:S02]  /*b6d0*/  FENCE.VIEW.ASYNC.G ;  /* 0x00000000000073c6 */ /* 0x000e240000000100 */
[----:B0-----:R-:W-:Y:S06]  /*b6e0*/  BAR.ARV 0xc, 0x180 ;  /* 0x0306000000007b1d */ /* 0x001fec0000002000 */
.L_x_2810:
[----:B------:R-:W-:Y:S05]  /*b6f0*/  BSYNC B0 ;  /* 0x0000000000007941 */ /* 0x000fea0003800000 */
.L_x_2809:
        /* <DEDUP_REMOVED lines=36> */
.L_x_2812:
        /* <DEDUP_REMOVED lines=13> */
.L_x_2816:
[----:B-1----:R1:W2:Y:S02]  /*ba10*/  SYNCS.PHASECHK.TRANS64.TRYWAIT P0, [R22+URZ+0x38800], R3 ;  /* 0x03880003160075a7 */ /* 0x0022a4000800017f */
[----:B--2---:R-:W-:Y:S05]  /*ba20*/  @!P0 NANOSLEEP.SYNCS 0x989680 ;  /* 0x009896800000895d */ /* 0x004fea0003900000 */
[----:B------:R-:W2:Y:S02]  /*ba30*/  @!P0 SYNCS.PHASECHK.TRANS64 P0, [R22+URZ+0x38800], R3 ;  /* 0x03880003160085a7 */ /* 0x000ea4000800007f */
[----:B--2---:R-:W-:Y:S05]  /*ba40*/  @!P0 BRA `(.L_x_2816) ;  /* 0xfffffffc00f08947 */ /* 0x004fea000383ffff */
.L_x_2815:
[----:B------:R-:W-:Y:S05]  /*ba50*/  BSYNC B0 ;  /* 0x0000000000007941 */ /* 0x000fea0003800000 */
.L_x_2814:
[----:B------:R-:W-:Y:S05]  /*ba60*/  BRA `(.L_x_2817) ;  /* 0x000000a000447947 */ /* 0x000fea0003800000 */
.L_x_2813:
[----:B------:R-:W2:Y:S01]  /*ba70*/  LDL R30, [R1+0x84] ;  /* 0x00008400011e7983 */ /* 0x000ea20000100800 */
[----:B-----5:R-:W-:Y:S01]  /*ba80*/  SHF.R.S32.HI R0, RZ, 0x1f, R135 ;  /* 0x0000001fff007819 */ /* 0x020fe20000011487 */
[----:B------:R-:W-:Y:S02]  /*ba90*/  ULDC.64 UR6, c[0x0][0x408] ;  /* 0x0001020000067ab9 */ /* 0x000fe40000000a00 */
[----:B------:R-:W-:Y:S01]  /*baa0*/  IMAD.WIDE.U32 R26, R135, UR6, RZ ;  /* 0x00000006871a7c25 */ /* 0x000fe2000f8e00ff */
[----:B--2---:R-:W-:-:S13]  /*bab0*/  R2UR UR4, R30 ;  /* 0x000000001e0472ca */ /* 0x004fda00000e0000 */
[----:B------:R-:W-:-:S03]  /*bac0*/  ULOP3.LUT UP0, URZ, UR4, 0x3ff, URZ, 0xc0, !UPT ;  /* 0x000003ff043f7892 */ /* 0x000fc6000f80c03f */
[----:B------:R-:W-:Y:S02]  /*bad0*/  ULDC.64 UR4, c[0x0][0x3f8] ;  /* 0x0000fe0000047ab9 */ /* 0x000fe40000000a00 */
[C---:B------:R-:W-:Y:S01]  /*bae0*/  IMAD R4, R0.reuse, UR4, RZ ;  /* 0x0000000400047c24 */ /* 0x040fe2000f8e02ff */
[----:B------:R-:W-:Y:S01]  /*baf0*/  PLOP3.LUT P0, PT, PT, PT, UP0, 0x80, 0x0 ;  /* 0x000000000000781c */ /* 0x000fe20003f0f008 */
[----:B------:R-:W-:Y:S02]  /*bb00*/  IMAD R0, R0, UR6, RZ ;  /* 0x0000000600007c24 */ /* 0x000fe4000f8e02ff */
[----:B------:R-:W-:-:S04]  /*bb10*/  IMAD.WIDE.U32 R24, R135, UR4, RZ ;  /* 0x0000000487187c25 */ /* 0x000fc8000f8e00ff */
[C---:B------:R-:W-:Y:S02]  /*bb20*/  IMAD R29, R135.reuse, UR5, R4 ;  /* 0x00000005871d7c24 */ /* 0x040fe4000f8e0204 */
[----:B------:R-:W-:Y:S02]  /*bb30*/  IMAD R31, R135, UR7, R0 ;  /* 0x00000007871f7c24 */ /* 0x000fe4000f8e0200 */
        /* <DEDUP_REMOVED lines=19> */
.L_x_2818:
[----:B------:R-:W2:Y:S01]  /*bc70*/  LDL R20, [R1+0x50] ;  /* 0x0000500001147983 */ /* 0x000ea20000100800 */
[----:B------:R-:W-:-:S03]  /*bc80*/  ULDC.U8 UR4, c[0x0][0x410] ;  /* 0x0001040000047ab9 */ /* 0x000fc60000000000 */
[----:B------:R-:W3:Y:S01]  /*bc90*/  LDL R150, [R1+0x68] ;  /* 0x0000680001967983 */ /* 0x000ee20000100800 */
[----:B------:R-:W-:Y:S01]  /*bca0*/  R2UR UR5, R30 ;  /* 0x000000001e0572ca */ /* 0x000fe200000e0000 */
[----:B------:R-:W-:Y:S01]  /*bcb0*/  BSSY B0, `(.L_x_2819) ;  /* 0x00009e4000007945 */ /* 0x000fe20003800000 */
[----:B------:R-:W-:Y:S01]  /*bcc0*/  ISETP.NE.AND P0, PT, RZ, UR4, PT ;  /* 0x00000004ff007c0c */ /* 0x000fe2000bf05270 */
[C---:B------:R-:W-:Y:S01]  /*bcd0*/  VIADD R3, R220.reuse, 0x60 ;  /* 0x00000060dc037836 */ /* 0x040fe20000000000 */
[----:B------:R-:W-:Y:S01]  /*bce0*/  LEA.HI R33, R33, R28, RZ, 0x3 ;  /* 0x0000001c21217211 */ /* 0x000fe200078f18ff */
[----:B------:R-:W-:Y:S01]  /*bcf0*/  VIADD R89, R220, 0x20 ;  /* 0x00000020dc597836 */ /* 0x000fe20000000000 */
[----:B------:R-:W-:Y:S02]  /*bd00*/  SHF.R.U32.HI R21, RZ, 0x3, R228 ;  /* 0x00000003ff157819 */ /* 0x000fe400000116e4 */
[----:B------:R-:W-:Y:S02]  /*bd10*/  LOP3.LUT R0, R228, 0x38, R16, 0xf8, !PT ;  /* 0x00000038e4007812 */ /* 0x000fe400078ef810 */
[----:B------:R-:W-:-:S02]  /*bd20*/  LOP3.LUT R33, R33, 0xfffffff8, RZ, 0xc0, !PT ;  /* 0xfffffff821217812 */ /* 0x000fc400078ec0ff */
[----:B--2---:R-:W-:-:S03]  /*bd30*/  LOP3.LUT R87, R20, R0, R21, 0xf6, !PT ;  /* 0x0000000014577212 */ /* 0x004fc600078ef615 */
[----:B------:R-:W-:Y:S02]  /*bd40*/  IMAD.IADD R0, R28, 0x1, -R33 ;  /* 0x000000011c007824 */ /* 0x000fe400078e0a21 */
[----:B---3--:R-:W-:Y:S01]  /*bd50*/  IMAD.IADD R83, R220, 0x1, R150 ;  /* 0x00000001dc537824 */ /* 0x008fe200078e0296 */
[----:B------:R-:W-:-:S03]  /*bd60*/  LEA R87, R87, UR5, 0x1 ;  /* 0x0000000557577c11 */ /* 0x000fc6000f8e08ff */
[----:B------:R-:W-:Y:S01]  /*bd70*/  IMAD R7, R0, 0x20, R83 ;  /* 0x0000002000077824 */ /* 0x000fe200078e0253 */
[----:B------:R-:W-:Y:S06]  /*bd80*/  @!P0 BRA `(.L_x_2820) ;  /* 0x0000004c00588947 */ /* 0x000fec0003800000 */
[----:B------:R-:W0:Y:S01]  /*bd90*/  LDC R86, c[0x0][0x448] ;  /* 0x00011200ff567b82 */ /* 0x000e220000000800 */
[----:B------:R-:W-:Y:S01]  /*bda0*/  ULDC.64 UR4, c[0x0][0x3f8] ;  /* 0x0000fe0000047ab9 */ /* 0x000fe20000000a00 */
[----:B------:R-:W-:Y:S01]  /*bdb0*/  ULDC.64 UR6, c[0x0][0x408] ;  /* 0x0001020000067ab9 */ /* 0x000fe20000000a00 */
[----:B------:R-:W-:Y:S01]  /*bdc0*/  IMAD.MOV.U32 R4, RZ, RZ, R24 ;  /* 0x000000ffff047224 */ /* 0x000fe200078e0018 */
[----:B------:R-:W-:Y:S01]  /*bdd0*/  SHF.R.S32.HI R82, RZ, 0x1f, R223 ;  /* 0x0000001fff527819 */ /* 0x000fe200000114df */
[----:B------:R-:W-:Y:S01]  /*bde0*/  IMAD.MOV.U32 R8, RZ, RZ, R26 ;  /* 0x000000ffff087224 */ /* 0x000fe200078e001a */
[----:B------:R-:W-:Y:S01]  /*bdf0*/  SHF.R.S32.HI R77, RZ, 0x1f, R222 ;  /* 0x0000001fff4d7819 */ /* 0x000fe200000114de */
[----:B------:R-:W-:Y:S01]  /*be00*/  IMAD.MOV.U32 R9, RZ, RZ, R31 ;  /* 0x000000ffff097224 */ /* 0x000fe200078e001f */
[----:B------:R-:W-:Y:S02]  /*be10*/  SHF.R.S32.HI R94, RZ, 0x1f, R221 ;  /* 0x0000001fff5e7819 */ /* 0x000fe400000114dd */
[----:B------:R-:W-:-:S02]  /*be20*/  SHF.R.S32.HI R85, RZ, 0x1f, R214 ;  /* 0x0000001fff557819 */ /* 0x000fc400000114d6 */
        /* <DEDUP_REMOVED lines=27> */
.L_x_3131:
[----:B------:R-:W5:Y:S01]  /*bfe0*/  LDL R10, [R1+0x6c] ;  /* 0x00006c00010a7983 */ /* 0x000f620000100800 */
        /* <DEDUP_REMOVED lines=9> */
[----:B-----5:R-:W-:-:S05]  /*c080*/  IMAD R86, R10, R86, RZ ;  /* 0x000000560a567224 */ /* 0x020fca00078e02ff */
[----:B------:R-:W-:-:S13]  /*c090*/  ISETP.GE.AND P0, PT, R83, R86, PT ;  /* 0x000000565300720c */ /* 0x000fda0003f06270 */
        /* <DEDUP_REMOVED lines=14> */
[----:B------:R-:W-:Y:S01]  /*c180*/  @!P0 IMAD.SHL.U32 R15, R223, 0x2, RZ ;  /* 0x00000002df0f8824 */ /* 0x000fe200078e00ff */
[----:B----4-:R-:W-:Y:S02]  /*c190*/  @!P3 IADD3 R12, P4, R14, R12, RZ ;  /* 0x0000000c0e0cb210 */ /* 0x010fe40007f9e0ff */
[-C--:B------:R-:W-:Y:S01]  /*c1a0*/  @!P2 IADD3 R20, P6, R5, R24.reuse, RZ ;  /* 0x000000180514a210 */ /* 0x080fe20007fde0ff */
[--C-:B-1----:R-:W-:Y:S01]  /*c1b0*/  @!P3 IMAD.X R11, R4, 0x1, R13.reuse, P5 ;  /* 0x00000001040bb824 */ /* 0x102fe200028e060d */
[----:B------:R-:W-:Y:S01]  /*c1c0*/  @!P1 SHF.L.U64.HI R29, R221, 0x1, R94 ;  /* 0x00000001dd1d9819 */ /* 0x000fe2000001025e */
[----:B---3--:R-:W-:Y:S01]  /*c1d0*/  @!P3 IMAD.X R13, R9, 0x1, R13, P4 ;  /* 0x00000001090db824 */ /* 0x008fe200020e060d */
[----:B------:R-:W-:Y:S01]  /*c1e0*/  @!P2 IADD3 R24, P5, R14, R24, RZ ;  /* 0x000000180e18a210 */ /* 0x000fe20007fbe0ff */
[----:B------:R-:W-:Y:S01]  /*c1f0*/  @!P2 IMAD.X R21, R4, 0x1, R25, P6 ;  /* 0x000000010415a824 */ /* 0x000fe200030e0619 */
[----:B------:R-:W-:-:S02]  /*c200*/  @!P1 IADD3 R26, P4, R5, R28, RZ ;  /* 0x0000001c051a9210 */ /* 0x000fc40007f9e0ff */
[----:B------:R-:W-:Y:S02]  /*c210*/  CS2R R74, SRZ ;  /* 0x00000000004a7805 */ /* 0x000fe4000001ff00 */
[----:B------:R-:W-:Y:S01]  /*c220*/  @!P1 IADD3 R28, P6, R14, R28, RZ ;  /* 0x0000001c0e1c9210 */ /* 0x000fe20007fde0ff */
[----:B------:R-:W-:Y:S01]  /*c230*/  @!P2 IMAD.X R25, R9, 0x1, R25, P5 ;  /* 0x000000010919a824 */ /* 0x000fe200028e0619 */
[----:B------:R-:W-:Y:S01]  /*c240*/  @!P0 SHF.L.U64.HI R32, R223, 0x1, R82 ;  /* 0x00000001df208819 */ /* 0x000fe20000010252 */
[----:B------:R-:W-:Y:S01]  /*c250*/  @!P1 IMAD.X R27, R4, 0x1, R29, P4 ;  /* 0x00000001041b9824 */ /* 0x000fe200020e061d */
[-C--:B------:R-:W-:Y:S02]  /*c260*/  @!P0 IADD3 R30, P5, R5, R15.reuse, RZ ;  /* 0x0000000f051e8210 */ /* 0x080fe40007fbe0ff */
[----:B------:R-:W-:Y:S02]  /*c270*/  CS2R R72, SRZ ;  /* 0x0000000000487805 */ /* 0x000fe4000001ff00 */
[----:B------:R-:W-:-:S02]  /*c280*/  @!P0 IADD3 R14, P4, R14, R15, RZ ;  /* 0x0000000f0e0e8210 */ /* 0x000fc40007f9e0ff */
[----:B------:R-:W-:Y:S02]  /*c290*/  CS2R R68, SRZ ;  /* 0x0000000000447805 */ /* 0x000fe4000001ff00 */
[----:B------:R-:W-:Y:S02]  /*c2a0*/  CS2R R66, SRZ ;  /* 0x0000000000427805 */ /* 0x000fe4000001ff00 */
[----:B------:R-:W-:Y:S02]  /*c2b0*/  CS2R R64, SRZ ;  /* 0x0000000000407805 */ /* 0x000fe4000001ff00 */
[----:B------:R-:W-:Y:S01]  /*c2c0*/  CS2R R62, SRZ ;  /* 0x00000000003e7805 */ /* 0x000fe2000001ff00 */
[C---:B------:R-:W-:Y:S01]  /*c2d0*/  @!P1 IMAD.X R29, R9.reuse, 0x1, R29, P6 ;  /* 0x00000001091d9824 */ /* 0x040fe200030e061d */
        /* <DEDUP_REMOVED lines=10> */
.L_x_2823:
[----:B------:R-:W-:Y:S05]  /*c380*/  BSYNC B1 ;  /* 0x0000000000017941 */ /* 0x000fea0003800000 */
.L_x_2822:
        /* <DEDUP_REMOVED lines=39> */
.L_x_3137:
        /* <DEDUP_REMOVED lines=24> */
[----:B------:R-:W-:Y:S01]  /*c780*/  @!P0 IMAD.SHL.U32 R31, R223, 0x2, RZ ;  /* 0x00000002df1f8824 */ /* 0x000fe200078e00ff */
[----:B----4-:R-:W-:Y:S02]  /*c790*/  @!P3 IADD3 R12, P4, R14, R12, RZ ;  /* 0x0000000c0e0cb210 */ /* 0x010fe40007f9e0ff */
[-C--:B------:R-:W-:Y:S01]  /*c7a0*/  @!P2 IADD3 R20, P6, R5, R24.reuse, RZ ;  /* 0x000000180514a210 */ /* 0x080fe20007fde0ff */
[--C-:B--2---:R-:W-:Y:S01]  /*c7b0*/  @!P3 IMAD.X R11, R4, 0x1, R13.reuse, P5 ;  /* 0x00000001040bb824 */ /* 0x104fe200028e060d */
[----:B------:R-:W-:Y:S01]  /*c7c0*/  @!P1 SHF.L.U64.HI R29, R221, 0x1, R94 ;  /* 0x00000001dd1d9819 */ /* 0x000fe2000001025e */
[----:B0-----:R-:W-:Y:S01]  /*c7d0*/  @!P3 IMAD.X R13, R9, 0x1, R13, P4 ;  /* 0x00000001090db824 */ /* 0x001fe200020e060d */
        /* <DEDUP_REMOVED lines=26> */
.L_x_2826:
[----:B------:R-:W-:Y:S05]  /*c980*/  BSYNC B1 ;  /* 0x0000000000017941 */ /* 0x000fea0003800000 */
.L_x_2825:
        /* <DEDUP_REMOVED lines=29> */
[----:B------:R-:W-:Y:S02]  /*cb60*/  PRMT R128, R4, 0x7610, R128 ;  /* 0x0000761004807816 */ /* 0x000fe40000000080 */
        /* <DEDUP_REMOVED lines=8> */
.L_x_3143:
        /* <DEDUP_REMOVED lines=26> */
[----:B0-----:R-:W-:Y:S02]  /*cd90*/  @!P3 IADD3 R32, P4, R14, R32, RZ ;  /* 0x000000200e20b210 */ /* 0x001fe40007f9e0ff */
[-C--:B------:R-:W-:Y:S01]  /*cda0*/  @!P2 IADD3 R30, P6, R5, R24.reuse, RZ ;  /* 0x00000018051ea210 */ /* 0x080fe20007fde0ff */
[--C-:B--2---:R-:W-:Y:S01]  /*cdb0*/  @!P3 IMAD.X R71, R4, 0x1, R10.reuse, P5 ;  /* 0x000000010447b824 */ /* 0x104fe200028e060a */
[----:B------:R-:W-:Y:S01]  /*cdc0*/  @!P2 IADD3 R24, P5, R14, R24, RZ ;  /* 0x000000180e18a210 */ /* 0x000fe20007fbe0ff */
[----:B------:R-:W-:Y:S01]  /*cdd0*/  @!P3 IMAD.X R33, R9, 0x1, R10, P4 ;  /* 0x000000010921b824 */ /* 0x000fe200020e060a */
[----:B------:R-:W-:Y:S01]  /*cde0*/  @!P1 SHF.L.U64.HI R13, R221, 0x1, R94 ;  /* 0x00000001dd0d9819 */ /* 0x000fe2000001025e */
[--C-:B------:R-:W-:Y:S01]  /*cdf0*/  @!P2 IMAD.X R31, R4, 0x1, R11.reuse, P6 ;  /* 0x00000001041fa824 */ /* 0x100fe200030e060b */
[-C--:B------:R-:W-:Y:S01]  /*ce00*/  @!P1 IADD3 R20, P4, R5, R12.reuse, RZ ;  /* 0x0000000c05149210 */ /* 0x080fe20007f9e0ff */
[----:B------:R-:W-:Y:S01]  /*ce10*/  @!P2 IMAD.X R25, R9, 0x1, R11, P5 ;  /* 0x000000010919a824 */ /* 0x000fe200028e060b */
[----:B------:R-:W-:-:S02]  /*ce20*/  @!P1 IADD3 R10, P6, R14, R12, RZ ;  /* 0x0000000c0e0a9210 */ /* 0x000fc40007fde0ff */
[----:B------:R-:W-:Y:S02]  /*ce30*/  CS2R R38, SRZ ;  /* 0x0000000000267805 */ /* 0x000fe4000001ff00 */
[----:B------:R-:W-:Y:S01]  /*ce40*/  @!P0 SHF.L.U64.HI R15, R223, 0x1, R82 ;  /* 0x00000001df0f8819 */ /* 0x000fe20000010252 */
[--C-:B------:R-:W-:Y:S01]  /*ce50*/  @!P1 IMAD.X R21, R4, 0x1, R13.reuse, P4 ;  /* 0x0000000104159824 */ /* 0x100fe200020e060d */
[-C--:B------:R-:W-:Y:S01]  /*ce60*/  @!P0 IADD3 R12, P5, R5, R26.reuse, RZ ;  /* 0x0000001a050c8210 */ /* 0x080fe20007fbe0ff */
[----:B------:R-:W-:Y:S01]  /*ce70*/  @!P1 IMAD.X R11, R9, 0x1, R13, P6 ;  /* 0x00000001090b9824 */ /* 0x000fe200030e060d */
[----:B------:R-:W-:Y:S02]  /*ce80*/  @!P0 IADD3 R14, P4, R14, R26, RZ ;  /* 0x0000001a0e0e8210 */ /* 0x000fe40007f9e0ff */
[----:B------:R-:W-:Y:S02]  /*ce90*/  CS2R R40, SRZ ;  /* 0x0000000000287805 */ /* 0x000fe4000001ff00 */
[----:B------:R-:W-:Y:S01]  /*cea0*/  CS2R R34, SRZ ;  /* 0x0000000000227805 */ /* 0x000fe2000001ff00 */
[----:B------:R-:W-:Y:S01]  /*ceb0*/  @!P0 IMAD.X R13, R4, 0x1, R15, P5 ;  /* 0x00000001040d8824 */ /* 0x000fe200028e060f */
[----:B------:R-:W-:-:S02]  /*cec0*/  CS2R R36, SRZ ;  /* 0x0000000000247805 */ /* 0x000fc4000001ff00 */
[----:B------:R-:W-:Y:S02]  /*ced0*/  CS2R R28, SRZ ;  /* 0x00000000001c7805 */ /* 0x000fe4000001ff00 */
[----:B------:R-:W-:Y:S01]  /*cee0*/  CS2R R26, SRZ ;  /* 0x00000000001a7805 */ /* 0x000fe2000001ff00 */
[----:B------:R-:W-:Y:S01]  /*cef0*/  @!P0 IMAD.X R15, R9, 0x1, R15, P4 ;  /* 0x00000001090f8824 */ /* 0x000fe200020e060f */
[----:B------:R0:W5:Y:S04]  /*cf00*/  @!P3 LD.E.64 R42, desc[UR60][R70.64] ;  /* 0x0000003c462ab980 */ /* 0x000168000c101b00 */
[----:B------:R0:W5:Y:S04]  /*cf10*/  @!P3 LD.E.64 R44, desc[UR60][R32.64] ;  /* 0x0000003c202cb980 */ /* 0x000168000c101b00 */
[----:B------:R0:W5:Y:S04]  /*cf20*/  @!P2 LD.E.64 R38, desc[UR60][R30.64] ;  /* 0x0000003c1e26a980 */ /* 0x000168000c101b00 */
[----:B------:R0:W5:Y:S04]  /*cf30*/  @!P2 LD.E.64 R40, desc[UR60][R24.64] ;  /* 0x0000003c1828a980 */ /* 0x000168000c101b00 */
[----:B------:R0:W5:Y:S04]  /*cf40*/  @!P1 LD.E.64 R34, desc[UR60][R20.64] ;  /* 0x0000003c14229980 */ /* 0x000168000c101b00 */
[----:B------:R0:W5:Y:S04]  /*cf50*/  @!P1 LD.E.64 R36, desc[UR60][R10.64] ;  /* 0x0000003c0a249980 */ /* 0x000168000c101b00 */
[----:B------:R0:W5:Y:S04]  /*cf60*/  @!P0 LD.E.64 R28, desc[UR60][R12.64] ;  /* 0x0000003c0c1c8980 */ /* 0x000168000c101b00 */
[----:B------:R0:W5:Y:S02]  /*cf70*/  @!P0 LD.E.64 R26, desc[UR60][R14.64] ;  /* 0x0000003c0e1a8980 */ /* 0x000164000c101b00 */
.L_x_2829:
[----:B------:R-:W-:Y:S05]  /*cf80*/  BSYNC B1 ;  /* 0x0000000000017941 */ /* 0x000fea0003800000 */
.L_x_2828:
        /* <DEDUP_REMOVED lines=38> */
[----:B------:R0:W0:Y:S02]  /*d1f0*/  SHFL.IDX PT, R14, R0, 0x3, 0x181f ;  /* 0x00781f00000e7f89 */ /* 0x00002400000e0000 */
.L_x_3149:
[----:B01----:R-:W4:Y:S01]  /*d200*/  LDL R8, [R1+0x88] ;  /* 0x0000880001087983 */ /* 0x003f220000100800 */
        /* <DEDUP_REMOVED lines=29> */
[----:B------:R-:W-:Y:S02]  /*d3e0*/  @!P3 IADD3 R114, P4, R14, R114, RZ ;  /* 0x000000720e72b210 */ /* 0x000fe40007f9e0ff */
[----:B------:R-:W-:Y:S01]  /*d3f0*/  @!P1 SHF.L.U64.HI R5, R221, 0x1, R94 ;  /* 0x00000001dd059819 */ /* 0x000fe2000001025e */
[--C-:B--2---:R-:W-:Y:S01]  /*d400*/  @!P3 IMAD.X R117, R70, 0x1, R85.reuse, P5 ;  /* 0x000000014675b824 */ /* 0x104fe200028e0655 */
[-C--:B------:R-:W-:Y:S01]  /*d410*/  @!P2 IADD3 R108, P6, R71, R106.reuse, RZ ;  /* 0x0000006a476ca210 */ /* 0x080fe20007fde0ff */
[----:B------:R-:W-:Y:S01]  /*d420*/  @!P3 IMAD.X R115, R76, 0x1, R85, P4 ;  /* 0x000000014c73b824 */ /* 0x000fe200020e0655 */
[----:B------:R-:W-:-:S02]  /*d430*/  @!P2 IADD3 R106, P5, R14, R106, RZ ;  /* 0x0000006a0e6aa210 */ /* 0x000fc40007fbe0ff */
[-C--:B------:R-:W-:Y:S01]  /*d440*/  @!P1 IADD3 R94, P4, R71, R12.reuse, RZ ;  /* 0x0000000c475e9210 */ /* 0x080fe20007f9e0ff */
[--C-:B------:R-:W-:Y:S01]  /*d450*/  @!P2 IMAD.X R109, R70, 0x1, R77.reuse, P6 ;  /* 0x00000001466da824 */ /* 0x100fe200030e064d */
[----:B------:R-:W-:Y:S01]  /*d460*/  @!P0 SHF.L.U64.HI R7, R223, 0x1, R82 ;  /* 0x00000001df078819 */ /* 0x000fe20000010252 */
[----:B------:R-:W-:Y:S01]  /*d470*/  @!P2 IMAD.X R107, R76, 0x1, R77, P5 ;  /* 0x000000014c6ba824 */ /* 0x000fe200028e064d */
[----:B------:R-:W-:Y:S01]  /*d480*/  @!P1 IADD3 R12, P6, R14, R12, RZ ;  /* 0x0000000c0e0c9210 */ /* 0x000fe20007fde0ff */
[--C-:B------:R-:W-:Y:S01]  /*d490*/  @!P1 IMAD.X R95, R70, 0x1, R5.reuse, P4 ;  /* 0x00000001465f9824 */ /* 0x100fe200020e0605 */
[-C--:B------:R-:W-:Y:S02]  /*d4a0*/  @!P0 IADD3 R82, P5, R71, R15.reuse, RZ ;  /* 0x0000000f47528210 */ /* 0x080fe40007fbe0ff */
[----:B------:R-:W-:Y:S02]  /*d4b0*/  CS2R R20, SRZ ;  /* 0x0000000000147805 */ /* 0x000fe4000001ff00 */
[----:B------:R-:W-:Y:S01]  /*d4c0*/  @!P0 IADD3 R14, P4, R14, R15, RZ ;  /* 0x0000000f0e0e8210 */ /* 0x000fe20007f9e0ff */
[----:B------:R-:W-:Y:S01]  /*d4d0*/  @!P1 IMAD.X R13, R76, 0x1, R5, P6 ;  /* 0x000000014c0d9824 */ /* 0x000fe200030e0605 */
[----:B------:R-:W-:Y:S01]  /*d4e0*/  CS2R R24, SRZ ;  /* 0x0000000000187805 */ /* 0x000fe2000001ff00 */
[--C-:B------:R-:W-:Y:S01]  /*d4f0*/  @!P0 IMAD.X R83, R70, 0x1, R7.reuse, P5 ;  /* 0x0000000146538824 */ /* 0x100fe200028e0607 */
[----:B------:R-:W-:Y:S01]  /*d500*/  CS2R R10, SRZ ;  /* 0x00000000000a7805 */ /* 0x000fe2000001ff00 */
[----:B------:R-:W-:Y:S01]  /*d510*/  @!P0 IMAD.X R15, R76, 0x1, R7, P4 ;  /* 0x000000014c0f8824 */ /* 0x000fe200020e0607 */
[----:B------:R-:W-:-:S02]  /*d520*/  CS2R R6, SRZ ;  /* 0x0000000000067805 */ /* 0x000fc4000001ff00 */
[----:B------:R-:W-:Y:S02]  /*d530*/  CS2R R4, SRZ ;  /* 0x0000000000047805 */ /* 0x000fe4000001ff00 */
[----:B------:R-:W-:Y:S01]  /*d540*/  CS2R R8, SRZ ;  /* 0x0000000000087805 */ /* 0x000fe2000001ff00 */
        /* <DEDUP_REMOVED lines=8> */
.L_x_2832:
[----:B------:R-:W-:Y:S05]  /*d5d0*/  BSYNC B1 ;  /* 0x0000000000017941 */ /* 0x000fea0003800000 */
.L_x_2831:
[----:B------:R-:W1:Y:S01]  /*d5e0*/  SYNCS.PHASECHK.TRANS64.TRYWAIT P0, [R22+URZ+0x38800], R151 ;  /* 0x03880097160075a7 */ /* 0x000e62000800017f */
[----:B0----5:R-:W-:Y:S01]  /*d5f0*/  IMAD.MOV.U32 R12, RZ, RZ, R5 ;  /* 0x000000ffff0c7224 */ /* 0x021fe200078e0005 */
[----:B------:R-:W-:Y:S01]  /*d600*/  BSSY B1, `(.L_x_2833) ;  /* 0x0000021000017945 */ /* 0x000fe20003800000 */
[----:B------:R-:W-:Y:S02]  /*d610*/  IMAD.MOV.U32 R13, RZ, RZ, R6 ;  /* 0x000000ffff0d7224 */ /* 0x000fe400078e0006 */
[----:B------:R-:W-:Y:S01]  /*d620*/  IMAD.MOV.U32 R14, RZ, RZ, R30 ;  /* 0x000000ffff0e7224 */ /* 0x000fe200078e001e */
[----:B---3--:R-:W-:Y:S01]  /*d630*/  PRMT R71, R12, 0x7610, R71 ;  /* 0x000076100c477816 */ /* 0x008fe20000000047 */
        /* <DEDUP_REMOVED lines=9> */
[----:B--2---:R-:W-:Y:S01]  /*d6d0*/  PRMT R70, R0, 0x7610, R70 ;  /* 0x0000761000467816 */ /* 0x004fe20000000046 */
        /* <DEDUP_REMOVED lines=18> */
[----:B-1----:R-:W-:Y:S08]  /*d800*/  @!P0 BRA `(.L_x_2834) ;  /* 0x0000024000848947 */ /* 0x002ff00003800000 */
.L_x_3150:
[----:B------:R-:W-:Y:S05]  /*d810*/  BSYNC B1 ;  /* 0x0000000000017941 */ /* 0x000fea0003800000 */
.L_x_2833:
[----:B------:R-:W-:Y:S01]  /*d820*/  BSSY B1, `(.L_x_2835) ;  /* 0x00000cb000017945 */ /* 0x000fe20003800000 */
[----:B------:R-:W-:Y:S02]  /*d830*/  PRMT R107, R12, 0x7610, R107 ;  /* 0x000076100c6b7816 */ /* 0x000fe4000000006b */
[----:B------:R-:W-:Y:S01]  /*d840*/  PRMT R108, R13, 0x7610, R108 ;  /* 0x000076100d6c7816 */ /* 0x000fe2000000006c */
[----:B------:R-:W-:Y:S06]  /*d850*/  @P1 BRA `(.L_x_2836) ;  /* 0x0000000c001c1947 */ /* 0x000fec0003800000 */
[----:B------:R-:W1:Y:S01]  /*d860*/  LDC R12, c[0x0][0x3f4] ;  /* 0x0000fd00ff0c7b82 */ /* 0x000e620000000800 */
[----:B------:R-:W-:Y:S01]  /*d870*/  BSSY B2, `(.L_x_2837) ;  /* 0x0000034000027945 */ /* 0x000fe20003800000 */
[-C--:B-1----:R-:W-:Y:S02]  /*d880*/  ISETP.GE.AND P0, PT, R214, R12.reuse, PT ;  /* 0x0000000cd600720c */ /* 0x082fe40003f06270 */
[-C--:B------:R-:W-:Y:S02]  /*d890*/  ISETP.GE.AND P1, PT, R222, R12.reuse, PT ;  /* 0x0000000cde00720c */ /* 0x080fe40003f26270 */
[-C--:B------:R-:W-:Y:S02]  /*d8a0*/  ISETP.GE.AND P2, PT, R221, R12.reuse, PT ;  /* 0x0000000cdd00720c */ /* 0x080fe40003f46270 */
[----:B------:R-:W-:-:S07]  /*d8b0*/  ISETP.GE.AND P3, PT, R223, R12, PT ;  /* 0x0000000cdf00720c */ /* 0x000fce0003f66270 */
[----:B------:R-:W-:Y:S06]  /*d8c0*/  @P0 BRA `(.L_x_2838) ;  /* 0x0000000000b80947 */ /* 0x000fec0003800000 */
[----:B------:R-:W1:Y:S01]  /*d8d0*/  LDS.128 R12, [R87] ;  /* 0x00000000570c7984 */ /* 0x000e620000000c00 */
        /* <DEDUP_REMOVED lines=12> */
[C---:B-1----:R-:W-:Y:S01]  /*d9a0*/  LOP3.LUT R79, R14.reuse, 0xffff0000, RZ, 0xc0, !PT ;  /* 0xffff00000e4f7812 */ /* 0x042fe200078ec0ff */
[----:B------:R-:W-:Y:S01]  /*d9b0*/  IMAD.U32 R78, R14, 0x10000, RZ ;  /* 0x000100000e4e7824 */ /* 0x000fe200078e00ff */
[C---:B------:R-:W-:Y:S01]  /*d9c0*/  LOP3.LUT R81, R15.reuse, 0xffff0000, RZ, 0xc0, !PT ;  /* 0xffff00000f517812 */ /* 0x040fe200078ec0ff */
[----:B------:R-:W-:-:S02]  /*d9d0*/  IMAD.U32 R80, R15, 0x10000, RZ ;  /* 0x000100000f507824 */ /* 0x000fc400078e00ff */
[CC--:B------:R-:W-:Y:S01]  /*d9e0*/  FMUL.FTZ R115, R79.reuse, R114.reuse ;  /* 0x000000724f737220 */ /* 0x0c0fe20000410000 */
[----:B------:R-:W-:Y:S01]  /*d9f0*/  FMUL.FTZ R79, R79, R109 ;  /* 0x0000006d4f4f7220 */ /* 0x000fe20000410000 */
[C---:B0-----:R-:W-:Y:S01]  /*da00*/  FMUL.FTZ R151, R81.reuse, R149 ;  /* 0x0000009551977220 */ /* 0x041fe20000410000 */
[----:B------:R-:W-:Y:S02]  /*da10*/  IMAD.U32 R14, R12, 0x10000, RZ ;  /* 0x000100000c0e7824 */ /* 0x000fe400078e00ff */
[C---:B------:R-:W-:Y:S01]  /*da20*/  FFMA.FTZ R116, R78.reuse, R109, -R115 ;  /* 0x0000006d4e747223 */ /* 0x040fe20000010873 */
[----:B------:R-:W-:Y:S01]  /*da30*/  FFMA.FTZ R117, R78, R114, R79 ;  /* 0x000000724e757223 */ /* 0x000fe2000001004f */
[-C--:B------:R-:W-:Y:S01]  /*da40*/  FMUL.FTZ R109, R81, R147.reuse ;  /* 0x00000093516d7220 */ /* 0x080fe20000410000 */
        /* <DEDUP_REMOVED lines=22> */
.L_x_2838:
[----:B------:R-:W-:Y:S05]  /*dbb0*/  BSYNC B2 ;  /* 0x0000000000027941 */ /* 0x000fea0003800000 */
.L_x_2837:
[----:B------:R-:W-:Y:S04]  /*dbc0*/  BSSY B2, `(.L_x_2839) ;  /* 0x0000030000027945 */ /* 0x000fe80003800000 */
[----:B------:R-:W-:Y:S05]  /*dbd0*/  @P1 BRA `(.L_x_2840) ;  /* 0x0000000000b81947 */ /* 0x000fea0003800000 */
[----:B-1----:R-:W1:Y:S01]  /*dbe0*/  LDS.128 R12, [R87+0x4000] ;  /* 0x00400000570c7984 */ /* 0x002e620000000c00 */
        /* <DEDUP_REMOVED lines=12> */
[C---:B-1----:R-:W-:Y:S01]  /*dcb0*/  LOP3.LUT R73, R14.reuse, 0xffff0000, RZ, 0xc0, !PT ;  /* 0xffff00000e497812 */ /* 0x042fe200078ec0ff */
        /* <DEDUP_REMOVED lines=32> */
.L_x_2840:
[----:B------:R-:W-:Y:S05]  /*dec0*/  BSYNC B2 ;  /* 0x0000000000027941 */ /* 0x000fea0003800000 */
.L_x_2839:
[----:B------:R-:W-:Y:S04]  /*ded0*/  BSSY B2, `(.L_x_2841) ;  /* 0x0000030000027945 */ /* 0x000fe80003800000 */
[----:B------:R-:W-:Y:S05]  /*dee0*/  @P2 BRA `(.L_x_2842) ;  /* 0x0000000000b82947 */ /* 0x000fea0003800000 */
[----:B-12---:R-:W1:Y:S01]  /*def0*/  LDS.128 R12, [R87+0x8000] ;  /* 0x00800000570c7984 */ /* 0x006e620000000c00 */
        /* <DEDUP_REMOVED lines=17> */
[----:B------:R-:W-:Y:S01]  /*e010*/  FMUL.FTZ R75, R67, R73 ;  /* 0x00000049434b7220 */ /* 0x000fe20000410000 */
[C---:B------:R-:W-:Y:S01]  /*e020*/  FMUL.FTZ R67, R69.reuse, R141 ;  /* 0x0000008d45437220 */ /* 0x040fe20000410000 */
[----:B------:R-:W-:Y:S02]  /*e030*/  IMAD.U32 R14, R12, 0x10000, RZ ;  /* 0x000100000c0e7824 */ /* 0x000fe400078e00ff */
[C---:B------:R-:W-:Y:S01]  /*e040*/  FFMA.FTZ R79, R66.reuse, R73, R78 ;  /* 0x00000049424f7223 */ /* 0x040fe2000001004e */
[----:B------:R-:W-:Y:S01]  /*e050*/  FMUL.FTZ R73, R69, R138 ;  /* 0x0000008a45497220 */ /* 0x000fe20000410000 */
[C---:B------:R-:W-:Y:S02]  /*e060*/  IMAD.U32 R15, R13.reuse, 0x10000, RZ ;  /* 0x000100000d0f7824 */ /* 0x040fe400078e00ff */
[----:B------:R-:W-:Y:S01]  /*e070*/  FFMA.FTZ R74, R66, R72, -R75 ;  /* 0x00000048424a7223 */ /* 0x000fe2000001084b */
[----:B------:R-:W-:Y:S01]  /*e080*/  IMAD.U32 R69, R140, 0x10000, RZ ;  /* 0x000100008c457824 */ /* 0x000fe200078e00ff */
[----:B------:R-:W-:Y:S01]  /*e090*/  LOP3.LUT R12, R12, 0xffff0000, RZ, 0xc0, !PT ;  /* 0xffff00000c0c7812 */ /* 0x000fe200078ec0ff */
[----:B------:R-:W-:Y:S01]  /*e0a0*/  FFMA.FTZ R138, R68, R138, -R67 ;  /* 0x0000008a448a7223 */ /* 0x000fe20000010843 */
[----:B------:R-:W-:Y:S01]  /*e0b0*/  LOP3.LUT R13, R13, 0xffff0000, RZ, 0xc0, !PT ;  /* 0xffff00000d0d7812 */ /* 0x000fe200078ec0ff */
[C---:B------:R-:W-:Y:S01]  /*e0c0*/  IMAD.U32 R67, R139.reuse, 0x10000, RZ ;  /* 0x000100008b437824 */ /* 0x040fe200078e00ff */
        /* <DEDUP_REMOVED lines=15> */
[----:B------:R3:W-:Y:S02]  /*e1c0*/  STS.128 [R87+0x8000], R12 ;  /* 0x0080000c57007388 */ /* 0x0007e40000000c00 */
.L_x_2842:
[----:B------:R-:W-:Y:S05]  /*e1d0*/  BSYNC B2 ;  /* 0x0000000000027941 */ /* 0x000fea0003800000 */
.L_x_2841:
[----:B------:R-:W-:Y:S05]  /*e1e0*/  @P3 BRA `(.L_x_2836) ;  /* 0x0000000000b83947 */ /* 0x000fea0003800000 */
[----:B-123--:R-:W1:Y:S01]  /*e1f0*/  LDS.128 R12, [R87+0xc000] ;  /* 0x00c00000570c7984 */ /* 0x00ee620000000c00 */
        /* <DEDUP_REMOVED lines=45> */
.L_x_2836:
[----:B------:R-:W-:Y:S05]  /*e4d0*/  BSYNC B1 ;  /* 0x0000000000017941 */ /* 0x000fea0003800000 */
.L_x_2835:
[----:B------:R-:W-:Y:S01]  /*e4e0*/  ISETP.GE.AND P0, PT, R89, R0, PT ;  /* 0x000000005900720c */ /* 0x000fe20003f06270 */
[----:B------:R-:W-:-:S12]  /*e4f0*/  BSSY B1, `(.L_x_2843) ;  /* 0x00000c9000017945 */ /* 0x000fd80003800000 */
[----:B------:R-:W-:Y:S05]  /*e500*/  @P0 BRA `(.L_x_2844) ;  /* 0x0000000c001c0947 */ /* 0x000fea0003800000 */
[----:B-1234-:R-:W1:Y:S01]  /*e510*/  LDC R12, c[0x0][0x3f4] ;  /* 0x0000fd00ff0c7b82 */ /* 0x01ee620000000800 */
[----:B------:R-:W-:Y:S01]  /*e520*/  BSSY B2, `(.L_x_2845) ;  /* 0x0000034000027945 */ /* 0x000fe20003800000 */
[-C--:B-1----:R-:W-:Y:S02]  /*e530*/  ISETP.GE.AND P0, PT, R214, R12.reuse, PT ;  /* 0x0000000cd600720c */ /* 0x082fe40003f06270 */
[-C--:B------:R-:W-:Y:S02]  /*e540*/  ISETP.GE.AND P1, PT, R222, R12.reuse, PT ;  /* 0x0000000cde00720c */ /* 0x080fe40003f26270 */
[-C--:B------:R-:W-:Y:S02]  /*e550*/  ISETP.GE.AND P2, PT, R221, R12.reuse, PT ;  /* 0x0000000cdd00720c */ /* 0x080fe40003f46270 */
[----:B------:R-:W-:-:S07]  /*e560*/  ISETP.GE.AND P3, PT, R223, R12, PT ;  /* 0x0000000cdf00720c */ /* 0x000fce0003f66270 */
[----:B------:R-:W-:Y:S06]  /*e570*/  @P0 BRA `(.L_x_2846) ;  /* 0x0000000000b80947 */ /* 0x000fec0003800000 */
[----:B------:R-:W1:Y:S01]  /*e580*/  LDS.128 R12, [R87+0x1000] ;  /* 0x00100000570c7984 */ /* 0x000e620000000c00 */
        /* <DEDUP_REMOVED lines=45> */
.L_x_2846:
[----:B------:R-:W-:Y:S05]  /*e860*/  BSYNC B2 ;  /* 0x0000000000027941 */ /* 0x000fea0003800000 */
.L_x_2845:
[----:B------:R-:W-:Y:S04]  /*e870*/  BSSY B2, `(.L_x_2847) ;  /* 0x0000030000027945 */ /* 0x000fe80003800000 */
[----:B------:R-:W-:Y:S05]  /*e880*/  @P1 BRA `(.L_x_2848) ;  /* 0x0000000000b81947 */ /* 0x000fea0003800000 */
[----:B-1----:R-:W1:Y:S01]  /*e890*/  LDS.128 R12, [R87+0x5000] ;  /* 0x00500000570c7984 */ /* 0x002e620000000c00 */
        /* <DEDUP_REMOVED lines=45> */
.L_x_2848:
[----:B------:R-:W-:Y:S05]  /*eb70*/  BSYNC B2 ;  /* 0x0000000000027941 */ /* 0x000fea0003800000 */
.L_x_2847:
        /* <DEDUP_REMOVED lines=48> */
.L_x_2850:
[----:B------:R-:W-:Y:S05]  /*ee80*/  BSYNC B2 ;  /* 0x0000000000027941 */ /* 0x000fea0003800000 */
.L_x_2849:
        /* <DEDUP_REMOVED lines=47> */
.L_x_2844:
[----:B------:R-:W-:Y:S05]  /*f180*/  BSYNC B1 ;  /* 0x0000000000017941 */ /* 0x000fea0003800000 */
.L_x_2843:
[----:B-1234-:R-:W-:Y:S01]  /*f190*/  VIADD R12, R220, 0x40 ;  /* 0x00000040dc0c7836 */ /* 0x01efe20000000000 */
[----:B------:R-:W-:Y:S04]  /*f1a0*/  BSSY B1, `(.L_x_2851) ;  /* 0x00000ca000017945 */ /* 0x000fe80003800000 */
[----:B------:R-:W-:-:S13]  /*f1b0*/  ISETP.GE.AND P0, PT, R12, R0, PT ;  /* 0x000000000c00720c */ /* 0x000fda0003f06270 */
[----:B------:R-:W-:Y:S05]  /*f1c0*/  @P0 BRA `(.L_x_2852) ;  /* 0x0000000c001c0947 */ /* 0x000fea0003800000 */
[----:B------:R-:W1:Y:S01]  /*f1d0*/  LDC R12, c[0x0][0x3f4] ;  /* 0x0000fd00ff0c7b82 */ /* 0x000e620000000800 */
        /* <DEDUP_REMOVED lines=52> */
.L_x_2854:
[----:B------:R-:W-:Y:S05]  /*f520*/  BSYNC B2 ;  /* 0x0000000000027941 */ /* 0x000fea0003800000 */
.L_x_2853:
        /* <DEDUP_REMOVED lines=48> */
.L_x_2856:
[----:B------:R-:W-:Y:S05]  /*f830*/  BSYNC B2 ;  /* 0x0000000000027941 */ /* 0x000fea0003800000 */
.L_x_2855:
[----:B------:R-:W-:Y:S04]  /*f840*/  BSSY B2, `(.L_x_2857) ;  /* 0x0000030000027945 */ /* 0x000fe80003800000 */
[----:B------:R-:W-:Y:S05]  /*f850*/  @P2 BRA `(.L_x_2858) ;  /* 0x0000000000b82947 */ /* 0x000fea0003800000 */
[----:B-12---:R-:W1:Y:S01]  /*f860*/  LDS.128 R12, [R87+0xa000] ;  /* 0x00a00000570c7984 */ /* 0x006e620000000c00 */
        /* <DEDUP_REMOVED lines=27> */
[----:B------:R-:W-:Y:S01]  /*fa20*/  IMAD.U32 R35, R97, 0x10000, RZ ;  /* 0x0001000061237824 */ /* 0x000fe200078e00ff */
[C---:B------:R-:W-:Y:S01]  /*fa30*/  SHF.L.U32 R37, R99.reuse, 0x10, RZ ;  /* 0x0000001063257819 */ /* 0x040fe200000006ff */
[----:B------:R-:W-:Y:S01]  /*fa40*/  FFMA.FTZ R45, R36, R100, R39 ;  /* 0x00000064242d7223 */ /* 0x000fe20000010027 */
[----:B------:R-:W-:Y:S01]  /*fa50*/  LOP3.LUT R38, R99, 0xffff0000, RZ, 0xc0, !PT ;  /* 0xffff000063267812 */ /* 0x000fe200078ec0ff */
[C---:B------:R-:W-:Y:S01]  /*fa60*/  FMUL.FTZ R36, R12.reuse, R35 ;  /* 0x000000230c247220 */ /* 0x040fe20000410000 */
[----:B------:R-:W-:Y:S01]  /*fa70*/  LOP3.LUT R34, R97, 0xffff0000, RZ, 0xc0, !PT ;  /* 0xffff000061227812 */ /* 0x000fe200078ec0ff */
[----:B------:R-:W-:-:S02]  /*fa80*/  FMUL.FTZ R39, R12, R37 ;  /* 0x000000250c277220 */ /* 0x000fc40000410000 */
[C---:B------:R-:W-:Y:S01]  /*fa90*/  FMUL.FTZ R40, R13.reuse, R38 ;  /* 0x000000260d287220 */ /* 0x040fe20000410000 */
[C---:B------:R-:W-:Y:S01]  /*faa0*/  FFMA.FTZ R37, R14.reuse, R37, R36 ;  /* 0x000000250e257223 */ /* 0x040fe20000010024 */
[-C--:B------:R-:W-:Y:S01]  /*fab0*/  FMUL.FTZ R41, R13, R34.reuse ;  /* 0x000000220d297220 */ /* 0x080fe20000410000 */
[----:B------:R-:W-:Y:S01]  /*fac0*/  FFMA.FTZ R12, R14, R35, -R39 ;  /* 0x000000230e0c7223 */ /* 0x000fe20000010827 */
[----:B------:R-:W-:Y:S01]  /*fad0*/  FFMA.FTZ R13, R15, R34, -R40 ;  /* 0x000000220f0d7223 */ /* 0x000fe20000010828 */
[----:B------:R-:W-:Y:S01]  /*fae0*/  F2FP.BF16.F32.PACK_AB R14, R43, R42 ;  /* 0x0000002a2b0e723e */ /* 0x000fe200000010ff */
[----:B------:R-:W-:Y:S01]  /*faf0*/  FFMA.FTZ R38, R15, R38, R41 ;  /* 0x000000260f267223 */ /* 0x000fe20000010029 */
[----:B------:R-:W-:Y:S02]  /*fb00*/  F2FP.BF16.F32.PACK_AB R15, R45, R98 ;  /* 0x000000622d0f723e */ /* 0x000fe400000010ff */
[----:B------:R-:W-:Y:S02]  /*fb10*/  F2FP.BF16.F32.PACK_AB R12, R37, R12 ;  /* 0x0000000c250c723e */ /* 0x000fe400000010ff */
[----:B------:R-:W-:-:S05]  /*fb20*/  F2FP.BF16.F32.PACK_AB R13, R38, R13 ;  /* 0x0000000d260d723e */ /* 0x000fca00000010ff */
[----:B------:R3:W-:Y:S02]  /*fb30*/  STS.128 [R87+0xa000], R12 ;  /* 0x00a0000c57007388 */ /* 0x0007e40000000c00 */
.L_x_2858:
[----:B------:R-:W-:Y:S05]  /*fb40*/  BSYNC B2 ;  /* 0x0000000000027941 */ /* 0x000fea0003800000 */
.L_x_2857:
[----:B------:R-:W-:Y:S05]  /*fb50*/  @P3 BRA `(.L_x_2852) ;  /* 0x0000000000b83947 */ /* 0x000fea0003800000 */
[----:B-123--:R-:W1:Y:S01]  /*fb60*/  LDS.128 R12, [R87+0xe000] ;  /* 0x00e00000570c7984 */ /* 0x00ee620000000c00 */
        /* <DEDUP_REMOVED lines=45> */
.L_x_2852:
[----:B------:R-:W-:Y:S05]  /*fe40*/  BSYNC B1 ;  /* 0x0000000000017941 */ /* 0x000fea0003800000 */
.L_x_2851:
[----:B------:R-:W-:-:S13]  /*fe50*/  ISETP.GE.AND P0, PT, R3, R0, PT ;  /* 0x000000000300720c */ /* 0x000fda0003f06270 */
[----:B------:R-:W-:Y:S05]  /*fe60*/  @P0 BRA `(.L_x_2859) ;  /* 0x0000005c00200947 */ /* 0x000fea0003800000 */
[----:B------:R-:W5:Y:S01]  /*fe70*/  LDC R0, c[0x0][0x3f4] ;  /* 0x0000fd00ff007b82 */ /* 0x000f620000000800 */
[----:B------:R-:W-:Y:S01]  /*fe80*/  BSSY B1, `(.L_x_2860) ;  /* 0x0000034000017945 */ /* 0x000fe20003800000 */
[-C--:B-----5:R-:W-:Y:S02]  /*fe90*/  ISETP.GE.AND P0, PT, R214, R0.reuse, PT ;  /* 0x00000000d600720c */ /* 0x0a0fe40003f06270 */
[-C--:B------:R-:W-:Y:S02]  /*fea0*/  ISETP.GE.AND P1, PT, R222, R0.reuse, PT ;  /* 0x00000000de00720c */ /* 0x080fe40003f26270 */
[-C--:B------:R-:W-:Y:S02]  /*feb0*/  ISETP.GE.AND P2, PT, R221, R0.reuse, PT ;  /* 0x00000000dd00720c */ /* 0x080fe40003f46270 */
[----:B------:R-:W-:-:S07]  /*fec0*/  ISETP.GE.AND P3, PT, R223, R0, PT ;  /* 0x00000000df00720c */ /* 0x000fce0003f66270 */
[----:B------:R-:W-:Y:S06]  /*fed0*/  @P0 BRA `(.L_x_2861) ;  /* 0x0000000000b80947 */ /* 0x000fec0003800000 */
[----:B-1234-:R-:W1:Y:S01]  /*fee0*/  LDS.128 R12, [R87+0x3000] ;  /* 0x00300000570c7984 */ /* 0x01ee620000000c00 */
        /* <DEDUP_REMOVED lines=12> */
[C---:B-1----:R-:W-:Y:S01]  /*ffb0*/  IMAD.U32 R26, R14.reuse, 0x10000, RZ ;  /* 0x000100000e1a7824 */ /* 0x042fe200078e00ff */
        /* <DEDUP_REMOVED lines=32> */
.L_x_2861:
[----:B------:R-:W-:Y:S05]  /*101c0*/  BSYNC B1 ;  /* 0x0000000000017941 */ /* 0x000fea0003800000 */
.L_x_2860:
[----:B------:R-:W-:Y:S04]  /*101d0*/  BSSY B1, `(.L_x_2862) ;  /* 0x0000030000017945 */ /* 0x000fe80003800000 */
[----:B------:R-:W-:Y:S05]  /*101e0*/  @P1 BRA `(.L_x_2863) ;  /* 0x0000000000b81947 */ /* 0x000fea0003800000 */
        /* <DEDUP_REMOVED lines=46> */
.L_x_2863:
[----:B------:R-:W-:Y:S05]  /*104d0*/  BSYNC B1 ;  /* 0x0000000000017941 */ /* 0x000fea0003800000 */
.L_x_2862:
        /* <DEDUP_REMOVED lines=29> */
[----:B------:R-:W-:Y:S01]  /*106b0*/  FFMA.FTZ R24, R7, R15, -R24 ;  /* 0x0000000f07187223 */ /* 0x000fe20000010818 */
[----:B------:R-:W-:Y:S01]  /*106c0*/  LOP3.LUT R85, R85, 0xffff0000, RZ, 0xc0, !PT ;  /* 0xffff000055557812 */ /* 0x000fe200078ec0ff */
[----:B------:R-:W-:Y:S01]  /*106d0*/  FFMA.FTZ R21, R7, R20, R21 ;  /* 0x0000001407157223 */ /* 0x000fe20000010015 */
[C---:B------:R-:W-:Y:S01]  /*106e0*/  LOP3.LUT R13, R82.reuse, 0xffff0000, RZ, 0xc0, !PT ;  /* 0xffff0000520d7812 */ /* 0x040fe200078ec0ff */
[----:B------:R-:W-:-:S02]  /*106f0*/  IMAD.U32 R7, R82, 0x10000, RZ ;  /* 0x0001000052077824 */ /* 0x000fc400078e00ff */
[----:B------:R-:W-:Y:S01]  /*10700*/  FFMA.FTZ R86, R11, R86, R14 ;  /* 0x000000560b567223 */ /* 0x000fe2000001000e */
[CC--:B------:R-:W-:Y:S01]  /*10710*/  FMUL.FTZ R11, R3.reuse, R10.reuse ;  /* 0x0000000a030b7220 */ /* 0x0c0fe20000410000 */
[C---:B------:R-:W-:Y:S01]  /*10720*/  FMUL.FTZ R15, R12.reuse, R85 ;  /* 0x000000550c0f7220 */ /* 0x040fe20000410000 */
        /* <DEDUP_REMOVED lines=11> */
.L_x_2865:
[----:B------:R-:W-:Y:S05]  /*107e0*/  BSYNC B1 ;  /* 0x0000000000017941 */ /* 0x000fea0003800000 */
.L_x_2864:
        /* <DEDUP_REMOVED lines=14> */
[----:B------:R-:W-:Y:S02]  /*108d0*/  LOP3.LUT R11, R76, 0xffff0000, RZ, 0xc0, !PT ;  /* 0xffff00004c0b7812 */ /* 0x000fe400078ec0ff */
[C---:B-1----:R-:W-:Y:S01]  /*108e0*/  LOP3.LUT R6, R14.reuse, 0xffff0000, RZ, 0xc0, !PT ;  /* 0xffff00000e067812 */ /* 0x042fe200078ec0ff */
[----:B------:R-:W-:Y:S01]  /*108f0*/  IMAD.U32 R5, R14, 0x10000, RZ ;  /* 0x000100000e057824 */ /* 0x000fe200078e00ff */
[C---:B------:R-:W-:Y:S01]  /*10900*/  LOP3.LUT R14, R15.reuse, 0xffff0000, RZ, 0xc0, !PT ;  /* 0xffff00000f0e7812 */ /* 0x040fe200078ec0ff */
[----:B------:R-:W-:Y:S01]  /*10910*/  IMAD.U32 R7, R15, 0x10000, RZ ;  /* 0x000100000f077824 */ /* 0x000fe200078e00ff */
[----:B------:R-:W-:Y:S01]  /*10920*/  LOP3.LUT R3, R12, 0xffff0000, RZ, 0xc0, !PT ;  /* 0xffff00000c037812 */ /* 0x000fe200078ec0ff */
[C---:B------:R-:W-:Y:S01]  /*10930*/  FMUL.FTZ R10, R6.reuse, R9 ;  /* 0x00000009060a7220 */ /* 0x040fe20000410000 */
[----:B------:R-:W-:Y:S01]  /*10940*/  FMUL.FTZ R6, R6, R8 ;  /* 0x0000000806067220 */ /* 0x000fe20000410000 */
[----:B------:R-:W-:Y:S01]  /*10950*/  FMUL.FTZ R20, R14, R77 ;  /* 0x0000004d0e147220 */ /* 0x000fe20000410000 */
[----:B------:R-:W-:-:S02]  /*10960*/  IMAD.U32 R0, R12, 0x10000, RZ ;  /* 0x000100000c007824 */ /* 0x000fc400078e00ff */
[----:B------:R-:W-:Y:S01]  /*10970*/  FMUL.FTZ R14, R14, R71 ;  /* 0x000000470e0e7220 */ /* 0x000fe20000410000 */
[----:B------:R-:W-:Y:S01]  /*10980*/  FFMA.FTZ R15, R5, R9, R6 ;  /* 0x00000009050f7223 */ /* 0x000fe20000010006 */
[----:B------:R-:W-:Y:S01]  /*10990*/  LOP3.LUT R12, R13, 0xffff0000, RZ, 0xc0, !PT ;  /* 0xffff00000d0c7812 */ /* 0x000fe200078ec0ff */
[----:B------:R-:W-:Y:S01]  /*109a0*/  FFMA.FTZ R10, R5, R8, -R10 ;  /* 0x00000008050a7223 */ /* 0x000fe2000001080a */
[----:B------:R-:W-:Y:S01]  /*109b0*/  IMAD.U32 R6, R76, 0x10000, RZ ;  /* 0x000100004c067824 */ /* 0x000fe200078e00ff */
[C---:B------:R-:W-:Y:S01]  /*109c0*/  LOP3.LUT R9, R70.reuse, 0xffff0000, RZ, 0xc0, !PT ;  /* 0xffff000046097812 */ /* 0x040fe200078ec0ff */
[----:B------:R-:W-:Y:S02]  /*109d0*/  IMAD.U32 R5, R70, 0x10000, RZ ;  /* 0x0001000046057824 */ /* 0x000fe400078e00ff */
[C---:B------:R-:W-:Y:S01]  /*109e0*/  FFMA.FTZ R20, R7.reuse, R71, -R20 ;  /* 0x0000004707147223 */ /* 0x040fe20000010814 */
[----:B------:R-:W-:Y:S01]  /*109f0*/  FFMA.FTZ R77, R7, R77, R14 ;  /* 0x0000004d074d7223 */ /* 0x000fe2000001000e */
[----:B------:R-:W-:-:S02]  /*10a00*/  IMAD.U32 R4, R13, 0x10000, RZ ;  /* 0x000100000d047824 */ /* 0x000fc400078e00ff */
        /* <DEDUP_REMOVED lines=8> */
[----:B------:R-:W-:Y:S02]  /*10a90*/  F2FP.BF16.F32.PACK_AB R6, R15, R10 ;  /* 0x0000000a0f06723e */ /* 0x000fe400000010ff */
[----:B------:R-:W-:-:S02]  /*10aa0*/  F2FP.BF16.F32.PACK_AB R4, R0, R5 ;  /* 0x000000050004723e */ /* 0x000fc400000010ff */
[----:B------:R-:W-:Y:S02]  /*10ab0*/  F2FP.BF16.F32.PACK_AB R7, R77, R20 ;  /* 0x000000144d07723e */ /* 0x000fe400000010ff */
[----:B------:R-:W-:-:S05]  /*10ac0*/  F2FP.BF16.F32.PACK_AB R5, R12, R13 ;  /* 0x0000000d0c05723e */ /* 0x000fca00000010ff */
[----:B------:R1:W-:Y:S01]  /*10ad0*/  STS.128 [R87+0xf000], R4 ;  /* 0x00f0000457007388 */ /* 0x0003e20000000c00 */
[----:B------:R-:W-:Y:S05]  /*10ae0*/  BRA `(.L_x_2859) ;  /* 0x0000005000007947 */ /* 0x000fea0003800000 */
.L_x_2820:
        /* <DEDUP_REMOVED lines=16> */
[----:B------:R-:W-:-:S04]  /*10bf0*/  IMAD.WIDE.U32 R26, R7, UR6, R26 ;  /* 0x00000006071a7c25 */ /* 0x000fc8000f8e001a */
[----:B------:R-:W-:Y:S01]  /*10c00*/  IMAD R9, R7, UR7, R4 ;  /* 0x0000000707097c24 */ /* 0x000fe2000f8e0204 */
[----:B------:R-:W-:Y:S01]  /*10c10*/  ULDC.64 UR6, c[0x0][0x400] ;  /* 0x0001000000067ab9 */ /* 0x000fe20000000a00 */
[----:B------:R-:W-:Y:S01]  /*10c20*/  IMAD.IADD R5, R25, 0x1, R5 ;  /* 0x0000000119057824 */ /* 0x000fe200078e0205 */
[----:B------:R-:W-:Y:S01]  /*10c30*/  LEA R7, P0, R24, UR4, 0x1 ;  /* 0x0000000418077c11 */ /* 0x000fe2000f8008ff */
[----:B------:R-:W-:Y:S01]  /*10c40*/  IMAD.IADD R9, R27, 0x1, R9 ;  /* 0x000000011b097824 */ /* 0x000fe200078e0209 */
[----:B------:R-:W-:Y:S01]  /*10c50*/  LEA R6, P1, R26, UR6, 0x1 ;  /* 0x000000061a067c11 */ /* 0x000fe2000f8208ff */
[----:B------:R-:W-:Y:S01]  /*10c60*/  UMOV UR4, 0xffffffff ;  /* 0xffffffff00047882 */ /* 0x000fe20000000000 */
[----:B------:R-:W-:Y:S02]  /*10c70*/  LEA.HI.X R8, R24, UR5, R5, 0x1, P0 ;  /* 0x0000000518087c11 */ /* 0x000fe400080f0c05 */
[----:B------:R-:W-:Y:S01]  /*10c80*/  LEA.HI.X R9, R26, UR7, R9, 0x1, P1 ;  /* 0x000000071a097c11 */ /* 0x000fe200088f0c09 */
[----:B------:R-:W-:Y:S08]  /*10c90*/  BRA.DIV UR4, `(.L_x_2866) ;  /* 0x0000020e04747947 */ /* 0x000ff0000b800000 */
[----:B------:R0:W1:Y:S04]  /*10ca0*/  SHFL.IDX PT, R4, R8, RZ, 0x181f ;  /* 0x00181fff08047589 */ /* 0x00006800000e0000 */
[----:B------:R0:W2:Y:S04]  /*10cb0*/  SHFL.IDX PT, R5, R7, RZ, 0x181f ;  /* 0x00181fff07057589 */ /* 0x0000a800000e0000 */
[----:B------:R0:W3:Y:S04]  /*10cc0*/  SHFL.IDX PT, R10, R9, RZ, 0x181f ;  /* 0x00181fff090a7589 */ /* 0x0000e800000e0000 */
[----:B------:R0:W4:Y:S02]  /*10cd0*/  SHFL.IDX PT, R14, R6, RZ, 0x181f ;  /* 0x00181fff060e7589 */ /* 0x00012400000e0000 */
.L_x_3156:
        /* <DEDUP_REMOVED lines=22> */
[C---:B----4-:R-:W-:Y:S02]  /*10e40*/  @!P4 IADD3 R20, P1, R14.reuse, R20, RZ ;  /* 0x000000140e14c210 */ /* 0x050fe40007f3e0ff */
[-C--:B------:R-:W-:Y:S02]  /*10e50*/  @!P5 IADD3 R24, P2, R5, R15.reuse, RZ ;  /* 0x0000000f0518d210 */ /* 0x080fe40007f5e0ff */
[----:B------:R-:W-:Y:S02]  /*10e60*/  CS2R R68, SRZ ;  /* 0x0000000000447805 */ /* 0x000fe4000001ff00 */
[----:B------:R-:W-:Y:S02]  /*10e70*/  @!P5 IADD3 R14, P3, R14, R15, RZ ;  /* 0x0000000f0e0ed210 */ /* 0x000fe40007f7e0ff */
[----:B------:R-:W-:-:S02]  /*10e80*/  CS2R R70, SRZ ;  /* 0x0000000000467805 */ /* 0x000fc4000001ff00 */
[----:B------:R-:W-:Y:S02]  /*10e90*/  @!P5 SHF.L.U64.HI R5, R23, 0x1, R216 ;  /* 0x000000011705d819 */ /* 0x000fe400000102d8 */
[----:B------:R-:W-:Y:S02]  /*10ea0*/  CS2R R56, SRZ ;  /* 0x0000000000387805 */ /* 0x000fe4000001ff00 */
[----:B------:R-:W-:Y:S02]  /*10eb0*/  CS2R R58, SRZ ;  /* 0x00000000003a7805 */ /* 0x000fe4000001ff00 */
[----:B------:R-:W-:Y:S02]  /*10ec0*/  CS2R R64, SRZ ;  /* 0x0000000000407805 */ /* 0x000fe4000001ff00 */
[----:B------:R-:W-:Y:S01]  /*10ed0*/  CS2R R66, SRZ ;  /* 0x0000000000427805 */ /* 0x000fe2000001ff00 */
[--C-:B-1----:R-:W-:Y:S02]  /*10ee0*/  @!P4 IMAD.X R13, R4, 0x1, R11.reuse, P0 ;  /* 0x00000001040dc824 */ /* 0x102fe400000e060b */
[----:B---3--:R-:W-:-:S02]  /*10ef0*/  @!P4 IMAD.X R21, R10, 0x1, R11, P1 ;  /* 0x000000010a15c824 */ /* 0x008fc400008e060b */
[--C-:B------:R-:W-:Y:S01]  /*10f00*/  @!P5 IMAD.X R25, R4, 0x1, R5.reuse, P2 ;  /* 0x000000010419d824 */ /* 0x100fe200010e0605 */
[----:B------:R1:W5:Y:S01]  /*10f10*/  @!P4 LD.E.128 R60, desc[UR60][R12.64] ;  /* 0x0000003c0c3cc980 */ /* 0x000362000c101d00 */
[----:B------:R-:W-:-:S03]  /*10f20*/  @!P5 IMAD.X R15, R10, 0x1, R5, P3 ;  /* 0x000000010a0fd824 */ /* 0x000fc600018e0605 */
[----:B------:R1:W5:Y:S04]  /*10f30*/  @!P4 LD.E.128 R68, desc[UR60][R20.64] ;  /* 0x0000003c1444c980 */ /* 0x000368000c101d00 */
[----:B------:R1:W5:Y:S04]  /*10f40*/  @!P5 LD.E.128 R56, desc[UR60][R24.64] ;  /* 0x0000003c1838d980 */ /* 0x000368000c101d00 */
[----:B------:R1:W5:Y:S02]  /*10f50*/  @!P5 LD.E.128 R64, desc[UR60][R14.64] ;  /* 0x0000003c0e40d980 */ /* 0x000364000c101d00 */
.L_x_2868:
[----:B------:R-:W-:Y:S05]  /*10f60*/  BSYNC B1 ;  /* 0x0000000000017941 */ /* 0x000fea0003800000 */
.L_x_2867:
        /* <DEDUP_REMOVED lines=39> */
.L_x_3162:
        /* <DEDUP_REMOVED lines=30> */
[--C-:B--2---:R-:W-:Y:S02]  /*113c0*/  @!P4 IMAD.X R13, R4, 0x1, R11.reuse, P0 ;  /* 0x00000001040dc824 */ /* 0x104fe400000e060b */
[----:B0-----:R-:W-:-:S02]  /*113d0*/  @!P4 IMAD.X R21, R10, 0x1, R11, P1 ;  /* 0x000000010a15c824 */ /* 0x001fc400008e060b */
[--C-:B------:R-:W-:Y:S01]  /*113e0*/  @!P5 IMAD.X R25, R4, 0x1, R5.reuse, P2 ;  /* 0x000000010419d824 */ /* 0x100fe200010e0605 */
[----:B------:R0:W5:Y:S01]  /*113f0*/  @!P4 LD.E.128 R44, desc[UR60][R12.64] ;  /* 0x0000003c0c2cc980 */ /* 0x000162000c101d00 */
[----:B------:R-:W-:-:S03]  /*11400*/  @!P5 IMAD.X R15, R10, 0x1, R5, P3 ;  /* 0x000000010a0fd824 */ /* 0x000fc600018e0605 */
[----:B------:R0:W5:Y:S04]  /*11410*/  @!P4 LD.E.128 R52, desc[UR60][R20.64] ;  /* 0x0000003c1434c980 */ /* 0x000168000c101d00 */
[----:B------:R0:W5:Y:S04]  /*11420*/  @!P5 LD.E.128 R40, desc[UR60][R24.64] ;  /* 0x0000003c1828d980 */ /* 0x000168000c101d00 */
[----:B------:R0:W5:Y:S02]  /*11430*/  @!P5 LD.E.128 R48, desc[UR60][R14.64] ;  /* 0x0000003c0e30d980 */ /* 0x000164000c101d00 */
.L_x_2871:
[----:B------:R-:W-:Y:S05]  /*11440*/  BSYNC B1 ;  /* 0x0000000000017941 */ /* 0x000fea0003800000 */
.L_x_2870:
        /* <DEDUP_REMOVED lines=38> */
.L_x_3168:
        /* <DEDUP_REMOVED lines=21> */
[C---:B0-----:R-:W-:Y:S02]  /*11800*/  @!P4 IADD3 R12, P1, R14.reuse, R12, RZ ;  /* 0x0000000c0e0cc210 */ /* 0x041fe40007f3e0ff */
        /* <DEDUP_REMOVED lines=10> */
[----:B------:R-:W-:-:S02]  /*118b0*/  @!P4 IMAD.X R13, R10, 0x1, R11, P1 ;  /* 0x000000010a0dc824 */ /* 0x000fc400008e060b */
[--C-:B------:R-:W-:Y:S01]  /*118c0*/  @!P5 IMAD.X R21, R4, 0x1, R5.reuse, P2 ;  /* 0x000000010415d824 */ /* 0x100fe200010e0605 */
[----:B------:R0:W5:Y:S01]  /*118d0*/  @!P4 LD.E.128 R28, desc[UR60][R72.64] ;  /* 0x0000003c481cc980 */ /* 0x000162000c101d00 */
[----:B------:R-:W-:-:S03]  /*118e0*/  @!P5 IMAD.X R15, R10, 0x1, R5, P3 ;  /* 0x000000010a0fd824 */ /* 0x000fc600018e0605 */
[----:B------:R0:W5:Y:S04]  /*118f0*/  @!P4 LD.E.128 R36, desc[UR60][R12.64] ;  /* 0x0000003c0c24c980 */ /* 0x000168000c101d00 */
[----:B------:R0:W5:Y:S04]  /*11900*/  @!P5 LD.E.128 R24, desc[UR60][R20.64] ;  /* 0x0000003c1418d980 */ /* 0x000168000c101d00 */
[----:B------:R0:W5:Y:S02]  /*11910*/  @!P5 LD.E.128 R32, desc[UR60][R14.64] ;  /* 0x0000003c0e20d980 */ /* 0x000164000c101d00 */
.L_x_2874:
[----:B------:R-:W-:Y:S05]  /*11920*/  BSYNC B1 ;  /* 0x0000000000017941 */ /* 0x000fea0003800000 */
.L_x_2873:
        /* <DEDUP_REMOVED lines=39> */
.L_x_3174:
[----:B------:R-:W5:Y:S01]  /*11ba0*/  LDL R13, [R1+0x88] ;  /* 0x00008800010d7983 */ /* 0x000f620000100800 */
[----:B------:R-:W-:Y:S01]  /*11bb0*/  VIADD R83, R83, 0x60 ;  /* 0x0000006053537836 */ /* 0x000fe20000000000 */
[----:B------:R-:W-:Y:S01]  /*11bc0*/  BSSY B1, `(.L_x_2876) ;  /* 0x0000029000017945 */ /* 0x000fe20003800000 */
[----:B01--4-:R-:W-:Y:S02]  /*11bd0*/  CS2R R6, SRZ ;  /* 0x0000000000067805 */ /* 0x013fe4000001ff00 */
[----:B------:R-:W-:Y:S02]  /*11be0*/  CS2R R10, SRZ ;  /* 0x00000000000a7805 */ /* 0x000fe4000001ff00 */
[----:B------:R-:W-:Y:S02]  /*11bf0*/  CS2R R14, SRZ ;  /* 0x00000000000e7805 */ /* 0x000fe4000001ff00 */
[----:B------:R-:W-:Y:S02]  /*11c00*/  ISETP.GE.AND P0, PT, R83, R86, PT ;  /* 0x000000565300720c */ /* 0x000fe40003f06270 */
[----:B------:R-:W-:-:S02]  /*11c10*/  CS2R R72, SRZ ;  /* 0x0000000000487805 */ /* 0x000fc4000001ff00 */
[----:B------:R-:W-:Y:S02]  /*11c20*/  CS2R R74, SRZ ;  /* 0x00000000004a7805 */ /* 0x000fe4000001ff00 */
[----:B-----5:R-:W-:-:S04]  /*11c30*/  LEA.HI R8, R13, R13, RZ, 0x1 ;  /* 0x0000000d0d087211 */ /* 0x020fc800078f08ff */
        /* <DEDUP_REMOVED lines=13> */
[C---:B------:R-:W-:Y:S01]  /*11d10*/  @!P5 IMAD.SHL.U32 R82, R23.reuse, 0x2, RZ ;  /* 0x000000021752d824 */ /* 0x040fe200078e00ff */
[----:B------:R-:W-:Y:S02]  /*11d20*/  @!P5 SHF.L.U64.HI R7, R23, 0x1, R216 ;  /* 0x000000011707d819 */ /* 0x000fe400000102d8 */
[C---:B---3--:R-:W-:Y:S02]  /*11d30*/  @!P4 IADD3 R90, P0, R21.reuse, R78, RZ ;  /* 0x0000004e155ac210 */ /* 0x048fe40007f1e0ff */
[----:B------:R-:W-:Y:S02]  /*11d40*/  @!P5 IADD3 R80, P2, R21, R82, RZ ;  /* 0x000000521550d210 */ /* 0x000fe40007f5e0ff */
[C---:B------:R-:W-:Y:S01]  /*11d50*/  @!P4 IADD3 R78, P1, R77.reuse, R78, RZ ;  /* 0x0000004e4d4ec210 */ /* 0x040fe20007f3e0ff */
[C---:B--2---:R-:W-:Y:S01]  /*11d60*/  @!P4 IMAD.X R91, R20.reuse, 0x1, R5, P0 ;  /* 0x00000001145bc824 */ /* 0x044fe200000e0605 */
[----:B------:R-:W-:Y:S01]  /*11d70*/  @!P5 IADD3 R82, P3, R77, R82, RZ ;  /* 0x000000524d52d210 */ /* 0x000fe20007f7e0ff */
[----:B------:R-:W-:Y:S01]  /*11d80*/  @!P5 IMAD.X R81, R20, 0x1, R7, P2 ;  /* 0x000000011451d824 */ /* 0x000fe200010e0607 */
[----:B------:R-:W-:Y:S01]  /*11d90*/  CS2R R72, SRZ ;  /* 0x0000000000487805 */ /* 0x000fe2000001ff00 */
[C---:B------:R-:W-:Y:S01]  /*11da0*/  @!P4 IMAD.X R79, R76.reuse, 0x1, R5, P1 ;  /* 0x000000014c4fc824 */ /* 0x040fe200008e0605 */
        /* <DEDUP_REMOVED lines=10> */
.L_x_2877:
[----:B------:R-:W-:Y:S05]  /*11e50*/  BSYNC B1 ;  /* 0x0000000000017941 */ /* 0x000fea0003800000 */
.L_x_2876:
[----:B0-----:R-:W4:Y:S01]  /*11e60*/  LDL R78, [R1+0x68] ;  /* 0x00006800014e7983 */ /* 0x001f220000100800 */
[----:B------:R-:W0:Y:S01]  /*11e70*/  SYNCS.PHASECHK.TRANS64.TRYWAIT P0, [R22+URZ+0x38800], R85 ;  /* 0x03880055160075a7 */ /* 0x000e22000800017f */
[----:B--2--5:R-:W-:Y:S01]  /*11e80*/  IMAD.MOV.U32 R20, RZ, RZ, R4 ;  /* 0x000000ffff147224 */ /* 0x024fe200078e0004 */
[----:B------:R-:W-:Y:S01]  /*11e90*/  BSSY B1, `(.L_x_2878) ;  /* 0x0000024000017945 */ /* 0x000fe20003800000 */
[----:B---3--:R-:W-:Y:S02]  /*11ea0*/  IMAD.MOV.U32 R21, RZ, RZ, R5 ;  /* 0x000000ffff157224 */ /* 0x008fe400078e0005 */
        /* <DEDUP_REMOVED lines=25> */
[----:B------:R-:W-:-:S02]  /*12040*/  SHF.R.S32.HI R20, RZ, 0x1f, R213 ;  /* 0x0000001fff147819 */ /* 0x000fc400000114d5 */
[----:B------:R-:W-:Y:S02]  /*12050*/  PRMT R93, R21, 0x7610, R93 ;  /* 0x00007610155d7816 */ /* 0x000fe4000000005d */
[----:B------:R-:W-:Y:S01]  /*12060*/  PRMT R94, R76, 0x7610, R94 ;  /* 0x000076104c5e7816 */ /* 0x000fe2000000005e */
[----:B------:R-:W-:Y:S01]  /*12070*/  IMAD.MOV.U32 R76, RZ, RZ, R75 ;  /* 0x000000ffff4c7224 */ /* 0x000fe200078e004b */
[----:B------:R-:W-:Y:S02]  /*12080*/  PRMT R95, R77, 0x7610, R95 ;  /* 0x000076104d5f7816 */ /* 0x000fe4000000005f */
[----:B------:R-:W-:Y:S02]  /*12090*/  LEA.HI R21, R20, R213, RZ, 0x3 ;  /* 0x000000d514157211 */ /* 0x000fe400078f18ff */
[----:B----4-:R-:W-:-:S04]  /*120a0*/  VIADDMNMX R86, R86, -R78, 0x80, PT ;  /* 0x0000008056567446 */ /* 0x010fc8000380094e */
[----:B------:R-:W-:Y:S01]  /*120b0*/  ISETP.GE.AND P1, PT, R220, R86, PT ;  /* 0x00000056dc00720c */ /* 0x000fe20003f26270 */
[----:B0-----:R-:W-:-:S12]  /*120c0*/  @!P0 BRA `(.L_x_2879) ;  /* 0x00000200002c8947 */ /* 0x001fd80003800000 */
.L_x_3175:
[----:B------:R-:W-:Y:S05]  /*120d0*/  BSYNC B1 ;  /* 0x0000000000017941 */ /* 0x000fea0003800000 */
.L_x_2878:
[----:B------:R-:W-:Y:S01]  /*120e0*/  BSSY B1, `(.L_x_2880) ;  /* 0x00000e2000017945 */ /* 0x000fe20003800000 */
[----:B------:R-:W-:Y:S02]  /*120f0*/  PRMT R96, R76, 0x7610, R96 ;  /* 0x000076104c607816 */ /* 0x000fe40000000060 */
[----:B0-----:R-:W-:Y:S01]  /*12100*/  SHF.R.S32.HI R85, RZ, 0x3, R21 ;  /* 0x00000003ff557819 */ /* 0x001fe20000011415 */
[----:B------:R-:W-:Y:S06]  /*12110*/  @P1 BRA `(.L_x_2881) ;  /* 0x0000000c00781947 */ /* 0x000fec0003800000 */
[----:B------:R0:W5:Y:S01]  /*12120*/  LDL R163, [R1+0x50] ;  /* 0x0000500001a37983 */ /* 0x0001620000100800 */
[----:B------:R-:W1:Y:S01]  /*12130*/  LDC R145, c[0x0][0x3f4] ;  /* 0x0000fd00ff917b82 */ /* 0x000e620000000800 */
[----:B------:R-:W-:Y:S01]  /*12140*/  BSSY B2, `(.L_x_2882) ;  /* 0x000006b000027945 */ /* 0x000fe20003800000 */
[----:B------:R-:W-:Y:S02]  /*12150*/  SHF.R.U32.HI R165, RZ, 0x3, R228 ;  /* 0x00000003ffa57819 */ /* 0x000fe400000116e4 */
[-C--:B-1----:R-:W-:Y:S02]  /*12160*/  ISETP.GE.AND P0, PT, R16, R145.reuse, PT ;  /* 0x000000911000720c */ /* 0x082fe40003f06270 */
[----:B------:R-:W-:-:S11]  /*12170*/  ISETP.GE.AND P1, PT, R213, R145, PT ;  /* 0x00000091d500720c */ /* 0x000fd60003f26270 */
[----:B0-----:R-:W-:Y:S05]  /*12180*/  @P0 BRA `(.L_x_2883) ;  /* 0x0000000400980947 */ /* 0x001fea0003800000 */
[----:B------:R-:W-:Y:S02]  /*12190*/  LEA.HI R76, R145, R0, RZ, 0x1d ;  /* 0x00000000914c7211 */ /* 0x000fe400078fe8ff */
[--C-:B------:R-:W-:Y:S02]  /*121a0*/  SHF.R.U64 R155, R62, 0x10, R63.reuse ;  /* 0x000000103e9b7819 */ /* 0x100fe4000000123f */
[----:B------:R-:W-:Y:S01]  /*121b0*/  SHF.R.S32.HI R79, RZ, 0x1f, R76 ;  /* 0x0000001fff4f7819 */ /* 0x000fe2000001144c */
        /* <DEDUP_REMOVED lines=10> */
[----:B-----5:R-:W-:-:S02]  /*12260*/  IADD3 R81, R76, R79, R163 ;  /* 0x0000004f4c517210 */ /* 0x020fc40007ffe0a3 */
[----:B------:R-:W0:Y:S01]  /*12270*/  LDS.128 R76, [R87] ;  /* 0x00000000574c7984 */ /* 0x000e220000000c00 */
[----:B------:R-:W-:Y:S02]  /*12280*/  SHF.R.U32.HI R60, RZ, 0x10, R61 ;  /* 0x00000010ff3c7819 */ /* 0x000fe4000001163d */
[----:B------:R-:W-:Y:S01]  /*12290*/  IMAD R146, R81, 0x2, R22 ;  /* 0x0000000251927824 */ /* 0x000fe200078e0216 */
[--C-:B------:R-:W-:Y:S02]  /*122a0*/  SHF.R.U64 R61, R70, 0x10, R71.reuse ;  /* 0x00000010463d7819 */ /* 0x100fe40000001247 */
[----:B------:R-:W-:Y:S02]  /*122b0*/  PRMT R149, R149, 0x5410, R68 ;  /* 0x0000541095957816 */ /* 0x000fe40000000044 */
[----:B------:R-:W1:Y:S01]  /*122c0*/  LDS.128 R80, [R146+0x14400] ;  /* 0x0144000092507984 */ /* 0x000e620000000c00 */
[----:B------:R-:W-:Y:S02]  /*122d0*/  SHF.R.U32.HI R70, RZ, 0x10, R71 ;  /* 0x00000010ff467819 */ /* 0x000fe40000011647 */
[----:B------:R-:W-:-:S02]  /*122e0*/  PRMT R153, R153, 0x5410, R60 ;  /* 0x0000541099997816 */ /* 0x000fc4000000003c */
[----:B------:R-:W-:Y:S02]  /*122f0*/  PRMT R150, R150, 0x5410, R63 ;  /* 0x0000541096967816 */ /* 0x000fe4000000003f */
[----:B------:R-:W-:Y:S02]  /*12300*/  PRMT R154, R154, 0x5410, R157 ;  /* 0x000054109a9a7816 */ /* 0x000fe4000000009d */
[----:B------:R-:W-:Y:S01]  /*12310*/  SHF.L.U32 R157, R149, 0x10, RZ ;  /* 0x00000010959d7819 */ /* 0x000fe200000006ff */
[----:B------:R-:W-:Y:S01]  /*12320*/  IMAD.U32 R160, R150, 0x10000, RZ ;  /* 0x0001000096a07824 */ /* 0x000fe200078e00ff */
[----:B------:R-:W-:Y:S01]  /*12330*/  PRMT R151, R151, 0x5410, R62 ;  /* 0x0000541097977816 */ /* 0x000fe2000000003e */
[----:B------:R-:W-:Y:S01]  /*12340*/  IMAD.U32 R158, R154, 0x10000, RZ ;  /* 0x000100009a9e7824 */ /* 0x000fe200078e00ff */
[----:B------:R-:W-:Y:S02]  /*12350*/  PRMT R148, R148, 0x5410, R61 ;  /* 0x0000541094947816 */ /* 0x000fe4000000003d */
[----:B------:R-:W-:-:S02]  /*12360*/  PRMT R147, R147, 0x5410, R70 ;  /* 0x0000541093937816 */ /* 0x000fc40000000046 */
[----:B------:R-:W-:Y:S02]  /*12370*/  PRMT R152, R152, 0x5410, R155 ;  /* 0x0000541098987816 */ /* 0x000fe4000000009b */
[----:B------:R-:W-:Y:S01]  /*12380*/  LOP3.LUT R149, R149, 0xffff0000, RZ, 0xc0, !PT ;  /* 0xffff000095957812 */ /* 0x000fe200078ec0ff */
        /* <DEDUP_REMOVED lines=9> */
[C---:B------:R-:W-:Y:S01]  /*12420*/  LOP3.LUT R70, R80.reuse, 0xffff0000, RZ, 0xc0, !PT ;  /* 0xffff000050467812 */ /* 0x040fe200078ec0ff */
[----:B------:R-:W-:Y:S01]  /*12430*/  IMAD.U32 R69, R80, 0x10000, RZ ;  /* 0x0001000050457824 */ /* 0x000fe200078e00ff */
[----:B------:R-:W-:Y:S01]  /*12440*/  LOP3.LUT R80, R81, 0xffff0000, RZ, 0xc0, !PT ;  /* 0xffff000051507812 */ /* 0x000fe200078ec0ff */
[C---:B------:R-:W-:Y:S01]  /*12450*/  IMAD.U32 R68, R82.reuse, 0x10000, RZ ;  /* 0x0001000052447824 */ /* 0x040fe200078e00ff */
[----:B------:R-:W-:Y:S01]  /*12460*/  LOP3.LUT R63, R82, 0xffff0000, RZ, 0xc0, !PT ;  /* 0xffff0000523f7812 */ /* 0x000fe200078ec0ff */
[C---:B------:R-:W-:Y:S01]  /*12470*/  IMAD.U32 R79, R83.reuse, 0x10000, RZ ;  /* 0x00010000534f7824 */ /* 0x040fe200078e00ff */
[----:B------:R-:W-:Y:S01]  /*12480*/  LOP3.LUT R82, R83, 0xffff0000, RZ, 0xc0, !PT ;  /* 0xffff000053527812 */ /* 0x000fe200078ec0ff */
[----:B------:R-:W-:-:S02]  /*12490*/  IMAD.U32 R81, R153, 0x10000, RZ ;  /* 0x0001000099517824 */ /* 0x000fc400078e00ff */
[----:B------:R-:W-:Y:S01]  /*124a0*/  FMUL.FTZ R83, R77, R157 ;  /* 0x0000009d4d537220 */ /* 0x000fe20000410000 */
[C---:B------:R-:W-:Y:S01]  /*124b0*/  FMUL.FTZ R162, R69.reuse, R160 ;  /* 0x000000a045a27220 */ /* 0x040fe20000410000 */
[-C--:B------:R-:W-:Y:S01]  /*124c0*/  FMUL.FTZ R164, R69, R158.reuse ;  /* 0x0000009e45a47220 */ /* 0x080fe20000410000 */
[-C--:B------:R-:W-:Y:S01]  /*124d0*/  FMUL.FTZ R159, R77, R81.reuse ;  /* 0x000000514d9f7220 */ /* 0x080fe20000410000 */
[----:B------:R-:W-:Y:S01]  /*124e0*/  FFMA.FTZ R77, R156, R81, -R83 ;  /* 0x000000519c4d7223 */ /* 0x000fe20000010853 */
[----:B------:R-:W-:Y:S01]  /*124f0*/  LOP3.LUT R83, R150, 0xffff0000, RZ, 0xc0, !PT ;  /* 0xffff000096537812 */ /* 0x000fe200078ec0ff */
[----:B------:R-:W-:Y:S01]  /*12500*/  FFMA.FTZ R69, R71, R158, -R162 ;  /* 0x0000009e47457223 */ /* 0x000fe200000108a2 */
[----:B------:R-:W-:Y:S01]  /*12510*/  IMAD.U32 R162, R147, 0x10000, RZ ;  /* 0x0001000093a27824 */ /* 0x000fe200078e00ff */
[----:B------:R-:W-:Y:S01]  /*12520*/  LOP3.LUT R81, R154, 0xffff0000, RZ, 0xc0, !PT ;  /* 0xffff00009a517812 */ /* 0x000fe200078ec0ff */
[----:B------:R-:W-:Y:S02]  /*12530*/  IMAD.U32 R158, R151, 0x10000, RZ ;  /* 0x00010000979e7824 */ /* 0x000fe400078e00ff */
[----:B------:R-:W-:Y:S01]  /*12540*/  FFMA.FTZ R156, R156, R157, R159 ;  /* 0x0000009d9c9c7223 */ /* 0x000fe2000001009f */
[----:B------:R-:W-:Y:S01]  /*12550*/  FFMA.FTZ R71, R71, R160, R164 ;  /* 0x000000a047477223 */ /* 0x000fe200000100a4 */
[C---:B------:R-:W-:Y:S01]  /*12560*/  FMUL.FTZ R157, R70.reuse, R83 ;  /* 0x00000053469d7220 */ /* 0x040fe20000410000 */
[C---:B------:R-:W-:Y:S01]  /*12570*/  FMUL.FTZ R160, R79.reuse, R162 ;  /* 0x000000a24fa07220 */ /* 0x040fe20000410000 */
[-C--:B------:R-:W-:Y:S01]  /*12580*/  FMUL.FTZ R161, R79, R158.reuse ;  /* 0x0000009e4fa17220 */ /* 0x080fe20000410000 */
[----:B------:R-:W-:Y:S01]  /*12590*/  LOP3.LUT R153, R153, 0xffff0000, RZ, 0xc0, !PT ;  /* 0xffff000099997812 */ /* 0x000fe200078ec0ff */
[-C--:B------:R-:W-:Y:S01]  /*125a0*/  FMUL.FTZ R159, R70, R81.reuse ;  /* 0x00000051469f7220 */ /* 0x080fe20000410000 */
[----:B------:R-:W-:Y:S01]  /*125b0*/  FFMA.FTZ R70, R60, R81, -R157 ;  /* 0x000000513c467223 */ /* 0x000fe2000001089d */
[----:B------:R-:W-:Y:S01]  /*125c0*/  FFMA.FTZ R79, R155, R158, -R160 ;  /* 0x0000009e9b4f7223 */ /* 0x000fe200000108a0 */
[----:B------:R-:W-:-:S02]  /*125d0*/  IMAD.U32 R157, R148, 0x10000, RZ ;  /* 0x00010000949d7824 */ /* 0x000fc400078e00ff */
[----:B------:R-:W-:Y:S01]  /*125e0*/  FFMA.FTZ R155, R155, R162, R161 ;  /* 0x000000a29b9b7223 */ /* 0x000fe200000100a1 */
[C---:B------:R-:W-:Y:S01]  /*125f0*/  FMUL.FTZ R161, R80.reuse, R149 ;  /* 0x0000009550a17220 */ /* 0x040fe20000410000 */
[----:B------:R-:W-:Y:S01]  /*12600*/  FMUL.FTZ R154, R80, R153 ;  /* 0x00000099509a7220 */ /* 0x000fe20000410000 */
[----:B------:R-:W-:Y:S01]  /*12610*/  FFMA.FTZ R80, R60, R83, R159 ;  /* 0x000000533c507223 */ /* 0x000fe2000001009f */
[----:B------:R-:W-:Y:S02]  /*12620*/  IMAD.U32 R81, R152, 0x10000, RZ ;  /* 0x0001000098517824 */ /* 0x000fe400078e00ff */
[----:B------:R-:W-:Y:S01]  /*12630*/  FMUL.FTZ R83, R68, R157 ;  /* 0x0000009d44537220 */ /* 0x000fe20000410000 */
[----:B------:R-:W-:Y:S01]  /*12640*/  LOP3.LUT R148, R148, 0xffff0000, RZ, 0xc0, !PT ;  /* 0xffff000094947812 */ /* 0x000fe200078ec0ff */
[----:B------:R-:W-:Y:S01]  /*12650*/  FFMA.FTZ R150, R76, R153, -R161 ;  /* 0x000000994c967223 */ /* 0x000fe200000108a1 */
[----:B------:R-:W-:Y:S01]  /*12660*/  LOP3.LUT R147, R147, 0xffff0000, RZ, 0xc0, !PT ;  /* 0xffff000093937812 */ /* 0x000fe200078ec0ff */
[-C--:B------:R-:W-:Y:S01]  /*12670*/  FMUL.FTZ R153, R68, R81.reuse ;  /* 0x0000005144997220 */ /* 0x080fe20000410000 */
[----:B------:R-:W-:Y:S01]  /*12680*/  LOP3.LUT R152, R152, 0xffff0000, RZ, 0xc0, !PT ;  /* 0xffff000098987812 */ /* 0x000fe200078ec0ff */
[----:B------:R-:W-:Y:S01]  /*12690*/  FFMA.FTZ R83, R62, R81, -R83 ;  /* 0x000000513e537223 */ /* 0x000fe20000010853 */
[----:B------:R-:W-:Y:S01]  /*126a0*/  LOP3.LUT R151, R151, 0xffff0000, RZ, 0xc0, !PT ;  /* 0xffff000097977812 */ /* 0x000fe200078ec0ff */
[C---:B------:R-:W-:Y:S01]  /*126b0*/  FMUL.FTZ R60, R63.reuse, R148 ;  /* 0x000000943f3c7220 */ /* 0x040fe20000410000 */
[----:B------:R-:W-:Y:S01]  /*126c0*/  FMUL.FTZ R81, R82, R147 ;  /* 0x0000009352517220 */ /* 0x000fe20000410000 */
[-C--:B------:R-:W-:Y:S01]  /*126d0*/  FMUL.FTZ R63, R63, R152.reuse ;  /* 0x000000983f3f7220 */ /* 0x080fe20000410000 */
[----:B------:R-:W-:Y:S01]  /*126e0*/  FFMA.FTZ R149, R76, R149, R154 ;  /* 0x000000954c957223 */ /* 0x000fe2000001009a */
[----:B------:R-:W-:Y:S01]  /*126f0*/  FMUL.FTZ R82, R82, R151 ;  /* 0x0000009752527220 */ /* 0x000fe20000410000 */
[----:B------:R-:W-:Y:S01]  /*12700*/  FFMA.FTZ R153, R62, R157, R153 ;  /* 0x0000009d3e997223 */ /* 0x000fe20000010099 */
        /* <DEDUP_REMOVED lines=14> */
.L_x_2883:
[----:B------:R-:W-:Y:S05]  /*127f0*/  BSYNC B2 ;  /* 0x0000000000027941 */ /* 0x000fea0003800000 */
.L_x_2882:
[----:B------:R-:W-:Y:S05]  /*12800*/  @P1 BRA `(.L_x_2881) ;  /* 0x0000000400bc1947 */ /* 0x000fea0003800000 */
[----:B0-----:R-:W2:Y:S01]  /*12810*/  LDL R60, [R1+0x84] ;  /* 0x00008400013c7983 */ /* 0x001ea20000100800 */
[----:B------:R-:W-:Y:S02]  /*12820*/  LEA.HI R145, R145, R85, RZ, 0x1d ;  /* 0x0000005591917211 */ /* 0x000fe400078fe8ff */
[----:B------:R-:W-:Y:S02]  /*12830*/  LEA.HI R62, R20, R213, RZ, 0x6 ;  /* 0x000000d5143e7211 */ /* 0x000fe400078f30ff */
[----:B------:R-:W-:Y:S02]  /*12840*/  LOP3.LUT R61, R228, 0x38, R21, 0xf8, !PT ;  /* 0x00000038e43d7812 */ /* 0x000fe400078ef815 */
[----:B------:R-:W-:Y:S01]  /*12850*/  SHF.R.U64 R78, R58, 0x10, R59 ;  /* 0x000000103a4e7819 */ /* 0x000fe2000000123b */
[----:B------:R-:W-:Y:S01]  /*12860*/  IMAD.SHL.U32 R62, R62, 0x80, RZ ;  /* 0x000000803e3e7824 */ /* 0x000fe200078e00ff */
[----:B------:R-:W-:Y:S02]  /*12870*/  LOP3.LUT R61, R61, R165, RZ, 0x3c, !PT ;  /* 0x000000a53d3d7212 */ /* 0x000fe400078e3cff */
[----:B------:R-:W-:-:S02]  /*12880*/  SHF.R.U64 R58, R64, 0x10, R65 ;  /* 0x00000010403a7819 */ /* 0x000fc40000001241 */
[----:B------:R-:W-:Y:S02]  /*12890*/  LOP3.LUT R62, R62, 0xffffe000, RZ, 0xc0, !PT ;  /* 0xffffe0003e3e7812 */ /* 0x000fe400078ec0ff */
[----:B------:R-:W-:Y:S02]  /*128a0*/  SHF.R.U64 R80, R56, 0x10, R57 ;  /* 0x0000001038507819 */ /* 0x000fe40000001239 */
[----:B-----5:R-:W-:Y:S02]  /*128b0*/  IADD3 R61, R61, R62, R163 ;  /* 0x0000003e3d3d7210 */ /* 0x020fe40007ffe0a3 */
[----:B------:R-:W-:Y:S02]  /*128c0*/  SHF.R.U32.HI R59, RZ, 0x10, R59 ;  /* 0x00000010ff3b7819 */ /* 0x000fe4000001163b */
[----:B------:R-:W-:Y:S02]  /*128d0*/  SHF.R.U32.HI R65, RZ, 0x10, R65 ;  /* 0x00000010ff417819 */ /* 0x000fe40000011641 */
[----:B------:R-:W-:-:S02]  /*128e0*/  PRMT R137, R137, 0x5410, R58 ;  /* 0x0000541089897816 */ /* 0x000fc4000000003a */
[----:B------:R-:W-:Y:S02]  /*128f0*/  PRMT R141, R141, 0x5410, R80 ;  /* 0x000054108d8d7816 */ /* 0x000fe40000000050 */
[----:B------:R-:W-:Y:S01]  /*12900*/  SHF.R.U64 R56, R66, 0x10, R67 ;  /* 0x0000001042387819 */ /* 0x000fe20000001243 */
[----:B------:R-:W-:Y:S01]  /*12910*/  IMAD.U32 R80, R137, 0x10000, RZ ;  /* 0x0001000089507824 */ /* 0x000fe200078e00ff */
[----:B------:R-:W-:Y:S02]  /*12920*/  PRMT R144, R144, 0x5410, R59 ;  /* 0x0000541090907816 */ /* 0x000fe4000000003b */
[----:B------:R-:W-:Y:S02]  /*12930*/  PRMT R138, R138, 0x5410, R65 ;  /* 0x000054108a8a7816 */ /* 0x000fe40000000041 */
[----:B------:R-:W-:Y:S02]  /*12940*/  SHF.R.U32.HI R57, RZ, 0x10, R57 ;  /* 0x00000010ff397819 */ /* 0x000fe40000011639 */
[----:B------:R-:W-:Y:S01]  /*12950*/  SHF.R.U32.HI R67, RZ, 0x10, R67 ;  /* 0x00000010ff437819 */ /* 0x000fe20000011643 */
[----:B------:R-:W-:Y:S01]  /*12960*/  IMAD.U32 R81, R138, 0x10000, RZ ;  /* 0x000100008a517824 */ /* 0x000fe200078e00ff */
[----:B------:R-:W-:-:S02]  /*12970*/  PRMT R142, R142, 0x5410, R57 ;  /* 0x000054108e8e7816 */ /* 0x000fc40000000039 */
[----:B------:R-:W-:Y:S02]  /*12980*/  PRMT R140, R140, 0x5410, R67 ;  /* 0x000054108c8c7816 */ /* 0x000fe40000000043 */
[----:B------:R-:W-:Y:S02]  /*12990*/  PRMT R139, R139, 0x5410, R56 ;  /* 0x000054108b8b7816 */ /* 0x000fe40000000038 */
[----:B------:R-:W-:Y:S02]  /*129a0*/  PRMT R143, R143, 0x5410, R78 ;  /* 0x000054108f8f7816 */ /* 0x000fe4000000004e */
[----:B------:R-:W-:Y:S02]  /*129b0*/  LOP3.LUT R137, R137, 0xffff0000, RZ, 0xc0, !PT ;  /* 0xffff000089897812 */ /* 0x000fe400078ec0ff */
[----:B------:R-:W-:Y:S02]  /*129c0*/  LOP3.LUT R138, R138, 0xffff0000, RZ, 0xc0, !PT ;  /* 0xffff00008a8a7812 */ /* 0x000fe400078ec0ff */
[----:B--2---:R-:W-:-:S02]  /*129d0*/  R2UR UR4, R60 ;  /* 0x000000003c0472ca */ /* 0x004fc400000e0000 */
[----:B------:R-:W-:-:S04]  /*129e0*/  SHF.R.S32.HI R60, RZ, 0x1f, R145 ;  /* 0x0000001fff3c7819 */ /* 0x000fc80000011491 */
[----:B------:R-:W-:Y:S01]  /*129f0*/  LEA.HI R60, R60, R145, RZ, 0x3 ;  /* 0x000000913c3c7211 */ /* 0x000fe200078f18ff */
[----:B------:R-:W-:-:S04]  /*12a00*/  IMAD.SHL.U32 R145, R145, 0x8, RZ ;  /* 0x0000000891917824 */ /* 0x000fc800078e00ff */
[----:B------:R-:W-:Y:S01]  /*12a10*/  IMAD.SHL.U32 R60, R60, 0x400, RZ ;  /* 0x000004003c3c7824 */ /* 0x000fe200078e00ff */
[----:B------:R-:W-:Y:S02]  /*12a20*/  LOP3.LUT R145, R228, 0x38, R145, 0xf8, !PT ;  /* 0x00000038e4917812 */ /* 0x000fe400078ef891 */
[----:B------:R-:W-:Y:S02]  /*12a30*/  LEA R76, R61, UR4, 0x1 ;  /* 0x000000043d4c7c11 */ /* 0x000fe4000f8e08ff */
[----:B------:R-:W-:Y:S02]  /*12a40*/  LOP3.LUT R145, R145, R165, RZ, 0x3c, !PT ;  /* 0x000000a591917212 */ /* 0x000fe400078e3cff */
[----:B------:R-:W-:-:S04]  /*12a50*/  LOP3.LUT R60, R60, 0x7fffe000, RZ, 0xc0, !PT ;  /* 0x7fffe0003c3c7812 */ /* 0x000fc800078ec0ff */
[----:B------:R-:W-:Y:S02]  /*12a60*/  IADD3 R77, R145, R60, R163 ;  /* 0x0000003c914d7210 */ /* 0x000fe40007ffe0a3 */
[----:B------:R-:W0:Y:S03]  /*12a70*/  LDS.128 R60, [R76] ;  /* 0x000000004c3c7984 */ /* 0x000e260000000c00 */
[----:B------:R-:W-:-:S05]  /*12a80*/  IMAD R77, R77, 0x2, R22 ;  /* 0x000000024d4d7824 */ /* 0x000fca00078e0216 */
[----:B------:R-:W1:Y:S01]  /*12a90*/  LDS.128 R68, [R77+0x14400] ;  /* 0x014400004d447984 */ /* 0x000e620000000c00 */
[C---:B0-----:R-:W-:Y:S01]  /*12aa0*/  IMAD.U32 R65, R60.reuse, 0x10000, RZ ;  /* 0x000100003c417824 */ /* 0x041fe200078e00ff */
[----:B------:R-:W-:Y:S01]  /*12ab0*/  LOP3.LUT R64, R60, 0xffff0000, RZ, 0xc0, !PT ;  /* 0xffff00003c407812 */ /* 0x000fe200078ec0ff */
[----:B------:R-:W-:Y:S01]  /*12ac0*/  IMAD.U32 R60, R141, 0x10000, RZ ;  /* 0x000100008d3c7824 */ /* 0x000fe200078e00ff */
[C---:B------:R-:W-:Y:S01]  /*12ad0*/  LOP3.LUT R56, R62.reuse, 0xffff0000, RZ, 0xc0, !PT ;  /* 0xffff00003e387812 */ /* 0x040fe200078ec0ff */
[----:B------:R-:W-:Y:S01]  /*12ae0*/  IMAD.U32 R57, R62, 0x10000, RZ ;  /* 0x000100003e397824 */ /* 0x000fe200078e00ff */
[C---:B------:R-:W-:Y:S01]  /*12af0*/  LOP3.LUT R62, R63.reuse, 0xffff0000, RZ, 0xc0, !PT ;  /* 0xffff00003f3e7812 */ /* 0x040fe200078ec0ff */
[----:B------:R-:W-:Y:S01]  /*12b00*/  IMAD.U32 R67, R63, 0x10000, RZ ;  /* 0x000100003f437824 */ /* 0x000fe200078e00ff */
[----:B------:R-:W-:Y:S01]  /*12b10*/  LOP3.LUT R141, R141, 0xffff0000, RZ, 0xc0, !PT ;  /* 0xffff00008d8d7812 */ /* 0x000fe200078ec0ff */
[----:B-1----:R-:W-:Y:S01]  /*12b20*/  IMAD.U32 R59, R68, 0x10000, RZ ;  /* 0x00010000443b7824 */ /* 0x002fe200078e00ff */
[C---:B------:R-:W-:Y:S01]  /*12b30*/  LOP3.LUT R58, R70.reuse, 0xffff0000, RZ, 0xc0, !PT ;  /* 0xffff0000463a7812 */ /* 0x040fe200078ec0ff */
[----:B------:R-:W-:Y:S01]  /*12b40*/  IMAD.U32 R78, R70, 0x10000, RZ ;  /* 0x00010000464e7824 */ /* 0x000fe200078e00ff */
[----:B------:R-:W-:Y:S01]  /*12b50*/  LOP3.LUT R70, R71, 0xffff0000, RZ, 0xc0, !PT ;  /* 0xffff000047467812 */ /* 0x000fe200078ec0ff */
[C---:B------:R-:W-:Y:S01]  /*12b60*/  FMUL.FTZ R82, R59.reuse, R80 ;  /* 0x000000503b527220 */ /* 0x040fe20000410000 */
[----:B------:R-:W-:Y:S01]  /*12b70*/  FMUL.FTZ R146, R59, R60 ;  /* 0x0000003c3b927220 */ /* 0x000fe20000410000 */
[----:B------:R-:W-:Y:S01]  /*12b80*/  IMAD.U32 R63, R69, 0x10000, RZ ;  /* 0x00010000453f7824 */ /* 0x000fe200078e00ff */
[----:B------:R-:W-:Y:S01]  /*12b90*/  LOP3.LUT R68, R68, 0xffff0000, RZ, 0xc0, !PT ;  /* 0xffff000044447812 */ /* 0x000fe200078ec0ff */
[----:B------:R-:W-:-:S02]  /*12ba0*/  IMAD.U32 R79, R71, 0x10000, RZ ;  /* 0x00010000474f7824 */ /* 0x000fc400078e00ff */
[C---:B------:R-:W-:Y:S01]  /*12bb0*/  FFMA.FTZ R59, R65.reuse, R60, -R82 ;  /* 0x0000003c413b7223 */ /* 0x040fe20000010852 */
[----:B------:R-:W-:Y:S02]  /*12bc0*/  IMAD.U32 R71, R142, 0x10000, RZ ;  /* 0x000100008e477824 */ /* 0x000fe400078e00ff */
[----:B------:R-:W-:Y:S01]  /*12bd0*/  FFMA.FTZ R60, R65, R80, R146 ;  /* 0x00000050413c7223 */ /* 0x000fe20000010092 */
[----:B------:R-:W-:Y:S02]  /*12be0*/  IMAD.U32 R82, R140, 0x10000, RZ ;  /* 0x000100008c527824 */ /* 0x000fe400078e00ff */
[C---:B------:R-:W-:Y:S01]  /*12bf0*/  FMUL.FTZ R83, R63.reuse, R81 ;  /* 0x000000513f537220 */ /* 0x040fe20000410000 */
[----:B------:R-:W-:Y:S02]  /*12c00*/  IMAD.U32 R80, R144, 0x10000, RZ ;  /* 0x0001000090507824 */ /* 0x000fe400078e00ff */
[----:B------:R-:W-:Y:S01]  /*12c10*/  FMUL.FTZ R65, R63, R71 ;  /* 0x000000473f417220 */ /* 0x000fe20000410000 */
[----:B------:R-:W-:-:S02]  /*12c20*/  IMAD.U32 R66, R61, 0x10000, RZ ;  /* 0x000100003d427824 */ /* 0x000fc400078e00ff */
[C---:B------:R-:W-:Y:S01]  /*12c30*/  FMUL.FTZ R146, R79.reuse, R82 ;  /* 0x000000524f927220 */ /* 0x040fe20000410000 */
[-C--:B------:R-:W-:Y:S01]  /*12c40*/  FMUL.FTZ R79, R79, R80.reuse ;  /* 0x000000504f4f7220 */ /* 0x080fe20000410000 */
[----:B------:R-:W-:Y:S01]  /*12c50*/  LOP3.LUT R69, R69, 0xffff0000, RZ, 0xc0, !PT ;  /* 0xffff000045457812 */ /* 0x000fe200078ec0ff */
[C---:B------:R-:W-:Y:S01]  /*12c60*/  FFMA.FTZ R63, R66.reuse, R71, -R83 ;  /* 0x00000047423f7223 */ /* 0x040fe20000010853 */
[----:B------:R-:W-:Y:S01]  /*12c70*/  FFMA.FTZ R66, R66, R81, R65 ;  /* 0x0000005142427223 */ /* 0x000fe20000010041 */
[C---:B------:R-:W-:Y:S01]  /*12c80*/  FFMA.FTZ R65, R67.reuse, R80, -R146 ;  /* 0x0000005043417223 */ /* 0x040fe20000010892 */
[----:B------:R-:W-:Y:S01]  /*12c90*/  FFMA.FTZ R79, R67, R82, R79 ;  /* 0x00000052434f7223 */ /* 0x000fe2000001004f */
[C---:B------:R-:W-:Y:S01]  /*12ca0*/  FMUL.FTZ R67, R68.reuse, R137 ;  /* 0x0000008944437220 */ /* 0x040fe20000410000 */
[----:B------:R-:W-:Y:S01]  /*12cb0*/  FMUL.FTZ R71, R68, R141 ;  /* 0x0000008d44477220 */ /* 0x000fe20000410000 */
[----:B------:R-:W-:Y:S01]  /*12cc0*/  LOP3.LUT R142, R142, 0xffff0000, RZ, 0xc0, !PT ;  /* 0xffff00008e8e7812 */ /* 0x000fe200078ec0ff */
[----:B------:R-:W-:-:S02]  /*12cd0*/  IMAD.U32 R68, R139, 0x10000, RZ ;  /* 0x000100008b447824 */ /* 0x000fc400078e00ff */
[C---:B------:R-:W-:Y:S01]  /*12ce0*/  FFMA.FTZ R80, R64.reuse, R141, -R67 ;  /* 0x0000008d40507223 */ /* 0x040fe20000010843 */
[----:B------:R-:W-:Y:S01]  /*12cf0*/  FFMA.FTZ R71, R64, R137, R71 ;  /* 0x0000008940477223 */ /* 0x000fe20000010047 */
[----:B------:R-:W-:Y:S01]  /*12d00*/  LOP3.LUT R61, R61, 0xffff0000, RZ, 0xc0, !PT ;  /* 0xffff00003d3d7812 */ /* 0x000fe200078ec0ff */
[----:B------:R-:W-:Y:S02]  /*12d10*/  IMAD.U32 R67, R143, 0x10000, RZ ;  /* 0x000100008f437824 */ /* 0x000fe400078e00ff */
[C---:B------:R-:W-:Y:S01]  /*12d20*/  FMUL.FTZ R82, R69.reuse, R138 ;  /* 0x0000008a45527220 */ /* 0x040fe20000410000 */
[C---:B------:R-:W-:Y:S01]  /*12d30*/  FMUL.FTZ R64, R78.reuse, R68 ;  /* 0x000000444e407220 */ /* 0x040fe20000410000 */
[-C--:B------:R-:W-:Y:S01]  /*12d40*/  FMUL.FTZ R69, R69, R142.reuse ;  /* 0x0000008e45457220 */ /* 0x080fe20000410000 */
[-C--:B------:R-:W-:Y:S01]  /*12d50*/  FMUL.FTZ R78, R78, R67.reuse ;  /* 0x000000434e4e7220 */ /* 0x080fe20000410000 */
[----:B------:R-:W-:Y:S01]  /*12d60*/  FFMA.FTZ R82, R61, R142, -R82 ;  /* 0x0000008e3d527223 */ /* 0x000fe20000010852 */
[----:B------:R-:W-:Y:S01]  /*12d70*/  FFMA.FTZ R64, R57, R67, -R64 ;  /* 0x0000004339407223 */ /* 0x000fe20000010840 */
        /* <DEDUP_REMOVED lines=9> */
[-C--:B------:R-:W-:Y:S01]  /*12e10*/  FMUL.FTZ R58, R58, R143.reuse ;  /* 0x0000008f3a3a7220 */ /* 0x080fe20000410000 */
[----:B------:R-:W-:Y:S01]  /*12e20*/  FFMA.FTZ R143, R56, R143, -R57 ;  /* 0x0000008f388f7223 */ /* 0x000fe20000010839 */
[-C--:B------:R-:W-:Y:S01]  /*12e30*/  FMUL.FTZ R70, R70, R61.reuse ;  /* 0x0000003d46467220 */ /* 0x080fe20000410000 */
        /* <DEDUP_REMOVED lines=12> */
.L_x_2881:
[----:B------:R-:W-:Y:S05]  /*12f00*/  BSYNC B1 ;  /* 0x0000000000017941 */ /* 0x000fea0003800000 */
.L_x_2880:
[----:B------:R-:W-:Y:S01]  /*12f10*/  ISETP.GE.AND P0, PT, R89, R86, PT ;  /* 0x000000565900720c */ /* 0x000fe20003f06270 */
[----:B------:R-:W-:-:S12]  /*12f20*/  BSSY B1, `(.L_x_2884) ;  /* 0x00000ea000017945 */ /* 0x000fd80003800000 */
[----:B------:R-:W-:Y:S05]  /*12f30*/  @P0 BRA `(.L_x_2885) ;  /* 0x0000000c00a00947 */ /* 0x000fea0003800000 */
[----:B------:R2:W5:Y:S01]  /*12f40*/  LDL R82, [R1+0x84] ;  /* 0x0000840001527983 */ /* 0x0005620000100800 */
[----:B------:R-:W3:Y:S03]  /*12f50*/  LDC R64, c[0x0][0x3f4] ;  /* 0x0000fd00ff407b82 */ /* 0x000ee60000000800 */
        /* <DEDUP_REMOVED lines=9> */
[-C--:B---3--:R-:W-:Y:S02]  /*12ff0*/  ISETP.GE.AND P0, PT, R16, R64.reuse, PT ;  /* 0x000000401000720c */ /* 0x088fe40003f06270 */
[----:B------:R-:W-:-:S11]  /*13000*/  ISETP.GE.AND P1, PT, R213, R64, PT ;  /* 0x00000040d500720c */ /* 0x000fd60003f26270 */
[----:B--2---:R-:W-:Y:S05]  /*13010*/  @P0 BRA `(.L_x_2887) ;  /* 0x0000000400a80947 */ /* 0x004fea0003800000 */
[----:B-1----:R-:W-:Y:S02]  /*13020*/  LEA.HI R56, R64, R0, RZ, 0x1d ;  /* 0x0000000040387211 */ /* 0x002fe400078fe8ff */
[----:B-----5:R-:W-:Y:S02]  /*13030*/  R2UR UR4, R82 ;  /* 0x00000000520472ca */ /* 0x020fe400000e0000 */
[----:B------:R-:W-:Y:S01]  /*13040*/  SHF.R.S32.HI R59, RZ, 0x1f, R56 ;  /* 0x0000001fff3b7819 */ /* 0x000fe20000011438 */
[----:B------:R-:W-:Y:S01]  /*13050*/  IMAD.SHL.U32 R57, R56, 0x8, RZ ;  /* 0x0000000838397824 */ /* 0x000fe200078e00ff */
[----:B------:R-:W-:Y:S02]  /*13060*/  LOP3.LUT R58, R81, 0x38, R16, 0xf8, !PT ;  /* 0x00000038513a7812 */ /* 0x000fe400078ef810 */
[----:B------:R-:W-:Y:S02]  /*13070*/  LEA.HI R59, R59, R56, RZ, 0x3 ;  /* 0x000000383b3b7211 */ /* 0x000fe400078f18ff */
[----:B------:R-:W-:-:S02]  /*13080*/  LOP3.LUT R56, R81, 0x38, R57, 0xf8, !PT ;  /* 0x0000003851387812 */ /* 0x000fc400078ef839 */
[----:B------:R-:W-:Y:S01]  /*13090*/  LOP3.LUT R58, R78, R58, R80, 0xf6, !PT ;  /* 0x0000003a4e3a7212 */ /* 0x000fe200078ef650 */
[----:B------:R-:W-:Y:S01]  /*130a0*/  IMAD.SHL.U32 R59, R59, 0x400, RZ ;  /* 0x000004003b3b7824 */ /* 0x000fe200078e00ff */
[----:B------:R-:W-:Y:S02]  /*130b0*/  LOP3.LUT R56, R56, R80, RZ, 0x3c, !PT ;  /* 0x0000005038387212 */ /* 0x000fe400078e3cff */
[----:B------:R-:W-:Y:S02]  /*130c0*/  LEA R65, R58, UR4, 0x1 ;  /* 0x000000043a417c11 */ /* 0x000fe4000f8e08ff */
[----:B------:R-:W-:Y:S02]  /*130d0*/  LOP3.LUT R59, R59, 0x7fffe000, RZ, 0xc0, !PT ;  /* 0x7fffe0003b3b7812 */ /* 0x000fe400078ec0ff */
[----:B0-----:R-:W-:Y:S02]  /*130e0*/  SHF.R.U64 R68, R46, 0x10, R47 ;  /* 0x000000102e447819 */ /* 0x001fe4000000122f */
[----:B------:R-:W-:-:S02]  /*130f0*/  IADD3 R61, R56, R59, R78 ;  /* 0x0000003b383d7210 */ /* 0x000fc40007ffe04e */
[----:B------:R-:W0:Y:S01]  /*13100*/  LDS.128 R56, [R65] ;  /* 0x0000000041387984 */ /* 0x000e220000000c00 */
[----:B------:R-:W-:Y:S02]  /*13110*/  SHF.R.U64 R70, R44, 0x10, R45 ;  /* 0x000000102c467819 */ /* 0x000fe4000000122d */
[----:B------:R-:W-:Y:S01]  /*13120*/  IMAD R66, R61, 0x2, R22 ;  /* 0x000000023d427824 */ /* 0x000fe200078e0216 */
[----:B------:R-:W-:Y:S02]  /*13130*/  SHF.R.U64 R46, R52, 0x10, R53 ;  /* 0x00000010342e7819 */ /* 0x000fe40000001235 */
[----:B------:R-:W-:Y:S02]  /*13140*/  SHF.R.U32.HI R45, RZ, 0x10, R45 ;  /* 0x00000010ff2d7819 */ /* 0x000fe4000001162d */
[----:B------:R-:W1:Y:S01]  /*13150*/  LDS.128 R60, [R66+0x14400] ;  /* 0x01440000423c7984 */ /* 0x000e620000000c00 */
[----:B------:R-:W-:Y:S02]  /*13160*/  SHF.R.U64 R44, R54, 0x10, R55 ;  /* 0x00000010362c7819 */ /* 0x000fe40000001237 */
[----:B------:R-:W-:-:S02]  /*13170*/  PRMT R133, R133, 0x5410, R70 ;  /* 0x0000541085857816 */ /* 0x000fc40000000046 */
[----:B------:R-:W-:Y:S02]  /*13180*/  PRMT R129, R129, 0x5410, R46 ;  /* 0x0000541081817816 */ /* 0x000fe4000000002e */
[----:B------:R-:W-:Y:S01]  /*13190*/  SHF.R.U32.HI R47, RZ, 0x10, R47 ;  /* 0x00000010ff2f7819 */ /* 0x000fe2000001162f */
[----:B------:R-:W-:Y:S01]  /*131a0*/  IMAD.U32 R69, R133, 0x10000, RZ ;  /* 0x0001000085457824 */ /* 0x000fe200078e00ff */
[----:B------:R-:W-:Y:S01]  /*131b0*/  SHF.R.U32.HI R53, RZ, 0x10, R53 ;  /* 0x00000010ff357819 */ /* 0x000fe20000011635 */
[----:B------:R-:W-:Y:S01]  /*131c0*/  IMAD.U32 R71, R129, 0x10000, RZ ;  /* 0x0001000081477824 */ /* 0x000fe200078e00ff */
[----:B------:R-:W-:Y:S02]  /*131d0*/  SHF.R.U32.HI R55, RZ, 0x10, R55 ;  /* 0x00000010ff377819 */ /* 0x000fe40000011637 */
[----:B------:R-:W-:Y:S02]  /*131e0*/  PRMT R134, R134, 0x5410, R45 ;  /* 0x0000541086867816 */ /* 0x000fe4000000002d */
[----:B------:R-:W-:-:S02]  /*131f0*/  PRMT R131, R131, 0x5410, R44 ;  /* 0x0000541083837816 */ /* 0x000fc4000000002c */
[----:B------:R-:W-:Y:S02]  /*13200*/  PRMT R136, R136, 0x5410, R47 ;  /* 0x0000541088887816 */ /* 0x000fe4000000002f */
[----:B------:R-:W-:Y:S02]  /*13210*/  PRMT R130, R130, 0x5410, R53 ;  /* 0x0000541082827816 */ /* 0x000fe40000000035 */
[----:B------:R-:W-:Y:S02]  /*13220*/  PRMT R132, R132, 0x5410, R55 ;  /* 0x0000541084847816 */ /* 0x000fe40000000037 */
[----:B------:R-:W-:-:S03]  /*13230*/  PRMT R135, R135, 0x5410, R68 ;  /* 0x0000541087877816 */ /* 0x000fc60000000044 */
[----:B------:R-:W-:Y:S02]  /*13240*/  IMAD.U32 R68, R132, 0x10000, RZ ;  /* 0x0001000084447824 */ /* 0x000fe400078e00ff */
        /* <DEDUP_REMOVED lines=14> */
[----:B------:R-:W-:-:S02]  /*13330*/  IMAD.U32 R67, R63, 0x10000, RZ ;  /* 0x000100003f437824 */ /* 0x000fc400078e00ff */
[C---:B------:R-:W-:Y:S01]  /*13340*/  FMUL.FTZ R77, R54.reuse, R71 ;  /* 0x00000047364d7220 */ /* 0x040fe20000410000 */
[----:B------:R-:W-:Y:S01]  /*13350*/  LOP3.LUT R62, R63, 0xffff0000, RZ, 0xc0, !PT ;  /* 0xffff00003f3e7812 */ /* 0x000fe200078ec0ff */
[-C--:B------:R-:W-:Y:S01]  /*13360*/  FMUL.FTZ R79, R54, R69.reuse ;  /* 0x00000045364f7220 */ /* 0x080fe20000410000 */
[----:B------:R-:W-:Y:S02]  /*13370*/  IMAD.U32 R63, R130, 0x10000, RZ ;  /* 0x00010000823f7824 */ /* 0x000fe400078e00ff */
[----:B------:R-:W-:Y:S01]  /*13380*/  FFMA.FTZ R77, R44, R69, -R77 ;  /* 0x000000452c4d7223 */ /* 0x000fe2000001084d */
[----:B------:R-:W-:Y:S02]  /*13390*/  IMAD.U32 R54, R134, 0x10000, RZ ;  /* 0x0001000086367824 */ /* 0x000fe400078e00ff */
[----:B------:R-:W-:Y:S01]  /*133a0*/  FFMA.FTZ R79, R44, R71, R79 ;  /* 0x000000472c4f7223 */ /* 0x000fe2000001004f */
[----:B------:R-:W-:Y:S01]  /*133b0*/  FMUL.FTZ R69, R57, R63 ;  /* 0x0000003f39457220 */ /* 0x000fe20000410000 */
[----:B------:R-:W-:-:S02]  /*133c0*/  IMAD.U32 R44, R136, 0x10000, RZ ;  /* 0x00010000882c7824 */ /* 0x000fc400078e00ff */
[----:B------:R-:W-:Y:S01]  /*133d0*/  FMUL.FTZ R70, R67, R68 ;  /* 0x0000004443467220 */ /* 0x000fe20000410000 */
[-C--:B------:R-:W-:Y:S01]  /*133e0*/  FMUL.FTZ R57, R57, R54.reuse ;  /* 0x0000003639397220 */ /* 0x080fe20000410000 */
[C---:B------:R-:W-:Y:S01]  /*133f0*/  FFMA.FTZ R69, R46.reuse, R54, -R69 ;  /* 0x000000362e457223 */ /* 0x040fe20000010845 */
[-C--:B------:R-:W-:Y:S01]  /*13400*/  FMUL.FTZ R71, R67, R44.reuse ;  /* 0x0000002c43477220 */ /* 0x080fe20000410000 */
[----:B------:R-:W-:Y:S01]  /*13410*/  LOP3.LUT R54, R129, 0xffff0000, RZ, 0xc0, !PT ;  /* 0xffff000081367812 */ /* 0x000fe200078ec0ff */
[----:B------:R-:W-:Y:S01]  /*13420*/  FFMA.FTZ R67, R53, R44, -R70 ;  /* 0x0000002c35437223 */ /* 0x000fe20000010846 */
        /* <DEDUP_REMOVED lines=8> */
[----:B------:R-:W-:Y:S01]  /*134b0*/  FFMA.FTZ R68, R45, R44, -R46 ;  /* 0x0000002c2d447223 */ /* 0x000fe2000001082e */
[-C--:B------:R-:W-:Y:S01]  /*134c0*/  FMUL.FTZ R60, R60, R53.reuse ;  /* 0x000000353c3c7220 */ /* 0x080fe20000410000 */
[----:B------:R-:W-:Y:S02]  /*134d0*/  IMAD.U32 R46, R131, 0x10000, RZ ;  /* 0x00010000832e7824 */ /* 0x000fe400078e00ff */
[----:B------:R-:W-:Y:S01]  /*134e0*/  FFMA.FTZ R70, R45, R54, R70 ;  /* 0x000000362d467223 */ /* 0x000fe20000010046 */
[----:B------:R-:W-:Y:S02]  /*134f0*/  IMAD.U32 R44, R135, 0x10000, RZ ;  /* 0x00010000872c7824 */ /* 0x000fe400078e00ff */
[C---:B------:R-:W-:Y:S01]  /*13500*/  FFMA.FTZ R54, R56.reuse, R53, -R55 ;  /* 0x0000003538367223 */ /* 0x040fe20000010837 */
[----:B------:R-:W-:Y:S01]  /*13510*/  FFMA.FTZ R60, R56, R57, R60 ;  /* 0x00000039383c7223 */ /* 0x000fe2000001003c */
[C---:B------:R-:W-:Y:S01]  /*13520*/  FMUL.FTZ R76, R59.reuse, R46 ;  /* 0x0000002e3b4c7220 */ /* 0x040fe20000410000 */
[----:B------:R-:W-:Y:S01]  /*13530*/  FMUL.FTZ R56, R59, R44 ;  /* 0x0000002c3b387220 */ /* 0x000fe20000410000 */
[----:B------:R-:W-:-:S02]  /*13540*/  LOP3.LUT R131, R131, 0xffff0000, RZ, 0xc0, !PT ;  /* 0xffff000083837812 */ /* 0x000fc400078ec0ff */
[----:B------:R-:W-:Y:S01]  /*13550*/  LOP3.LUT R53, R132, 0xffff0000, RZ, 0xc0, !PT ;  /* 0xffff000084357812 */ /* 0x000fe200078ec0ff */
[----:B------:R-:W-:Y:S01]  /*13560*/  FFMA.FTZ R76, R47, R44, -R76 ;  /* 0x0000002c2f4c7223 */ /* 0x000fe2000001084c */
[----:B------:R-:W-:Y:S01]  /*13570*/  LOP3.LUT R135, R135, 0xffff0000, RZ, 0xc0, !PT ;  /* 0xffff000087877812 */ /* 0x000fe200078ec0ff */
[----:B------:R-:W-:Y:S01]  /*13580*/  FFMA.FTZ R56, R47, R46, R56 ;  /* 0x0000002e2f387223 */ /* 0x000fe20000010038 */
[----:B------:R-:W-:Y:S01]  /*13590*/  LOP3.LUT R45, R136, 0xffff0000, RZ, 0xc0, !PT ;  /* 0xffff0000882d7812 */ /* 0x000fe200078ec0ff */
[C---:B------:R-:W-:Y:S01]  /*135a0*/  FMUL.FTZ R47, R61.reuse, R131 ;  /* 0x000000833d2f7220 */ /* 0x040fe20000410000 */
[C---:B------:R-:W-:Y:S01]  /*135b0*/  FMUL.FTZ R55, R62.reuse, R53 ;  /* 0x000000353e377220 */ /* 0x040fe20000410000 */
[----:B------:R-:W-:Y:S02]  /*135c0*/  FMUL.FTZ R44, R61, R135 ;  /* 0x000000873d2c7220 */ /* 0x000fe40000410000 */
        /* <DEDUP_REMOVED lines=15> */
.L_x_2887:
[----:B------:R-:W-:Y:S05]  /*136c0*/  BSYNC B2 ;  /* 0x0000000000027941 */ /* 0x000fea0003800000 */
.L_x_2886:
[----:B------:R-:W-:Y:S05]  /*136d0*/  @P1 BRA `(.L_x_2885) ;  /* 0x0000000400b81947 */ /* 0x000fea0003800000 */
[----:B------:R-:W-:Y:S02]  /*136e0*/  LEA.HI R64, R64, R85, RZ, 0x1d ;  /* 0x0000005540407211 */ /* 0x000fe400078fe8ff */
[----:B--2---:R-:W-:Y:S02]  /*136f0*/  LEA.HI R44, R20, R213, RZ, 0x6 ;  /* 0x000000d5142c7211 */ /* 0x004fe400078f30ff */
[----:B------:R-:W-:Y:S02]  /*13700*/  SHF.R.S32.HI R45, RZ, 0x1f, R64 ;  /* 0x0000001fff2d7819 */ /* 0x000fe40000011440 */
[----:B-----5:R-:W-:Y:S01]  /*13710*/  R2UR UR4, R82 ;  /* 0x00000000520472ca */ /* 0x020fe200000e0000 */
[----:B------:R-:W-:Y:S01]  /*13720*/  IMAD.SHL.U32 R46, R44, 0x80, RZ ;  /* 0x000000802c2e7824 */ /* 0x000fe200078e00ff */
[----:B------:R-:W-:Y:S01]  /*13730*/  LEA.HI R45, R45, R64, RZ, 0x3 ;  /* 0x000000402d2d7211 */ /* 0x000fe200078f18ff */
[----:B------:R-:W-:Y:S01]  /*13740*/  IMAD.SHL.U32 R44, R64, 0x8, RZ ;  /* 0x00000008402c7824 */ /* 0x000fe200078e00ff */
[----:B------:R-:W-:-:S02]  /*13750*/  LOP3.LUT R47, R81, 0x38, R21, 0xf8, !PT ;  /* 0x00000038512f7812 */ /* 0x000fc400078ef815 */
[----:B------:R-:W-:Y:S01]  /*13760*/  LOP3.LUT R46, R46, 0xffffe000, RZ, 0xc0, !PT ;  /* 0xffffe0002e2e7812 */ /* 0x000fe200078ec0ff */
[----:B------:R-:W-:Y:S01]  /*13770*/  IMAD.SHL.U32 R45, R45, 0x400, RZ ;  /* 0x000004002d2d7824 */ /* 0x000fe200078e00ff */
[----:B------:R-:W-:Y:S02]  /*13780*/  LOP3.LUT R44, R81, 0x38, R44, 0xf8, !PT ;  /* 0x00000038512c7812 */ /* 0x000fe400078ef82c */
[-C--:B------:R-:W-:Y:S02]  /*13790*/  LOP3.LUT R47, R47, R80.reuse, RZ, 0x3c, !PT ;  /* 0x000000502f2f7212 */ /* 0x080fe400078e3cff */
[----:B------:R-:W-:Y:S02]  /*137a0*/  LOP3.LUT R44, R44, R80, RZ, 0x3c, !PT ;  /* 0x000000502c2c7212 */ /* 0x000fe400078e3cff */
[----:B------:R-:W-:Y:S02]  /*137b0*/  LOP3.LUT R45, R45, 0x7fffe000, RZ, 0xc0, !PT ;  /* 0x7fffe0002d2d7812 */ /* 0x000fe400078ec0ff */
[----:B------:R-:W-:-:S02]  /*137c0*/  IADD3 R46, R47, R46, R78 ;  /* 0x0000002e2f2e7210 */ /* 0x000fc40007ffe04e */
[----:B-1----:R-:W-:Y:S02]  /*137d0*/  IADD3 R57, R44, R45, R78 ;  /* 0x0000002d2c397210 */ /* 0x002fe40007ffe04e */
[----:B------:R-:W-:Y:S02]  /*137e0*/  LEA R56, R46, UR4, 0x1 ;  /* 0x000000042e387c11 */ /* 0x000fe4000f8e08ff */
[----:B0-----:R-:W-:Y:S01]  /*137f0*/  SHF.R.U64 R60, R40, 0x10, R41 ;  /* 0x00000010283c7819 */ /* 0x001fe20000001229 */
[----:B------:R-:W-:Y:S01]  /*13800*/  IMAD R57, R57, 0x2, R22 ;  /* 0x0000000239397824 */ /* 0x000fe200078e0216 */
[----:B------:R-:W-:Y:S01]  /*13810*/  SHF.R.U64 R58, R42, 0x10, R43 ;  /* 0x000000102a3a7819 */ /* 0x000fe2000000122b */
[----:B------:R-:W0:Y:S01]  /*13820*/  LDS.128 R44, [R56] ;  /* 0x00000000382c7984 */ /* 0x000e220000000c00 */
[----:B------:R-:W-:Y:S02]  /*13830*/  SHF.R.U32.HI R41, RZ, 0x10, R41 ;  /* 0x00000010ff297819 */ /* 0x000fe40000011629 */
[----:B------:R-:W-:Y:S01]  /*13840*/  SHF.R.U64 R42, R48, 0x10, R49 ;  /* 0x00000010302a7819 */ /* 0x000fe20000001231 */
[----:B------:R-:W1:Y:S01]  /*13850*/  LDS.128 R52, [R57+0x14400] ;  /* 0x0144000039347984 */ /* 0x000e620000000c00 */
[----:B------:R-:W-:-:S02]  /*13860*/  SHF.R.U64 R40, R50, 0x10, R51 ;  /* 0x0000001032287819 */ /* 0x000fc40000001233 */
[----:B------:R-:W-:Y:S02]  /*13870*/  SHF.R.U32.HI R43, RZ, 0x10, R43 ;  /* 0x00000010ff2b7819 */ /* 0x000fe4000001162b */
[----:B------:R-:W-:Y:S02]  /*13880*/  SHF.R.U32.HI R49, RZ, 0x10, R49 ;  /* 0x00000010ff317819 */ /* 0x000fe40000011631 */
[----:B------:R-:W-:Y:S02]  /*13890*/  PRMT R126, R126, 0x5410, R41 ;  /* 0x000054107e7e7816 */ /* 0x000fe40000000029 */
[----:B------:R-:W-:Y:S02]  /*138a0*/  PRMT R121, R121, 0x5410, R42 ;  /* 0x0000541079797816 */ /* 0x000fe4000000002a */
[----:B------:R-:W-:Y:S02]  /*138b0*/  PRMT R123, R123, 0x5410, R40 ;  /* 0x000054107b7b7816 */ /* 0x000fe40000000028 */
[----:B------:R-:W-:Y:S01]  /*138c0*/  PRMT R125, R125, 0x5410, R60 ;  /* 0x000054107d7d7816 */ /* 0x000fe2000000003c */
[----:B------:R-:W-:Y:S01]  /*138d0*/  IMAD.U32 R60, R121, 0x10000, RZ ;  /* 0x00010000793c7824 */ /* 0x000fe200078e00ff */
[----:B------:R-:W-:-:S02]  /*138e0*/  PRMT R128, R128, 0x5410, R43 ;  /* 0x0000541080807816 */ /* 0x000fc4000000002b */
[----:B------:R-:W-:Y:S01]  /*138f0*/  SHF.R.U32.HI R51, RZ, 0x10, R51 ;  /* 0x00000010ff337819 */ /* 0x000fe20000011633 */
[----:B------:R-:W-:Y:S01]  /*13900*/  IMAD.U32 R59, R125, 0x10000, RZ ;  /* 0x000100007d3b7824 */ /* 0x000fe200078e00ff */
[----:B------:R-:W-:Y:S02]  /*13910*/  PRMT R122, R122, 0x5410, R49 ;  /* 0x000054107a7a7816 */ /* 0x000fe40000000031 */
[----:B------:R-:W-:Y:S02]  /*13920*/  PRMT R124, R124, 0x5410, R51 ;  /* 0x000054107c7c7816 */ /* 0x000fe40000000033 */
[----:B------:R-:W-:Y:S01]  /*13930*/  PRMT R127, R127, 0x5410, R58 ;  /* 0x000054107f7f7816 */ /* 0x000fe2000000003a */
        /* <DEDUP_REMOVED lines=15> */
[----:B------:R-:W-:Y:S01]  /*13a30*/  FMUL.FTZ R63, R47, R60 ;  /* 0x0000003c2f3f7220 */ /* 0x000fe20000410000 */
[C---:B------:R-:W-:Y:S01]  /*13a40*/  IMAD.U32 R58, R55.reuse, 0x10000, RZ ;  /* 0x00010000373a7824 */ /* 0x040fe200078e00ff */
[----:B------:R-:W-:Y:S01]  /*13a50*/  LOP3.LUT R54, R55, 0xffff0000, RZ, 0xc0, !PT ;  /* 0xffff000037367812 */ /* 0x000fe200078ec0ff */
[----:B------:R-:W-:Y:S01]  /*13a60*/  FMUL.FTZ R55, R47, R59 ;  /* 0x0000003b2f377220 */ /* 0x000fe20000410000 */
[----:B------:R-:W-:-:S02]  /*13a70*/  IMAD.U32 R47, R126, 0x10000, RZ ;  /* 0x000100007e2f7824 */ /* 0x000fc400078e00ff */
[----:B------:R-:W-:Y:S01]  /*13a80*/  FFMA.FTZ R63, R40, R59, -R63 ;  /* 0x0000003b283f7223 */ /* 0x000fe2000001083f */
[----:B------:R-:W-:Y:S01]  /*13a90*/  FMUL.FTZ R65, R50, R61 ;  /* 0x0000003d32417220 */ /* 0x000fe20000410000 */
[----:B------:R-:W-:Y:S02]  /*13aa0*/  IMAD.U32 R59, R124, 0x10000, RZ ;  /* 0x000100007c3b7824 */ /* 0x000fe400078e00ff */
[----:B------:R-:W-:Y:S01]  /*13ab0*/  FFMA.FTZ R60, R40, R60, R55 ;  /* 0x0000003c283c7223 */ /* 0x000fe20000010037 */
[-C--:B------:R-:W-:Y:S01]  /*13ac0*/  FMUL.FTZ R67, R50, R47.reuse ;  /* 0x0000002f32437220 */ /* 0x080fe20000410000 */
[----:B------:R-:W-:Y:S02]  /*13ad0*/  IMAD.U32 R55, R128, 0x10000, RZ ;  /* 0x0001000080377824 */ /* 0x000fe400078e00ff */
[----:B------:R-:W-:Y:S01]  /*13ae0*/  FFMA.FTZ R65, R42, R47, -R65 ;  /* 0x0000002f2a417223 */ /* 0x000fe20000010841 */
[----:B------:R-:W-:Y:S01]  /*13af0*/  LOP3.LUT R50, R121, 0xffff0000, RZ, 0xc0, !PT ;  /* 0xffff000079327812 */ /* 0x000fe200078ec0ff */
[C---:B------:R-:W-:Y:S01]  /*13b00*/  FMUL.FTZ R47, R58.reuse, R59 ;  /* 0x0000003b3a2f7220 */ /* 0x040fe20000410000 */
[----:B------:R-:W-:Y:S01]  /*13b10*/  FMUL.FTZ R58, R58, R55 ;  /* 0x000000373a3a7220 */ /* 0x000fe20000410000 */
[----:B------:R-:W-:Y:S01]  /*13b20*/  FFMA.FTZ R67, R42, R61, R67 ;  /* 0x0000003d2a437223 */ /* 0x000fe20000010043 */
[----:B------:R-:W-:Y:S01]  /*13b30*/  LOP3.LUT R40, R125, 0xffff0000, RZ, 0xc0, !PT ;  /* 0xffff00007d287812 */ /* 0x000fe200078ec0ff */
[----:B------:R-:W-:Y:S01]  /*13b40*/  FFMA.FTZ R61, R48, R55, -R47 ;  /* 0x00000037303d7223 */ /* 0x000fe2000001082f */
[C---:B------:R-:W-:Y:S01]  /*13b50*/  FMUL.FTZ R42, R49.reuse, R50 ;  /* 0x00000032312a7220 */ /* 0x040fe20000410000 */
[----:B------:R-:W-:Y:S01]  /*13b60*/  LOP3.LUT R55, R122, 0xffff0000, RZ, 0xc0, !PT ;  /* 0xffff00007a377812 */ /* 0x000fe200078ec0ff */
[----:B------:R-:W-:Y:S01]  /*13b70*/  FFMA.FTZ R64, R48, R59, R58 ;  /* 0x0000003b30407223 */ /* 0x000fe2000001003a */
[----:B------:R-:W-:Y:S01]  /*13b80*/  LOP3.LUT R47, R126, 0xffff0000, RZ, 0xc0, !PT ;  /* 0xffff00007e2f7812 */ /* 0x000fe200078ec0ff */
[-C--:B------:R-:W-:Y:S01]  /*13b90*/  FMUL.FTZ R58, R49, R40.reuse ;  /* 0x00000028313a7220 */ /* 0x080fe20000410000 */
[----:B------:R-:W-:Y:S01]  /*13ba0*/  FFMA.FTZ R48, R41, R40, -R42 ;  /* 0x0000002829307223 */ /* 0x000fe2000001082a */
[----:B------:R-:W-:-:S02]  /*13bb0*/  IMAD.U32 R42, R123, 0x10000, RZ ;  /* 0x000100007b2a7824 */ /* 0x000fc400078e00ff */
[C---:B------:R-:W-:Y:S01]  /*13bc0*/  FMUL.FTZ R59, R52.reuse, R55 ;  /* 0x00000037343b7220 */ /* 0x040fe20000410000 */
[-C--:B------:R-:W-:Y:S01]  /*13bd0*/  FMUL.FTZ R52, R52, R47.reuse ;  /* 0x0000002f34347220 */ /* 0x080fe20000410000 */
[----:B------:R-:W-:Y:S02]  /*13be0*/  IMAD.U32 R40, R127, 0x10000, RZ ;  /* 0x000100007f287824 */ /* 0x000fe400078e00ff */
[----:B------:R-:W-:Y:S01]  /*13bf0*/  FFMA.FTZ R49, R41, R50, R58 ;  /* 0x0000003229317223 */ /* 0x000fe2000001003a */
[C---:B------:R-:W-:Y:S01]  /*13c00*/  FMUL.FTZ R58, R51.reuse, R42 ;  /* 0x0000002a333a7220 */ /* 0x040fe20000410000 */
[C---:B------:R-:W-:Y:S01]  /*13c10*/  FFMA.FTZ R50, R44.reuse, R47, -R59 ;  /* 0x0000002f2c327223 */ /* 0x040fe2000001083b */
[----:B------:R-:W-:Y:S01]  /*13c20*/  FFMA.FTZ R52, R44, R55, R52 ;  /* 0x000000372c347223 */ /* 0x000fe20000010034 */
[-C--:B------:R-:W-:Y:S01]  /*13c30*/  FMUL.FTZ R62, R51, R40.reuse ;  /* 0x00000028333e7220 */ /* 0x080fe20000410000 */
[----:B------:R-:W-:Y:S01]  /*13c40*/  LOP3.LUT R44, R123, 0xffff0000, RZ, 0xc0, !PT ;  /* 0xffff00007b2c7812 */ /* 0x000fe200078ec0ff */
[C---:B------:R-:W-:Y:S01]  /*13c50*/  FFMA.FTZ R58, R43.reuse, R40, -R58 ;  /* 0x000000282b3a7223 */ /* 0x040fe2000001083a */
[----:B------:R-:W-:Y:S01]  /*13c60*/  LOP3.LUT R47, R124, 0xffff0000, RZ, 0xc0, !PT ;  /* 0xffff00007c2f7812 */ /* 0x000fe200078ec0ff */
[----:B------:R-:W-:Y:S01]  /*13c70*/  FFMA.FTZ R62, R43, R42, R62 ;  /* 0x0000002a2b3e7223 */ /* 0x000fe2000001003e */
[----:B------:R-:W-:Y:S01]  /*13c80*/  LOP3.LUT R40, R127, 0xffff0000, RZ, 0xc0, !PT ;  /* 0xffff00007f287812 */ /* 0x000fe200078ec0ff */
[----:B------:R-:W-:Y:S01]  /*13c90*/  FMUL.FTZ R42, R53, R44 ;  /* 0x0000002c352a7220 */ /* 0x000fe20000410000 */
[----:B------:R-:W-:Y:S01]  /*13ca0*/  LOP3.LUT R41, R128, 0xffff0000, RZ, 0xc0, !PT ;  /* 0xffff000080297812 */ /* 0x000fe200078ec0ff */
[----:B------:R-:W-:-:S02]  /*13cb0*/  FMUL.FTZ R51, R54, R47 ;  /* 0x0000002f36337220 */ /* 0x000fc40000410000 */
[-C--:B------:R-:W-:Y:S01]  /*13cc0*/  FMUL.FTZ R53, R53, R40.reuse ;  /* 0x0000002835357220 */ /* 0x080fe20000410000 */
[C---:B------:R-:W-:Y:S01]  /*13cd0*/  FFMA.FTZ R43, R45.reuse, R40, -R42 ;  /* 0x000000282d2b7223 */ /* 0x040fe2000001082a */
        /* <DEDUP_REMOVED lines=14> */
.L_x_2885:
[----:B------:R-:W-:Y:S05]  /*13dc0*/  BSYNC B1 ;  /* 0x0000000000017941 */ /* 0x000fea0003800000 */
.L_x_2884:
[----:B---3--:R-:W-:Y:S01]  /*13dd0*/  VIADD R40, R220, 0x40 ;  /* 0x00000040dc287836 */ /* 0x008fe20000000000 */
[----:B------:R-:W-:Y:S04]  /*13de0*/  BSSY B1, `(.L_x_2888) ;  /* 0x00000e7000017945 */ /* 0x000fe80003800000 */
[----:B------:R-:W-:-:S13]  /*13df0*/  ISETP.GE.AND P0, PT, R40, R86, PT ;  /* 0x000000562800720c */ /* 0x000fda0003f06270 */
[----:B------:R-:W-:Y:S05]  /*13e00*/  @P0 BRA `(.L_x_2889) ;  /* 0x0000000c00900947 */ /* 0x000fea0003800000 */
[----:B01----:R0:W5:Y:S01]  /*13e10*/  LDL R62, [R1+0x84] ;  /* 0x00008400013e7983 */ /* 0x0031620000100800 */
[----:B------:R-:W1:Y:S03]  /*13e20*/  LDC R48, c[0x0][0x3f4] ;  /* 0x0000fd00ff307b82 */ /* 0x000e660000000800 */
[----:B------:R0:W5:Y:S01]  /*13e30*/  LDL R60, [R1+0x60] ;  /* 0x00006000013c7983 */ /* 0x0001620000100800 */
[----:B------:R-:W-:Y:S01]  /*13e40*/  IMAD.SHL.U32 R49, R40, 0x40, RZ ;  /* 0x0000004028317824 */ /* 0x000fe200078e00ff */
[----:B------:R-:W-:Y:S04]  /*13e50*/  BSSY B2, `(.L_x_2890) ;  /* 0x0000070000027945 */ /* 0x000fe80003800000 */
[----:B------:R-:W-:-:S04]  /*13e60*/  LOP3.LUT R49, R49, 0x1c0, RZ, 0xc0, !PT ;  /* 0x000001c031317812 */ /* 0x000fc800078ec0ff */
[----:B------:R-:W-:Y:S02]  /*13e70*/  SHF.R.U32.HI R50, RZ, 0x3, R49 ;  /* 0x00000003ff327819 */ /* 0x000fe40000011631 */
[-C--:B-1----:R-:W-:Y:S02]  /*13e80*/  ISETP.GE.AND P0, PT, R16, R48.reuse, PT ;  /* 0x000000301000720c */ /* 0x082fe40003f06270 */
[----:B------:R-:W-:-:S11]  /*13e90*/  ISETP.GE.AND P1, PT, R213, R48, PT ;  /* 0x00000030d500720c */ /* 0x000fd60003f26270 */
[----:B0-----:R-:W-:Y:S05]  /*13ea0*/  @P0 BRA `(.L_x_2891) ;  /* 0x0000000400a80947 */ /* 0x001fea0003800000 */
[----:B------:R-:W-:Y:S02]  /*13eb0*/  LEA.HI R40, R48, R0, RZ, 0x1d ;  /* 0x0000000030287211 */ /* 0x000fe400078fe8ff */
        /* <DEDUP_REMOVED lines=11> */
[----:B--2---:R-:W-:Y:S02]  /*13f70*/  SHF.R.U64 R54, R30, 0x10, R31 ;  /* 0x000000101e367819 */ /* 0x004fe4000000121f */
        /* <DEDUP_REMOVED lines=93> */
.L_x_2891:
[----:B------:R-:W-:Y:S05]  /*14550*/  BSYNC B2 ;  /* 0x0000000000027941 */ /* 0x000fea0003800000 */
.L_x_2890:
[----:B------:R-:W-:Y:S05]  /*14560*/  @P1 BRA `(.L_x_2889) ;  /* 0x0000000400b81947 */ /* 0x000fea0003800000 */
[----:B------:R-:W-:Y:S02]  /*14570*/  LEA.HI R48, R48, R85, RZ, 0x1d ;  /* 0x0000005530307211 */ /* 0x000fe400078fe8ff */
[----:B0-----:R-:W-:Y:S02]  /*14580*/  LEA.HI R28, R20, R213, RZ, 0x6 ;  /* 0x000000d5141c7211 */ /* 0x001fe400078f30ff */
[----:B------:R-:W-:Y:S02]  /*14590*/  SHF.R.S32.HI R29, RZ, 0x1f, R48 ;  /* 0x0000001fff1d7819 */ /* 0x000fe40000011430 */
[----:B------:R-:W-:Y:S01]  /*145a0*/  LOP3.LUT R31, R49, 0x38, R21, 0xf8, !PT ;  /* 0x00000038311f7812 */ /* 0x000fe200078ef815 */
[----:B------:R-:W-:Y:S01]  /*145b0*/  IMAD.SHL.U32 R28, R28, 0x80, RZ ;  /* 0x000000801c1c7824 */ /* 0x000fe200078e00ff */
[----:B------:R-:W-:Y:S01]  /*145c0*/  LEA.HI R29, R29, R48, RZ, 0x3 ;  /* 0x000000301d1d7211 */ /* 0x000fe200078f18ff */
[----:B------:R-:W-:Y:S01]  /*145d0*/  IMAD.SHL.U32 R48, R48, 0x8, RZ ;  /* 0x0000000830307824 */ /* 0x000fe200078e00ff */
[----:B-----5:R-:W-:-:S02]  /*145e0*/  R2UR UR4, R62 ;  /* 0x000000003e0472ca */ /* 0x020fc400000e0000 */
[----:B------:R-:W-:Y:S01]  /*145f0*/  LOP3.LUT R31, R31, R50, RZ, 0x3c, !PT ;  /* 0x000000321f1f7212 */ /* 0x000fe200078e3cff */
[----:B------:R-:W-:Y:S01]  /*14600*/  IMAD.SHL.U32 R29, R29, 0x400, RZ ;  /* 0x000004001d1d7824 */ /* 0x000fe200078e00ff */
[----:B------:R-:W-:Y:S02]  /*14610*/  LOP3.LUT R28, R28, 0xffffe000, RZ, 0xc0, !PT ;  /* 0xffffe0001c1c7812 */ /* 0x000fe400078ec0ff */
[----:B------:R-:W-:Y:S02]  /*14620*/  LOP3.LUT R49, R49, 0x38, R48, 0xf8, !PT ;  /* 0x0000003831317812 */ /* 0x000fe400078ef830 */
[----:B------:R-:W-:Y:S02]  /*14630*/  IADD3 R31, R31, R28, R60 ;  /* 0x0000001c1f1f7210 */ /* 0x000fe40007ffe03c */
[----:B------:R-:W-:Y:S02]  /*14640*/  LOP3.LUT R49, R49, R50, RZ, 0x3c, !PT ;  /* 0x0000003231317212 */ /* 0x000fe400078e3cff */
[----:B------:R-:W-:-:S02]  /*14650*/  LOP3.LUT R28, R29, 0x7fffe000, RZ, 0xc0, !PT ;  /* 0x7fffe0001d1c7812 */ /* 0x000fc400078ec0ff */
[----:B------:R-:W-:Y:S02]  /*14660*/  LEA R48, R31, UR4, 0x1 ;  /* 0x000000041f307c11 */ /* 0x000fe4000f8e08ff */
[----:B------:R-:W-:Y:S02]  /*14670*/  IADD3 R49, R49, R28, R60 ;  /* 0x0000001c31317210 */ /* 0x000fe40007ffe03c */
[----:B------:R-:W-:Y:S01]  /*14680*/  SHF.R.U64 R42, R24, 0x10, R25 ;  /* 0x00000010182a7819 */ /* 0x000fe20000001219 */
[----:B------:R-:W0:Y:S01]  /*14690*/  LDS.128 R28, [R48] ;  /* 0x00000000301c7984 */ /* 0x000e220000000c00 */
[----:B------:R-:W-:Y:S01]  /*146a0*/  SHF.R.U64 R40, R26, 0x10, R27 ;  /* 0x000000101a287819 */ /* 0x000fe2000000121b */
[----:B------:R-:W-:Y:S01]  /*146b0*/  IMAD R49, R49, 0x2, R22 ;  /* 0x0000000231317824 */ /* 0x000fe200078e0216 */
[----:B------:R-:W-:Y:S02]  /*146c0*/  SHF.R.U32.HI R25, RZ, 0x10, R25 ;  /* 0x00000010ff197819 */ /* 0x000fe40000011619 */
[----:B------:R-:W-:-:S02]  /*146d0*/  SHF.R.U64 R26, R32, 0x10, R33 ;  /* 0x00000010201a7819 */ /* 0x000fc40000001221 */
[----:B------:R-:W1:Y:S01]  /*146e0*/  LDS.128 R36, [R49+0x14400] ;  /* 0x0144000031247984 */ /* 0x000e620000000c00 */
[----:B------:R-:W-:Y:S02]  /*146f0*/  SHF.R.U64 R24, R34, 0x10, R35 ;  /* 0x0000001022187819 */ /* 0x000fe40000001223 */
        /* <DEDUP_REMOVED lines=9> */
[----:B------:R-:W-:Y:S02]  /*14790*/  SHF.R.U32.HI R35, RZ, 0x10, R35 ;  /* 0x00000010ff237819 */ /* 0x000fe40000011623 */
[----:B------:R-:W-:Y:S02]  /*147a0*/  PRMT R98, R98, 0x5410, R33 ;  /* 0x0000541062627816 */ /* 0x000fe40000000021 */
[----:B--2---:R-:W-:Y:S02]  /*147b0*/  LOP3.LUT R44, R97, 0xffff0000, RZ, 0xc0, !PT ;  /* 0xffff0000612c7812 */ /* 0x004fe400078ec0ff */
[----:B------:R-:W-:Y:S02]  /*147c0*/  PRMT R100, R100, 0x5410, R35 ;  /* 0x0000541064647816 */ /* 0x000fe40000000023 */
[----:B------:R-:W-:-:S02]  /*147d0*/  PRMT R103, R103, 0x5410, R40 ;  /* 0x0000541067677816 */ /* 0x000fc40000000028 */
        /* <DEDUP_REMOVED lines=15> */
[C---:B------:R-:W-:Y:S01]  /*148d0*/  IMAD.U32 R35, R38.reuse, 0x10000, RZ ;  /* 0x0001000026237824 */ /* 0x040fe200078e00ff */
[----:B------:R-:W-:Y:S01]  /*148e0*/  LOP3.LUT R37, R38, 0xffff0000, RZ, 0xc0, !PT ;  /* 0xffff000026257812 */ /* 0x000fe200078ec0ff */
[C---:B------:R-:W-:Y:S01]  /*148f0*/  IMAD.U32 R40, R39.reuse, 0x10000, RZ ;  /* 0x0001000027287824 */ /* 0x040fe200078e00ff */
[----:B------:R-:W-:Y:S01]  /*14900*/  LOP3.LUT R38, R39, 0xffff0000, RZ, 0xc0, !PT ;  /* 0xffff000027267812 */ /* 0x000fe200078ec0ff */
[----:B------:R-:W-:-:S02]  /*14910*/  IMAD.U32 R39, R98, 0x10000, RZ ;  /* 0x0001000062277824 */ /* 0x000fc400078e00ff */
[C---:B------:R-:W-:Y:S01]  /*14920*/  FMUL.FTZ R46, R33.reuse, R44 ;  /* 0x0000002c212e7220 */ /* 0x040fe20000410000 */
[----:B------:R-:W-:Y:S01]  /*14930*/  FFMA.FTZ R43, R24, R43, R31 ;  /* 0x0000002b182b7223 */ /* 0x000fe2000001001f */
[----:B------:R-:W-:Y:S02]  /*14940*/  IMAD.U32 R31, R102, 0x10000, RZ ;  /* 0x00010000661f7824 */ /* 0x000fe400078e00ff */
[----:B------:R-:W-:Y:S01]  /*14950*/  FFMA.FTZ R45, R24, R41, -R45 ;  /* 0x00000029182d7223 */ /* 0x000fe2000001082d */
[-C--:B------:R-:W-:Y:S01]  /*14960*/  FMUL.FTZ R24, R33, R42.reuse ;  /* 0x0000002a21187220 */ /* 0x080fe20000410000 */
[C---:B------:R-:W-:Y:S01]  /*14970*/  FFMA.FTZ R46, R25.reuse, R42, -R46 ;  /* 0x0000002a192e7223 */ /* 0x040fe2000001082e */
[C---:B------:R-:W-:Y:S01]  /*14980*/  FMUL.FTZ R33, R34.reuse, R39 ;  /* 0x0000002722217220 */ /* 0x040fe20000410000 */
[-C--:B------:R-:W-:Y:S01]  /*14990*/  FMUL.FTZ R42, R34, R31.reuse ;  /* 0x0000001f222a7220 */ /* 0x080fe20000410000 */
[----:B------:R-:W-:Y:S02]  /*149a0*/  IMAD.U32 R41, R100, 0x10000, RZ ;  /* 0x0001000064297824 */ /* 0x000fe400078e00ff */
[----:B------:R-:W-:Y:S01]  /*149b0*/  FFMA.FTZ R44, R25, R44, R24 ;  /* 0x0000002c192c7223 */ /* 0x000fe20000010018 */
[----:B------:R-:W-:Y:S01]  /*149c0*/  FFMA.FTZ R34, R26, R31, -R33 ;  /* 0x0000001f1a227223 */ /* 0x000fe20000010821 */
[----:B------:R-:W-:-:S02]  /*149d0*/  IMAD.U32 R31, R104, 0x10000, RZ ;  /* 0x00010000681f7824 */ /* 0x000fc400078e00ff */
[----:B------:R-:W-:Y:S01]  /*149e0*/  FFMA.FTZ R42, R26, R39, R42 ;  /* 0x000000271a2a7223 */ /* 0x000fe2000001002a */
[----:B------:R-:W-:Y:S01]  /*149f0*/  FMUL.FTZ R39, R40, R41 ;  /* 0x0000002928277220 */ /* 0x000fe20000410000 */
[----:B------:R-:W-:Y:S01]  /*14a00*/  LOP3.LUT R33, R98, 0xffff0000, RZ, 0xc0, !PT ;  /* 0xffff000062217812 */ /* 0x000fe200078ec0ff */
[-C--:B------:R-:W-:Y:S01]  /*14a10*/  FMUL.FTZ R47, R40, R31.reuse ;  /* 0x0000001f282f7220 */ /* 0x080fe20000410000 */
[----:B------:R-:W-:Y:S01]  /*14a20*/  LOP3.LUT R25, R102, 0xffff0000, RZ, 0xc0, !PT ;  /* 0xffff000066197812 */ /* 0x000fe200078ec0ff */
[----:B------:R-:W-:Y:S01]  /*14a30*/  FFMA.FTZ R40, R32, R31, -R39 ;  /* 0x0000001f20287223 */ /* 0x000fe20000010827 */
[----:B------:R-:W-:Y:S02]  /*14a40*/  IMAD.U32 R26, R99, 0x10000, RZ ;  /* 0x00010000631a7824 */ /* 0x000fe400078e00ff */
[C---:B------:R-:W-:Y:S01]  /*14a50*/  FMUL.FTZ R31, R36.reuse, R33 ;  /* 0x00000021241f7220 */ /* 0x040fe20000410000 */
[----:B------:R-:W-:Y:S02]  /*14a60*/  IMAD.U32 R24, R103, 0x10000, RZ ;  /* 0x0001000067187824 */ /* 0x000fe400078e00ff */
[----:B------:R-:W-:Y:S01]  /*14a70*/  FMUL.FTZ R36, R36, R25 ;  /* 0x0000001924247220 */ /* 0x000fe20000410000 */
        /* <DEDUP_REMOVED lines=29> */
.L_x_2889:
[----:B------:R-:W-:Y:S05]  /*14c50*/  BSYNC B1 ;  /* 0x0000000000017941 */ /* 0x000fea0003800000 */
.L_x_2888:
[----:B------:R-:W-:-:S13]  /*14c60*/  ISETP.GE.AND P0, PT, R3, R86, PT ;  /* 0x000000560300720c */ /* 0x000fda0003f06270 */
[----:B------:R-:W-:Y:S05]  /*14c70*/  @P0 BRA `(.L_x_2859) ;  /* 0x0000000c009c0947 */ /* 0x000fea0003800000 */
[----:B--2---:R2:W5:Y:S01]  /*14c80*/  LDL R45, [R1+0x84] ;  /* 0x00008400012d7983 */ /* 0x0045620000100800 */
[----:B------:R-:W4:Y:S01]  /*14c90*/  LDC R40, c[0x0][0x3f4] ;  /* 0x0000fd00ff287b82 */ /* 0x000f220000000800 */
[----:B---3--:R-:W-:Y:S01]  /*14ca0*/  SHF.R.S32.HI R26, RZ, 0x1f, R3 ;  /* 0x0000001fff1a7819 */ /* 0x008fe20000011403 */
[----:B------:R-:W-:Y:S01]  /*14cb0*/  IMAD.SHL.U32 R24, R3, 0x40, RZ ;  /* 0x0000004003187824 */ /* 0x000fe200078e00ff */
[----:B------:R-:W-:Y:S02]  /*14cc0*/  BSSY B1, `(.L_x_2892) ;  /* 0x0000073000017945 */ /* 0x000fe40003800000 */
[----:B------:R-:W-:Y:S02]  /*14cd0*/  LEA.HI R26, R26, R3, RZ, 0x3 ;  /* 0x000000031a1a7211 */ /* 0x000fe400078f18ff */
[----:B------:R-:W-:-:S03]  /*14ce0*/  LOP3.LUT R41, R24, 0x1c0, RZ, 0xc0, !PT ;  /* 0x000001c018297812 */ /* 0x000fc600078ec0ff */
[----:B------:R-:W-:Y:S01]  /*14cf0*/  IMAD.SHL.U32 R26, R26, 0x40, RZ ;  /* 0x000000401a1a7824 */ /* 0x000fe200078e00ff */
[----:B------:R-:W-:-:S04]  /*14d00*/  SHF.R.U32.HI R43, RZ, 0x3, R41 ;  /* 0x00000003ff2b7819 */ /* 0x000fc80000011629 */
[----:B------:R-:W-:Y:S02]  /*14d10*/  LOP3.LUT R42, R26, 0xfffffe00, RZ, 0xc0, !PT ;  /* 0xfffffe001a2a7812 */ /* 0x000fe400078ec0ff */
[-C--:B----4-:R-:W-:Y:S02]  /*14d20*/  ISETP.GE.AND P0, PT, R16, R40.reuse, PT ;  /* 0x000000281000720c */ /* 0x090fe40003f06270 */
[----:B------:R-:W-:-:S11]  /*14d30*/  ISETP.GE.AND P1, PT, R213, R40, PT ;  /* 0x00000028d500720c */ /* 0x000fd60003f26270 */
[----:B--2---:R-:W-:Y:S05]  /*14d40*/  @P0 BRA `(.L_x_2893) ;  /* 0x0000000400a80947 */ /* 0x004fea0003800000 */
        /* <DEDUP_REMOVED lines=12> */
[----:B------:R-:W-:Y:S01]  /*14e10*/  SHF.R.U64 R4, R4, 0x10, R5 ;  /* 0x0000001004047819 */ /* 0x000fe20000001205 */
[----:B------:R-:W2:Y:S01]  /*14e20*/  LDS.128 R24, [R44] ;  /* 0x000000002c187984 */ /* 0x000ea20000000c00 */
[----:B------:R-:W-:-:S02]  /*14e30*/  IADD3 R3, R0, R3, R42 ;  /* 0x0000000300037210 */ /* 0x000fc40007ffe02a */
[--C-:B------:R-:W-:Y:S02]  /*14e40*/  SHF.R.U64 R32, R12, 0x10, R13.reuse ;  /* 0x000000100c207819 */ /* 0x100fe4000000120d */
[----:B------:R-:W-:Y:S01]  /*14e50*/  SHF.R.U32.HI R13, RZ, 0x10, R13 ;  /* 0x00000010ff0d7819 */ /* 0x000fe2000001160d */
[----:B------:R-:W-:Y:S01]  /*14e60*/  IMAD R3, R3, 0x2, R22 ;  /* 0x0000000203037824 */ /* 0x000fe200078e0216 */
[----:B------:R-:W-:Y:S02]  /*14e70*/  SHF.R.U64 R0, R6, 0x10, R7 ;  /* 0x0000001006007819 */ /* 0x000fe40000001207 */
[----:B------:R-:W-:Y:S02]  /*14e80*/  PRMT R105, R105, 0x5410, R4 ;  /* 0x0000541069697816 */ /* 0x000fe40000000004 */
[----:B0-----:R-:W0:Y:S01]  /*14e90*/  LDS.128 R28, [R3+0x14400] ;  /* 0x01440000031c7984 */ /* 0x001e220000000c00 */
[----:B------:R-:W-:Y:S02]  /*14ea0*/  SHF.R.U32.HI R5, RZ, 0x10, R5 ;  /* 0x00000010ff057819 */ /* 0x000fe40000011605 */
[----:B------:R-:W-:Y:S01]  /*14eb0*/  SHF.R.U32.HI R7, RZ, 0x10, R7 ;  /* 0x00000010ff077819 */ /* 0x000fe20000011607 */
[----:B------:R-:W-:Y:S01]  /*14ec0*/  IMAD.U32 R33, R105, 0x10000, RZ ;  /* 0x0001000069217824 */ /* 0x000fe200078e00ff */
[----:B------:R-:W-:-:S02]  /*14ed0*/  PRMT R109, R109, 0x5410, R32 ;  /* 0x000054106d6d7816 */ /* 0x000fc40000000020 */
[--C-:B------:R-:W-:Y:S02]  /*14ee0*/  SHF.R.U64 R12, R14, 0x10, R15.reuse ;  /* 0x000000100e0c7819 */ /* 0x100fe4000000120f */
[----:B------:R-:W-:Y:S01]  /*14ef0*/  SHF.R.U32.HI R15, RZ, 0x10, R15 ;  /* 0x00000010ff0f7819 */ /* 0x000fe2000001160f */
[----:B------:R-:W-:Y:S01]  /*14f00*/  IMAD.U32 R32, R109, 0x10000, RZ ;  /* 0x000100006d207824 */ /* 0x000fe200078e00ff */
[----:B------:R-:W-:Y:S02]  /*14f10*/  PRMT R110, R110, 0x5410, R13 ;  /* 0x000054106e6e7816 */ /* 0x000fe4000000000d */
[----:B------:R-:W-:Y:S02]  /*14f20*/  PRMT R106, R106, 0x5410, R5 ;  /* 0x000054106a6a7816 */ /* 0x000fe40000000005 */
[----:B------:R-:W-:Y:S02]  /*14f30*/  PRMT R107, R107, 0x5410, R0 ;  /* 0x000054106b6b7816 */ /* 0x000fe40000000000 */
[----:B------:R-:W-:Y:S01]  /*14f40*/  PRMT R108, R108, 0x5410, R7 ;  /* 0x000054106c6c7816 */ /* 0x000fe20000000007 */
[----:B------:R-:W-:Y:S01]  /*14f50*/  IMAD.U32 R34, R106, 0x10000, RZ ;  /* 0x000100006a227824 */ /* 0x000fe200078e00ff */
[----:B------:R-:W-:-:S02]  /*14f60*/  PRMT R111, R111, 0x5410, R12 ;  /* 0x000054106f6f7816 */ /* 0x000fc4000000000c */
[----:B------:R-:W-:Y:S02]  /*14f70*/  PRMT R112, R112, 0x5410, R15 ;  /* 0x0000541070707816 */ /* 0x000fe4000000000f */
[----:B------:R-:W-:Y:S02]  /*14f80*/  LOP3.LUT R105, R105, 0xffff0000, RZ, 0xc0, !PT ;  /* 0xffff000069697812 */ /* 0x000fe400078ec0ff */
[----:B------:R-:W-:Y:S01]  /*14f90*/  LOP3.LUT R109, R109, 0xffff0000, RZ, 0xc0, !PT ;  /* 0xffff00006d6d7812 */ /* 0x000fe200078ec0ff */
[C---:B--2---:R-:W-:Y:S01]  /*14fa0*/  IMAD.U32 R0, R24.reuse, 0x10000, RZ ;  /* 0x0001000018007824 */ /* 0x044fe200078e00ff */
[----:B------:R-:W-:Y:S01]  /*14fb0*/  LOP3.LUT R4, R24, 0xffff0000, RZ, 0xc0, !PT ;  /* 0xffff000018047812 */ /* 0x000fe200078ec0ff */
        /* <DEDUP_REMOVED lines=12> */
[----:B------:R-:W-:-:S02]  /*15080*/  IMAD.U32 R29, R31, 0x10000, RZ ;  /* 0x000100001f1d7824 */ /* 0x000fc400078e00ff */
[-C--:B------:R-:W-:Y:S01]  /*15090*/  FMUL.FTZ R35, R13, R33.reuse ;  /* 0x000000210d237220 */ /* 0x080fe20000410000 */
[----:B------:R-:W-:Y:S01]  /*150a0*/  LOP3.LUT R30, R31, 0xffff0000, RZ, 0xc0, !PT ;  /* 0xffff00001f1e7812 */ /* 0x000fe200078ec0ff */
[----:B------:R-:W-:Y:S01]  /*150b0*/  FMUL.FTZ R31, R13, R32 ;  /* 0x000000200d1f7220 */ /* 0x000fe20000410000 */
[----:B------:R-:W-:Y:S01]  /*150c0*/  FMUL.FTZ R36, R15, R34 ;  /* 0x000000220f247220 */ /* 0x000fe20000410000 */
[----:B------:R-:W-:Y:S01]  /*150d0*/  FFMA.FTZ R35, R0, R32, -R35 ;  /* 0x0000002000237223 */ /* 0x000fe20000010823 */
[----:B------:R-:W-:Y:S02]  /*150e0*/  IMAD.U32 R32, R110, 0x10000, RZ ;  /* 0x000100006e207824 */ /* 0x000fe400078e00ff */
[----:B------:R-:W-:Y:S01]  /*150f0*/  FFMA.FTZ R31, R0, R33, R31 ;  /* 0x00000021001f7223 */ /* 0x000fe2000001001f */
[----:B------:R-:W-:Y:S02]  /*15100*/  IMAD.U32 R13, R108, 0x10000, RZ ;  /* 0x000100006c0d7824 */ /* 0x000fe400078e00ff */
[----:B------:R-:W-:-:S02]  /*15110*/  IMAD.U32 R0, R112, 0x10000, RZ ;  /* 0x0001000070007824 */ /* 0x000fc400078e00ff */
[-C--:B------:R-:W-:Y:S01]  /*15120*/  FMUL.FTZ R38, R15, R32.reuse ;  /* 0x000000200f267220 */ /* 0x080fe20000410000 */
[----:B------:R-:W-:Y:S01]  /*15130*/  FFMA.FTZ R36, R5, R32, -R36 ;  /* 0x0000002005247223 */ /* 0x000fe20000010824 */
[CC--:B------:R-:W-:Y:S01]  /*15140*/  FMUL.FTZ R15, R29.reuse, R13.reuse ;  /* 0x0000000d1d0f7220 */ /* 0x0c0fe20000410000 */
[----:B------:R-:W-:Y:S01]  /*15150*/  FMUL.FTZ R32, R29, R0 ;  /* 0x000000001d207220 */ /* 0x000fe20000410000 */
[----:B------:R-:W-:Y:S01]  /*15160*/  FFMA.FTZ R38, R5, R34, R38 ;  /* 0x0000002205267223 */ /* 0x000fe20000010026 */
[----:B------:R-:W-:Y:S01]  /*15170*/  LOP3.LUT R5, R110, 0xffff0000, RZ, 0xc0, !PT ;  /* 0xffff00006e057812 */ /* 0x000fe200078ec0ff */
[C---:B------:R-:W-:Y:S01]  /*15180*/  FFMA.FTZ R34, R12.reuse, R0, -R15 ;  /* 0x000000000c227223 */ /* 0x040fe2000001080f */
[----:B------:R-:W-:Y:S01]  /*15190*/  FFMA.FTZ R37, R12, R13, R32 ;  /* 0x0000000d0c257223 */ /* 0x000fe20000010020 */
[----:B------:R-:W-:Y:S02]  /*151a0*/  IMAD.U32 R12, R107, 0x10000, RZ ;  /* 0x000100006b0c7824 */ /* 0x000fe400078e00ff */
[----:B------:R-:W-:Y:S01]  /*151b0*/  FMUL.FTZ R15, R14, R105 ;  /* 0x000000690e0f7220 */ /* 0x000fe20000410000 */
[----:B------:R-:W-:Y:S01]  /*151c0*/  LOP3.LUT R13, R106, 0xffff0000, RZ, 0xc0, !PT ;  /* 0xffff00006a0d7812 */ /* 0x000fe200078ec0ff */
[----:B------:R-:W-:Y:S01]  /*151d0*/  FMUL.FTZ R29, R14, R109 ;  /* 0x0000006d0e1d7220 */ /* 0x000fe20000410000 */
[----:B------:R-:W-:-:S02]  /*151e0*/  IMAD.U32 R0, R111, 0x10000, RZ ;  /* 0x000100006f007824 */ /* 0x000fc400078e00ff */
[C---:B------:R-:W-:Y:S01]  /*151f0*/  FMUL.FTZ R33, R25.reuse, R12 ;  /* 0x0000000c19217220 */ /* 0x040fe20000410000 */
[----:B------:R-:W-:Y:S01]  /*15200*/  FFMA.FTZ R14, R4, R109, -R15 ;  /* 0x0000006d040e7223 */ /* 0x000fe2000001080f */
[C---:B------:R-:W-:Y:S01]  /*15210*/  FMUL.FTZ R32, R28.reuse, R5 ;  /* 0x000000051c207220 */ /* 0x040fe20000410000 */
[----:B------:R-:W-:Y:S01]  /*15220*/  FMUL.FTZ R15, R28, R13 ;  /* 0x0000000d1c0f7220 */ /* 0x000fe20000410000 */
[----:B------:R-:W-:Y:S01]  /*15230*/  FFMA.FTZ R28, R4, R105, R29 ;  /* 0x00000069041c7223 */ /* 0x000fe2000001001d */
[-C--:B------:R-:W-:Y:S01]  /*15240*/  FMUL.FTZ R25, R25, R0.reuse ;  /* 0x0000000019197220 */ /* 0x080fe20000410000 */
[----:B------:R-:W-:Y:S01]  /*15250*/  FFMA.FTZ R33, R6, R0, -R33 ;  /* 0x0000000006217223 */ /* 0x000fe20000010821 */
[----:B------:R-:W-:Y:S01]  /*15260*/  LOP3.LUT R4, R107, 0xffff0000, RZ, 0xc0, !PT ;  /* 0xffff00006b047812 */ /* 0x000fe200078ec0ff */
[C---:B------:R-:W-:Y:S01]  /*15270*/  FFMA.FTZ R29, R24.reuse, R13, R32 ;  /* 0x0000000d181d7223 */ /* 0x040fe20000010020 */
[----:B------:R-:W-:Y:S01]  /*15280*/  LOP3.LUT R0, R111, 0xffff0000, RZ, 0xc0, !PT ;  /* 0xffff00006f007812 */ /* 0x000fe200078ec0ff */
[----:B------:R-:W-:Y:S01]  /*15290*/  FFMA.FTZ R15, R24, R5, -R15 ;  /* 0x00000005180f7223 */ /* 0x000fe2000001080f */
[----:B------:R-:W-:Y:S01]  /*152a0*/  LOP3.LUT R13, R108, 0xffff0000, RZ, 0xc0, !PT ;  /* 0xffff00006c0d7812 */ /* 0x000fe200078ec0ff */
[----:B------:R-:W-:Y:S01]  /*152b0*/  FFMA.FTZ R25, R6, R12, R25 ;  /* 0x0000000c06197223 */ /* 0x000fe20000010019 */
[----:B------:R-:W-:Y:S01]  /*152c0*/  LOP3.LUT R5, R112, 0xffff0000, RZ, 0xc0, !PT ;  /* 0xffff000070057812 */ /* 0x000fe200078ec0ff */
[C---:B------:R-:W-:Y:S01]  /*152d0*/  FMUL.FTZ R6, R27.reuse, R4 ;  /* 0x000000041b067220 */ /* 0x040fe20000410000 */
[-C--:B------:R-:W-:Y:S01]  /*152e0*/  FMUL.FTZ R27, R27, R0.reuse ;  /* 0x000000001b1b7220 */ /* 0x080fe20000410000 */
[----:B------:R-:W-:Y:S01]  /*152f0*/  FMUL.FTZ R39, R30, R13 ;  /* 0x0000000d1e277220 */ /* 0x000fe20000410000 */
[----:B------:R-:W-:Y:S01]  /*15300*/  F2FP.BF16.F32.PACK_AB R12, R28, R31 ;  /* 0x0000001f1c0c723e */ /* 0x000fe200000010ff */
        /* <DEDUP_REMOVED lines=14> */
.L_x_2893:
[----:B------:R-:W-:Y:S05]  /*153f0*/  BSYNC B1 ;  /* 0x0000000000017941 */ /* 0x000fea0003800000 */
.L_x_2892:
[----:B------:R-:W-:Y:S05]  /*15400*/  @P1 BRA `(.L_x_2859) ;  /* 0x0000000400b81947 */ /* 0x000fea0003800000 */
[----:B------:R-:W-:Y:S02]  /*15410*/  LEA.HI R40, R40, R85, RZ, 0x1d ;  /* 0x0000005528287211 */ /* 0x000fe400078fe8ff */
[----:B------:R-:W-:Y:S02]  /*15420*/  LOP3.LUT R0, R41, 0x38, R21, 0xf8, !PT ;  /* 0x0000003829007812 */ /* 0x000fe400078ef815 */
[----:B--2---:R-:W-:Y:S02]  /*15430*/  SHF.R.S32.HI R3, RZ, 0x1f, R40 ;  /* 0x0000001fff037819 */ /* 0x004fe40000011428 */
[----:B------:R-:W-:Y:S01]  /*15440*/  LOP3.LUT R4, R0, R43, RZ, 0x3c, !PT ;  /* 0x0000002b00047212 */ /* 0x000fe200078e3cff */
[----:B------:R-:W-:Y:S01]  /*15450*/  IMAD.SHL.U32 R0, R40, 0x8, RZ ;  /* 0x0000000828007824 */ /* 0x000fe200078e00ff */
[----:B------:R-:W-:Y:S02]  /*15460*/  LEA.HI R3, R3, R40, RZ, 0x3 ;  /* 0x0000002803037211 */ /* 0x000fe400078f18ff */
        /* <DEDUP_REMOVED lines=10> */
[----:B------:R-:W-:Y:S01]  /*15510*/  SHF.R.U64 R24, R72, 0x10, R73 ;  /* 0x0000001048187819 */ /* 0x000fe20000001249 */
[----:B------:R-:W-:Y:S01]  /*15520*/  IMAD R3, R3, 0x2, R22 ;  /* 0x0000000203037824 */ /* 0x000fe200078e0216 */
[----:B------:R-:W-:Y:S02]  /*15530*/  LEA R26, R4, UR4, 0x1 ;  /* 0x00000004041a7c11 */ /* 0x000fe4000f8e08ff */
[----:B------:R-:W-:Y:S02]  /*15540*/  SHF.R.U64 R21, R8, 0x10, R9 ;  /* 0x0000001008157819 */ /* 0x000fe40000001209 */
[----:B------:R-:W2:Y:S01]  /*15550*/  LDS.128 R12, [R3+0x14400] ;  /* 0x01440000030c7984 */ /* 0x000ea20000000c00 */
[----:B------:R-:W-:Y:S02]  /*15560*/  SHF.R.U32.HI R73, RZ, 0x10, R73 ;  /* 0x00000010ff497819 */ /* 0x000fe40000011649 */
[----:B------:R-:W-:Y:S01]  /*15570*/  SHF.R.U32.HI R9, RZ, 0x10, R9 ;  /* 0x00000010ff097819 */ /* 0x000fe20000011609 */
[----:B------:R-:W3:Y:S01]  /*15580*/  LDS.128 R4, [R26] ;  /* 0x000000001a047984 */ /* 0x000ee20000000c00 */
[----:B------:R-:W-:-:S02]  /*15590*/  SHF.R.U64 R20, R74, 0x10, R75 ;  /* 0x000000104a147819 */ /* 0x000fc4000000124b */
[----:B------:R-:W-:Y:S02]  /*155a0*/  PRMT R94, R94, 0x5410, R73 ;  /* 0x000054105e5e7816 */ /* 0x000fe40000000049 */
[----:B------:R-:W-:Y:S02]  /*155b0*/  PRMT R90, R90, 0x5410, R9 ;  /* 0x000054105a5a7816 */ /* 0x000fe40000000009 */
[----:B------:R-:W-:Y:S01]  /*155c0*/  PRMT R95, R95, 0x5410, R20 ;  /* 0x000054105f5f7816 */ /* 0x000fe20000000014 */
[----:B------:R-:W-:Y:S01]  /*155d0*/  IMAD.U32 R25, R94, 0x10000, RZ ;  /* 0x000100005e197824 */ /* 0x000fe200078e00ff */
[----:B------:R-:W-:Y:S01]  /*155e0*/  SHF.R.U64 R0, R10, 0x10, R11 ;  /* 0x000000100a007819 */ /* 0x000fe2000000120b */
[----:B------:R-:W-:Y:S01]  /*155f0*/  IMAD.U32 R27, R90, 0x10000, RZ ;  /* 0x000100005a1b7824 */ /* 0x000fe200078e00ff */
[----:B------:R-:W-:Y:S02]  /*15600*/  SHF.R.U32.HI R75, RZ, 0x10, R75 ;  /* 0x00000010ff4b7819 */ /* 0x000fe4000001164b */
[----:B------:R-:W-:-:S02]  /*15610*/  SHF.R.U32.HI R11, RZ, 0x10, R11 ;  /* 0x00000010ff0b7819 */ /* 0x000fc4000001160b */
[----:B------:R-:W-:Y:S02]  /*15620*/  LOP3.LUT R90, R90, 0xffff0000, RZ, 0xc0, !PT ;  /* 0xffff00005a5a7812 */ /* 0x000fe400078ec0ff */
[----:B------:R-:W-:Y:S02]  /*15630*/  PRMT R96, R96, 0x5410, R75 ;  /* 0x0000541060607816 */ /* 0x000fe4000000004b */
[----:B------:R-:W-:Y:S02]  /*15640*/  PRMT R92, R92, 0x5410, R11 ;  /* 0x000054105c5c7816 */ /* 0x000fe4000000000b */
[----:B------:R-:W-:Y:S02]  /*15650*/  LOP3.LUT R94, R94, 0xffff0000, RZ, 0xc0, !PT ;  /* 0xffff00005e5e7812 */ /* 0x000fe400078ec0ff */
[----:B------:R-:W-:Y:S01]  /*15660*/  PRMT R91, R91, 0x5410, R0 ;  /* 0x000054105b5b7816 */ /* 0x000fe20000000000 */
[----:B0-----:R-:W-:Y:S01]  /*15670*/  IMAD.U32 R29, R92, 0x10000, RZ ;  /* 0x000100005c1d7824 */ /* 0x001fe200078e00ff */
[----:B------:R-:W-:-:S02]  /*15680*/  PRMT R93, R93, 0x5410, R24 ;  /* 0x000054105d5d7816 */ /* 0x000fc40000000018 */
[----:B------:R-:W-:Y:S02]  /*15690*/  PRMT R88, R88, 0x5410, R21 ;  /* 0x0000541058587816 */ /* 0x000fe40000000015 */
[----:B------:R-:W-:Y:S01]  /*156a0*/  LOP3.LUT R92, R92, 0xffff0000, RZ, 0xc0, !PT ;  /* 0xffff00005c5c7812 */ /* 0x000fe200078ec0ff */
[C---:B--2---:R-:W-:Y:S01]  /*156b0*/  IMAD.U32 R20, R13.reuse, 0x10000, RZ ;  /* 0x000100000d147824 */ /* 0x044fe200078e00ff */
[----:B------:R-:W-:Y:S01]  /*156c0*/  LOP3.LUT R13, R13, 0xffff0000, RZ, 0xc0, !PT ;  /* 0xffff00000d0d7812 */ /* 0x000fe200078ec0ff */
[C---:B------:R-:W-:Y:S01]  /*156d0*/  IMAD.U32 R24, R15.reuse, 0x10000, RZ ;  /* 0x000100000f187824 */ /* 0x040fe200078e00ff */
[----:B------:R-:W-:Y:S01]  /*156e0*/  LOP3.LUT R15, R15, 0xffff0000, RZ, 0xc0, !PT ;  /* 0xffff00000f0f7812 */ /* 0x000fe200078ec0ff */
[C---:B---3--:R-:W-:Y:S02]  /*156f0*/  IMAD.U32 R8, R5.reuse, 0x10000, RZ ;  /* 0x0001000005087824 */ /* 0x048fe400078e00ff */
[C---:B------:R-:W-:Y:S01]  /*15700*/  FMUL.FTZ R31, R20.reuse, R27 ;  /* 0x0000001b141f7220 */ /* 0x040fe20000410000 */
[----:B------:R-:W-:Y:S01]  /*15710*/  FMUL.FTZ R33, R20, R25 ;  /* 0x0000001914217220 */ /* 0x000fe20000410000 */
[----:B------:R-:W-:Y:S01]  /*15720*/  LOP3.LUT R5, R5, 0xffff0000, RZ, 0xc0, !PT ;  /* 0xffff000005057812 */ /* 0x000fe200078ec0ff */
[----:B------:R-:W-:-:S02]  /*15730*/  IMAD.U32 R21, R14, 0x10000, RZ ;  /* 0x000100000e157824 */ /* 0x000fc400078e00ff */
[C---:B------:R-:W-:Y:S01]  /*15740*/  FFMA.FTZ R31, R8.reuse, R25, -R31 ;  /* 0x00000019081f7223 */ /* 0x040fe2000001081f */
[----:B------:R-:W-:Y:S01]  /*15750*/  FFMA.FTZ R33, R8, R27, R33 ;  /* 0x0000001b08217223 */ /* 0x000fe20000010021 */
[C---:B------:R-:W-:Y:S01]  /*15760*/  FMUL.FTZ R8, R13.reuse, R90 ;  /* 0x0000005a0d087220 */ /* 0x040fe20000410000 */
[----:B------:R-:W-:Y:S02]  /*15770*/  IMAD.U32 R25, R96, 0x10000, RZ ;  /* 0x0001000060197824 */ /* 0x000fe400078e00ff */
[-C--:B------:R-:W-:Y:S01]  /*15780*/  FMUL.FTZ R13, R13, R94.reuse ;  /* 0x0000005e0d0d7220 */ /* 0x080fe20000410000 */
[----:B------:R-:W-:Y:S02]  /*15790*/  IMAD.U32 R20, R91, 0x10000, RZ ;  /* 0x000100005b147824 */ /* 0x000fe400078e00ff */
[----:B------:R-:W-:Y:S01]  /*157a0*/  FFMA.FTZ R94, R5, R94, -R8 ;  /* 0x0000005e055e7223 */ /* 0x000fe20000010808 */
[----:B------:R-:W-:Y:S01]  /*157b0*/  LOP3.LUT R14, R14, 0xffff0000, RZ, 0xc0, !PT ;  /* 0xffff00000e0e7812 */ /* 0x000fe200078ec0ff */
[----:B------:R-:W-:Y:S01]  /*157c0*/  IMAD.U32 R8, R95, 0x10000, RZ ;  /* 0x000100005f087824 */ /* 0x000fe200078e00ff */
[----:B------:R-:W-:Y:S01]  /*157d0*/  LOP3.LUT R91, R91, 0xffff0000, RZ, 0xc0, !PT ;  /* 0xffff00005b5b7812 */ /* 0x000fe200078ec0ff */
[----:B------:R-:W-:-:S02]  /*157e0*/  IMAD.U32 R10, R7, 0x10000, RZ ;  /* 0x00010000070a7824 */ /* 0x000fc400078e00ff */
[C---:B------:R-:W-:Y:S01]  /*157f0*/  FMUL.FTZ R35, R24.reuse, R29 ;  /* 0x0000001d18237220 */ /* 0x040fe20000410000 */
[-C--:B------:R-:W-:Y:S01]  /*15800*/  FMUL.FTZ R27, R24, R25.reuse ;  /* 0x00000019181b7220 */ /* 0x080fe20000410000 */
[----:B------:R-:W-:Y:S01]  /*15810*/  LOP3.LUT R95, R95, 0xffff0000, RZ, 0xc0, !PT ;  /* 0xffff00005f5f7812 */ /* 0x000fe200078ec0ff */
[C---:B------:R-:W-:Y:S02]  /*15820*/  IMAD.U32 R9, R6.reuse, 0x10000, RZ ;  /* 0x0001000006097824 */ /* 0x040fe400078e00ff */
[----:B------:R-:W-:Y:S01]  /*15830*/  FFMA.FTZ R90, R5, R90, R13 ;  /* 0x0000005a055a7223 */ /* 0x000fe2000001000d */
[----:B------:R-:W-:Y:S01]  /*15840*/  LOP3.LUT R6, R6, 0xffff0000, RZ, 0xc0, !PT ;  /* 0xffff000006067812 */ /* 0x000fe200078ec0ff */
[C---:B------:R-:W-:Y:S01]  /*15850*/  FFMA.FTZ R35, R10.reuse, R25, -R35 ;  /* 0x000000190a237223 */ /* 0x040fe20000010823 */
[----:B------:R-:W-:Y:S01]  /*15860*/  FFMA.FTZ R27, R10, R29, R27 ;  /* 0x0000001d0a1b7223 */ /* 0x000fe2000001001b */
[----:B------:R-:W-:Y:S01]  /*15870*/  FMUL.FTZ R5, R14, R91 ;  /* 0x0000005b0e057220 */ /* 0x000fe20000410000 */
[C---:B------:R-:W-:Y:S01]  /*15880*/  FMUL.FTZ R10, R21.reuse, R20 ;  /* 0x00000014150a7220 */ /* 0x040fe20000410000 */
[----:B------:R-:W-:Y:S01]  /*15890*/  FMUL.FTZ R24, R21, R8 ;  /* 0x0000000815187220 */ /* 0x000fe20000410000 */
[----:B------:R-:W-:Y:S01]  /*158a0*/  LOP3.LUT R96, R96, 0xffff0000, RZ, 0xc0, !PT ;  /* 0xffff000060607812 */ /* 0x000fe200078ec0ff */
[----:B------:R-:W-:Y:S01]  /*158b0*/  FMUL.FTZ R14, R14, R95 ;  /* 0x0000005f0e0e7220 */ /* 0x000fe20000410000 */
[----:B------:R-:W-:Y:S01]  /*158c0*/  LOP3.LUT R7, R7, 0xffff0000, RZ, 0xc0, !PT ;  /* 0xffff000007077812 */ /* 0x000fe200078ec0ff */
[----:B------:R-:W-:-:S02]  /*158d0*/  IMAD.U32 R11, R12, 0x10000, RZ ;  /* 0x000100000c0b7824 */ /* 0x000fc400078e00ff */
[C---:B------:R-:W-:Y:S01]  /*158e0*/  FFMA.FTZ R10, R9.reuse, R8, -R10 ;  /* 0x00000008090a7223 */ /* 0x040fe2000001080a */
[----:B------:R-:W-:Y:S01]  /*158f0*/  FFMA.FTZ R24, R9, R20, R24 ;  /* 0x0000001409187223 */ /* 0x000fe20000010018 */
[C---:B------:R-:W-:Y:S01]  /*15900*/  FFMA.FTZ R95, R6.reuse, R95, -R5 ;  /* 0x0000005f065f7223 */ /* 0x040fe20000010805 */
[----:B------:R-:W-:Y:S01]  /*15910*/  FFMA.FTZ R91, R6, R91, R14 ;  /* 0x0000005b065b7223 */ /* 0x000fe2000001000e */
[----:B------:R-:W-:Y:S01]  /*15920*/  LOP3.LUT R12, R12, 0xffff0000, RZ, 0xc0, !PT ;  /* 0xffff00000c0c7812 */ /* 0x000fe200078ec0ff */
[C---:B------:R-:W-:Y:S01]  /*15930*/  FMUL.FTZ R8, R15.reuse, R92 ;  /* 0x0000005c0f087220 */ /* 0x040fe20000410000 */
[-C--:B------:R-:W-:Y:S01]  /*15940*/  FMUL.FTZ R14, R15, R96.reuse ;  /* 0x000000600f0e7220 */ /* 0x080fe20000410000 */
[C---:B------:R-:W-:Y:S01]  /*15950*/  SHF.L.U32 R5, R93.reuse, 0x10, RZ ;  /* 0x000000105d057819 */ /* 0x040fe200000006ff */
[C---:B------:R-:W-:Y:S01]  /*15960*/  IMAD.U32 R6, R88.reuse, 0x10000, RZ ;  /* 0x0001000058067824 */ /* 0x040fe200078e00ff */
[----:B------:R-:W-:Y:S01]  /*15970*/  LOP3.LUT R9, R88, 0xffff0000, RZ, 0xc0, !PT ;  /* 0xffff000058097812 */ /* 0x000fe200078ec0ff */
[C---:B------:R-:W-:Y:S01]  /*15980*/  IMAD.U32 R0, R4.reuse, 0x10000, RZ ;  /* 0x0001000004007824 */ /* 0x040fe200078e00ff */
[----:B------:R-:W-:Y:S01]  /*15990*/  LOP3.LUT R93, R93, 0xffff0000, RZ, 0xc0, !PT ;  /* 0xffff00005d5d7812 */ /* 0x000fe200078ec0ff */
[C---:B------:R-:W-:Y:S01]  /*159a0*/  FFMA.FTZ R96, R7.reuse, R96, -R8 ;  /* 0x0000006007607223 */ /* 0x040fe20000010808 */
[----:B------:R-:W-:Y:S01]  /*159b0*/  LOP3.LUT R4, R4, 0xffff0000, RZ, 0xc0, !PT ;  /* 0xffff000004047812 */ /* 0x000fe200078ec0ff */
        /* <DEDUP_REMOVED lines=19> */
.L_x_2859:
[----:B------:R-:W-:Y:S05]  /*15af0*/  BSYNC B0 ;  /* 0x0000000000007941 */ /* 0x000fea0003800000 */
.L_x_2819:
[----:B------:R-:W-:Y:S01]  /*15b00*/  @!PT LDS RZ, [RZ] ;  /* 0x00000000fffff984 */ /* 0x000fe20000000800 */
[----:B------:R-:W-:Y:S01]  /*15b10*/  @!PT LDS RZ, [RZ] ;  /* 0x00000000fffff984 */ /* 0x000fe20000000800 */
[----:B------:R-:W-:Y:S01]  /*15b20*/  @!PT LDS RZ, [RZ] ;  /* 0x00000000fffff984 */ /* 0x000fe20000000800 */
[----:B------:R-:W-:Y:S01]  /*15b30*/  @!PT LDS RZ, [RZ] ;  /* 0x00000000fffff984 */ /* 0x000fe20000000800 */
[----:B------:R0:W-:Y:S06]  /*15b40*/  MEMBAR.ALL.CTA ;  /* 0x0000000000007992 */ /* 0x0001ec0000008000 */
[----:B0-----:R-:W0:Y:S01]  /*15b50*/  FENCE.VIEW.ASYNC.S ;  /* 0x00000000000073c6 */ /* 0x001e220000000000 */
[----:B------:R-:W-:Y:S05]  /*15b60*/  WARPSYNC.ALL ;  /* 0x0000000000007948 */ /* 0x000fea0003800000 */
[----:B0-----:R-:W-:Y:S06]  /*15b70*/  BAR.SYNC.DEFER_BLOCKING 0xd, 0x100 ;  /* 0x0344000000007b1d */ /* 0x001fec0000010000 */
.L_x_2817:
[----:B------:R-:W2:Y:S02]  /*15b80*/  LDL R0, [R1+0x5c] ;  /* 0x00005c0001007983 */ /* 0x000ea40000100800 */
[----:B--2---:R-:W-:-:S13]  /*15b90*/  R2UR UR4, R0 ;  /* 0x00000000000472ca */ /* 0x004fda00000e0000 */
[----:B------:R-:W-:-:S05]  /*15ba0*/  IMAD.U32 R0, RZ, RZ, UR4 ;  /* 0x00000004ff007e24 */ /* 0x000fca000f8e00ff */
[----:B------:R-:W-:-:S13]  /*15bb0*/  ISETP.NE.AND P0, PT, R0, 0x3, PT ;  /* 0x000000030000780c */ /* 0x000fda0003f05270 */
[----:B------:R-:W-:Y:S05]  /*15bc0*/  @!P0 BRA `(.L_x_2894) ;  /* 0x0000000000048947 */ /* 0x000fea0003800000 */
[----:B------:R-:W-:Y:S01]  /*15bd0*/  BPT.TRAP 0x1 ;  /* 0x000000040000795c */ /* 0x000fe20000300000 */
.L_x_2894:
[----:B------:R-:W-:Y:S01]  /*15be0*/  IMAD R0, R219, 0x8, R22 ;  /* 0x00000008db007824 */ /* 0x000fe200078e0216 */
[----:B01--4-:R-:W-:-:S04]  /*15bf0*/  SHF.L.U32 R3, R224, 0x1f, RZ ;  /* 0x0000001fe0037819 */ /* 0x013fc800000006ff */
[----:B------:R0:W1:Y:S01]  /*15c00*/  SYNCS.PHASECHK.TRANS64.TRYWAIT P1, [R0+URZ+0x38830], R3 ;  /* 0x03883003000075a7 */ /* 0x000062000802017f */
[----:B------:R-:W-:Y:S05]  /*15c10*/  @!P0 BRA `(.L_x_2895) ;  /* 0x0000000000048947 */ /* 0x000fea0003800000 */
[----:B------:R-:W-:Y:S01]  /*15c20*/  BPT.TRAP 0x1 ;  /* 0x000000040000795c */ /* 0x000fe20000300000 */
.L_x_2895:
[----:B-1----:R-:W-:Y:S05]  /*15c30*/  @P1 BRA `(.L_x_2896) ;  /* 0x0000000000081947 */ /* 0x002fea0003800000 */
[----:B------:R-:W1:Y:S02]  /*15c40*/  SYNCS.PHASECHK.TRANS64.TRYWAIT P1, [R0+URZ+0x38830], R3 ;  /* 0x03883003000075a7 */ /* 0x000e64000802017f */
[----:B-1----:R-:W-:Y:S05]  /*15c50*/  @!P1 BRA `(.L_x_2897) ;  /* 0x000001c4005c9947 */ /* 0x002fea0003800000 */
.L_x_2896:
[----:B------:R-:W-:Y:S05]  /*15c60*/  WARPSYNC.ALL ;  /* 0x0000000000007948 */ /* 0x000fea0003800000 */
[----:B01----:R-:W-:Y:S01]  /*15c70*/  VIADD R3, R22, 0x24400 ;  /* 0x0002440016037836 */ /* 0x003fe20000000000 */
[----:B------:R-:W-:Y:S01]  /*15c80*/  R2UR UR20, R84 ;  /* 0x00000000541472ca */ /* 0x000fe200000e0000 */
[----:B------:R-:W-:Y:S01]  /*15c90*/  IMAD.MOV.U32 R5, RZ, RZ, 0x40000040 ;  /* 0x40000040ff057424 */ /* 0x000fe200078e00ff */
[----:B-----5:R-:W-:Y:S01]  /*15ca0*/  WARPGROUP.ARRIVE ;  /* 0x00000000000079c5 */ /* 0x020fe20000000000 */
[----:B------:R-:W-:Y:S01]  /*15cb0*/  UMOV UR25, 0x40000040 ;  /* 0x4000004000197882 */ /* 0x000fe20000000000 */
[----:B------:R-:W-:Y:S01]  /*15cc0*/  SHF.R.U32.HI R3, RZ, 0x4, R3 ;  /* 0x00000004ff037819 */ /* 0x000fe20000011603 */
[----:B------:R-:W-:Y:S01]  /*15cd0*/  IMAD.MOV.U32 R7, RZ, RZ, 0x40000040 ;  /* 0x40000040ff077424 */ /* 0x000fe200078e00ff */
[----:B------:R-:W-:Y:S01]  /*15ce0*/  R2UR UR27, R5 ;  /* 0x00000000051b72ca */ /* 0x000fe200000e0000 */
[----:B------:R-:W-:Y:S01]  /*15cf0*/  UMOV UR17, UR25 ;  /* 0x0000001900117c82 */ /* 0x000fe20008000000 */
[----:B------:R-:W-:Y:S01]  /*15d00*/  LOP3.LUT R3, R3, 0x3fff, RZ, 0xc0, !PT ;  /* 0x00003fff03037812 */ /* 0x000fe200078ec0ff */
[----:B------:R-:W-:Y:S01]  /*15d10*/  UMOV UR5, UR17 ;  /* 0x0000001100057c82 */ /* 0x000fe20008000000 */
[----:B------:R-:W-:Y:S01]  /*15d20*/  R2UR UR7, R7 ;  /* 0x00000000070772ca */ /* 0x000fe200000e0000 */
[----:B------:R-:W-:Y:S01]  /*15d30*/  IMAD.MOV.U32 R9, RZ, RZ, 0x40000040 ;  /* 0x40000040ff097424 */ /* 0x000fe200078e00ff */
[----:B------:R-:W-:Y:S01]  /*15d40*/  LOP3.LUT R4, R3, 0x10000, RZ, 0xfc, !PT ;  /* 0x0001000003047812 */ /* 0x000fe200078efcff */
[----:B------:R-:W-:Y:S01]  /*15d50*/  ULOP3.LUT UR20, UR20, 0x10000, URZ, 0xfc, !UPT ;  /* 0x0001000014147892 */ /* 0x000fe2000f8efc3f */
[----:B------:R-:W-:Y:S01]  /*15d60*/  R2UR UR15, R7 ;  /* 0x00000000070f72ca */ /* 0x000fe200000e0000 */
[----:B------:R-:W-:Y:S01]  /*15d70*/  UMOV UR9, UR17 ;  /* 0x0000001100097c82 */ /* 0x000fe20008000000 */
[C---:B------:R-:W-:Y:S01]  /*15d80*/  R2UR UR11, R9.reuse ;  /* 0x00000000090b72ca */ /* 0x040fe200000e0000 */
[----:B------:R0:W-:Y:S01]  /*15d90*/  STL [R1+0x54], R4 ;  /* 0x0000540401007387 */ /* 0x0001e20000100800 */
[----:B------:R-:W-:Y:S01]  /*15da0*/  UMOV UR13, UR17 ;  /* 0x00000011000d7c82 */ /* 0x000fe20008000000 */
[----:B------:R-:W-:Y:S01]  /*15db0*/  R2UR UR19, R9 ;  /* 0x00000000091372ca */ /* 0x000fe200000e0000 */
[----:B------:R-:W-:Y:S01]  /*15dc0*/  UMOV UR24, UR20 ;  /* 0x0000001400187c82 */ /* 0x000fe20008000000 */
[----:B------:R-:W-:Y:S01]  /*15dd0*/  IMAD.MOV.U32 R7, RZ, RZ, 0x40000040 ;  /* 0x40000040ff077424 */ /* 0x000fe200078e00ff */
[----:B------:R-:W-:Y:S01]  /*15de0*/  UMOV UR16, UR24 ;  /* 0x0000001800107c82 */ /* 0x000fe20008000000 */
[----:B---3--:R-:W-:Y:S01]  /*15df0*/  IMAD.U32 R12, RZ, RZ, UR24 ;  /* 0x00000018ff0c7e24 */ /* 0x008fe2000f8e00ff */
[----:B------:R-:W-:Y:S01]  /*15e00*/  UMOV UR4, UR16 ;  /* 0x0000001000047c82 */ /* 0x000fe20008000000 */
[----:B------:R-:W-:Y:S01]  /*15e10*/  UMOV UR8, UR16 ;  /* 0x0000001000087c82 */ /* 0x000fe20008000000 */
[----:B------:R-:W-:Y:S01]  /*15e20*/  UMOV UR12, UR16 ;  /* 0x00000010000c7c82 */ /* 0x000fe20008000000 */
[----:B0-----:R-:W-:Y:S01]  /*15e30*/  IMAD R4, R219, 0xa00, R4 ;  /* 0x00000a00db047824 */ /* 0x001fe200078e0204 */
[----:B------:R-:W-:Y:S01]  /*15e40*/  UIADD3 UR56, UR20, 0x804, URZ ;  /* 0x0000080414387890 */ /* 0x000fe2000fffe03f */
[----:B------:R-:W-:Y:S01]  /*15e50*/  IMAD.U32 R13, RZ, RZ, UR25 ;  /* 0x00000019ff0d7e24 */ /* 0x000fe2000f8e00ff */
[----:B------:R-:W-:Y:S01]  /*15e60*/  UMOV UR57, 0x40000040 ;  /* 0x4000004000397882 */ /* 0x000fe20000000000 */
[C---:B------:R-:W-:Y:S01]  /*15e70*/  VIADD R6, R4.reuse, 0x80 ;  /* 0x0000008004067836 */ /* 0x040fe20000000000 */
[C---:B------:R-:W-:Y:S01]  /*15e80*/  R2UR UR26, R4.reuse ;  /* 0x00000000041a72ca */ /* 0x040fe200000e0000 */
[----:B------:R-:W-:Y:S01]  /*15e90*/  VIADD R8, R4, 0x100 ;  /* 0x0000010004087836 */ /* 0x000fe20000000000 */
[----:B------:R0:W-:Y:S01]  /*15ea0*/  STL.64 [R1+0x48], R12 ;  /* 0x0000480c01007387 */ /* 0x0001e20000100a00 */
[----:B------:R-:W-:Y:S01]  /*15eb0*/  IMAD.MOV.U32 R9, RZ, RZ, 0x40000040 ;  /* 0x40000040ff097424 */ /* 0x000fe200078e00ff */
[----:B------:R-:W-:Y:S01]  /*15ec0*/  R2UR UR6, R6 ;  /* 0x00000000060672ca */ /* 0x000fe200000e0000 */
[----:B------:R-:W-:Y:S01]  /*15ed0*/  VIADD R6, R4, 0x180 ;  /* 0x0000018004067836 */ /* 0x000fe20000000000 */
[----:B------:R-:W-:Y:S01]  /*15ee0*/  R2UR UR10, R8 ;  /* 0x00000000080a72ca */ /* 0x000fe200000e0000 */
[C---:B------:R-:W-:Y:S01]  /*15ef0*/  VIADD R8, R4.reuse, 0x200 ;  /* 0x0000020004087836 */ /* 0x040fe20000000000 */
[----:B------:R-:W-:Y:S01]  /*15f00*/  UIADD3 UR52, UR20, 0x806, URZ ;  /* 0x0000080614347890 */ /* 0x000fe2000fffe03f */
[----:B------:R-:W-:Y:S01]  /*15f10*/  VIADD R10, R4, 0x102 ;  /* 0x00000102040a7836 */ /* 0x000fe20000000000 */
[----:B------:R-:W-:Y:S01]  /*15f20*/  R2UR UR14, R6 ;  /* 0x00000000060e72ca */ /* 0x000fe200000e0000 */
[----:B------:R-:W-:Y:S01]  /*15f30*/  VIADD R6, R4, 0x2 ;  /* 0x0000000204067836 */ /* 0x000fe20000000000 */
[----:B------:R-:W-:Y:S01]  /*15f40*/  R2UR UR18, R8 ;  /* 0x00000000081272ca */ /* 0x000fe200000e0000 */
[----:B------:R-:W-:Y:S01]  /*15f50*/  HGMMA.64x16x16.F32.BF16 R56, gdesc[UR24], RZ, !UPT, gsb0 ;  /* 0x00200000183879f0 */ /* 0x000fe2000c0018ff */
[----:B------:R-:W-:Y:S01]  /*15f60*/  R2UR UR27, R7 ;  /* 0x00000000071b72ca */ /* 0x000fe200000e0000 */
[----:B------:R-:W-:Y:S01]  /*15f70*/  UMOV UR25, 0x40000040 ;  /* 0x4000004000197882 */ /* 0x000fe20000000000 */
[----:B------:R-:W-:Y:S01]  /*15f80*/  R2UR UR26, R6 ;  /* 0x00000000061a72ca */ /* 0x000fe200000e0000 */
[C---:B------:R-:W-:Y:S01]  /*15f90*/  VIADD R8, R4.reuse, 0x82 ;  /* 0x0000008204087836 */ /* 0x040fe20000000000 */
[----:B------:R-:W-:Y:S01]  /*15fa0*/  UMOV UR53, 0x40000040 ;  /* 0x4000004000357882 */ /* 0x000fe20000000000 */
[----:B------:R-:W-:Y:S01]  /*15fb0*/  IMAD.MOV.U32 R11, RZ, RZ, 0x40000040 ;  /* 0x40000040ff0b7424 */ /* 0x000fe200078e00ff */
[----:B------:R-:W-:Y:S01]  /*15fc0*/  UIADD3 UR48, UR20, 0xc00, URZ ;  /* 0x00000c0014307890 */ /* 0x000fe2000fffe03f */
[----:B------:R-:W-:Y:S01]  /*15fd0*/  VIADD R6, R4, 0x182 ;  /* 0x0000018204067836 */ /* 0x000fe20000000000 */
[----:B------:R-:W-:Y:S01]  /*15fe0*/  UMOV UR49, 0x40000040 ;  /* 0x4000004000317882 */ /* 0x000fe20000000000 */
[----:B------:R-:W-:Y:S01]  /*15ff0*/  IMAD.MOV.U32 R7, RZ, RZ, 0x40000040 ;  /* 0x40000040ff077424 */ /* 0x000fe200078e00ff */
[----:B------:R-:W-:Y:S01]  /*16000*/  UIADD3 UR44, UR20, 0xc02, URZ ;  /* 0x00000c02142c7890 */ /* 0x000fe2000fffe03f */
[----:B0-----:R-:W-:Y:S01]  /*16010*/  IMAD.U32 R13, RZ, RZ, UR25 ;  /* 0x00000019ff0d7e24 */ /* 0x001fe2000f8e00ff */
[----:B------:R-:W-:Y:S01]  /*16020*/  UMOV UR45, 0x40000040 ;  /* 0x40000040002d7882 */ /* 0x000fe20000000000 */
[----:B------:R-:W-:Y:S01]  /*16030*/  UIADD3 UR40, UR20, 0xc04, URZ ;  /* 0x00000c0414287890 */ /* 0x000fe2000fffe03f */
[----:B------:R-:W-:Y:S01]  /*16040*/  IMAD.MOV.U32 R5, RZ, RZ, 0x40000040 ;  /* 0x40000040ff057424 */ /* 0x000fe200078e00ff */
        /* <DEDUP_REMOVED lines=704> */
.L_x_2898:
[----:B------:R-:W2:Y:S01]  /*18c50*/  LDL R8, [R1+0x78] ;  /* 0x0000780001087983 */ /* 0x000ea20000100800 */
[----:B------:R-:W0:Y:S01]  /*18c60*/  LDC R6, c[0x0][0x448] ;  /* 0x00011200ff067b82 */ /* 0x000e220000000800 */
[----:B------:R-:W-:Y:S02]  /*18c70*/  ULDC UR4, c[0x0][0x9d8] ;  /* 0x0002760000047ab9 */ /* 0x000fe40000000800 */
[----:B------:R-:W2:Y:S04]  /*18c80*/  LDL R69, [R1+0x68] ;  /* 0x0000680001457983 */ /* 0x000ea80000100800 */
[----:B------:R-:W3:Y:S04]  /*18c90*/  LDL R65, [R1+0x70] ;  /* 0x0000700001417983 */ /* 0x000ee80000100800 */
[----:B------:R-:W4:Y:S04]  /*18ca0*/  LDL R21, [R1+0x74] ;  /* 0x0000740001157983 */ /* 0x000f280000100800 */
[----:B------:R-:W5:Y:S01]  /*18cb0*/  LDL R67, [R1+0x6c] ;  /* 0x00006c0001437983 */ /* 0x000f620000100800 */
[----:B------:R-:W-:Y:S01]  /*18cc0*/  VIADD R0, R0, 0x38840 ;  /* 0x0003884000007836 */ /* 0x000fe20000000000 */
[----:B------:R-:W-:Y:S01]  /*18cd0*/  ULDC UR38, c[0x0][0x9d8] ;  /* 0x0002760000267ab9 */ /* 0x000fe20000000800 */
[----:B------:R-:W-:Y:S01]  /*18ce0*/  ULDC UR39, c[0x0][0x9d8] ;  /* 0x0002760000277ab9 */ /* 0x000fe20000000800 */
[----:B------:R-:W-:Y:S01]  /*18cf0*/  ULDC UR42, c[0x0][0x988] ;  /* 0x00026200002a7ab9 */ /* 0x000fe20000000800 */
[----:B------:R-:W-:Y:S01]  /*18d00*/  ULDC UR43, c[0x0][0x988] ;  /* 0x00026200002b7ab9 */ /* 0x000fe20000000800 */
[----:B0-----:R-:W-:-:S13]  /*18d10*/  ISETP.NE.AND P1, PT, R6, 0x1, PT ;  /* 0x000000010600780c */ /* 0x001fda0003f25270 */
[----:B------:R-:W0:Y:S08]  /*18d20*/  @P1 LDC R13, c[0x0][0x44c] ;  /* 0x00011300ff0d1b82 */ /* 0x000e300000000800 */
[----:B------:R-:W1:Y:S01]  /*18d30*/  @P1 LDC R15, c[0x0][0x450] ;  /* 0x00011400ff0f1b82 */ /* 0x000e620000000800 */
[----:B------:R-:W-:Y:S01]  /*18d40*/  FMUL.FTZ R58, R58, UR4 ;  /* 0x000000043a3a7c20 */ /* 0x000fe20008410000 */
[----:B------:R-:W-:Y:S01]  /*18d50*/  FMUL.FTZ R59, R59, UR4 ;  /* 0x000000043b3b7c20 */ /* 0x000fe20008410000 */
[----:B------:R-:W-:Y:S01]  /*18d60*/  FMUL.FTZ R62, R62, UR4 ;  /* 0x000000043e3e7c20 */ /* 0x000fe20008410000 */
[----:B------:R-:W-:Y:S01]  /*18d70*/  FMUL.FTZ R50, R50, UR4 ;  /* 0x0000000432327c20 */ /* 0x000fe20008410000 */
[----:B------:R-:W-:-:S02]  /*18d80*/  FMUL.FTZ R63, R63, UR4 ;  /* 0x000000043f3f7c20 */ /* 0x000fc40008410000 */
[----:B------:R-:W5:Y:S08]  /*18d90*/  MUFU.TANH R58, R58 ;  /* 0x0000003a003a7308 */ /* 0x000f700000002400 */
[----:B------:R-:W5:Y:S01]  /*18da0*/  MUFU.TANH R59, R59 ;  /* 0x0000003b003b7308 */ /* 0x000f620000002400 */
[----:B------:R-:W-:-:S07]  /*18db0*/  FMUL.FTZ R51, R51, UR4 ;  /* 0x0000000433337c20 */ /* 0x000fce0008410000 */
[----:B------:R-:W5:Y:S08]  /*18dc0*/  MUFU.TANH R70, R62 ;  /* 0x0000003e00467308 */ /* 0x000f700000002400 */
[----:B------:R5:W-:Y:S01]  /*18dd0*/  MUFU.TANH R12, R50 ;  /* 0x00000032000c7308 */ /* 0x000be20000002400 */
[----:B------:R-:W-:Y:S01]  /*18de0*/  FMUL.FTZ R43, R43, UR4 ;  /* 0x000000042b2b7c20 */ /* 0x000fe20008410000 */
[----:B------:R-:W-:-:S06]  /*18df0*/  FMUL.FTZ R54, R54, UR4 ;  /* 0x0000000436367c20 */ /* 0x000fcc0008410000 */
[----:B------:R-:W5:Y:S01]  /*18e00*/  MUFU.TANH R63, R63 ;  /* 0x0000003f003f7308 */ /* 0x000f620000002400 */
[----:B------:R-:W-:Y:S01]  /*18e10*/  FMUL.FTZ R11, R48, UR4 ;  /* 0x00000004300b7c20 */ /* 0x000fe20008410000 */
[----:B------:R-:W-:Y:S01]  /*18e20*/  FMUL.FTZ R47, R47, UR4 ;  /* 0x000000042f2f7c20 */ /* 0x000fe20008410000 */
[----:B------:R-:W-:Y:S01]  /*18e30*/  FMUL.FTZ R9, R49, UR4 ;  /* 0x0000000431097c20 */ /* 0x000fe20008410000 */
[----:B------:R-:W-:-:S04]  /*18e40*/  FMUL.FTZ R55, R55, UR4 ;  /* 0x0000000437377c20 */ /* 0x000fc80008410000 */
[----:B------:R-:W5:Y:S01]  /*18e50*/  MUFU.TANH R51, R51 ;  /* 0x0000003300337308 */ /* 0x000f620000002400 */
[----:B------:R-:W-:-:S07]  /*18e60*/  FMUL.FTZ R42, R42, UR4 ;  /* 0x000000042a2a7c20 */ /* 0x000fce0008410000 */
[----:B------:R5:W-:Y:S08]  /*18e70*/  MUFU.TANH R48, R43 ;  /* 0x0000002b00307308 */ /* 0x000bf00000002400 */
[----:B------:R-:W5:Y:S08]  /*18e80*/  MUFU.TANH R54, R54 ;  /* 0x0000003600367308 */ /* 0x000f700000002400 */
[----:B------:R5:W-:Y:S01]  /*18e90*/  MUFU.TANH R49, R47 ;  /* 0x0000002f00317308 */ /* 0x000be20000002400 */
[----:B------:R-:W-:-:S07]  /*18ea0*/  FMUL.FTZ R46, R46, UR4 ;  /* 0x000000042e2e7c20 */ /* 0x000fce0008410000 */
[----:B------:R-:W5:Y:S08]  /*18eb0*/  MUFU.TANH R14, R55 ;  /* 0x00000037000e7308 */ /* 0x000f700000002400 */
[----:B------:R5:W5:Y:S01]  /*18ec0*/  MUFU.TANH R20, R42 ;  /* 0x0000002a00147308 */ /* 0x000b620000002400 */
[----:B------:R-:W-:Y:S01]  /*18ed0*/  FMUL.FTZ R34, R34, UR4 ;  /* 0x0000000422227c20 */ /* 0x000fe20008410000 */
[----:B------:R-:W-:-:S06]  /*18ee0*/  FMUL.FTZ R35, R35, UR4 ;  /* 0x0000000423237c20 */ /* 0x000fcc0008410000 */
[----:B------:R-:W5:Y:S01]  /*18ef0*/  MUFU.TANH R46, R46 ;  /* 0x0000002e002e7308 */ /* 0x000f620000002400 */
[----:B------:R-:W-:Y:S01]  /*18f00*/  FMUL.FTZ R38, R38, UR4 ;  /* 0x0000000426267c20 */ /* 0x000fe20008410000 */
[----:B------:R-:W-:-:S06]  /*18f10*/  FMUL.FTZ R39, R39, UR4 ;  /* 0x0000000427277c20 */ /* 0x000fcc0008410000 */
[----:B------:R5:W5:Y:S01]  /*18f20*/  MUFU.TANH R55, R34 ;  /* 0x0000002200377308 */ /* 0x000b620000002400 */
[----:B------:R-:W-:-:S07]  /*18f30*/  FMUL.FTZ R3, R56, UR4 ;  /* 0x0000000438037c20 */ /* 0x000fce0008410000 */
[----:B------:R-:W5:Y:S08]  /*18f40*/  MUFU.TANH R35, R35 ;  /* 0x0000002300237308 */ /* 0x000f700000002400 */
[----:B------:R5:W5:Y:S01]  /*18f50*/  MUFU.TANH R56, R38 ;  /* 0x0000002600387308 */ /* 0x000b620000002400 */
[----:B------:R-:W-:-:S07]  /*18f60*/  FMUL.FTZ R27, R27, UR4 ;  /* 0x000000041b1b7c20 */ /* 0x000fce0008410000 */
[----:B------:R-:W5:Y:S01]  /*18f70*/  MUFU.TANH R39, R39 ;  /* 0x0000002700277308 */ /* 0x000f620000002400 */
[----:B------:R-:W-:-:S07]  /*18f80*/  FMUL.FTZ R31, R31, UR4 ;  /* 0x000000041f1f7c20 */ /* 0x000fce0008410000 */
[----:B------:R-:W-:Y:S08]  /*18f90*/  MUFU.TANH R80, R27 ;  /* 0x0000001b00507308 */ /* 0x000ff00000002400 */
[----:B------:R-:W-:Y:S01]  /*18fa0*/  MUFU.TANH R31, R31 ;  /* 0x0000001f001f7308 */ /* 0x000fe20000002400 */
[----:B--2---:R-:W-:-:S04]  /*18fb0*/  IMAD.IADD R6, R8, 0x1, R69 ;  /* 0x0000000108067824 */ /* 0x004fc800078e0245 */
[----:B0-----:R-:W-:-:S04]  /*18fc0*/  @P1 IMAD.HI.U32 R8, R6, R13, RZ ;  /* 0x0000000d06081227 */ /* 0x001fc800078e00ff */
[----:B------:R-:W-:Y:S01]  /*18fd0*/  IMAD.MOV.U32 R13, RZ, RZ, R6 ;  /* 0x000000ffff0d7224 */ /* 0x000fe200078e0006 */
[----:B-1----:R-:W-:-:S05]  /*18fe0*/  @P1 SHF.R.U32.HI R13, RZ, R15, R8 ;  /* 0x0000000fff0d1219 */ /* 0x002fca0000011608 */
[----:B------:R-:W0:Y:S01]  /*18ff0*/  SHFL.IDX PT, R10, R13, 0x1, 0x1c1f ;  /* 0x003c1f000d0a7f89 */ /* 0x000e2200000e0000 */
[----:B------:R-:W-:Y:S02]  /*19000*/  IMAD.MOV.U32 R15, RZ, RZ, -0x50 ;  /* 0xffffffb0ff0f7424 */ /* 0x000fe400078e00ff */
[C---:B---3--:R-:W-:Y:S02]  /*19010*/  IMAD R6, R2.reuse, -0x50, R65 ;  /* 0xffffffb002067824 */ /* 0x048fe400078e0241 */
[----:B------:R-:W-:Y:S02]  /*19020*/  IMAD R8, R2, R15, 0x51 ;  /* 0x0000005102087424 */ /* 0x000fe400078e020f */
[----:B------:R-:W-:Y:S02]  /*19030*/  VIADD R6, R6, 0x50 ;  /* 0x0000005006067836 */ /* 0x000fe40000000000 */
[C---:B----4-:R-:W-:Y:S02]  /*19040*/  IMAD R8, R21.reuse, -0x2, R8 ;  /* 0xfffffffe15087824 */ /* 0x050fe400078e0208 */
[----:B------:R-:W-:-:S03]  /*19050*/  IMAD R15, R21, -0x2, R6 ;  /* 0xfffffffe150f7824 */ /* 0x000fc600078e0206 */
[----:B-----5:R-:W-:-:S04]  /*19060*/  IADD3 R50, -R67, R8, R65 ;  /* 0x0000000843327210 */ /* 0x020fc80007ffe141 */
[----:B0-----:R-:W-:-:S04]  /*19070*/  VIADDMNMX R21, R10, R50, R15, PT ;  /* 0x000000320a157246 */ /* 0x001fc8000380010f */
[C---:B------:R-:W-:Y:S02]  /*19080*/  ISETP.GT.AND P2, PT, R21.reuse, RZ, PT ;  /* 0x000000ff1500720c */ /* 0x040fe40003f44270 */
[C---:B------:R-:W-:Y:S02]  /*19090*/  ISETP.GT.AND P3, PT, R21.reuse, 0x1, PT ;  /* 0x000000011500780c */ /* 0x040fe40003f64270 */
[----:B------:R-:W-:Y:S02]  /*190a0*/  ISETP.GT.AND P4, PT, R21, 0x8, PT ;  /* 0x000000081500780c */ /* 0x000fe40003f84270 */
[----:B------:R-:W-:Y:S02]  /*190b0*/  FSEL R62, R58, -INF , P2 ;  /* 0xff8000003a3e7808 */ /* 0x000fe40001000000 */
[----:B------:R-:W-:Y:S02]  /*190c0*/  FSEL R43, R59, -INF , P3 ;  /* 0xff8000003b2b7808 */ /* 0x000fe40001800000 */
[----:B------:R-:W-:-:S02]  /*190d0*/  ISETP.GT.AND P2, PT, R21, 0x9, PT ;  /* 0x000000091500780c */ /* 0x000fc40003f44270 */
[----:B------:R-:W-:Y:S02]  /*190e0*/  FSEL R70, R70, -INF , P4 ;  /* 0xff80000046467808 */ /* 0x000fe40002000000 */
[----:B------:R-:W-:Y:S02]  /*190f0*/  FMNMX.FTZ R47, R62, R43, !PT ;  /* 0x0000002b3e2f7209 */ /* 0x000fe40007810000 */
[----:B------:R-:W-:Y:S02]  /*19100*/  ISETP.GT.AND P3, PT, R21, 0x10, PT ;  /* 0x000000101500780c */ /* 0x000fe40003f64270 */
[----:B------:R-:W-:Y:S02]  /*19110*/  FSEL R42, R63, -INF , P2 ;  /* 0xff8000003f2a7808 */ /* 0x000fe40001000000 */
[----:B------:R-:W-:Y:S02]  /*19120*/  FMNMX.FTZ R47, R70, R47, !PT ;  /* 0x0000002f462f7209 */ /* 0x000fe40007810000 */
        /* <DEDUP_REMOVED lines=9> */
[C---:B------:R-:W-:Y:S02]  /*191c0*/  ISETP.GT.AND P3, PT, R21.reuse, 0x20, PT ;  /* 0x000000201500780c */ /* 0x040fe40003f64270 */
[----:B------:R-:W-:Y:S02]  /*191d0*/  FSEL R14, R14, -INF , P2 ;  /* 0xff8000000e0e7808 */ /* 0x000fe40001000000 */
[----:B------:R-:W-:Y:S02]  /*191e0*/  FMNMX.FTZ R47, R10, R47, !PT ;  /* 0x0000002f0a2f7209 */ /* 0x000fe40007810000 */
[----:B------:R-:W-:-:S02]  /*191f0*/  ISETP.GT.AND P2, PT, R21, 0x21, PT ;  /* 0x000000211500780c */ /* 0x000fc40003f44270 */
[----:B------:R-:W-:Y:S02]  /*19200*/  FSEL R20, R20, -INF , P3 ;  /* 0xff80000014147808 */ /* 0x000fe40001800000 */
[----:B------:R-:W-:Y:S01]  /*19210*/  FMNMX.FTZ R47, R14, R47, !PT ;  /* 0x0000002f0e2f7209 */ /* 0x000fe20007810000 */
[----:B------:R-:W-:Y:S01]  /*19220*/  FMUL.FTZ R6, R26, UR4 ;  /* 0x000000041a067c20 */ /* 0x000fe20008410000 */
[C---:B------:R-:W-:Y:S02]  /*19230*/  ISETP.GT.AND P3, PT, R21.reuse, 0x28, PT ;  /* 0x000000281500780c */ /* 0x040fe40003f64270 */
[----:B------:R-:W-:Y:S02]  /*19240*/  FSEL R26, R48, -INF , P2 ;  /* 0xff800000301a7808 */ /* 0x000fe40001000000 */
[----:B------:R-:W-:Y:S02]  /*19250*/  FMNMX.FTZ R47, R20, R47, !PT ;  /* 0x0000002f142f7209 */ /* 0x000fe40007810000 */
[----:B------:R-:W-:-:S02]  /*19260*/  ISETP.GT.AND P2, PT, R21, 0x29, PT ;  /* 0x000000291500780c */ /* 0x000fc40003f44270 */
[----:B------:R-:W-:Y:S02]  /*19270*/  FSEL R34, R46, -INF , P3 ;  /* 0xff8000002e227808 */ /* 0x000fe40001800000 */
[----:B------:R-:W-:Y:S02]  /*19280*/  FMNMX.FTZ R47, R26, R47, !PT ;  /* 0x0000002f1a2f7209 */ /* 0x000fe40007810000 */
[----:B------:R-:W-:Y:S02]  /*19290*/  ISETP.GT.AND P3, PT, R21, 0x30, PT ;  /* 0x000000301500780c */ /* 0x000fe40003f64270 */
[----:B------:R-:W-:Y:S02]  /*192a0*/  FSEL R38, R49, -INF , P2 ;  /* 0xff80000031267808 */ /* 0x000fe40001000000 */
[----:B------:R-:W-:Y:S01]  /*192b0*/  FMNMX.FTZ R47, R34, R47, !PT ;  /* 0x0000002f222f7209 */ /* 0x000fe20007810000 */
[----:B------:R0:W1:Y:S01]  /*192c0*/  MUFU.TANH R78, R6 ;  /* 0x00000006004e7308 */ /* 0x0000620000002400 */
[----:B------:R-:W-:-:S02]  /*192d0*/  ISETP.GT.AND P2, PT, R21, 0x31, PT ;  /* 0x000000311500780c */ /* 0x000fc40003f44270 */
[----:B------:R-:W-:Y:S01]  /*192e0*/  FMNMX.FTZ R47, R38, R47, !PT ;  /* 0x0000002f262f7209 */ /* 0x000fe20007810000 */
[----:B0-----:R-:W-:Y:S01]  /*192f0*/  FMUL.FTZ R6, R30, UR4 ;  /* 0x000000041e067c20 */ /* 0x001fe20008410000 */
[----:B------:R-:W-:Y:S02]  /*19300*/  FSEL R30, R55, -INF , P3 ;  /* 0xff800000371e7808 */ /* 0x000fe40001800000 */
[----:B------:R-:W-:Y:S02]  /*19310*/  ISETP.GT.AND P3, PT, R21, 0x38, PT ;  /* 0x000000381500780c */ /* 0x000fe40003f64270 */
[----:B------:R-:W-:Y:S02]  /*19320*/  FSEL R46, R35, -INF , P2 ;  /* 0xff800000232e7808 */ /* 0x000fe40001000000 */
[----:B------:R-:W-:Y:S01]  /*19330*/  FMNMX.FTZ R47, R30, R47, !PT ;  /* 0x0000002f1e2f7209 */ /* 0x000fe20007810000 */
[----:B------:R-:W0:Y:S01]  /*19340*/  MUFU.TANH R6, R6 ;  /* 0x0000000600067308 */ /* 0x000e220000002400 */
[----:B------:R-:W-:-:S02]  /*19350*/  ISETP.GT.AND P2, PT, R21, 0x39, PT ;  /* 0x000000391500780c */ /* 0x000fc40003f44270 */
[----:B------:R-:W-:Y:S02]  /*19360*/  FSEL R48, R56, -INF , P3 ;  /* 0xff80000038307808 */ /* 0x000fe40001800000 */
[----:B------:R-:W-:Y:S02]  /*19370*/  FMNMX.FTZ R47, R46, R47, !PT ;  /* 0x0000002f2e2f7209 */ /* 0x000fe40007810000 */
[----:B------:R-:W-:Y:S02]  /*19380*/  ISETP.GT.AND P3, PT, R21, 0x40, PT ;  /* 0x000000401500780c */ /* 0x000fe40003f64270 */
[----:B------:R-:W-:Y:S02]  /*19390*/  FSEL R76, R39, -INF , P2 ;  /* 0xff800000274c7808 */ /* 0x000fe40001000000 */
[----:B------:R-:W-:Y:S02]  /*193a0*/  FMNMX.FTZ R47, R48, R47, !PT ;  /* 0x0000002f302f7209 */ /* 0x000fe40007810000 */
[----:B------:R-:W-:-:S02]  /*193b0*/  ISETP.GT.AND P2, PT, R21, 0x41, PT ;  /* 0x000000411500780c */ /* 0x000fc40003f44270 */
[----:B-1----:R-:W-:Y:S02]  /*193c0*/  FSEL R78, R78, -INF , P3 ;  /* 0xff8000004e4e7808 */ /* 0x002fe40001800000 */
[----:B------:R-:W-:Y:S02]  /*193d0*/  FMNMX.FTZ R47, R76, R47, !PT ;  /* 0x0000002f4c2f7209 */ /* 0x000fe40007810000 */
[C---:B------:R-:W-:Y:S02]  /*193e0*/  ISETP.GT.AND P3, PT, R21.reuse, 0x48, PT ;  /* 0x000000481500780c */ /* 0x040fe40003f64270 */
[----:B------:R-:W-:Y:S02]  /*193f0*/  FSEL R80, R80, -INF , P2 ;  /* 0xff80000050507808 */ /* 0x000fe40001000000 */
[----:B------:R-:W-:Y:S02]  /*19400*/  FMNMX.FTZ R47, R78, R47, !PT ;  /* 0x0000002f4e2f7209 */ /* 0x000fe40007810000 */
[----:B------:R-:W-:-:S02]  /*19410*/  ISETP.GT.AND P2, PT, R21, 0x49, PT ;  /* 0x000000491500780c */ /* 0x000fc40003f44270 */
[----:B0-----:R-:W-:Y:S02]  /*19420*/  FSEL R82, R6, -INF , P3 ;  /* 0xff80000006527808 */ /* 0x001fe40001800000 */
[----:B------:R-:W-:Y:S02]  /*19430*/  FMNMX.FTZ R47, R80, R47, !PT ;  /* 0x0000002f502f7209 */ /* 0x000fe40007810000 */
[----:B------:R-:W-:Y:S02]  /*19440*/  FSEL R6, R31, -INF , P2 ;  /* 0xff8000001f067808 */ /* 0x000fe40001000000 */
[----:B------:R-:W-:Y:S01]  /*19450*/  FMNMX.FTZ R47, R82, R47, !PT ;  /* 0x0000002f522f7209 */ /* 0x000fe20007810000 */
[----:B------:R-:W-:-:S03]  /*19460*/  FMUL.FTZ R52, R52, UR4 ;  /* 0x0000000434347c20 */ /* 0x000fc60008410000 */
[----:B------:R-:W-:Y:S01]  /*19470*/  FMNMX.FTZ R47, R6, R47, !PT ;  /* 0x0000002f062f7209 */ /* 0x000fe20007810000 */
[----:B------:R0:W-:Y:S01]  /*19480*/  MUFU.TANH R27, R52 ;  /* 0x00000034001b7308 */ /* 0x0001e20000002400 */
[----:B------:R-:W1:Y:S04]  /*19490*/  SHFL.IDX PT, R13, R13, RZ, 0x1c1f ;  /* 0x001c1fff0d0d7589 */ /* 0x000e6800000e0000 */
[----:B0-----:R-:W0:Y:S01]  /*194a0*/  SHFL.BFLY PT, R52, R47, 0x2, 0x1f ;  /* 0x0c401f002f347f89 */ /* 0x001e2200000e0000 */
[----:B------:R-:W-:Y:S01]  /*194b0*/  FMUL.FTZ R4, R57, UR4 ;  /* 0x0000000439047c20 */ /* 0x000fe20008410000 */
[----:B------:R-:W-:Y:S01]  /*194c0*/  FMUL.FTZ R7, R60, UR4 ;  /* 0x000000043c077c20 */ /* 0x000fe20008410000 */
[----:B------:R-:W-:Y:S01]  /*194d0*/  MUFU.TANH R3, R3 ;  /* 0x0000000300037308 */ /* 0x000fe20000002400 */
[----:B------:R-:W-:-:S07]  /*194e0*/  FMUL.FTZ R5, R61, UR4 ;  /* 0x000000043d057c20 */ /* 0x000fce0008410000 */
[----:B------:R-:W2:Y:S08]  /*194f0*/  MUFU.TANH R4, R4 ;  /* 0x0000000400047308 */ /* 0x000eb00000002400 */
[----:B------:R-:W3:Y:S01]  /*19500*/  MUFU.TANH R7, R7 ;  /* 0x0000000700077308 */ /* 0x000ee20000002400 */
[----:B-1----:R-:W-:Y:S02]  /*19510*/  VIADDMNMX R15, R13, R50, R15, PT ;  /* 0x000000320d0f7246 */ /* 0x002fe4000380010f */
[----:B0-----:R-:W-:-:S05]  /*19520*/  FMNMX.FTZ R52, R47, R52, !PT ;  /* 0x000000342f347209 */ /* 0x001fca0007810000 */
[----:B------:R-:W0:Y:S01]  /*19530*/  MUFU.TANH R5, R5 ;  /* 0x0000000500057308 */ /* 0x000e220000002400 */
[----:B------:R-:W-:Y:S01]  /*19540*/  FMUL.FTZ R32, R32, UR4 ;  /* 0x0000000420207c20 */ /* 0x000fe20008410000 */
[----:B------:R-:W1:Y:S01]  /*19550*/  SHFL.BFLY PT, R21, R52, 0x1, 0x1f ;  /* 0x0c201f0034157f89 */ /* 0x000e6200000e0000 */
[C---:B------:R-:W-:Y:S02]  /*19560*/  ISETP.GT.AND P2, PT, R15.reuse, RZ, PT ;  /* 0x000000ff0f00720c */ /* 0x040fe40003f44270 */
[----:B------:R-:W-:-:S03]  /*19570*/  ISETP.GT.AND P3, PT, R15, 0x1, PT ;  /* 0x000000010f00780c */ /* 0x000fc60003f64270 */
[----:B------:R-:W-:Y:S01]  /*19580*/  MUFU.TANH R11, R11 ;  /* 0x0000000b000b7308 */ /* 0x000fe20000002400 */
[----:B------:R-:W-:Y:S01]  /*19590*/  FMUL.FTZ R36, R36, UR4 ;  /* 0x0000000424247c20 */ /* 0x000fe20008410000 */
[----:B------:R-:W-:Y:S01]  /*195a0*/  ISETP.GT.AND P4, PT, R15, 0x8, PT ;  /* 0x000000080f00780c */ /* 0x000fe20003f84270 */
[----:B------:R-:W-:Y:S01]  /*195b0*/  FMUL.FTZ R53, R53, UR4 ;  /* 0x0000000435357c20 */ /* 0x000fe20008410000 */
[----:B--2---:R-:W-:-:S04]  /*195c0*/  FSEL R13, R4, -INF , P3 ;  /* 0xff800000040d7808 */ /* 0x004fc80001800000 */
[----:B------:R-:W2:Y:S01]  /*195d0*/  MUFU.TANH R9, R9 ;  /* 0x0000000900097308 */ /* 0x000ea20000002400 */
[----:B------:R-:W-:-:S07]  /*195e0*/  FMUL.FTZ R40, R40, UR4 ;  /* 0x0000000428287c20 */ /* 0x000fce0008410000 */
[----:B------:R4:W-:Y:S01]  /*195f0*/  MUFU.TANH R35, R32 ;  /* 0x0000002000237308 */ /* 0x0009e20000002400 */
[----:B------:R-:W-:Y:S01]  /*19600*/  FMUL.FTZ R44, R44, UR4 ;  /* 0x000000042c2c7c20 */ /* 0x000fe20008410000 */
[----:B----4-:R-:W-:-:S06]  /*19610*/  FSEL R32, R3, -INF , P2 ;  /* 0xff80000003207808 */ /* 0x010fcc0001000000 */
[----:B------:R3:W-:Y:S01]  /*19620*/  MUFU.TANH R66, R36 ;  /* 0x0000002400427308 */ /* 0x0007e20000002400 */
[----:B------:R-:W-:Y:S02]  /*19630*/  ISETP.GT.AND P2, PT, R15, 0x9, PT ;  /* 0x000000090f00780c */ /* 0x000fe40003f44270 */
[----:B------:R-:W-:Y:S01]  /*19640*/  FMNMX.FTZ R3, R32, R13, !PT ;  /* 0x0000000d20037209 */ /* 0x000fe20007810000 */
[----:B------:R-:W-:Y:S01]  /*19650*/  FMUL.FTZ R41, R41, UR4 ;  /* 0x0000000429297c20 */ /* 0x000fe20008410000 */
[----:B------:R-:W-:Y:S02]  /*19660*/  ISETP.GT.AND P3, PT, R15, 0x10, PT ;  /* 0x000000100f00780c */ /* 0x000fe40003f64270 */
[----:B---3--:R-:W-:Y:S01]  /*19670*/  FSEL R36, R7, -INF , P4 ;  /* 0xff80000007247808 */ /* 0x008fe20002000000 */
[----:B------:R-:W3:Y:S03]  /*19680*/  MUFU.TANH R53, R53 ;  /* 0x0000003500357308 */ /* 0x000ee60000002400 */
[----:B------:R-:W-:-:S05]  /*19690*/  FMNMX.FTZ R3, R36, R3, !PT ;  /* 0x0000000324037209 */ /* 0x000fca0007810000 */
[----:B------:R0:W4:Y:S02]  /*196a0*/  MUFU.TANH R31, R40 ;  /* 0x00000028001f7308 */ /* 0x0001240000002400 */
[----:B0-----:R-:W-:-:S06]  /*196b0*/  FSEL R40, R5, -INF , P2 ;  /* 0xff80000005287808 */ /* 0x001fcc0001000000 */
[----:B------:R0:W-:Y:S01]  /*196c0*/  MUFU.TANH R58, R44 ;  /* 0x0000002c003a7308 */ /* 0x0001e20000002400 */
[----:B------:R-:W-:Y:S02]  /*196d0*/  ISETP.GT.AND P2, PT, R15, 0x11, PT ;  /* 0x000000110f00780c */ /* 0x000fe40003f44270 */
[----:B------:R-:W-:Y:S01]  /*196e0*/  FMNMX.FTZ R3, R40, R3, !PT ;  /* 0x0000000328037209 */ /* 0x000fe20007810000 */
[----:B------:R-:W-:Y:S01]  /*196f0*/  FMUL.FTZ R45, R45, UR4 ;  /* 0x000000042d2d7c20 */ /* 0x000fe20008410000 */
[----:B--2---:R-:W-:Y:S02]  /*19700*/  FSEL R50, R9, -INF , P2 ;  /* 0xff80000009327808 */ /* 0x004fe40001000000 */
[----:B0-----:R-:W-:Y:S01]  /*19710*/  FSEL R44, R11, -INF , P3 ;  /* 0xff8000000b2c7808 */ /* 0x001fe20001800000 */
[----:B------:R-:W0:Y:S01]  /*19720*/  MUFU.TANH R41, R41 ;  /* 0x0000002900297308 */ /* 0x000e220000002400 */
[----:B------:R-:W-:Y:S02]  /*19730*/  ISETP.GT.AND P3, PT, R15, 0x18, PT ;  /* 0x000000180f00780c */ /* 0x000fe40003f64270 */
[----:B------:R-:W-:-:S02]  /*19740*/  FMNMX.FTZ R5, R44, R3, !PT ;  /* 0x000000032c057209 */ /* 0x000fc40007810000 */
[----:B-1----:R-:W-:Y:S02]  /*19750*/  FMNMX.FTZ R4, R52, R21, !PT ;  /* 0x0000001534047209 */ /* 0x002fe40007810000 */
[----:B------:R-:W-:Y:S02]  /*19760*/  ISETP.GT.AND P2, PT, R15, 0x19, PT ;  /* 0x000000190f00780c */ /* 0x000fe40003f44270 */
[----:B------:R-:W-:Y:S02]  /*19770*/  FSEL R52, R27, -INF , P3 ;  /* 0xff8000001b347808 */ /* 0x000fe40001800000 */
[----:B------:R-:W-:Y:S01]  /*19780*/  FMNMX.FTZ R5, R50, R5, !PT ;  /* 0x0000000532057209 */ /* 0x000fe20007810000 */
[----:B------:R-:W1:Y:S01]  /*19790*/  MUFU.TANH R45, R45 ;  /* 0x0000002d002d7308 */ /* 0x000e620000002400 */
[----:B------:R-:W-:Y:S01]  /*197a0*/  FMUL.FTZ R28, R28, UR4 ;  /* 0x000000041c1c7c20 */ /* 0x000fe20008410000 */
[----:B------:R-:W-:Y:S01]  /*197b0*/  ISETP.GT.AND P3, PT, R15, 0x20, PT ;  /* 0x000000200f00780c */ /* 0x000fe20003f64270 */
[----:B------:R-:W-:Y:S01]  /*197c0*/  FMUL.FTZ R33, R33, UR4 ;  /* 0x0000000421217c20 */ /* 0x000fe20008410000 */
[----:B---3--:R-:W-:Y:S01]  /*197d0*/  FSEL R54, R53, -INF , P2 ;  /* 0xff80000035367808 */ /* 0x008fe20001000000 */
[----:B------:R-:W-:Y:S01]  /*197e0*/  FMUL.FTZ R37, R37, UR4 ;  /* 0x0000000425257c20 */ /* 0x000fe20008410000 */
[----:B------:R-:W-:Y:S01]  /*197f0*/  FMNMX.FTZ R5, R52, R5, !PT ;  /* 0x0000000534057209 */ /* 0x000fe20007810000 */
[----:B------:R-:W-:Y:S01]  /*19800*/  FMUL.FTZ R24, R24, UR4 ;  /* 0x0000000418187c20 */ /* 0x000fe20008410000 */
[----:B------:R-:W-:Y:S01]  /*19810*/  FMUL.FTZ R25, R25, UR4 ;  /* 0x0000000419197c20 */ /* 0x000fe20008410000 */
[----:B------:R-:W-:Y:S01]  /*19820*/  FMUL.FTZ R29, R29, UR4 ;  /* 0x000000041d1d7c20 */ /* 0x000fe20008410000 */
[----:B------:R-:W-:Y:S01]  /*19830*/  ULDC UR4, c[0x0][0x988] ;  /* 0x0002620000047ab9 */ /* 0x000fe20000000800 */
[----:B------:R4:W-:Y:S01]  /*19840*/  MUFU.TANH R11, R28 ;  /* 0x0000001c000b7308 */ /* 0x0009e20000002400 */
[C---:B------:R-:W-:Y:S01]  /*19850*/  ISETP.GT.AND P2, PT, R15.reuse, 0x21, PT ;  /* 0x000000210f00780c */ /* 0x040fe20003f44270 */
[----:B------:R-:W-:Y:S01]  /*19860*/  IMAD.U32 R3, RZ, RZ, UR4 ;  /* 0x00000004ff037e24 */ /* 0x000fe2000f8e00ff */
[----:B------:R-:W-:Y:S01]  /*19870*/  FMNMX.FTZ R5, R54, R5, !PT ;  /* 0x0000000536057209 */ /* 0x000fe20007810000 */
[----:B------:R-:W2:Y:S01]  /*19880*/  @P1 LDC R27, c[0x0][0x450] ;  /* 0x00011400ff1b1b82 */ /* 0x000ea20000000800 */
[----:B------:R-:W-:-:S02]  /*19890*/  ISETP.GT.AND P4, PT, R15, 0x28, PT ;  /* 0x000000280f00780c */ /* 0x000fc40003f84270 */
[----:B----4-:R-:W-:Y:S01]  /*198a0*/  FSEL R28, R31, -INF , P3 ;  /* 0xff8000001f1c7808 */ /* 0x010fe20001800000 */
[----:B------:R-:W3:Y:S01]  /*198b0*/  MUFU.TANH R33, R33 ;  /* 0x0000002100217308 */ /* 0x000ee20000002400 */
[----:B0-----:R-:W-:Y:S01]  /*198c0*/  FSEL R56, R41, -INF , P2 ;  /* 0xff80000029387808 */ /* 0x001fe20001000000 */
[----:B------:R-:W-:Y:S01]  /*198d0*/  FMUL.FTZ R7, R4, R3 ;  /* 0x0000000304077220 */ /* 0x000fe20000410000 */
[----:B------:R-:W-:Y:S02]  /*198e0*/  FMNMX.FTZ R5, R28, R5, !PT ;  /* 0x000000051c057209 */ /* 0x000fe40007810000 */
[----:B------:R-:W-:Y:S02]  /*198f0*/  FSETP.NEU.FTZ.AND P3, PT, R4, -INF , PT ;  /* 0xff8000000400780b */ /* 0x000fe40003f7d000 */
[----:B------:R-:W-:Y:S01]  /*19900*/  ISETP.GT.AND P2, PT, R15, 0x29, PT ;  /* 0x000000290f00780c */ /* 0x000fe20003f44270 */
[----:B------:R0:W-:Y:S01]  /*19910*/  MUFU.TANH R74, R29 ;  /* 0x0000001d004a7308 */ /* 0x0001e20000002400 */
[----:B------:R-:W-:-:S02]  /*19920*/  FSEL R58, R58, -INF , P4 ;  /* 0xff8000003a3a7808 */ /* 0x000fc40002000000 */
[----:B------:R-:W-:Y:S02]  /*19930*/  FMNMX.FTZ R5, R56, R5, !PT ;  /* 0x0000000538057209 */ /* 0x000fe40007810000 */
[----:B-1----:R-:W-:Y:S02]  /*19940*/  FSEL R60, R45, -INF , P2 ;  /* 0xff8000002d3c7808 */ /* 0x002fe40001000000 */
[----:B------:R-:W-:Y:S01]  /*19950*/  FMNMX.FTZ R5, R58, R5, !PT ;  /* 0x000000053a057209 */ /* 0x000fe20007810000 */
[----:B------:R-:W1:Y:S01]  /*19960*/  MUFU.TANH R37, R37 ;  /* 0x0000002500257308 */ /* 0x000e620000002400 */
[----:B0-----:R-:W-:Y:S02]  /*19970*/  FSEL R29, R7, RZ, P3 ;  /* 0x000000ff071d7208 */ /* 0x001fe40001800000 */
[C---:B------:R-:W-:Y:S02]  /*19980*/  ISETP.GT.AND P3, PT, R15.reuse, 0x30, PT ;  /* 0x000000300f00780c */ /* 0x040fe40003f64270 */
[----:B------:R-:W-:Y:S01]  /*19990*/  ISETP.GT.AND P2, PT, R15, 0x31, PT ;  /* 0x000000310f00780c */ /* 0x000fe20003f44270 */
[----:B------:R-:W-:Y:S01]  /*199a0*/  FFMA.FTZ R209, R62, R3, -R29 ;  /* 0x000000033ed17223 */ /* 0x000fe2000001081d */
[----:B------:R-:W-:Y:S01]  /*199b0*/  FSEL R62, R35, -INF , P3 ;  /* 0xff800000233e7808 */ /* 0x000fe20001800000 */
[----:B------:R-:W0:Y:S01]  /*199c0*/  MUFU.TANH R39, R24 ;  /* 0x0000001800277308 */ /* 0x000e220000002400 */
[----:B------:R-:W-:-:S02]  /*199d0*/  FMNMX.FTZ R5, R60, R5, !PT ;  /* 0x000000053c057209 */ /* 0x000fc40007810000 */
[----:B------:R-:W-:Y:S02]  /*199e0*/  ISETP.GT.AND P3, PT, R15, 0x38, PT ;  /* 0x000000380f00780c */ /* 0x000fe40003f64270 */
[----:B---3--:R-:W-:Y:S02]  /*199f0*/  FSEL R64, R33, -INF , P2 ;  /* 0xff80000021407808 */ /* 0x008fe40001000000 */
[----:B------:R-:W-:Y:S01]  /*19a00*/  FMNMX.FTZ R5, R62, R5, !PT ;  /* 0x000000053e057209 */ /* 0x000fe20007810000 */
[----:B------:R-:W3:Y:S01]  /*19a10*/  MUFU.TANH R25, R25 ;  /* 0x0000001900197308 */ /* 0x000ee20000002400 */
[----:B------:R-:W-:Y:S02]  /*19a20*/  ISETP.GT.AND P2, PT, R15, 0x39, PT ;  /* 0x000000390f00780c */ /* 0x000fe40003f44270 */
[----:B------:R-:W-:Y:S02]  /*19a30*/  FSEL R66, R66, -INF , P3 ;  /* 0xff80000042427808 */ /* 0x000fe40001800000 */
[----:B------:R-:W-:-:S02]  /*19a40*/  FMNMX.FTZ R5, R64, R5, !PT ;  /* 0x0000000540057209 */ /* 0x000fc40007810000 */
[----:B------:R-:W-:Y:S02]  /*19a50*/  ISETP.GT.AND P3, PT, R15, 0x40, PT ;  /* 0x000000400f00780c */ /* 0x000fe40003f64270 */
[----:B-1----:R-:W-:Y:S02]  /*19a60*/  FSEL R68, R37, -INF , P2 ;  /* 0xff80000025447808 */ /* 0x002fe40001000000 */
[----:B------:R-:W-:Y:S01]  /*19a70*/  FMNMX.FTZ R5, R66, R5, !PT ;  /* 0x0000000542057209 */ /* 0x000fe20007810000 */
[----:B------:R-:W-:Y:S01]  /*19a80*/  FFMA.FTZ R7, R70, R3, -R29 ;  /* 0x0000000346077223 */ /* 0x000fe2000001081d */
[----:B------:R-:W-:Y:S02]  /*19a90*/  ISETP.GT.AND P2, PT, R15, 0x41, PT ;  /* 0x000000410f00780c */ /* 0x000fe40003f44270 */
[----:B0-----:R-:W-:Y:S02]  /*19aa0*/  FSEL R70, R39, -INF , P3 ;  /* 0xff80000027467808 */ /* 0x001fe40001800000 */
[----:B------:R-:W-:-:S02]  /*19ab0*/  FMNMX.FTZ R5, R68, R5, !PT ;  /* 0x0000000544057209 */ /* 0x000fc40007810000 */
[----:B------:R-:W-:Y:S02]  /*19ac0*/  ISETP.GT.AND P3, PT, R15, 0x48, PT ;  /* 0x000000480f00780c */ /* 0x000fe40003f64270 */
[----:B---3--:R-:W-:Y:S02]  /*19ad0*/  FSEL R72, R25, -INF , P2 ;  /* 0xff80000019487808 */ /* 0x008fe40001000000 */
[----:B------:R-:W-:Y:S01]  /*19ae0*/  FMNMX.FTZ R5, R70, R5, !PT ;  /* 0x0000000546057209 */ /* 0x000fe20007810000 */
[----:B------:R-:W-:Y:S01]  /*19af0*/  FFMA.FTZ R9, R42, R3, -R29 ;  /* 0x000000032a097223 */ /* 0x000fe2000001081d */
[----:B------:R-:W-:Y:S02]  /*19b00*/  ISETP.GT.AND P2, PT, R15, 0x49, PT ;  /* 0x000000490f00780c */ /* 0x000fe40003f44270 */
[----:B------:R-:W-:Y:S02]  /*19b10*/  FSEL R42, R11, -INF , P3 ;  /* 0xff8000000b2a7808 */ /* 0x000fe40001800000 */
[----:B------:R-:W-:-:S02]  /*19b20*/  FMNMX.FTZ R5, R72, R5, !PT ;  /* 0x0000000548057209 */ /* 0x000fc40007810000 */
[----:B------:R-:W-:Y:S02]  /*19b30*/  FSEL R74, R74, -INF , P2 ;  /* 0xff8000004a4a7808 */ /* 0x000fe40001000000 */
[----:B------:R-:W-:Y:S01]  /*19b40*/  FMNMX.FTZ R5, R42, R5, !PT ;  /* 0x000000052a057209 */ /* 0x000fe20007810000 */
[----:B------:R0:W-:Y:S03]  /*19b50*/  MUFU.EX2 R211, R7 ;  /* 0x0000000700d37308 */ /* 0x0001e60000000800 */
[----:B------:R-:W-:Y:S01]  /*19b60*/  FMNMX.FTZ R5, R74, R5, !PT ;  /* 0x000000054a057209 */ /* 0x000fe20007810000 */
[----:B0-----:R-:W-:-:S04]  /*19b70*/  FFMA.FTZ R7, R8, R3, -R29 ;  /* 0x0000000308077223 */ /* 0x001fc8000001081d */
[----:B------:R-:W0:Y:S02]  /*19b80*/  SHFL.BFLY PT, R8, R5, 0x2, 0x1f ;  /* 0x0c401f0005087f89 */ /* 0x000e2400000e0000 */
[----:B0-----:R-:W-:-:S05]  /*19b90*/  FMNMX.FTZ R8, R5, R8, !PT ;  /* 0x0000000805087209 */ /* 0x001fca0007810000 */
[----:B------:R-:W0:Y:S01]  /*19ba0*/  SHFL.BFLY PT, R5, R8, 0x1, 0x1f ;  /* 0x0c201f0008057f89 */ /* 0x000e2200000e0000 */
[----:B------:R1:W-:Y:S01]  /*19bb0*/  MUFU.EX2 R205, R7 ;  /* 0x0000000700cd7308 */ /* 0x0003e20000000800 */
[----:B------:R-:W-:Y:S01]  /*19bc0*/  FFMA.FTZ R24, R43, R3, -R29 ;  /* 0x000000032b187223 */ /* 0x000fe2000001081d */
[----:B0-----:R-:W-:Y:S02]  /*19bd0*/  FMNMX.FTZ R5, R8, R5, !PT ;  /* 0x0000000508057209 */ /* 0x001fe40007810000 */
[----:B------:R-:W0:Y:S02]  /*19be0*/  @P1 LDC R8, c[0x0][0x44c] ;  /* 0x00011300ff081b82 */ /* 0x000e240000000800 */
[C---:B------:R-:W-:Y:S01]  /*19bf0*/  FSETP.NEU.FTZ.AND P2, PT, R5.reuse, -INF , PT ;  /* 0xff8000000500780b */ /* 0x040fe20003f5d000 */
[----:B-1----:R-:W-:-:S05]  /*19c00*/  FMUL.FTZ R7, R5, R3 ;  /* 0x0000000305077220 */ /* 0x002fca0000410000 */
[----:B------:R-:W-:-:S05]  /*19c10*/  FSEL R7, R7, RZ, P2 ;  /* 0x000000ff07077208 */ /* 0x000fca0001000000 */
[-CC-:B------:R-:W-:Y:S01]  /*19c20*/  FFMA.FTZ R32, R32, R3.reuse, -R7.reuse ;  /* 0x0000000320207223 */ /* 0x180fe20000010807 */
[-CC-:B------:R-:W-:Y:S01]  /*19c30*/  FFMA.FTZ R13, R13, R3.reuse, -R7.reuse ;  /* 0x000000030d0d7223 */ /* 0x180fe20000010807 */
[-CC-:B------:R-:W-:Y:S01]  /*19c40*/  FFMA.FTZ R36, R36, R3.reuse, -R7.reuse ;  /* 0x0000000324247223 */ /* 0x180fe20000010807 */
[----:B------:R-:W-:Y:S01]  /*19c50*/  MUFU.EX2 R209, R209 ;  /* 0x000000d100d17308 */ /* 0x000fe20000000800 */
[----:B------:R-:W-:-:S07]  /*19c60*/  FFMA.FTZ R40, R40, R3, -R7 ;  /* 0x0000000328287223 */ /* 0x000fce0000010807 */
[----:B------:R-:W-:Y:S01]  /*19c70*/  MUFU.EX2 R24, R24 ;  /* 0x0000001800187308 */ /* 0x000fe20000000800 */
[----:B------:R-:W-:-:S07]  /*19c80*/  FFMA.FTZ R44, R44, R3, -R7 ;  /* 0x000000032c2c7223 */ /* 0x000fce0000010807 */
[----:B------:R-:W-:Y:S08]  /*19c90*/  MUFU.EX2 R32, R32 ;  /* 0x0000002000207308 */ /* 0x000ff00000000800 */
[----:B------:R-:W1:Y:S01]  /*19ca0*/  MUFU.EX2 R13, R13 ;  /* 0x0000000d000d7308 */ /* 0x000e620000000800 */
[-CC-:B------:R-:W-:Y:S01]  /*19cb0*/  FFMA.FTZ R12, R12, R3.reuse, -R29.reuse ;  /* 0x000000030c0c7223 */ /* 0x180fe2000001081d */
[----:B------:R-:W-:-:S06]  /*19cc0*/  FFMA.FTZ R14, R14, R3, -R29 ;  /* 0x000000030e0e7223 */ /* 0x000fcc000001081d */
[----:B------:R-:W3:Y:S01]  /*19cd0*/  MUFU.EX2 R36, R36 ;  /* 0x0000002400247308 */ /* 0x000ee20000000800 */
[----:B0-----:R-:W-:-:S04]  /*19ce0*/  @P1 IMAD.HI.U32 R8, R69, R8, RZ ;  /* 0x0000000845081227 */ /* 0x001fc800078e00ff */
[----:B------:R-:W-:-:S03]  /*19cf0*/  FFMA.FTZ R50, R50, R3, -R7 ;  /* 0x0000000332327223 */ /* 0x000fc60000010807 */
[----:B------:R-:W-:Y:S01]  /*19d00*/  MUFU.EX2 R84, R9 ;  /* 0x0000000900547308 */ /* 0x000fe20000000800 */
[----:B------:R-:W-:-:S07]  /*19d10*/  FFMA.FTZ R52, R52, R3, -R7 ;  /* 0x0000000334347223 */ /* 0x000fce0000010807 */
[----:B------:R-:W0:Y:S01]  /*19d20*/  MUFU.EX2 R9, R40 ;  /* 0x0000002800097308 */ /* 0x000e220000000800 */
[----:B------:R-:W-:Y:S01]  /*19d30*/  FFMA.FTZ R10, R10, R3, -R29 ;  /* 0x000000030a0a7223 */ /* 0x000fe2000001081d */
[----:B-1----:R-:W-:-:S06]  /*19d40*/  FADD.FTZ R31, R32, R13 ;  /* 0x0000000d201f7221 */ /* 0x002fcc0000010000 */
[----:B------:R-:W1:Y:S01]  /*19d50*/  MUFU.EX2 R44, R44 ;  /* 0x0000002c002c7308 */ /* 0x000e620000000800 */
[----:B------:R-:W-:-:S07]  /*19d60*/  FFMA.FTZ R54, R54, R3, -R7 ;  /* 0x0000000336367223 */ /* 0x000fce0000010807 */
[----:B------:R4:W-:Y:S08]  /*19d70*/  MUFU.EX2 R207, R14 ;  /* 0x0000000e00cf7308 */ /* 0x0009f00000000800 */
[----:B------:R-:W5:Y:S01]  /*19d80*/  MUFU.EX2 R12, R12 ;  /* 0x0000000c000c7308 */ /* 0x000f620000000800 */
[----:B----4-:R-:W-:Y:S01]  /*19d90*/  IMAD.MOV.U32 R14, RZ, RZ, R69 ;  /* 0x000000ffff0e7224 */ /* 0x010fe200078e0045 */
[----:B--2---:R-:W-:Y:S01]  /*19da0*/  @P1 SHF.R.U32.HI R14, RZ, R27, R8 ;  /* 0x0000001bff0e1219 */ /* 0x004fe20000011608 */
[----:B------:R-:W-:-:S05]  /*19db0*/  FADD.FTZ R8, R209, R24 ;  /* 0x00000018d1087221 */ /* 0x000fca0000010000 */
[----:B------:R-:W2:Y:S01]  /*19dc0*/  MUFU.EX2 R11, R50 ;  /* 0x00000032000b7308 */ /* 0x000ea20000000800 */
[----:B------:R-:W-:Y:S01]  /*19dd0*/  FADD.FTZ R33, R211, R8 ;  /* 0x00000008d3217221 */ /* 0x000fe20000010000 */
[----:B---3--:R-:W-:Y:S01]  /*19de0*/  FADD.FTZ R8, R36, R31 ;  /* 0x0000001f24087221 */ /* 0x008fe20000010000 */
[----:B------:R-:W-:-:S05]  /*19df0*/  FFMA.FTZ R28, R28, R3, -R7 ;  /* 0x000000031c1c7223 */ /* 0x000fca0000010807 */
[----:B------:R-:W3:Y:S01]  /*19e00*/  MUFU.EX2 R52, R52 ;  /* 0x0000003400347308 */ /* 0x000ee20000000800 */
[----:B------:R-:W-:Y:S01]  /*19e10*/  FFMA.FTZ R20, R20, R3, -R29 ;  /* 0x0000000314147223 */ /* 0x000fe2000001081d */
[----:B0-----:R-:W-:Y:S01]  /*19e20*/  FADD.FTZ R31, R9, R8 ;  /* 0x00000008091f7221 */ /* 0x001fe20000010000 */
[----:B------:R-:W-:Y:S01]  /*19e30*/  PRMT R0, R229, 0x654, R0 ;  /* 0x00000654e5007816 */ /* 0x000fe20000000000 */
[----:B------:R-:W-:-:S04]  /*19e40*/  FADD.FTZ R33, R84, R33 ;  /* 0x0000002154217221 */ /* 0x000fc80000010000 */
[----:B------:R-:W0:Y:S01]  /*19e50*/  MUFU.EX2 R10, R10 ;  /* 0x0000000a000a7308 */ /* 0x000e220000000800 */
[-C--:B------:R-:W-:Y:S01]  /*19e60*/  FFMA.FTZ R56, R56, R3.reuse, -R7 ;  /* 0x0000000338387223 */ /* 0x080fe20000010807 */
[----:B-1----:R-:W-:Y:S01]  /*19e70*/  FADD.FTZ R8, R44, R31 ;  /* 0x0000001f2c087221 */ /* 0x002fe20000010000 */
[-C--:B------:R-:W-:Y:S01]  /*19e80*/  FFMA.FTZ R58, R58, R3.reuse, -R7 ;  /* 0x000000033a3a7223 */ /* 0x080fe20000010807 */
[----:B------:R5:W-:Y:S04]  /*19e90*/  SYNCS.ARRIVE.TRANS64.RED.A1T0 RZ, [R0+URZ], RZ ;  /* 0x000000ff00ff79a7 */ /* 0x000be8000810043f */
[----:B------:R-:W1:Y:S01]  /*19ea0*/  MUFU.EX2 R15, R54 ;  /* 0x00000036000f7308 */ /* 0x000e620000000800 */
[-CC-:B------:R-:W-:Y:S01]  /*19eb0*/  FFMA.FTZ R26, R26, R3.reuse, -R29.reuse ;  /* 0x000000031a1a7223 */ /* 0x180fe2000001081d */
[----:B------:R-:W-:Y:S01]  /*19ec0*/  FFMA.FTZ R34, R34, R3, -R29 ;  /* 0x0000000322227223 */ /* 0x000fe2000001081d */
[----:B-----5:R-:W-:-:S05]  /*19ed0*/  FADD.FTZ R0, R12, R33 ;  /* 0x000000210c007221 */ /* 0x020fca0000010000 */
[----:B------:R-:W4:Y:S01]  /*19ee0*/  MUFU.EX2 R28, R28 ;  /* 0x0000001c001c7308 */ /* 0x000f220000000800 */
[----:B--2---:R-:W-:Y:S01]  /*19ef0*/  FADD.FTZ R31, R11, R8 ;  /* 0x000000080b1f7221 */ /* 0x004fe20000010000 */
[----:B------:R-:W-:Y:S01]  /*19f00*/  FADD.FTZ R33, R205, R0 ;  /* 0x00000000cd217221 */ /* 0x000fe20000010000 */
[----:B------:R-:W-:-:S05]  /*19f10*/  FFMA.FTZ R60, R60, R3, -R7 ;  /* 0x000000033c3c7223 */ /* 0x000fca0000010807 */
[----:B------:R-:W2:Y:S01]  /*19f20*/  MUFU.EX2 R20, R20 ;  /* 0x0000001400147308 */ /* 0x000ea20000000800 */
[----:B------:R-:W-:Y:S01]  /*19f30*/  FFMA.FTZ R0, R6, R3, -R29 ;  /* 0x0000000306007223 */ /* 0x000fe2000001081d */
[----:B---3--:R-:W-:-:S06]  /*19f40*/  FADD.FTZ R6, R52, R31 ;  /* 0x0000001f34067221 */ /* 0x008fcc0000010000 */
[----:B------:R-:W3:Y:S01]  /*19f50*/  MUFU.EX2 R21, R56 ;  /* 0x0000003800157308 */ /* 0x000ee20000000800 */
[-C--:B------:R-:W-:Y:S01]  /*19f60*/  FFMA.FTZ R62, R62, R3.reuse, -R7 ;  /* 0x000000033e3e7223 */ /* 0x080fe20000010807 */
[----:B------:R-:W-:Y:S01]  /*19f70*/  FFMA.FTZ R38, R38, R3, -R29 ;  /* 0x0000000326267223 */ /* 0x000fe2000001081d */
[----:B0-----:R-:W-:-:S05]  /*19f80*/  FADD.FTZ R8, R10, R33 ;  /* 0x000000210a087221 */ /* 0x001fca0000010000 */
[----:B------:R-:W0:Y:S01]  /*19f90*/  MUFU.EX2 R201, R26 ;  /* 0x0000001a00c97308 */ /* 0x000e220000000800 */
[----:B------:R-:W-:Y:S01]  /*19fa0*/  FFMA.FTZ R30, R30, R3, -R29 ;  /* 0x000000031e1e7223 */ /* 0x000fe2000001081d */
[----:B------:R-:W-:Y:S01]  /*19fb0*/  IADD3 R14, R14, R65, -R67 ;  /* 0x000000410e0e7210 */ /* 0x000fe20007ffe843 */
[----:B-1----:R-:W-:-:S05]  /*19fc0*/  FADD.FTZ R31, R15, R6 ;  /* 0x000000060f1f7221 */ /* 0x002fca0000010000 */
[----:B------:R-:W1:Y:S01]  /*19fd0*/  MUFU.EX2 R58, R58 ;  /* 0x0000003a003a7308 */ /* 0x000e620000000800 */
[----:B------:R-:W-:Y:S01]  /*19fe0*/  FFMA.FTZ R64, R64, R3, -R7 ;  /* 0x0000000340407223 */ /* 0x000fe20000010807 */
[----:B------:R-:W-:-:S06]  /*19ff0*/  FADD.FTZ R33, R207, R8 ;  /* 0x00000008cf217221 */ /* 0x000fcc0000010000 */
[----:B------:R-:W5:Y:S01]  /*1a000*/  MUFU.EX2 R34, R34 ;  /* 0x0000002200227308 */ /* 0x000f620000000800 */
[----:B----4-:R-:W-:Y:S01]  /*1a010*/  FADD.FTZ R8, R28, R31 ;  /* 0x0000001f1c087221 */ /* 0x010fe20000010000 */
[----:B------:R-:W-:-:S06]  /*1a020*/  FFMA.FTZ R66, R66, R3, -R7 ;  /* 0x0000000342427223 */ /* 0x000fcc0000010807 */
[----:B------:R-:W4:Y:S01]  /*1a030*/  MUFU.EX2 R25, R60 ;  /* 0x0000003c00197308 */ /* 0x000f220000000800 */
[----:B------:R-:W-:-:S04]  /*1a040*/  IMAD.HI R14, R14, 0x66666667, RZ ;  /* 0x666666670e0e7827 */ /* 0x000fc800078e02ff */
[----:B--2---:R-:W-:-:S03]  /*1a050*/  FADD.FTZ R6, R20, R33 ;  /* 0x0000002114067221 */ /* 0x004fc60000010000 */
[----:B------:R-:W2:Y:S01]  /*1a060*/  MUFU.EX2 R203, R38 ;  /* 0x0000002600cb7308 */ /* 0x000ea20000000800 */
[----:B---3--:R-:W-:-:S07]  /*1a070*/  FADD.FTZ R31, R21, R8 ;  /* 0x00000008151f7221 */ /* 0x008fce0000010000 */
[----:B------:R-:W3:Y:S01]  /*1a080*/  MUFU.EX2 R62, R62 ;  /* 0x0000003e003e7308 */ /* 0x000ee20000000800 */
[----:B------:R-:W-:Y:S01]  /*1a090*/  SHF.R.U32.HI R35, RZ, 0x1f, R14 ;  /* 0x0000001fff237819 */ /* 0x000fe2000001160e */
[----:B------:R-:W-:Y:S01]  /*1a0a0*/  FFMA.FTZ R68, R68, R3, -R7 ;  /* 0x0000000344447223 */ /* 0x000fe20000010807 */
[----:B0-----:R-:W-:-:S05]  /*1a0b0*/  FADD.FTZ R33, R201, R6 ;  /* 0x00000006c9217221 */ /* 0x001fca0000010000 */
[----:B------:R-:W0:Y:S01]  /*1a0c0*/  MUFU.EX2 R30, R30 ;  /* 0x0000001e001e7308 */ /* 0x000e220000000800 */
[----:B-1----:R-:W-:Y:S01]  /*1a0d0*/  FADD.FTZ R8, R58, R31 ;  /* 0x0000001f3a087221 */ /* 0x002fe20000010000 */
[----:B------:R-:W-:-:S06]  /*1a0e0*/  FFMA.FTZ R70, R70, R3, -R7 ;  /* 0x0000000346467223 */ /* 0x000fcc0000010807 */
[----:B------:R-:W1:Y:S01]  /*1a0f0*/  MUFU.EX2 R27, R64 ;  /* 0x00000040001b7308 */ /* 0x000e620000000800 */
[-CC-:B------:R-:W-:Y:S01]  /*1a100*/  FFMA.FTZ R46, R46, R3.reuse, -R29.reuse ;  /* 0x000000032e2e7223 */ /* 0x180fe2000001081d */
[-CC-:B------:R-:W-:Y:S01]  /*1a110*/  FFMA.FTZ R48, R48, R3.reuse, -R29.reuse ;  /* 0x0000000330307223 */ /* 0x180fe2000001081d */
[-CC-:B------:R-:W-:Y:S01]  /*1a120*/  FFMA.FTZ R76, R76, R3.reuse, -R29.reuse ;  /* 0x000000034c4c7223 */ /* 0x180fe2000001081d */
[-CC-:B------:R-:W-:Y:S01]  /*1a130*/  FFMA.FTZ R78, R78, R3.reuse, -R29.reuse ;  /* 0x000000034e4e7223 */ /* 0x180fe2000001081d */
[----:B------:R-:W-:-:S03]  /*1a140*/  FFMA.FTZ R80, R80, R3, -R29 ;  /* 0x0000000350507223 */ /* 0x000fc6000001081d */
[----:B------:R-:W1:Y:S01]  /*1a150*/  MUFU.EX2 R66, R66 ;  /* 0x0000004200427308 */ /* 0x000e620000000800 */
[----:B------:R-:W-:Y:S01]  /*1a160*/  FFMA.FTZ R82, R82, R3, -R29 ;  /* 0x0000000352527223 */ /* 0x000fe2000001081d */
[----:B------:R-:W-:Y:S01]  /*1a170*/  LEA.HI.SX32 R6, R14, R35, 0x1b ;  /* 0x000000230e067211 */ /* 0x000fe200078fdaff */
[----:B-----5:R-:W-:Y:S01]  /*1a180*/  FADD.FTZ R14, R34, R33 ;  /* 0x00000021220e7221 */ /* 0x020fe20000010000 */
[----:B----4-:R-:W-:-:S04]  /*1a190*/  FADD.FTZ R31, R25, R8 ;  /* 0x00000008191f7221 */ /* 0x010fc80000010000 */
[----:B------:R-:W4:Y:S01]  /*1a1a0*/  MUFU.EX2 R29, R68 ;  /* 0x00000044001d7308 */ /* 0x000f220000000800 */
[-C--:B------:R-:W-:Y:S01]  /*1a1b0*/  FFMA.FTZ R72, R72, R3.reuse, -R7 ;  /* 0x0000000348487223 */ /* 0x080fe20000010807 */
[----:B--2---:R-:W-:Y:S01]  /*1a1c0*/  FADD.FTZ R33, R203, R14 ;  /* 0x0000000ecb217221 */ /* 0x004fe20000010000 */
[----:B---3--:R-:W-:Y:S01]  /*1a1d0*/  FADD.FTZ R8, R62, R31 ;  /* 0x0000001f3e087221 */ /* 0x008fe20000010000 */
[-CC-:B------:R-:W-:Y:S01]  /*1a1e0*/  FFMA.FTZ R42, R42, R3.reuse, -R7.reuse ;  /* 0x000000032a2a7223 */ /* 0x180fe20000010807 */
[----:B------:R-:W-:-:S03]  /*1a1f0*/  FFMA.FTZ R74, R74, R3, -R7 ;  /* 0x000000034a4a7223 */ /* 0x000fc60000010807 */
[----:B------:R-:W2:Y:S01]  /*1a200*/  MUFU.EX2 R70, R70 ;  /* 0x0000004600467308 */ /* 0x000ea20000000800 */
[----:B------:R-:W-:Y:S01]  /*1a210*/  F2FP.BF16.F32.PACK_AB R205, R205, R12 ;  /* 0x0000000ccdcd723e */ /* 0x000fe200000010ff */
[----:B0-----:R-:W-:Y:S01]  /*1a220*/  FADD.FTZ R12, R30, R33 ;  /* 0x000000211e0c7221 */ /* 0x001fe20000010000 */
[----:B-1----:R-:W-:-:S05]  /*1a230*/  FADD.FTZ R33, R27, R8 ;  /* 0x000000081b217221 */ /* 0x002fca0000010000 */
[----:B------:R-:W0:Y:S01]  /*1a240*/  MUFU.EX2 R197, R46 ;  /* 0x0000002e00c57308 */ /* 0x000e220000000800 */
[----:B------:R-:W-:-:S07]  /*1a250*/  FADD.FTZ R8, R66, R33 ;  /* 0x0000002142087221 */ /* 0x000fce0000010000 */
[----:B------:R-:W1:Y:S01]  /*1a260*/  MUFU.EX2 R7, R72 ;  /* 0x0000004800077308 */ /* 0x000e620000000800 */
[----:B------:R-:W-:Y:S01]  /*1a270*/  F2FP.BF16.F32.PACK_AB R210, R9, R36 ;  /* 0x0000002409d2723e */ /* 0x000fe200000010ff */
[----:B----4-:R-:W-:-:S06]  /*1a280*/  FADD.FTZ R9, R29, R8 ;  /* 0x000000081d097221 */ /* 0x010fcc0000010000 */
[----:B------:R-:W3:Y:S08]  /*1a290*/  MUFU.EX2 R48, R48 ;  /* 0x0000003000307308 */ /* 0x000ef00000000800 */
[----:B------:R-:W4:Y:S01]  /*1a2a0*/  MUFU.EX2 R42, R42 ;  /* 0x0000002a002a7308 */ /* 0x000f220000000800 */
[----:B--2---:R-:W-:-:S07]  /*1a2b0*/  FADD.FTZ R8, R70, R9 ;  /* 0x0000000946087221 */ /* 0x004fce0000010000 */
[----:B------:R-:W2:Y:S01]  /*1a2c0*/  MUFU.EX2 R199, R76 ;  /* 0x0000004c00c77308 */ /* 0x000ea20000000800 */
[----:B0-----:R-:W-:Y:S01]  /*1a2d0*/  FADD.FTZ R31, R197, R12 ;  /* 0x0000000cc51f7221 */ /* 0x001fe20000010000 */
[----:B-1----:R-:W-:-:S06]  /*1a2e0*/  FADD.FTZ R9, R7, R8 ;  /* 0x0000000807097221 */ /* 0x002fcc0000010000 */
[----:B------:R-:W0:Y:S01]  /*1a2f0*/  MUFU.EX2 R78, R78 ;  /* 0x0000004e004e7308 */ /* 0x000e220000000800 */
[----:B------:R-:W-:Y:S01]  /*1a300*/  F2FP.BF16.F32.PACK_AB R207, R207, R10 ;  /* 0x0000000acfcf723e */ /* 0x000fe200000010ff */
[----:B---3--:R-:W-:-:S06]  /*1a310*/  FADD.FTZ R10, R48, R31 ;  /* 0x0000001f300a7221 */ /* 0x008fcc0000010000 */
[----:B------:R-:W1:Y:S01]  /*1a320*/  MUFU.EX2 R193, R80 ;  /* 0x0000005000c17308 */ /* 0x000e620000000800 */
[----:B----4-:R-:W-:Y:S01]  /*1a330*/  FADD.FTZ R226, R42, R9 ;  /* 0x000000092ae27221 */ /* 0x010fe20000010000 */
[----:B------:R-:W-:Y:S01]  /*1a340*/  VIADD R9, R2, 0xfffffffe ;  /* 0xfffffffe02097836 */ /* 0x000fe20000000000 */
[----:B------:R-:W-:-:S05]  /*1a350*/  VIMNMX R26, RZ, R6, !PT ;  /* 0x00000006ff1a7248 */ /* 0x000fca0007fe0100 */
[----:B------:R-:W3:Y:S01]  /*1a360*/  MUFU.EX2 R82, R82 ;  /* 0x0000005200527308 */ /* 0x000ee20000000800 */
[----:B--2---:R-:W-:Y:S01]  /*1a370*/  FADD.FTZ R33, R199, R10 ;  /* 0x0000000ac7217221 */ /* 0x004fe20000010000 */
[----:B------:R-:W-:-:S06]  /*1a380*/  ISETP.GE.AND P2, PT, R9, R26, PT ;  /* 0x0000001a0900720c */ /* 0x000fcc0003f46270 */
[----:B------:R3:W2:Y:S01]  /*1a390*/  MUFU.EX2 R195, R0 ;  /* 0x0000000000c37308 */ /* 0x0006a20000000800 */
[----:B0-----:R-:W-:-:S07]  /*1a3a0*/  FADD.FTZ R10, R78, R33 ;  /* 0x000000214e0a7221 */ /* 0x001fce0000010000 */
[----:B------:R-:W0:Y:S01]  /*1a3b0*/  MUFU.EX2 R31, R74 ;  /* 0x0000004a001f7308 */ /* 0x000e220000000800 */
[----:B------:R-:W-:Y:S01]  /*1a3c0*/  F2FP.BF16.F32.PACK_AB R204, R11, R44 ;  /* 0x0000002c0bcc723e */ /* 0x000fe200000010ff */
[----:B-1----:R-:W-:Y:S01]  /*1a3d0*/  FADD.FTZ R11, R193, R10 ;  /* 0x0000000ac10b7221 */ /* 0x002fe20000010000 */
[----:B------:R-:W-:Y:S03]  /*1a3e0*/  BSSY B0, `(.L_x_2899) ;  /* 0x00005a7000007945 */ /* 0x000fe60003800000 */
[----:B---3--:R-:W-:Y:S01]  /*1a3f0*/  FADD.FTZ R0, R82, R11 ;  /* 0x0000000b52007221 */ /* 0x008fe20000010000 */
[----:B------:R-:W-:Y:S01]  /*1a400*/  F2FP.BF16.F32.PACK_AB R209, R24, R209 ;  /* 0x000000d118d1723e */ /* 0x000fe200000010ff */
[----:B------:R1:W-:Y:S01]  /*1a410*/  STL [R1+0x58], R26 ;  /* 0x0000581a01007387 */ /* 0x0003e20000100800 */
[----:B------:R-:W-:Y:S01]  /*1a420*/  F2FP.BF16.F32.PACK_AB R211, R84, R211 ;  /* 0x000000d354d3723e */ /* 0x000fe200000010ff */
[----:B--2---:R-:W-:Y:S01]  /*1a430*/  FADD.FTZ R225, R195, R0 ;  /* 0x00000000c3e17221 */ /* 0x004fe20000010000 */
[----:B------:R-:W-:Y:S01]  /*1a440*/  F2FP.BF16.F32.PACK_AB R203, R203, R34 ;  /* 0x00000022cbcb723e */ /* 0x000fe200000010ff */
[----:B------:R-:W-:Y:S01]  /*1a450*/  IMAD.MOV.U32 R2, RZ, RZ, 0x3f800000 ;  /* 0x3f800000ff027424 */ /* 0x000fe200078e00ff */
[----:B------:R-:W-:Y:S01]  /*1a460*/  F2FP.BF16.F32.PACK_AB R197, R197, R30 ;  /* 0x0000001ec5c5723e */ /* 0x000fe200000010ff */
[----:B------:R-:W-:Y:S01]  /*1a470*/  IMAD.MOV.U32 R0, RZ, RZ, 0x3f800000 ;  /* 0x3f800000ff007424 */ /* 0x000fe200078e00ff */
[----:B------:R-:W-:-:S02]  /*1a480*/  F2FP.BF16.F32.PACK_AB R199, R199, R48 ;  /* 0x00000030c7c7723e */ /* 0x000fc400000010ff */
[----:B------:R-:W-:Y:S02]  /*1a490*/  CS2R R150, SRZ ;  /* 0x0000000000967805 */ /* 0x000fe4000001ff00 */
[----:B------:R-:W-:Y:S01]  /*1a4a0*/  F2FP.BF16.F32.PACK_AB R208, R13, R32 ;  /* 0x000000200dd0723e */ /* 0x000fe200000010ff */
[----:B0-----:R-:W-:Y:S01]  /*1a4b0*/  FADD.FTZ R226, R31, R226 ;  /* 0x000000e21fe27221 */ /* 0x001fe20000010000 */
[----:B------:R-:W-:Y:S02]  /*1a4c0*/  F2FP.BF16.F32.PACK_AB R206, R15, R52 ;  /* 0x000000340fce723e */ /* 0x000fe400000010ff */
[----:B------:R-:W-:Y:S02]  /*1a4d0*/  CS2R R148, SRZ ;  /* 0x0000000000947805 */ /* 0x000fe4000001ff00 */
[----:B------:R-:W-:Y:S02]  /*1a4e0*/  F2FP.BF16.F32.PACK_AB R200, R21, R28 ;  /* 0x0000001c15c8723e */ /* 0x000fe400000010ff */
[----:B------:R-:W-:-:S02]  /*1a4f0*/  CS2R R146, SRZ ;  /* 0x0000000000927805 */ /* 0x000fc4000001ff00 */
[----:B------:R-:W-:Y:S02]  /*1a500*/  F2FP.BF16.F32.PACK_AB R202, R25, R58 ;  /* 0x0000003a19ca723e */ /* 0x000fe400000010ff */
[----:B------:R-:W-:Y:S02]  /*1a510*/  CS2R R144, SRZ ;  /* 0x0000000000907805 */ /* 0x000fe4000001ff00 */
        /* <DEDUP_REMOVED lines=65> */
[----:B-1----:R-:W-:Y:S02]  /*1a930*/  CS2R R26, SRZ ;  /* 0x00000000001a7805 */ /* 0x002fe4000001ff00 */
[----:B------:R-:W-:Y:S01]  /*1a940*/  CS2R R24, SRZ ;  /* 0x0000000000187805 */ /* 0x000fe2000001ff00 */
[----:B------:R-:W-:Y:S06]  /*1a950*/  @!P2 BRA `(.L_x_2900) ;  /* 0x00000054003ca947 */ /* 0x000fec0003800000 */
[----:B------:R-:W-:Y:S01]  /*1a960*/  BSSY B1, `(.L_x_2901) ;  /* 0x000054d000017945 */ /* 0x000fe20003800000 */
[----:B------:R-:W-:Y:S02]  /*1a970*/  IMAD.MOV.U32 R13, RZ, RZ, R4 ;  /* 0x000000ffff0d7224 */ /* 0x000fe400078e0004 */
[----:B------:R-:W-:Y:S02]  /*1a980*/  IMAD.MOV.U32 R12, RZ, RZ, R5 ;  /* 0x000000ffff0c7224 */ /* 0x000fe400078e0005 */
[----:B------:R-:W-:Y:S02]  /*1a990*/  IMAD.MOV.U32 R8, RZ, RZ, R9 ;  /* 0x000000ffff087224 */ /* 0x000fe400078e0009 */
[----:B------:R-:W-:Y:S02]  /*1a9a0*/  IMAD.MOV.U32 R7, RZ, RZ, R224 ;  /* 0x000000ffff077224 */ /* 0x000fe400078e00e0 */
[----:B------:R-:W-:Y:S02]  /*1a9b0*/  IMAD.MOV.U32 R6, RZ, RZ, R219 ;  /* 0x000000ffff067224 */ /* 0x000fe400078e00db */
[----:B------:R-:W-:-:S02]  /*1a9c0*/  IMAD.MOV.U32 R2, RZ, RZ, 0x3f800000 ;  /* 0x3f800000ff027424 */ /* 0x000fc400078e00ff */
[----:B------:R-:W-:-:S07]  /*1a9d0*/  IMAD.MOV.U32 R151, RZ, RZ, RZ ;  /* 0x000000ffff977224 */ /* 0x000fce00078e00ff */
.L_x_2914:
[----:B------:R-:W-:-:S04]  /*1a9e0*/  ISETP.NE.AND P2, PT, R6, 0x1, PT ;  /* 0x000000010600780c */ /* 0x000fc80003f45270 */
[----:B------:R-:W-:-:S04]  /*1a9f0*/  SEL R224, RZ, 0x1, P2 ;  /* 0x00000001ffe07807 */ /* 0x000fc80001000000 */
[----:B------:R-:W-:Y:S01]  /*1aa00*/  LOP3.LUT R224, R7, R224, RZ, 0x3c, !PT ;  /* 0x000000e007e07212 */ /* 0x000fe200078e3cff */
[----:B------:R-:W-:Y:S06]  /*1aa10*/  @!P0 BRA `(.L_x_2902) ;  /* 0x0000000000048947 */ /* 0x000fec0003800000 */
[----:B------:R-:W-:Y:S01]  /*1aa20*/  BPT.TRAP 0x1 ;  /* 0x000000040000795c */ /* 0x000fe20000300000 */
.L_x_2902:
        /* <DEDUP_REMOVED lines=8> */
.L_x_2903:
        /* <DEDUP_REMOVED lines=8> */
.L_x_2905:
[----:B------:R-:W-:Y:S05]  /*1ab30*/  BSYNC B2 ;  /* 0x0000000000027941 */ /* 0x000fea0003800000 */
.L_x_2904:
[----:B------:R-:W2:Y:S01]  /*1ab40*/  LDL.64 R152, [R1+0x48] ;  /* 0x0000480001987983 */ /* 0x000ea20000100a00 */
[----:B01----:R-:W-:-:S03]  /*1ab50*/  IMAD.MOV.U32 R4, RZ, RZ, R3 ;  /* 0x000000ffff047224 */ /* 0x003fc600078e0003 */
[----:B------:R-:W3:Y:S01]  /*1ab60*/  LDL.64 R20, [R1+0x40] ;  /* 0x0000400001147983 */ /* 0x000ee20000100a00 */
[----:B------:R-:W-:Y:S01]  /*1ab70*/  IMAD.MOV.U32 R5, RZ, RZ, 0x40000040 ;  /* 0x40000040ff057424 */ /* 0x000fe200078e00ff */
[----:B------:R-:W-:-:S04]  /*1ab80*/  R2UR UR10, R4 ;  /* 0x00000000040a72ca */ /* 0x000fc800000e0000 */
[C---:B------:R-:W-:Y:S01]  /*1ab90*/  R2UR UR11, R5.reuse ;  /* 0x00000000050b72ca */ /* 0x040fe200000e0000 */
[----:B------:R-:W-:Y:S01]  /*1aba0*/  WARPGROUP.ARRIVE ;  /* 0x00000000000079c5 */ /* 0x000fe20000000000 */
[----:B------:R-:W-:Y:S01]  /*1abb0*/  IMAD.MOV.U32 R4, RZ, RZ, R11 ;  /* 0x000000ffff047224 */ /* 0x000fe200078e000b */
[----:B------:R-:W-:-:S04]  /*1abc0*/  R2UR UR19, R5 ;  /* 0x00000000051372ca */ /* 0x000fc800000e0000 */
[----:B------:R-:W-:Y:S01]  /*1abd0*/  R2UR UR18, R4 ;  /* 0x00000000041272ca */ /* 0x000fe200000e0000 */
[----:B------:R-:W-:Y:S01]  /*1abe0*/  IMAD.MOV.U32 R15, RZ, RZ, 0x40000040 ;  /* 0x40000040ff0f7424 */ /* 0x000fe200078e00ff */
[----:B------:R-:W-:-:S04]  /*1abf0*/  R2UR UR14, R14 ;  /* 0x000000000e0e72ca */ /* 0x000fc800000e0000 */
[----:B------:R-:W-:Y:S01]  /*1ac00*/  R2UR UR15, R15 ;  /* 0x000000000f0f72ca */ /* 0x000fe200000e0000 */
[----:B------:R-:W-:Y:S01]  /*1ac10*/  VIADD R10, R3, 0x180 ;  /* 0x00000180030a7836 */ /* 0x000fe20000000000 */
[----:B--2---:R-:W-:Y:S02]  /*1ac20*/  R2UR UR20, R152 ;  /* 0x00000000981472ca */ /* 0x004fe400000e0000 */
[----:B------:R-:W-:Y:S01]  /*1ac30*/  R2UR UR21, R153 ;  /* 0x00000000991572ca */ /* 0x000fe200000e0000 */
[----:B------:R-:W-:Y:S01]  /*1ac40*/  IMAD.MOV.U32 R11, RZ, RZ, 0x40000040 ;  /* 0x40000040ff0b7424 */ /* 0x000fe200078e00ff */
[----:B------:R-:W2:Y:S01]  /*1ac50*/  LDL.64 R152, [R1+0x38] ;  /* 0x0000380001987983 */ /* 0x000ea20000100a00 */
[----:B------:R-:W-:Y:S01]  /*1ac60*/  VIADD R4, R3, 0x200 ;  /* 0x0000020003047836 */ /* 0x000fe20000000000 */
[----:B------:R-:W-:Y:S02]  /*1ac70*/  R2UR UR27, R5 ;  /* 0x00000000051b72ca */ /* 0x000fe400000e0000 */
[----:B---3--:R-:W-:Y:S01]  /*1ac80*/  R2UR UR32, R20 ;  /* 0x00000000142072ca */ /* 0x008fe200000e0000 */
[----:B------:R-:W3:Y:S01]  /*1ac90*/  LDL.64 R14, [R1+0x28] ;  /* 0x00002800010e7983 */ /* 0x000ee20000100a00 */
[----:B------:R-:W-:-:S03]  /*1aca0*/  R2UR UR33, R21 ;  /* 0x00000000152172ca */ /* 0x000fc600000e0000 */
[----:B------:R-:W-:Y:S02]  /*1acb0*/  UMOV UR8, UR20 ;  /* 0x0000001400087c82 */ /* 0x000fe40008000000 */
[----:B------:R-:W-:Y:S01]  /*1acc0*/  UMOV UR9, UR21 ;  /* 0x0000001500097c82 */ /* 0x000fe20008000000 */
[----:B------:R-:W-:Y:S01]  /*1acd0*/  UMOV UR16, UR20 ;  /* 0x0000001400107c82 */ /* 0x000fe20008000000 */
[----:B------:R-:W-:Y:S01]  /*1ace0*/  HGMMA.64x16x16.F32.BF16 R184, gdesc[UR8], RZ, !UPT, gsb0 ;  /* 0x0020000008b879f0 */ /* 0x000fe2000c0018ff */
[----:B------:R-:W-:Y:S01]  /*1acf0*/  UMOV UR17, UR21 ;  /* 0x0000001500117c82 */ /* 0x000fe20008000000 */
[----:B------:R-:W-:Y:S01]  /*1ad00*/  UMOV UR12, UR20 ;  /* 0x00000014000c7c82 */ /* 0x000fe20008000000 */
[----:B------:R-:W-:Y:S01]  /*1ad10*/  UMOV UR13, UR21 ;  /* 0x00000015000d7c82 */ /* 0x000fe20008000000 */
[----:B------:R-:W-:Y:S02]  /*1ad20*/  R2UR UR6, R10 ;  /* 0x000000000a0672ca */ /* 0x000fe400000e0000 */
[----:B------:R-:W-:Y:S01]  /*1ad30*/  R2UR UR7, R11 ;  /* 0x000000000b0772ca */ /* 0x000fe200000e0000 */
[----:B------:R-:W-:Y:S01]  /*1ad40*/  UMOV UR4, UR20 ;  /* 0x0000001400047c82 */ /* 0x000fe20008000000 */
[----:B------:R-:W-:Y:S01]  /*1ad50*/  UMOV UR5, UR21 ;  /* 0x0000001500057c82 */ /* 0x000fe20008000000 */
[----:B------:R-:W-:Y:S01]  /*1ad60*/  R2UR UR26, R4 ;  /* 0x00000000041a72ca */ /* 0x000fe200000e0000 */
[----:B------:R-:W-:Y:S01]  /*1ad70*/  UMOV UR24, UR20 ;  /* 0x0000001400187c82 */ /* 0x000fe20008000000 */
[----:B------:R-:W-:Y:S01]  /*1ad80*/  UMOV UR25, UR21 ;  /* 0x0000001500197c82 */ /* 0x000fe20008000000 */
[----:B------:R-:W-:Y:S01]  /*1ad90*/  IMAD.MOV.U32 R5, RZ, RZ, 0x40000040 ;  /* 0x40000040ff057424 */ /* 0x000fe200078e00ff */
[----:B------:R-:W4:Y:S01]  /*1ada0*/  LDL.64 R20, [R1+0x30] ;  /* 0x0000300001147983 */ /* 0x000f220000100a00 */
[----:B------:R-:W-:-:S02]  /*1adb0*/  WARPGROUP.DEPBAR.LE gsb0, 0x0 ;  /* 0x00008000000079c5 */ /* 0x000fc40000010000 */
[----:B------:R-:W-:-:S06]  /*1adc0*/  WARPGROUP.ARRIVE ;  /* 0x00000000000079c5 */ /* 0x000fcc0000000000 */
[----:B------:R-:W-:Y:S03]  /*1add0*/  HGMMA.64x16x16.F32.BF16 R176, gdesc[UR16], RZ, !UPT, gsb0 ;  /* 0x0020000010b079f0 */ /* 0x000fe6000c0018ff */
[----:B------:R-:W-:Y:S02]  /*1ade0*/  WARPGROUP.DEPBAR.LE gsb0, 0x0 ;  /* 0x00008000000079c5 */ /* 0x000fe40000010000 */
[----:B------:R-:W-:-:S06]  /*1adf0*/  WARPGROUP.ARRIVE ;  /* 0x00000000000079c5 */ /* 0x000fcc0000000000 */
[----:B------:R-:W-:Y:S03]  /*1ae00*/  HGMMA.64x16x16.F32.BF16 R168, gdesc[UR12], RZ, !UPT, gsb0 ;  /* 0x002000000ca879f0 */ /* 0x000fe6000c0018ff */
[----:B------:R-:W-:Y:S02]  /*1ae10*/  WARPGROUP.DEPBAR.LE gsb0, 0x0 ;  /* 0x00008000000079c5 */ /* 0x000fe40000010000 */
[----:B------:R-:W-:-:S06]  /*1ae20*/  WARPGROUP.ARRIVE ;  /* 0x00000000000079c5 */ /* 0x000fcc0000000000 */
[----:B------:R-:W-:Y:S01]  /*1ae30*/  HGMMA.64x16x16.F32.BF16 R160, gdesc[UR4], RZ, !UPT, gsb0 ;  /* 0x0020000004a079f0 */ /* 0x000fe2000c0018ff */
[----:B------:R-:W-:Y:S02]  /*1ae40*/  VIADD R10, R3, 0x2 ;  /* 0x00000002030a7836 */ /* 0x000fe40000000000 */
[----:B------:R-:W-:Y:S01]  /*1ae50*/  IMAD.MOV.U32 R11, RZ, RZ, 0x40000040 ;  /* 0x40000040ff0b7424 */ /* 0x000fe200078e00ff */
[----:B------:R-:W-:Y:S02]  /*1ae60*/  WARPGROUP.DEPBAR.LE gsb0, 0x0 ;  /* 0x00008000000079c5 */ /* 0x000fe40000010000 */
[----:B------:R-:W-:Y:S02]  /*1ae70*/  R2UR UR10, R10 ;  /* 0x000000000a0a72ca */ /* 0x000fe400000e0000 */
[----:B--2---:R-:W-:Y:S02]  /*1ae80*/  R2UR UR28, R152 ;  /* 0x00000000981c72ca */ /* 0x004fe400000e0000 */
[----:B------:R-:W-:-:S02]  /*1ae90*/  R2UR UR29, R153 ;  /* 0x00000000991d72ca */ /* 0x000fc400000e0000 */
[----:B------:R-:W-:-:S06]  /*1aea0*/  WARPGROUP.ARRIVE ;  /* 0x00000000000079c5 */ /* 0x000fcc0000000000 */
[----:B------:R-:W-:Y:S01]  /*1aeb0*/  HGMMA.64x16x16.F32.BF16 R152, gdesc[UR24], RZ, !UPT, gsb0 ;  /* 0x00200000189879f0 */ /* 0x000fe2000c0018ff */
[----:B------:R-:W-:Y:S01]  /*1aec0*/  R2UR UR11, R11 ;  /* 0x000000000b0b72ca */ /* 0x000fe200000e0000 */
[----:B------:R-:W-:Y:S01]  /*1aed0*/  UMOV UR8, UR32 ;  /* 0x0000002000087c82 */ /* 0x000fe20008000000 */
[----:B------:R-:W-:Y:S01]  /*1aee0*/  UMOV UR9, UR33 ;  /* 0x0000002100097c82 */ /* 0x000fe20008000000 */
[----:B------:R-:W-:Y:S01]  /*1aef0*/  VIADD R4, R3, 0x82 ;  /* 0x0000008203047836 */ /* 0x000fe20000000000 */
[----:B------:R-:W-:Y:S02]  /*1af00*/  WARPGROUP.DEPBAR.LE gsb0, 0x0 ;  /* 0x00008000000079c5 */ /* 0x000fe40000010000 */
[----:B------:R-:W-:-:S07]  /*1af10*/  WARPGROUP.ARRIVE ;  /* 0x00000000000079c5 */ /* 0x000fce0000000000 */
[----:B------:R-:W-:Y:S01]  /*1af20*/  HGMMA.64x16x16.F32.BF16 R184, gdesc[UR8], R184, gsb0 ;  /* 0x0020000008b879f0 */ /* 0x000fe200080018b8 */
        /* <DEDUP_REMOVED lines=13> */
[----:B------:R-:W-:Y:S02]  /*1b000*/  VIADD R4, R3, 0x182 ;  /* 0x0000018203047836 */ /* 0x000fe40000000000 */
[----:B------:R-:W-:Y:S01]  /*1b010*/  IMAD.MOV.U32 R5, RZ, RZ, 0x40000040 ;  /* 0x40000040ff057424 */ /* 0x000fe200078e00ff */
[----:B------:R-:W-:Y:S01]  /*1b020*/  UMOV UR12, UR32 ;  /* 0x00000020000c7c82 */ /* 0x000fe20008000000 */
[----:B------:R-:W-:Y:S01]  /*1b030*/  UMOV UR13, UR33 ;  /* 0x00000021000d7c82 */ /* 0x000fe20008000000 */
        /* <DEDUP_REMOVED lines=11> */
[----:B------:R-:W-:Y:S01]  /*1b0f0*/  VIADD R4, R3, 0x202 ;  /* 0x0000020203047836 */ /* 0x000fe20000000000 */
[----:B------:R-:W-:Y:S01]  /*1b100*/  UMOV UR16, UR28 ;  /* 0x0000001c00107c82 */ /* 0x000fe20008000000 */
[----:B------:R-:W-:Y:S01]  /*1b110*/  UMOV UR17, UR29 ;  /* 0x0000001d00117c82 */ /* 0x000fe20008000000 */
[----:B----4-:R-:W-:Y:S01]  /*1b120*/  R2UR UR46, R20 ;  /* 0x00000000142e72ca */ /* 0x010fe200000e0000 */
[----:B------:R-:W2:Y:S01]  /*1b130*/  LDL.64 R10, [R1+0x20] ;  /* 0x00002000010a7983 */ /* 0x000ea20000100a00 */
[----:B------:R-:W-:-:S02]  /*1b140*/  WARPGROUP.DEPBAR.LE gsb0, 0x0 ;  /* 0x00008000000079c5 */ /* 0x000fc40000010000 */
[----:B------:R-:W-:-:S06]  /*1b150*/  WARPGROUP.ARRIVE ;  /* 0x00000000000079c5 */ /* 0x000fcc0000000000 */
        /* <DEDUP_REMOVED lines=45> */
[----:B------:R-:W-:Y:S01]  /*1b430*/  IMAD.MOV.U32 R5, RZ, RZ, 0x40000040 ;  /* 0x40000040ff057424 */ /* 0x000fe200078e00ff */
[----:B------:R-:W-:Y:S02]  /*1b440*/  R2UR UR47, R21 ;  /* 0x00000000152f72ca */ /* 0x000fe400000e0000 */
[----:B------:R-:W-:Y:S02]  /*1b450*/  R2UR UR30, R4 ;  /* 0x00000000041e72ca */ /* 0x000fe400000e0000 */
[----:B------:R-:W-:Y:S01]  /*1b460*/  R2UR UR31, R5 ;  /* 0x00000000051f72ca */ /* 0x000fe200000e0000 */
[----:B------:R-:W-:-:S08]  /*1b470*/  UMOV UR28, UR46 ;  /* 0x0000002e001c7c82 */ /* 0x000fd00008000000 */
[----:B------:R-:W-:Y:S01]  /*1b480*/  UMOV UR29, UR47 ;  /* 0x0000002f001d7c82 */ /* 0x000fe20008000000 */
[----:B------:R-:W-:Y:S02]  /*1b490*/  VIADD R4, R3, 0x86 ;  /* 0x0000008603047836 */ /* 0x000fe40000000000 */
        /* <DEDUP_REMOVED lines=16> */
[----:B------:R-:W-:Y:S02]  /*1b5a0*/  R2UR UR12, R4 ;  /* 0x00000000040c72ca */ /* 0x000fe400000e0000 */
[----:B------:R-:W-:-:S11]  /*1b5b0*/  R2UR UR13, R5 ;  /* 0x00000000050d72ca */ /* 0x000fd600000e0000 */
[----:B------:R-:W-:Y:S01]  /*1b5c0*/  UMOV UR30, UR12 ;  /* 0x0000000c001e7c82 */ /* 0x000fe20008000000 */
[----:B------:R-:W-:Y:S01]  /*1b5d0*/  UMOV UR12, UR46 ;  /* 0x0000002e000c7c82 */ /* 0x000fe20008000000 */
[----:B------:R-:W-:Y:S01]  /*1b5e0*/  UMOV UR31, UR13 ;  /* 0x0000000d001f7c82 */ /* 0x000fe20008000000 */
[----:B------:R-:W-:Y:S01]  /*1b5f0*/  UMOV UR13, UR47 ;  /* 0x0000002f000d7c82 */ /* 0x000fe20008000000 */
        /* <DEDUP_REMOVED lines=15> */
[----:B------:R-:W-:Y:S01]  /*1b6f0*/  VIADD R4, R3, 0x280 ;  /* 0x0000028003047836 */ /* 0x000fe20000000000 */
[----:B------:R-:W-:Y:S02]  /*1b700*/  WARPGROUP.DEPBAR.LE gsb0, 0x0 ;  /* 0x00008000000079c5 */ /* 0x000fe40000010000 */
[----:B------:R-:W-:-:S06]  /*1b710*/  WARPGROUP.ARRIVE ;  /* 0x00000000000079c5 */ /* 0x000fcc0000000000 */
[----:B------:R-:W-:Y:S01]  /*1b720*/  HGMMA.64x16x16.F32.BF16 R152, gdesc[UR28], R152, gsb0 ;  /* 0x002000001c9879f0 */ /* 0x000fe20008001898 */
        /* <DEDUP_REMOVED lines=42> */
[----:B------:R-:W-:Y:S02]  /*1b9d0*/  VIADD R4, R3, 0x282 ;  /* 0x0000028203047836 */ /* 0x000fe40000000000 */
[----:B------:R-:W-:-:S03]  /*1b9e0*/  IMAD.MOV.U32 R5, RZ, RZ, 0x40000040 ;  /* 0x40000040ff057424 */ /* 0x000fc600078e00ff */
[----:B------:R-:W-:Y:S01]  /*1b9f0*/  R2UR UR6, R4 ;  /* 0x00000000040672ca */ /* 0x000fe200000e0000 */
[----:B------:R-:W-:Y:S01]  /*1ba00*/  VIADD R4, R3, 0x302 ;  /* 0x0000030203047836 */ /* 0x000fe20000000000 */
[----:B------:R-:W-:Y:S01]  /*1ba10*/  R2UR UR7, R5 ;  /* 0x00000000050772ca */ /* 0x000fe200000e0000 */
[----:B------:R-:W-:-:S03]  /*1ba20*/  IMAD.MOV.U32 R5, RZ, RZ, 0x40000040 ;  /* 0x40000040ff057424 */ /* 0x000fc600078e00ff */
[----:B------:R-:W-:Y:S01]  /*1ba30*/  R2UR UR14, R4 ;  /* 0x00000000040e72ca */ /* 0x000fe200000e0000 */
[----:B------:R-:W-:Y:S02]  /*1ba40*/  WARPGROUP.DEPBAR.LE gsb0, 0x0 ;  /* 0x00008000000079c5 */ /* 0x000fe40000010000 */
[----:B------:R-:W-:-:S06]  /*1ba50*/  WARPGROUP.ARRIVE ;  /* 0x00000000000079c5 */ /* 0x000fcc0000000000 */
[----:B------:R-:W-:Y:S01]  /*1ba60*/  HGMMA.64x16x16.F32.BF16 R152, gdesc[UR24], R152, gsb0 ;  /* 0x00200000189879f0 */ /* 0x000fe20008001898 */
        /* <DEDUP_REMOVED lines=11> */
[----:B--2---:R-:W-:Y:S02]  /*1bb20*/  R2UR UR28, R10 ;  /* 0x000000000a1c72ca */ /* 0x004fe400000e0000 */
[----:B------:R-:W-:Y:S02]  /*1bb30*/  R2UR UR4, R4 ;  /* 0x00000000040472ca */ /* 0x000fe400000e0000 */
[----:B------:R-:W-:Y:S02]  /*1bb40*/  R2UR UR5, R5 ;  /* 0x00000000050572ca */ /* 0x000fe400000e0000 */
[----:B------:R-:W-:-:S02]  /*1bb50*/  R2UR UR29, R11 ;  /* 0x000000000b1d72ca */ /* 0x000fc400000e0000 */
[----:B------:R-:W2:Y:S07]  /*1bb60*/  LDL.64 R10, [R1+0x10] ;  /* 0x00001000010a7983 */ /* 0x000eae0000100a00 */
[----:B------:R-:W-:Y:S01]  /*1bb70*/  UMOV UR26, UR4 ;  /* 0x00000004001a7c82 */ /* 0x000fe20008000000 */
[----:B------:R-:W-:Y:S01]  /*1bb80*/  UMOV UR4, UR28 ;  /* 0x0000001c00047c82 */ /* 0x000fe20008000000 */
[----:B------:R-:W-:Y:S02]  /*1bb90*/  UMOV UR27, UR5 ;  /* 0x00000005001b7c82 */ /* 0x000fe40008000000 */
[----:B------:R-:W-:Y:S01]  /*1bba0*/  UMOV UR5, UR29 ;  /* 0x0000001d00057c82 */ /* 0x000fe20008000000 */
[----:B------:R-:W-:-:S02]  /*1bbb0*/  WARPGROUP.DEPBAR.LE gsb0, 0x0 ;  /* 0x00008000000079c5 */ /* 0x000fc40000010000 */
        /* <DEDUP_REMOVED lines=75> */
[----:B------:R-:W2:Y:S01]  /*1c070*/  LDL.64 R10, [R1] ;  /* 0x00000000010a7983 */ /* 0x000ea20000100a00 */
        /* <DEDUP_REMOVED lines=535> */
.L_x_2907:
[----:B------:R-:W-:Y:S01]  /*1e1f0*/  SHF.L.U32 R0, R7, 0x1f, RZ ;  /* 0x0000001f07007819 */ /* 0x000fe200000006ff */
[----:B------:R-:W-:-:S04]  /*1e200*/  IMAD R7, R6, 0x8, R22 ;  /* 0x0000000806077824 */ /* 0x000fc800078e0216 */
[----:B------:R0:W1:Y:S01]  /*1e210*/  SYNCS.PHASECHK.TRANS64.TRYWAIT P2, [R7+URZ+0x38850], R0 ;  /* 0x03885000070075a7 */ /* 0x000062000804017f */
[----:B------:R-:W-:Y:S05]  /*1e220*/  @!P0 BRA `(.L_x_2908) ;  /* 0x0000000000048947 */ /* 0x000fea0003800000 */
[----:B------:R-:W-:Y:S01]  /*1e230*/  BPT.TRAP 0x1 ;  /* 0x000000040000795c */ /* 0x000fe20000300000 */
.L_x_2908:
[----:B------:R-:W-:Y:S04]  /*1e240*/  BSSY B2, `(.L_x_2909) ;  /* 0x0000004000027945 */ /* 0x000fe80003800000 */
[----:B-1----:R-:W-:Y:S05]  /*1e250*/  @P2 BRA `(.L_x_2910) ;  /* 0x0000000000082947 */ /* 0x002fea0003800000 */
[----:B------:R-:W1:Y:S02]  /*1e260*/  SYNCS.PHASECHK.TRANS64.TRYWAIT P2, [R7+URZ+0x38850], R0 ;  /* 0x03885000070075a7 */ /* 0x000e64000804017f */
[----:B-1----:R-:W-:Y:S05]  /*1e270*/  @!P2 BRA `(.L_x_2911) ;  /* 0x0000013c00fca947 */ /* 0x002fea0003800000 */
.L_x_2910:
[----:B------:R-:W-:Y:S05]  /*1e280*/  BSYNC B2 ;  /* 0x0000000000027941 */ /* 0x000fea0003800000 */
.L_x_2909:
        /* <DEDUP_REMOVED lines=45> */
.L_x_2912:
[----:B------:R-:W2:Y:S01]  /*1e560*/  LDL R4, [R1+0x68] ;  /* 0x0000680001047983 */ /* 0x000ea20000100800 */
[----:B------:R-:W0:Y:S03]  /*1e570*/  @P1 LDC R2, c[0x0][0x44c] ;  /* 0x00011300ff021b82 */ /* 0x000e260000000800 */
[----:B------:R-:W2:Y:S04]  /*1e580*/  LDL R3, [R1+0x78] ;  /* 0x0000780001037983 */ /* 0x000ea80000100800 */
[----:B------:R-:W3:Y:S01]  /*1e590*/  LDL R196, [R1+0x74] ;  /* 0x0000740001c47983 */ /* 0x000ee20000100800 */
[----:B------:R-:W1:Y:S03]  /*1e5a0*/  @P1 LDC R0, c[0x0][0x450] ;  /* 0x00011400ff001b82 */ /* 0x000e660000000800 */
[----:B------:R-:W4:Y:S04]  /*1e5b0*/  LDL R195, [R1+0x70] ;  /* 0x0000700001c37983 */ /* 0x000f280000100800 */
[----:B------:R-:W4:Y:S01]  /*1e5c0*/  LDL R194, [R1+0x6c] ;  /* 0x00006c0001c27983 */ /* 0x000f220000100800 */
[----:B------:R-:W-:Y:S01]  /*1e5d0*/  FMUL.FTZ R11, R169, UR39 ;  /* 0x00000027a90b7c20 */ /* 0x000fe20008410000 */
[----:B------:R-:W-:Y:S01]  /*1e5e0*/  FMUL.FTZ R169, R173, UR39 ;  /* 0x00000027ada97c20 */ /* 0x000fe20008410000 */
[----:B------:R-:W-:Y:S01]  /*1e5f0*/  FMUL.FTZ R10, R172, UR39 ;  /* 0x00000027ac0a7c20 */ /* 0x000fe20008410000 */
[----:B------:R-:W-:Y:S01]  /*1e600*/  FMUL.FTZ R172, R160, UR39 ;  /* 0x00000027a0ac7c20 */ /* 0x000fe20008410000 */
[----:B------:R-:W-:-:S02]  /*1e610*/  IMAD.MOV.U32 R160, RZ, RZ, -0x50 ;  /* 0xffffffb0ffa07424 */ /* 0x000fc400078e00ff */
[----:B------:R-:W-:Y:S02]  /*1e620*/  FMUL.FTZ R6, R189, UR39 ;  /* 0x00000027bd067c20 */ /* 0x000fe40008410000 */
[----:B------:R-:W-:Y:S02]  /*1e630*/  IMAD R160, R8, R160, 0x1 ;  /* 0x0000000108a07424 */ /* 0x000fe400078e02a0 */
[----:B------:R-:W-:Y:S01]  /*1e640*/  FMUL.FTZ R176, R176, UR39 ;  /* 0x00000027b0b07c20 */ /* 0x000fe20008410000 */
[----:B------:R-:W-:Y:S01]  /*1e650*/  FMUL.FTZ R14, R168, UR39 ;  /* 0x00000027a80e7c20 */ /* 0x000fe20008410000 */
[----:B------:R-:W5:Y:S01]  /*1e660*/  MUFU.TANH R6, R6 ;  /* 0x0000000600067308 */ /* 0x000f620000002400 */
[----:B------:R-:W-:Y:S01]  /*1e670*/  FMUL.FTZ R161, R161, UR39 ;  /* 0x00000027a1a17c20 */ /* 0x000fe20008410000 */
[----:B------:R-:W-:-:S06]  /*1e680*/  FMUL.FTZ R164, R164, UR39 ;  /* 0x00000027a4a47c20 */ /* 0x000fcc0008410000 */
[----:B------:R-:W5:Y:S08]  /*1e690*/  MUFU.TANH R176, R176 ;  /* 0x000000b000b07308 */ /* 0x000f700000002400 */
[----:B------:R-:W5:Y:S01]  /*1e6a0*/  MUFU.TANH R14, R14 ;  /* 0x0000000e000e7308 */ /* 0x000f620000002400 */
[----:B------:R-:W-:-:S07]  /*1e6b0*/  FMUL.FTZ R21, R177, UR39 ;  /* 0x00000027b1157c20 */ /* 0x000fce0008410000 */
[----:B------:R-:W-:Y:S08]  /*1e6c0*/  MUFU.TANH R11, R11 ;  /* 0x0000000b000b7308 */ /* 0x000ff00000002400 */
[----:B------:R-:W-:Y:S01]  /*1e6d0*/  MUFU.TANH R161, R161 ;  /* 0x000000a100a17308 */ /* 0x000fe20000002400 */
[----:B------:R-:W-:-:S07]  /*1e6e0*/  FMUL.FTZ R20, R180, UR39 ;  /* 0x00000027b4147c20 */ /* 0x000fce0008410000 */
[----:B------:R-:W-:Y:S01]  /*1e6f0*/  MUFU.TANH R164, R164 ;  /* 0x000000a400a47308 */ /* 0x000fe20000002400 */
[----:B------:R-:W-:-:S07]  /*1e700*/  FMUL.FTZ R15, R181, UR39 ;  /* 0x00000027b50f7c20 */ /* 0x000fce0008410000 */
[----:B------:R-:W-:Y:S08]  /*1e710*/  MUFU.TANH R20, R20 ;  /* 0x0000001400147308 */ /* 0x000ff00000002400 */
[----:B------:R-:W-:Y:S08]  /*1e720*/  MUFU.TANH R21, R21 ;  /* 0x0000001500157308 */ /* 0x000ff00000002400 */
[----:B------:R-:W-:Y:S08]  /*1e730*/  MUFU.TANH R169, R169 ;  /* 0x000000a900a97308 */ /* 0x000ff00000002400 */
[----:B------:R-:W-:Y:S08]  /*1e740*/  MUFU.TANH R15, R15 ;  /* 0x0000000f000f7308 */ /* 0x000ff00000002400 */
[----:B------:R-:W-:Y:S01]  /*1e750*/  MUFU.TANH R10, R10 ;  /* 0x0000000a000a7308 */ /* 0x000fe20000002400 */
[----:B------:R-:W-:-:S07]  /*1e760*/  FMUL.FTZ R165, R165, UR39 ;  /* 0x00000027a5a57c20 */ /* 0x000fce0008410000 */
[----:B------:R-:W-:Y:S01]  /*1e770*/  MUFU.TANH R172, R172 ;  /* 0x000000ac00ac7308 */ /* 0x000fe20000002400 */
[----:B------:R-:W-:Y:S01]  /*1e780*/  FMUL.FTZ R5, R191, UR39 ;  /* 0x00000027bf057c20 */ /* 0x000fe20008410000 */
        /* <DEDUP_REMOVED lines=8> */
[----:B------:R-:W-:Y:S01]  /*1e810*/  FMUL.FTZ R171, R171, UR39 ;  /* 0x00000027abab7c20 */ /* 0x000fe20008410000 */
[----:B------:R-:W-:-:S05]  /*1e820*/  FMUL.FTZ R162, R162, UR39 ;  /* 0x00000027a2a27c20 */ /* 0x000fca0008410000 */
[----:B------:R-:W-:Y:S01]  /*1e830*/  MUFU.TANH R186, R186 ;  /* 0x000000ba00ba7308 */ /* 0x000fe20000002400 */
[----:B------:R-:W-:Y:S01]  /*1e840*/  FMUL.FTZ R189, R175, UR39 ;  /* 0x00000027afbd7c20 */ /* 0x000fe20008410000 */
[----:B------:R-:W-:-:S06]  /*1e850*/  FMUL.FTZ R190, R166, UR39 ;  /* 0x00000027a6be7c20 */ /* 0x000fcc0008410000 */
[----:B------:R-:W-:Y:S01]  /*1e860*/  MUFU.TANH R192, R192 ;  /* 0x000000c000c07308 */ /* 0x000fe20000002400 */
[----:B------:R-:W-:-:S07]  /*1e870*/  FMUL.FTZ R187, R154, UR39 ;  /* 0x000000279abb7c20 */ /* 0x000fce0008410000 */
[----:B------:R-:W-:Y:S01]  /*1e880*/  MUFU.TANH R5, R5 ;  /* 0x0000000500057308 */ /* 0x000fe20000002400 */
[----:B--2---:R-:W-:-:S04]  /*1e890*/  IMAD.IADD R3, R3, 0x1, R4 ;  /* 0x0000000103037824 */ /* 0x004fc800078e0204 */
[----:B0-----:R-:W-:-:S05]  /*1e8a0*/  @P1 IMAD.HI.U32 R2, R3, R2, RZ ;  /* 0x0000000203021227 */ /* 0x001fca00078e00ff */
[----:B-1----:R-:W-:-:S05]  /*1e8b0*/  @P1 SHF.R.U32.HI R3, RZ, R0, R2 ;  /* 0x00000000ff031219 */ /* 0x002fca0000011602 */
[----:B------:R-:W0:Y:S01]  /*1e8c0*/  SHFL.IDX PT, R173, R3, RZ, 0x1c1f ;  /* 0x001c1fff03ad7589 */ /* 0x000e2200000e0000 */
[----:B---3--:R-:W-:Y:S02]  /*1e8d0*/  IMAD R160, R196, -0x2, R160 ;  /* 0xfffffffec4a07824 */ /* 0x008fe400078e02a0 */
[----:B------:R-:W-:Y:S01]  /*1e8e0*/  FMUL.FTZ R2, R184, UR39 ;  /* 0x00000027b8027c20 */ /* 0x000fe20008410000 */
[----:B------:R-:W-:Y:S02]  /*1e8f0*/  FMUL.FTZ R0, R185, UR39 ;  /* 0x00000027b9007c20 */ /* 0x000fe40008410000 */
[----:B----4-:R-:W-:-:S03]  /*1e900*/  IADD3 R168, -R194, R160, R195 ;  /* 0x000000a0c2a87210 */ /* 0x010fc60007ffe1c3 */
[----:B------:R-:W1:Y:S01]  /*1e910*/  MUFU.TANH R2, R2 ;  /* 0x0000000200027308 */ /* 0x000e620000002400 */
[----:B------:R-:W-:-:S07]  /*1e920*/  FMUL.FTZ R4, R188, UR39 ;  /* 0x00000027bc047c20 */ /* 0x000fce0008410000 */
[----:B------:R-:W2:Y:S01]  /*1e930*/  MUFU.TANH R0, R0 ;  /* 0x0000000000007308 */ /* 0x000ea20000002400 */
[----:B0-----:R-:W-:-:S07]  /*1e940*/  IMAD.IADD R160, R168, 0x1, R173 ;  /* 0x00000001a8a07824 */ /* 0x001fce00078e02ad */
[----:B------:R-:W0:Y:S01]  /*1e950*/  MUFU.TANH R4, R4 ;  /* 0x0000000400047308 */ /* 0x000e220000002400 */
[C---:B------:R-:W-:Y:S02]  /*1e960*/  ISETP.GT.AND P5, PT, R160.reuse, 0x9, PT ;  /* 0x00000009a000780c */ /* 0x040fe40003fa4270 */
[----:B------:R-:W-:Y:S02]  /*1e970*/  ISETP.GT.AND P4, PT, R160, 0x10, PT ;  /* 0x00000010a000780c */ /* 0x000fe40003f84270 */
[----:B-----5:R-:W-:Y:S02]  /*1e980*/  FSEL R177, R6, -INF , P5 ;  /* 0xff80000006b17808 */ /* 0x020fe40002800000 */
[C---:B------:R-:W-:Y:S02]  /*1e990*/  ISETP.GT.AND P5, PT, R160.reuse, 0x20, PT ;  /* 0x00000020a000780c */ /* 0x040fe40003fa4270 */
[----:B------:R-:W-:Y:S02]  /*1e9a0*/  ISETP.GT.AND P3, PT, R160, RZ, PT ;  /* 0x000000ffa000720c */ /* 0x000fe40003f64270 */
[----:B------:R-:W-:-:S02]  /*1e9b0*/  FSEL R176, R176, -INF , P4 ;  /* 0xff800000b0b07808 */ /* 0x000fc40002000000 */
[----:B------:R-:W-:Y:S02]  /*1e9c0*/  ISETP.GT.AND P4, PT, R160, 0x21, PT ;  /* 0x00000021a000780c */ /* 0x000fe40003f84270 */
[----:B------:R-:W-:Y:S02]  /*1e9d0*/  FSEL R14, R14, -INF , P5 ;  /* 0xff8000000e0e7808 */ /* 0x000fe40002800000 */
[C---:B------:R-:W-:Y:S02]  /*1e9e0*/  ISETP.GT.AND P5, PT, R160.reuse, 0x31, PT ;  /* 0x00000031a000780c */ /* 0x040fe40003fa4270 */
[----:B------:R-:W-:Y:S02]  /*1e9f0*/  ISETP.GT.AND P2, PT, R160, 0x1, PT ;  /* 0x00000001a000780c */ /* 0x000fe40003f44270 */
[----:B-1----:R-:W-:Y:S01]  /*1ea00*/  FSEL R181, R2, -INF , P3 ;  /* 0xff80000002b57808 */ /* 0x002fe20001800000 */
[----:B------:R-:W-:Y:S01]  /*1ea10*/  FMUL.FTZ R185, R179, UR39 ;  /* 0x00000027b3b97c20 */ /* 0x000fe20008410000 */
[----:B------:R-:W-:-:S02]  /*1ea20*/  FSEL R11, R11, -INF , P4 ;  /* 0xff8000000b0b7808 */ /* 0x000fc40002000000 */
[C---:B------:R-:W-:Y:S02]  /*1ea30*/  ISETP.GT.AND P4, PT, R160.reuse, 0x38, PT ;  /* 0x00000038a000780c */ /* 0x040fe40003f84270 */
[----:B------:R-:W-:Y:S02]  /*1ea40*/  FSEL R2, R161, -INF , P5 ;  /* 0xff800000a1027808 */ /* 0x000fe40002800000 */
[----:B------:R-:W-:Y:S02]  /*1ea50*/  ISETP.GT.AND P6, PT, R160, 0x8, PT ;  /* 0x00000008a000780c */ /* 0x000fe40003fc4270 */
[----:B--2---:R-:W-:Y:S02]  /*1ea60*/  FSEL R179, R0, -INF , P2 ;  /* 0xff80000000b37808 */ /* 0x004fe40001000000 */
[----:B------:R-:W-:Y:S01]  /*1ea70*/  FMNMX.FTZ R161, R181, R12, !PT ;  /* 0x0000000cb5a17209 */ /* 0x000fe20007810000 */
[----:B------:R-:W-:Y:S01]  /*1ea80*/  FMUL.FTZ R184, R178, UR39 ;  /* 0x00000027b2b87c20 */ /* 0x000fe20008410000 */
[----:B------:R-:W-:-:S02]  /*1ea90*/  FSEL R0, R164, -INF , P4 ;  /* 0xff800000a4007808 */ /* 0x000fc40002000000 */
[----:B0-----:R-:W-:Y:S02]  /*1eaa0*/  FSEL R178, R4, -INF , P6 ;  /* 0xff80000004b27808 */ /* 0x001fe40003000000 */
[----:B------:R-:W-:Y:S02]  /*1eab0*/  FMNMX.FTZ R164, R179, R161, !PT ;  /* 0x000000a1b3a47209 */ /* 0x000fe40007810000 */
[----:B------:R-:W-:Y:S02]  /*1eac0*/  ISETP.GT.AND P2, PT, R160, 0x18, PT ;  /* 0x00000018a000780c */ /* 0x000fe40003f44270 */
[----:B------:R-:W-:Y:S02]  /*1ead0*/  FMNMX.FTZ R164, R178, R164, !PT ;  /* 0x000000a4b2a47209 */ /* 0x000fe40007810000 */
[----:B------:R-:W-:Y:S02]  /*1eae0*/  ISETP.GT.AND P3, PT, R160, 0x11, PT ;  /* 0x00000011a000780c */ /* 0x000fe40003f64270 */
[----:B------:R-:W-:-:S02]  /*1eaf0*/  FMNMX.FTZ R164, R177, R164, !PT ;  /* 0x000000a4b1a47209 */ /* 0x000fc40007810000 */
[----:B------:R-:W-:Y:S02]  /*1eb00*/  FSEL R20, R20, -INF , P2 ;  /* 0xff80000014147808 */ /* 0x000fe40001000000 */
[----:B------:R-:W-:Y:S02]  /*1eb10*/  ISETP.GT.AND P2, PT, R160, 0x29, PT ;  /* 0x00000029a000780c */ /* 0x000fe40003f44270 */
[----:B------:R-:W-:Y:S02]  /*1eb20*/  FSEL R21, R21, -INF , P3 ;  /* 0xff80000015157808 */ /* 0x000fe40001800000 */
[----:B------:R-:W-:Y:S02]  /*1eb30*/  FMNMX.FTZ R164, R176, R164, !PT ;  /* 0x000000a4b0a47209 */ /* 0x000fe40007810000 */
[----:B------:R-:W-:Y:S02]  /*1eb40*/  FSEL R6, R169, -INF , P2 ;  /* 0xff800000a9067808 */ /* 0x000fe40001000000 */
[----:B------:R-:W-:-:S02]  /*1eb50*/  ISETP.GT.AND P6, PT, R160, 0x19, PT ;  /* 0x00000019a000780c */ /* 0x000fc40003fc4270 */
[----:B------:R-:W-:Y:S02]  /*1eb60*/  FMNMX.FTZ R169, R21, R164, !PT ;  /* 0x000000a415a97209 */ /* 0x000fe40007810000 */
[----:B------:R-:W-:Y:S02]  /*1eb70*/  FSEL R15, R15, -INF , P6 ;  /* 0xff8000000f0f7808 */ /* 0x000fe40003000000 */
[----:B------:R-:W-:-:S04]  /*1eb80*/  FMNMX.FTZ R169, R20, R169, !PT ;  /* 0x000000a914a97209 */ /* 0x000fc80007810000 */
[----:B------:R-:W-:Y:S02]  /*1eb90*/  FMNMX.FTZ R169, R15, R169, !PT ;  /* 0x000000a90fa97209 */ /* 0x000fe40007810000 */
[----:B------:R-:W-:Y:S02]  /*1eba0*/  ISETP.GT.AND P3, PT, R160, 0x28, PT ;  /* 0x00000028a000780c */ /* 0x000fe40003f64270 */
[----:B------:R-:W-:Y:S01]  /*1ebb0*/  FMNMX.FTZ R169, R14, R169, !PT ;  /* 0x000000a90ea97209 */ /* 0x000fe20007810000 */
[----:B------:R0:W1:Y:S01]  /*1ebc0*/  MUFU.TANH R164, R165 ;  /* 0x000000a500a47308 */ /* 0x0000620000002400 */
[----:B------:R-:W-:Y:S02]  /*1ebd0*/  FSEL R10, R10, -INF , P3 ;  /* 0xff8000000a0a7808 */ /* 0x000fe40001800000 */
[----:B------:R-:W-:Y:S02]  /*1ebe0*/  FMNMX.FTZ R169, R11, R169, !PT ;  /* 0x000000a90ba97209 */ /* 0x000fe40007810000 */
[----:B------:R-:W-:Y:S01]  /*1ebf0*/  ISETP.GT.AND P6, PT, R160, 0x30, PT ;  /* 0x00000030a000780c */ /* 0x000fe20003fc4270 */
[----:B0-----:R-:W-:Y:S01]  /*1ec00*/  FMUL.FTZ R165, R152, UR39 ;  /* 0x0000002798a57c20 */ /* 0x001fe20008410000 */
[----:B------:R-:W-:Y:S01]  /*1ec10*/  FMNMX.FTZ R169, R10, R169, !PT ;  /* 0x000000a90aa97209 */ /* 0x000fe20007810000 */
[----:B------:R-:W-:Y:S01]  /*1ec20*/  FMUL.FTZ R152, R153, UR39 ;  /* 0x0000002799987c20 */ /* 0x000fe20008410000 */
[----:B------:R-:W-:Y:S01]  /*1ec30*/  FSEL R4, R172, -INF , P6 ;  /* 0xff800000ac047808 */ /* 0x000fe20003000000 */
[----:B------:R-:W-:Y:S01]  /*1ec40*/  FMUL.FTZ R153, R156, UR39 ;  /* 0x000000279c997c20 */ /* 0x000fe20008410000 */
[----:B------:R-:W-:Y:S01]  /*1ec50*/  FMNMX.FTZ R169, R6, R169, !PT ;  /* 0x000000a906a97209 */ /* 0x000fe20007810000 */
[----:B------:R-:W0:Y:S01]  /*1ec60*/  MUFU.TANH R165, R165 ;  /* 0x000000a500a57308 */ /* 0x000e220000002400 */
[----:B------:R-:W-:-:S02]  /*1ec70*/  FMUL.FTZ R156, R157, UR39 ;  /* 0x000000279d9c7c20 */ /* 0x000fc40008410000 */
[----:B------:R-:W-:-:S05]  /*1ec80*/  FMNMX.FTZ R169, R4, R169, !PT ;  /* 0x000000a904a97209 */ /* 0x000fca0007810000 */
[----:B------:R-:W2:Y:S01]  /*1ec90*/  MUFU.TANH R152, R152 ;  /* 0x0000009800987308 */ /* 0x000ea20000002400 */
[----:B------:R-:W-:Y:S02]  /*1eca0*/  ISETP.GT.AND P3, PT, R160, 0x39, PT ;  /* 0x00000039a000780c */ /* 0x000fe40003f64270 */
[----:B------:R-:W-:-:S05]  /*1ecb0*/  FMNMX.FTZ R157, R2, R169, !PT ;  /* 0x000000a9029d7209 */ /* 0x000fca0007810000 */
[----:B------:R-:W3:Y:S01]  /*1ecc0*/  MUFU.TANH R153, R153 ;  /* 0x0000009900997308 */ /* 0x000ee20000002400 */
[----:B------:R-:W-:Y:S02]  /*1ecd0*/  ISETP.GT.AND P2, PT, R160, 0x40, PT ;  /* 0x00000040a000780c */ /* 0x000fe40003f44270 */
[----:B-1----:R-:W-:Y:S02]  /*1ece0*/  FSEL R164, R164, -INF , P3 ;  /* 0xff800000a4a47808 */ /* 0x002fe40001800000 */
[----:B------:R-:W-:-:S03]  /*1ecf0*/  FMNMX.FTZ R157, R0, R157, !PT ;  /* 0x0000009d009d7209 */ /* 0x000fc60007810000 */
[----:B------:R-:W1:Y:S01]  /*1ed00*/  MUFU.TANH R156, R156 ;  /* 0x0000009c009c7308 */ /* 0x000e620000002400 */
[----:B------:R-:W-:Y:S02]  /*1ed10*/  ISETP.GT.AND P6, PT, R160, 0x41, PT ;  /* 0x00000041a000780c */ /* 0x000fe40003fc4270 */
[----:B0-----:R-:W-:Y:S02]  /*1ed20*/  FSEL R165, R165, -INF , P2 ;  /* 0xff800000a5a57808 */ /* 0x001fe40001000000 */
[----:B------:R-:W-:Y:S02]  /*1ed30*/  FMNMX.FTZ R169, R164, R157, !PT ;  /* 0x0000009da4a97209 */ /* 0x000fe40007810000 */
[----:B------:R-:W-:Y:S02]  /*1ed40*/  ISETP.GT.AND P5, PT, R160, 0x48, PT ;  /* 0x00000048a000780c */ /* 0x000fe40003fa4270 */
[----:B--2---:R-:W-:Y:S02]  /*1ed50*/  FSEL R157, R152, -INF , P6 ;  /* 0xff800000989d7808 */ /* 0x004fe40003000000 */
[----:B------:R-:W-:-:S02]  /*1ed60*/  FMNMX.FTZ R169, R165, R169, !PT ;  /* 0x000000a9a5a97209 */ /* 0x000fc40007810000 */
[----:B---3--:R-:W-:Y:S02]  /*1ed70*/  FSEL R153, R153, -INF , P5 ;  /* 0xff80000099997808 */ /* 0x008fe40002800000 */
[----:B------:R-:W-:Y:S02]  /*1ed80*/  FMNMX.FTZ R169, R157, R169, !PT ;  /* 0x000000a99da97209 */ /* 0x000fe40007810000 */
[----:B------:R-:W-:Y:S02]  /*1ed90*/  ISETP.GT.AND P4, PT, R160, 0x49, PT ;  /* 0x00000049a000780c */ /* 0x000fe40003f84270 */
[----:B------:R-:W-:Y:S02]  /*1eda0*/  FMNMX.FTZ R169, R153, R169, !PT ;  /* 0x000000a999a97209 */ /* 0x000fe40007810000 */
[----:B-1----:R-:W-:-:S04]  /*1edb0*/  FSEL R156, R156, -INF , P4 ;  /* 0xff8000009c9c7808 */ /* 0x002fc80002000000 */
[----:B------:R-:W-:Y:S02]  /*1edc0*/  FMNMX.FTZ R191, R156, R169, !PT ;  /* 0x000000a99cbf7209 */ /* 0x000fe40007810000 */
[----:B------:R0:W1:Y:S01]  /*1edd0*/  SHFL.IDX PT, R169, R3, 0x1, 0x1c1f ;  /* 0x003c1f0003a97f89 */ /* 0x00006200000e0000 */
[----:B------:R-:W2:Y:S01]  /*1ede0*/  MUFU.TANH R184, R184 ;  /* 0x000000b800b87308 */ /* 0x000ea20000002400 */
[----:B------:R-:W-:-:S07]  /*1edf0*/  FMUL.FTZ R188, R174, UR39 ;  /* 0x00000027aebc7c20 */ /* 0x000fce0008410000 */
[----:B0-----:R0:W-:Y:S01]  /*1ee00*/  MUFU.TANH R3, R163 ;  /* 0x000000a300037308 */ /* 0x0011e20000002400 */
[----:B------:R-:W-:Y:S01]  /*1ee10*/  FMUL.FTZ R152, R167, UR39 ;  /* 0x00000027a7987c20 */ /* 0x000fe20008410000 */
[----:B0-----:R-:W0:Y:S06]  /*1ee20*/  SHFL.BFLY PT, R163, R191, 0x2, 0x1f ;  /* 0x0c401f00bfa37f89 */ /* 0x001e2c00000e0000 */
[----:B------:R-:W3:Y:S01]  /*1ee30*/  MUFU.TANH R182, R182 ;  /* 0x000000b600b67308 */ /* 0x000ee20000002400 */
[----:B-1----:R-:W-:-:S07]  /*1ee40*/  IMAD.IADD R154, R168, 0x1, R169 ;  /* 0x00000001a89a7824 */ /* 0x002fce00078e02a9 */
[----:B------:R-:W1:Y:S08]  /*1ee50*/  MUFU.TANH R185, R185 ;  /* 0x000000b900b97308 */ /* 0x000e700000002400 */
[----:B------:R-:W4:Y:S01]  /*1ee60*/  MUFU.TANH R180, R180 ;  /* 0x000000b400b47308 */ /* 0x000f220000002400 */
[----:B------:R-:W-:-:S07]  /*1ee70*/  ISETP.GT.AND P2, PT, R154, 0x8, PT ;  /* 0x000000089a00780c */ /* 0x000fce0003f44270 */
[----:B------:R2:W5:Y:S08]  /*1ee80*/  MUFU.TANH R160, R170 ;  /* 0x000000aa00a07308 */ /* 0x0005700000002400 */
[----:B------:R1:W0:Y:S01]  /*1ee90*/  MUFU.TANH R161, R171 ;  /* 0x000000ab00a17308 */ /* 0x0002220000002400 */
[C---:B------:R-:W-:Y:S02]  /*1eea0*/  ISETP.GT.AND P4, PT, R154.reuse, RZ, PT ;  /* 0x000000ff9a00720c */ /* 0x040fe40003f84270 */
[----:B------:R-:W-:-:S05]  /*1eeb0*/  ISETP.GT.AND P3, PT, R154, 0x1, PT ;  /* 0x000000019a00780c */ /* 0x000fca0003f64270 */
[----:B------:R-:W0:Y:S01]  /*1eec0*/  MUFU.TANH R162, R162 ;  /* 0x000000a200a27308 */ /* 0x000e220000002400 */
[C---:B------:R-:W-:Y:S02]  /*1eed0*/  ISETP.GT.AND P6, PT, R154.reuse, 0x9, PT ;  /* 0x000000099a00780c */ /* 0x040fe40003fc4270 */
[----:B------:R-:W-:-:S05]  /*1eee0*/  ISETP.GT.AND P5, PT, R154, 0x10, PT ;  /* 0x000000109a00780c */ /* 0x000fca0003fa4270 */
[----:B------:R-:W0:Y:S01]  /*1eef0*/  MUFU.TANH R188, R188 ;  /* 0x000000bc00bc7308 */ /* 0x000e220000002400 */
[----:B------:R-:W-:-:S07]  /*1ef00*/  FSEL R168, R186, -INF , P2 ;  /* 0xff800000baa87808 */ /* 0x000fce0001000000 */
[----:B------:R-:W0:Y:S01]  /*1ef10*/  MUFU.TANH R189, R189 ;  /* 0x000000bd00bd7308 */ /* 0x000e220000002400 */
[----:B------:R-:W-:-:S07]  /*1ef20*/  FSEL R166, R193, -INF , P4 ;  /* 0xff800000c1a67808 */ /* 0x000fce0002000000 */
[----:B------:R-:W0:Y:S01]  /*1ef30*/  MUFU.TANH R190, R190 ;  /* 0x000000be00be7308 */ /* 0x000e220000002400 */
[----:B------:R-:W-:Y:S02]  /*1ef40*/  FSEL R167, R192, -INF , P3 ;  /* 0xff800000c0a77808 */ /* 0x000fe40001800000 */
[----:B------:R-:W-:Y:S02]  /*1ef50*/  ISETP.GT.AND P2, PT, R154, 0x19, PT ;  /* 0x000000199a00780c */ /* 0x000fe40003f44270 */
[----:B------:R-:W-:-:S03]  /*1ef60*/  FSEL R169, R5, -INF , P6 ;  /* 0xff80000005a97808 */ /* 0x000fc60003000000 */
[----:B------:R-:W0:Y:S01]  /*1ef70*/  MUFU.TANH R152, R152 ;  /* 0x0000009800987308 */ /* 0x000e220000002400 */
[----:B--2---:R-:W-:Y:S02]  /*1ef80*/  FSEL R170, R184, -INF , P5 ;  /* 0xff800000b8aa7808 */ /* 0x004fe40002800000 */
[C---:B------:R-:W-:Y:S02]  /*1ef90*/  ISETP.GT.AND P4, PT, R154.reuse, 0x11, PT ;  /* 0x000000119a00780c */ /* 0x040fe40003f84270 */
[C---:B------:R-:W-:Y:S02]  /*1efa0*/  ISETP.GT.AND P3, PT, R154.reuse, 0x18, PT ;  /* 0x000000189a00780c */ /* 0x040fe40003f64270 */
[C---:B------:R-:W-:Y:S02]  /*1efb0*/  ISETP.GT.AND P6, PT, R154.reuse, 0x20, PT ;  /* 0x000000209a00780c */ /* 0x040fe40003fc4270 */
[----:B------:R-:W-:Y:S02]  /*1efc0*/  ISETP.GT.AND P5, PT, R154, 0x21, PT ;  /* 0x000000219a00780c */ /* 0x000fe40003fa4270 */
[----:B---3--:R-:W-:-:S02]  /*1efd0*/  FSEL R173, R182, -INF , P2 ;  /* 0xff800000b6ad7808 */ /* 0x008fc40001000000 */
[----:B-1----:R-:W-:Y:S02]  /*1efe0*/  FSEL R171, R185, -INF , P4 ;  /* 0xff800000b9ab7808 */ /* 0x002fe40002000000 */
[----:B----4-:R-:W-:Y:S02]  /*1eff0*/  FSEL R172, R180, -INF , P3 ;  /* 0xff800000b4ac7808 */ /* 0x010fe40001800000 */
[----:B------:R-:W-:Y:S02]  /*1f000*/  ISETP.GT.AND P2, PT, R154, 0x30, PT ;  /* 0x000000309a00780c */ /* 0x000fe40003f44270 */
[----:B-----5:R-:W-:Y:S02]  /*1f010*/  FSEL R174, R160, -INF , P6 ;  /* 0xff800000a0ae7808 */ /* 0x020fe40003000000 */
[----:B0-----:R-:W-:Y:S02]  /*1f020*/  FSEL R175, R161, -INF , P5 ;  /* 0xff800000a1af7808 */ /* 0x001fe40002800000 */
[----:B------:R-:W-:-:S02]  /*1f030*/  ISETP.GT.AND P4, PT, R154, 0x28, PT ;  /* 0x000000289a00780c */ /* 0x000fc40003f84270 */
[C---:B------:R-:W-:Y:S02]  /*1f040*/  ISETP.GT.AND P3, PT, R154.reuse, 0x29, PT ;  /* 0x000000299a00780c */ /* 0x040fe40003f64270 */
[C---:B------:R-:W-:Y:S02]  /*1f050*/  ISETP.GT.AND P6, PT, R154.reuse, 0x31, PT ;  /* 0x000000319a00780c */ /* 0x040fe40003fc4270 */
[----:B------:R-:W-:Y:S01]  /*1f060*/  ISETP.GT.AND P5, PT, R154, 0x38, PT ;  /* 0x000000389a00780c */ /* 0x000fe20003fa4270 */
[----:B------:R-:W-:Y:S01]  /*1f070*/  FMUL.FTZ R183, R155, UR39 ;  /* 0x000000279bb77c20 */ /* 0x000fe20008410000 */
[----:B------:R-:W-:Y:S02]  /*1f080*/  FMNMX.FTZ R191, R191, R163, !PT ;  /* 0x000000a3bfbf7209 */ /* 0x000fe40007810000 */
[----:B------:R-:W-:Y:S02]  /*1f090*/  FSEL R163, R162, -INF , P2 ;  /* 0xff800000a2a37808 */ /* 0x000fe40001000000 */
[----:B------:R-:W-:-:S02]  /*1f0a0*/  FSEL R155, R188, -INF , P4 ;  /* 0xff800000bc9b7808 */ /* 0x000fc40002000000 */
[----:B------:R-:W-:Y:S02]  /*1f0b0*/  FSEL R160, R189, -INF , P3 ;  /* 0xff800000bda07808 */ /* 0x000fe40001800000 */
[----:B------:R-:W-:Y:S02]  /*1f0c0*/  FSEL R161, R3, -INF , P6 ;  /* 0xff80000003a17808 */ /* 0x000fe40003000000 */
[----:B------:R-:W-:Y:S02]  /*1f0d0*/  FSEL R162, R190, -INF , P5 ;  /* 0xff800000bea27808 */ /* 0x000fe40002800000 */
[C---:B------:R-:W-:Y:S02]  /*1f0e0*/  ISETP.GT.AND P4, PT, R154.reuse, 0x39, PT ;  /* 0x000000399a00780c */ /* 0x040fe40003f84270 */
[C---:B------:R-:W-:Y:S02]  /*1f0f0*/  ISETP.GT.AND P3, PT, R154.reuse, 0x40, PT ;  /* 0x000000409a00780c */ /* 0x040fe40003f64270 */
[----:B------:R-:W-:-:S02]  /*1f100*/  ISETP.GT.AND P2, PT, R154, 0x41, PT ;  /* 0x000000419a00780c */ /* 0x000fc40003f44270 */
[C---:B------:R-:W-:Y:S02]  /*1f110*/  ISETP.GT.AND P6, PT, R154.reuse, 0x48, PT ;  /* 0x000000489a00780c */ /* 0x040fe40003fc4270 */
[----:B------:R-:W-:Y:S02]  /*1f120*/  ISETP.GT.AND P5, PT, R154, 0x49, PT ;  /* 0x000000499a00780c */ /* 0x000fe40003fa4270 */
[----:B------:R-:W-:Y:S01]  /*1f130*/  FMNMX.FTZ R154, R166, R13, !PT ;  /* 0x0000000da69a7209 */ /* 0x000fe20007810000 */
[----:B------:R-:W-:Y:S01]  /*1f140*/  FMUL.FTZ R182, R158, UR39 ;  /* 0x000000279eb67c20 */ /* 0x000fe20008410000 */
[----:B------:R-:W-:Y:S02]  /*1f150*/  FSEL R158, R152, -INF , P4 ;  /* 0xff800000989e7808 */ /* 0x000fe40002000000 */
[----:B------:R-:W-:Y:S01]  /*1f160*/  FMNMX.FTZ R152, R167, R154, !PT ;  /* 0x0000009aa7987209 */ /* 0x000fe20007810000 */
[----:B------:R-:W0:Y:S03]  /*1f170*/  SHFL.BFLY PT, R5, R191, 0x1, 0x1f ;  /* 0x0c201f00bf057f89 */ /* 0x000e2600000e0000 */
[----:B------:R-:W-:-:S04]  /*1f180*/  FMNMX.FTZ R152, R168, R152, !PT ;  /* 0x00000098a8987209 */ /* 0x000fc80007810000 */
[----:B------:R-:W-:-:S04]  /*1f190*/  FMNMX.FTZ R152, R169, R152, !PT ;  /* 0x00000098a9987209 */ /* 0x000fc80007810000 */
[----:B------:R-:W-:-:S04]  /*1f1a0*/  FMNMX.FTZ R152, R170, R152, !PT ;  /* 0x00000098aa987209 */ /* 0x000fc80007810000 */
[----:B------:R-:W-:-:S04]  /*1f1b0*/  FMNMX.FTZ R152, R171, R152, !PT ;  /* 0x00000098ab987209 */ /* 0x000fc80007810000 */
[----:B------:R-:W-:-:S04]  /*1f1c0*/  FMNMX.FTZ R152, R172, R152, !PT ;  /* 0x00000098ac987209 */ /* 0x000fc80007810000 */
[----:B------:R-:W-:Y:S01]  /*1f1d0*/  FMNMX.FTZ R152, R173, R152, !PT ;  /* 0x00000098ad987209 */ /* 0x000fe20007810000 */
[----:B------:R-:W-:Y:S01]  /*1f1e0*/  IMAD.U32 R3, RZ, RZ, UR43 ;  /* 0x0000002bff037e24 */ /* 0x000fe2000f8e00ff */
[----:B0-----:R-:W-:Y:S02]  /*1f1f0*/  FMNMX.FTZ R5, R191, R5, !PT ;  /* 0x00000005bf057209 */ /* 0x001fe40007810000 */
[----:B------:R-:W-:Y:S02]  /*1f200*/  FMNMX.FTZ R152, R174, R152, !PT ;  /* 0x00000098ae987209 */ /* 0x000fe40007810000 */
[C---:B------:R-:W-:Y:S01]  /*1f210*/  FSETP.NEU.FTZ.AND P4, PT, R5.reuse, -INF , PT ;  /* 0xff8000000500780b */ /* 0x040fe20003f9d000 */
[----:B------:R-:W-:Y:S01]  /*1f220*/  FMUL.FTZ R180, R5, R3 ;  /* 0x0000000305b47220 */ /* 0x000fe20000410000 */
[----:B------:R-:W-:Y:S01]  /*1f230*/  FMNMX.FTZ R152, R175, R152, !PT ;  /* 0x00000098af987209 */ /* 0x000fe20007810000 */
[----:B------:R-:W-:Y:S03]  /*1f240*/  MUFU.TANH R187, R187 ;  /* 0x000000bb00bb7308 */ /* 0x000fe60000002400 */
[----:B------:R-:W-:-:S02]  /*1f250*/  FMNMX.FTZ R152, R155, R152, !PT ;  /* 0x000000989b987209 */ /* 0x000fc40007810000 */
[----:B------:R-:W-:Y:S02]  /*1f260*/  FSEL R180, R180, RZ, P4 ;  /* 0x000000ffb4b47208 */ /* 0x000fe40002000000 */
[----:B------:R-:W-:Y:S01]  /*1f270*/  FMNMX.FTZ R152, R160, R152, !PT ;  /* 0x00000098a0987209 */ /* 0x000fe20007810000 */
[----:B------:R-:W0:Y:S02]  /*1f280*/  MUFU.TANH R183, R183 ;  /* 0x000000b700b77308 */ /* 0x000e240000002400 */
[----:B------:R-:W-:Y:S01]  /*1f290*/  FFMA.FTZ R154, R177, R3, -R180 ;  /* 0x00000003b19a7223 */ /* 0x000fe200000108b4 */
[----:B------:R-:W-:Y:S01]  /*1f2a0*/  FMNMX.FTZ R177, R163, R152, !PT ;  /* 0x00000098a3b17209 */ /* 0x000fe20007810000 */
[----:B------:R-:W-:-:S03]  /*1f2b0*/  FMUL.FTZ R184, R159, UR39 ;  /* 0x000000279fb87c20 */ /* 0x000fc60008410000 */
[----:B------:R-:W-:Y:S01]  /*1f2c0*/  FMNMX.FTZ R177, R161, R177, !PT ;  /* 0x000000b1a1b17209 */ /* 0x000fe20007810000 */
[----:B------:R-:W1:Y:S01]  /*1f2d0*/  MUFU.TANH R182, R182 ;  /* 0x000000b600b67308 */ /* 0x000e620000002400 */
[-CC-:B------:R-:W-:Y:S01]  /*1f2e0*/  FFMA.FTZ R176, R176, R3.reuse, -R180.reuse ;  /* 0x00000003b0b07223 */ /* 0x180fe200000108b4 */
[----:B------:R-:W-:Y:S01]  /*1f2f0*/  FFMA.FTZ R204, R21, R3, -R180 ;  /* 0x0000000315cc7223 */ /* 0x000fe200000108b4 */
[----:B------:R-:W-:-:S05]  /*1f300*/  FMNMX.FTZ R21, R162, R177, !PT ;  /* 0x000000b1a2157209 */ /* 0x000fca0007810000 */
[----:B------:R-:W2:Y:S01]  /*1f310*/  MUFU.TANH R184, R184 ;  /* 0x000000b800b87308 */ /* 0x000ea20000002400 */
[----:B------:R-:W-:Y:S02]  /*1f320*/  FMNMX.FTZ R21, R158, R21, !PT ;  /* 0x000000159e157209 */ /* 0x000fe40007810000 */
[----:B0-----:R-:W-:-:S05]  /*1f330*/  FSEL R177, R183, -INF , P2 ;  /* 0xff800000b7b17808 */ /* 0x001fca0001000000 */
[----:B------:R0:W-:Y:S01]  /*1f340*/  MUFU.EX2 R152, R176 ;  /* 0x000000b000987308 */ /* 0x0001e20000000800 */
[----:B------:R-:W-:Y:S01]  /*1f350*/  FFMA.FTZ R210, R178, R3, -R180 ;  /* 0x00000003b2d27223 */ /* 0x000fe200000108b4 */
[----:B0-----:R-:W-:-:S04]  /*1f360*/  FSEL R176, R187, -INF , P3 ;  /* 0xff800000bbb07808 */ /* 0x001fc80001800000 */
[----:B------:R-:W-:Y:S02]  /*1f370*/  FMNMX.FTZ R21, R176, R21, !PT ;  /* 0x00000015b0157209 */ /* 0x000fe40007810000 */
[----:B-1----:R-:W-:Y:S02]  /*1f380*/  FSEL R178, R182, -INF , P6 ;  /* 0xff800000b6b27808 */ /* 0x002fe40003000000 */
[----:B------:R-:W-:Y:S01]  /*1f390*/  FMNMX.FTZ R21, R177, R21, !PT ;  /* 0x00000015b1157209 */ /* 0x000fe20007810000 */
[-CC-:B------:R-:W-:Y:S01]  /*1f3a0*/  FFMA.FTZ R208, R181, R3.reuse, -R180.reuse ;  /* 0x00000003b5d07223 */ /* 0x180fe200000108b4 */
[----:B------:R-:W-:Y:S01]  /*1f3b0*/  FFMA.FTZ R159, R179, R3, -R180 ;  /* 0x00000003b39f7223 */ /* 0x000fe200000108b4 */
[----:B--2---:R-:W-:Y:S02]  /*1f3c0*/  FSEL R179, R184, -INF , P5 ;  /* 0xff800000b8b37808 */ /* 0x004fe40002800000 */
[----:B------:R-:W-:-:S04]  /*1f3d0*/  FMNMX.FTZ R181, R178, R21, !PT ;  /* 0x00000015b2b57209 */ /* 0x000fc80007810000 */
[----:B------:R-:W-:Y:S01]  /*1f3e0*/  FMNMX.FTZ R181, R179, R181, !PT ;  /* 0x000000b5b3b57209 */ /* 0x000fe20007810000 */
[----:B------:R-:W-:-:S04]  /*1f3f0*/  FFMA.FTZ R200, R14, R3, -R180 ;  /* 0x000000030ec87223 */ /* 0x000fc800000108b4 */
[----:B------:R-:W0:Y:S01]  /*1f400*/  SHFL.BFLY PT, R14, R181, 0x2, 0x1f ;  /* 0x0c401f00b50e7f89 */ /* 0x000e2200000e0000 */
[-CC-:B------:R-:W-:Y:S01]  /*1f410*/  FFMA.FTZ R196, R4, R3.reuse, -R180.reuse ;  /* 0x0000000304c47223 */ /* 0x180fe200000108b4 */
[----:B0-----:R-:W-:Y:S01]  /*1f420*/  FMNMX.FTZ R4, R181, R14, !PT ;  /* 0x0000000eb5047209 */ /* 0x001fe20007810000 */
[----:B------:R-:W-:-:S04]  /*1f430*/  FFMA.FTZ R14, R2, R3, -R180 ;  /* 0x00000003020e7223 */ /* 0x000fc800000108b4 */
[----:B------:R-:W0:Y:S01]  /*1f440*/  SHFL.BFLY PT, R2, R4, 0x1, 0x1f ;  /* 0x0c201f0004027f89 */ /* 0x000e2200000e0000 */
[-CC-:B------:R-:W-:Y:S01]  /*1f450*/  FFMA.FTZ R198, R0, R3.reuse, -R180.reuse ;  /* 0x0000000300c67223 */ /* 0x180fe200000108b4 */
[----:B------:R-:W-:Y:S01]  /*1f460*/  FFMA.FTZ R194, R156, R3, -R180 ;  /* 0x000000039cc27223 */ /* 0x000fe200000108b4 */
[----:B------:R-:W-:-:S05]  /*1f470*/  FSEL R0, R5, RZ, P4 ;  /* 0x000000ff05007208 */ /* 0x000fca0002000000 */
[----:B------:R-:W-:Y:S01]  /*1f480*/  FADD.FTZ R0, -R0, R12 ;  /* 0x0000000c00007221 */ /* 0x000fe20000010100 */
[----:B0-----:R-:W-:-:S04]  /*1f490*/  FMNMX.FTZ R4, R4, R2, !PT ;  /* 0x0000000204047209 */ /* 0x001fc80007810000 */
[C---:B------:R-:W-:Y:S01]  /*1f4a0*/  FSETP.NEU.FTZ.AND P2, PT, R4.reuse, -INF , PT ;  /* 0xff8000000400780b */ /* 0x040fe20003f5d000 */
[----:B------:R-:W-:-:S03]  /*1f4b0*/  FMUL.FTZ R156, R4, R3 ;  /* 0x00000003049c7220 */ /* 0x000fc60000410000 */
[----:B------:R-:W-:Y:S02]  /*1f4c0*/  FSEL R2, R4, RZ, P2 ;  /* 0x000000ff04027208 */ /* 0x000fe40001000000 */
[----:B------:R-:W-:-:S03]  /*1f4d0*/  FSEL R156, R156, RZ, P2 ;  /* 0x000000ff9c9c7208 */ /* 0x000fc60001000000 */
[----:B------:R-:W-:Y:S01]  /*1f4e0*/  FADD.FTZ R2, -R2, R13 ;  /* 0x0000000d02027221 */ /* 0x000fe20000010100 */
[-C--:B------:R-:W-:Y:S01]  /*1f4f0*/  FMUL.FTZ R0, R0, R3.reuse ;  /* 0x0000000300007220 */ /* 0x080fe20000410000 */
[-C--:B------:R-:W-:Y:S02]  /*1f500*/  FFMA.FTZ R209, R166, R3.reuse, -R156 ;  /* 0x00000003a6d17223 */ /* 0x080fe4000001089c */
[-C--:B------:R-:W-:Y:S01]  /*1f510*/  FMUL.FTZ R2, R2, R3.reuse ;  /* 0x0000000302027220 */ /* 0x080fe20000410000 */
[-C--:B------:R-:W-:Y:S01]  /*1f520*/  FFMA.FTZ R192, R165, R3.reuse, -R180 ;  /* 0x00000003a5c07223 */ /* 0x080fe200000108b4 */
[-CC-:B------:R-:W-:Y:S01]  /*1f530*/  FFMA.FTZ R165, R167, R3.reuse, -R156.reuse ;  /* 0x00000003a7a57223 */ /* 0x180fe2000001089c */
[----:B------:R-:W-:Y:S01]  /*1f540*/  MUFU.EX2 R208, R208 ;  /* 0x000000d000d07308 */ /* 0x000fe20000000800 */
[-C--:B------:R-:W-:Y:S01]  /*1f550*/  FFMA.FTZ R211, R168, R3.reuse, -R156 ;  /* 0x00000003a8d37223 */ /* 0x080fe2000001089c */
[-CC-:B------:R-:W-:Y:S01]  /*1f560*/  FFMA.FTZ R206, R20, R3.reuse, -R180.reuse ;  /* 0x0000000314ce7223 */ /* 0x180fe200000108b4 */
[----:B------:R-:W-:-:S05]  /*1f570*/  FFMA.FTZ R20, R11, R3, -R180 ;  /* 0x000000030b147223 */ /* 0x000fca00000108b4 */
[----:B------:R-:W0:Y:S01]  /*1f580*/  MUFU.EX2 R0, R0 ;  /* 0x0000000000007308 */ /* 0x000e220000000800 */
[-C--:B------:R-:W-:Y:S01]  /*1f590*/  FFMA.FTZ R11, R164, R3.reuse, -R180 ;  /* 0x00000003a40b7223 */ /* 0x080fe200000108b4 */
[----:B------:R-:W-:-:S06]  /*1f5a0*/  FFMA.FTZ R164, R169, R3, -R156 ;  /* 0x00000003a9a47223 */ /* 0x000fcc000001089c */
[----:B------:R-:W-:Y:S08]  /*1f5b0*/  MUFU.EX2 R209, R209 ;  /* 0x000000d100d17308 */ /* 0x000ff00000000800 */
[----:B------:R-:W1:Y:S01]  /*1f5c0*/  MUFU.EX2 R2, R2 ;  /* 0x0000000200027308 */ /* 0x000e620000000800 */
[----:B------:R-:W-:-:S07]  /*1f5d0*/  VIADD R9, R9, 0x38840 ;  /* 0x0003884009097836 */ /* 0x000fce0000000000 */
[----:B------:R-:W2:Y:S01]  /*1f5e0*/  MUFU.EX2 R159, R159 ;  /* 0x0000009f009f7308 */ /* 0x000ea20000000800 */
[----:B------:R-:W-:-:S07]  /*1f5f0*/  FFMA.FTZ R205, R170, R3, -R156 ;  /* 0x00000003aacd7223 */ /* 0x000fce000001089c */
[----:B------:R-:W3:Y:S01]  /*1f600*/  MUFU.EX2 R165, R165 ;  /* 0x000000a500a57308 */ /* 0x000ee20000000800 */
[-CC-:B------:R-:W-:Y:S01]  /*1f610*/  FFMA.FTZ R15, R15, R3.reuse, -R180.reuse ;  /* 0x000000030f0f7223 */ /* 0x180fe200000108b4 */
[----:B------:R-:W-:-:S06]  /*1f620*/  FFMA.FTZ R202, R10, R3, -R180 ;  /* 0x000000030aca7223 */ /* 0x000fcc00000108b4 */
[----:B------:R-:W4:Y:S01]  /*1f630*/  MUFU.EX2 R210, R210 ;  /* 0x000000d200d27308 */ /* 0x000f220000000800 */
[-C--:B------:R-:W-:Y:S01]  /*1f640*/  FFMA.FTZ R10, R157, R3.reuse, -R180 ;  /* 0x000000039d0a7223 */ /* 0x080fe200000108b4 */
[----:B------:R-:W-:-:S06]  /*1f650*/  FFMA.FTZ R157, R171, R3, -R156 ;  /* 0x00000003ab9d7223 */ /* 0x000fcc000001089c */
[----:B------:R-:W5:Y:S01]  /*1f660*/  MUFU.EX2 R211, R211 ;  /* 0x000000d300d37308 */ /* 0x000f620000000800 */
[----:B------:R-:W-:Y:S01]  /*1f670*/  PRMT R9, R229, 0x654, R9 ;  /* 0x00000654e5097816 */ /* 0x000fe20000000009 */
[----:B0-----:R-:W-:-:S06]  /*1f680*/  FFMA.FTZ R226, R0, R226, R208 ;  /* 0x000000e200e27223 */ /* 0x001fcc00000100d0 */
[----:B------:R-:W0:Y:S01]  /*1f690*/  MUFU.EX2 R154, R154 ;  /* 0x0000009a009a7308 */ /* 0x000e220000000800 */
[----:B-1----:R-:W-:Y:S01]  /*1f6a0*/  FFMA.FTZ R225, R2, R225, R209 ;  /* 0x000000e102e17223 */ /* 0x002fe200000100d1 */
[-CC-:B------:R-:W-:Y:S01]  /*1f6b0*/  FFMA.FTZ R207, R172, R3.reuse, -R156.reuse ;  /* 0x00000003accf7223 */ /* 0x180fe2000001089c */
[-CC-:B------:R-:W-:Y:S01]  /*1f6c0*/  FFMA.FTZ R203, R155, R3.reuse, -R156.reuse ;  /* 0x000000039bcb7223 */ /* 0x180fe2000001089c */
[----:B------:R1:W-:Y:S04]  /*1f6d0*/  SYNCS.ARRIVE.TRANS64.RED.A1T0 RZ, [R9+URZ], RZ ;  /* 0x000000ff09ff79a7 */ /* 0x0003e8000810043f */
[----:B------:R-:W0:Y:S01]  /*1f6e0*/  MUFU.EX2 R164, R164 ;  /* 0x000000a400a47308 */ /* 0x000e220000000800 */
[-CC-:B------:R-:W-:Y:S01]  /*1f6f0*/  FFMA.FTZ R201, R174, R3.reuse, -R156.reuse ;  /* 0x00000003aec97223 */ /* 0x180fe2000001089c */
[-CC-:B------:R-:W-:Y:S01]  /*1f700*/  FFMA.FTZ R12, R175, R3.reuse, -R156.reuse ;  /* 0x00000003af0c7223 */ /* 0x180fe2000001089c */
[-CC-:B------:R-:W-:Y:S01]  /*1f710*/  FFMA.FTZ R155, R160, R3.reuse, -R156.reuse ;  /* 0x00000003a09b7223 */ /* 0x180fe2000001089c */
[-CC-:B------:R-:W-:Y:S01]  /*1f720*/  FFMA.FTZ R197, R163, R3.reuse, -R156.reuse ;  /* 0x00000003a3c57223 */ /* 0x180fe2000001089c */
[----:B------:R-:W-:-:S03]  /*1f730*/  FFMA.FTZ R161, R161, R3, -R156 ;  /* 0x00000003a1a17223 */ /* 0x000fc6000001089c */
[----:B------:R2:W-:Y:S01]  /*1f740*/  MUFU.EX2 R21, R15 ;  /* 0x0000000f00157308 */ /* 0x0005e20000000800 */
[-CC-:B------:R-:W-:Y:S01]  /*1f750*/  FFMA.FTZ R199, R162, R3.reuse, -R156.reuse ;  /* 0x00000003a2c77223 */ /* 0x180fe2000001089c */
[-CC-:B-1----:R-:W-:Y:S01]  /*1f760*/  FFMA.FTZ R9, R158, R3.reuse, -R156.reuse ;  /* 0x000000039e097223 */ /* 0x182fe2000001089c */
[-CC-:B------:R-:W-:Y:S01]  /*1f770*/  FFMA.FTZ R193, R176, R3.reuse, -R156.reuse ;  /* 0x00000003b0c17223 */ /* 0x180fe2000001089c */
[-CC-:B------:R-:W-:Y:S01]  /*1f780*/  FFMA.FTZ R13, R177, R3.reuse, -R156.reuse ;  /* 0x00000003b10d7223 */ /* 0x180fe2000001089c */
[----:B------:R-:W-:-:S03]  /*1f790*/  FFMA.FTZ R195, R178, R3, -R156 ;  /* 0x00000003b2c37223 */ /* 0x000fc6000001089c */
[----:B------:R-:W1:Y:S01]  /*1f7a0*/  MUFU.EX2 R205, R205 ;  /* 0x000000cd00cd7308 */ /* 0x000e620000000800 */
[-CC-:B--2---:R-:W-:Y:S01]  /*1f7b0*/  FFMA.FTZ R15, R6, R3.reuse, -R180.reuse ;  /* 0x00000003060f7223 */ /* 0x184fe200000108b4 */
[-C--:B------:R-:W-:Y:S01]  /*1f7c0*/  FFMA.FTZ R6, R153, R3.reuse, -R180 ;  /* 0x0000000399067223 */ /* 0x080fe200000108b4 */
[-CC-:B------:R-:W-:Y:S01]  /*1f7d0*/  FFMA.FTZ R153, R173, R3.reuse, -R156.reuse ;  /* 0x00000003ad997223 */ /* 0x180fe2000001089c */
[----:B------:R-:W-:Y:S01]  /*1f7e0*/  FFMA.FTZ R179, R179, R3, -R156 ;  /* 0x00000003b3b37223 */ /* 0x000fe2000001089c */
[----:B------:R-:W-:Y:S01]  /*1f7f0*/  FADD.FTZ R156, R159, R226 ;  /* 0x000000e29f9c7221 */ /* 0x000fe20000010000 */
[----:B---3--:R-:W-:Y:S02]  /*1f800*/  FADD.FTZ R160, R165, R225 ;  /* 0x000000e1a5a07221 */ /* 0x008fe40000010000 */
[----:B------:R-:W2:Y:S01]  /*1f810*/  MUFU.EX2 R204, R204 ;  /* 0x000000cc00cc7308 */ /* 0x000ea20000000800 */
[----:B----4-:R-:W-:Y:S01]  /*1f820*/  FADD.FTZ R156, R210, R156 ;  /* 0x0000009cd29c7221 */ /* 0x010fe20000010000 */
[----:B-----5:R-:W-:-:S06]  /*1f830*/  FADD.FTZ R160, R211, R160 ;  /* 0x000000a0d3a07221 */ /* 0x020fcc0000010000 */
[----:B------:R-:W3:Y:S01]  /*1f840*/  MUFU.EX2 R157, R157 ;  /* 0x0000009d009d7308 */ /* 0x000ee20000000800 */
[----:B0-----:R-:W-:Y:S01]  /*1f850*/  FADD.FTZ R156, R154, R156 ;  /* 0x0000009c9a9c7221 */ /* 0x001fe20000010000 */
[----:B------:R-:W-:-:S06]  /*1f860*/  FADD.FTZ R160, R164, R160 ;  /* 0x000000a0a4a07221 */ /* 0x000fcc0000010000 */
[----:B------:R-:W0:Y:S08]  /*1f870*/  MUFU.EX2 R206, R206 ;  /* 0x000000ce00ce7308 */ /* 0x000e300000000800 */
[----:B------:R-:W4:Y:S01]  /*1f880*/  MUFU.EX2 R207, R207 ;  /* 0x000000cf00cf7308 */ /* 0x000f220000000800 */
[----:B------:R-:W-:Y:S01]  /*1f890*/  FADD.FTZ R156, R152, R156 ;  /* 0x0000009c989c7221 */ /* 0x000fe20000010000 */
[----:B-1----:R-:W-:-:S06]  /*1f8a0*/  FADD.FTZ R160, R205, R160 ;  /* 0x000000a0cda07221 */ /* 0x002fcc0000010000 */
[----:B------:R-:W1:Y:S01]  /*1f8b0*/  MUFU.EX2 R153, R153 ;  /* 0x0000009900997308 */ /* 0x000e620000000800 */
[----:B--2---:R-:W-:-:S07]  /*1f8c0*/  FADD.FTZ R156, R204, R156 ;  /* 0x0000009ccc9c7221 */ /* 0x004fce0000010000 */
[----:B------:R-:W2:Y:S08]  /*1f8d0*/  MUFU.EX2 R200, R200 ;  /* 0x000000c800c87308 */ /* 0x000eb00000000800 */
[----:B------:R-:W5:Y:S08]  /*1f8e0*/  MUFU.EX2 R201, R201 ;  /* 0x000000c900c97308 */ /* 0x000f700000000800 */
[----:B------:R-:W5:Y:S08]  /*1f8f0*/  MUFU.EX2 R20, R20 ;  /* 0x0000001400147308 */ /* 0x000f700000000800 */
[----:B------:R-:W5:Y:S08]  /*1f900*/  MUFU.EX2 R12, R12 ;  /* 0x0000000c000c7308 */ /* 0x000f700000000800 */
[----:B------:R3:W-:Y:S02]  /*1f910*/  MUFU.EX2 R158, R161 ;  /* 0x000000a1009e7308 */ /* 0x0007e40000000800 */
[----:B---3--:R-:W-:-:S06]  /*1f920*/  FADD.FTZ R161, R157, R160 ;  /* 0x000000a09da17221 */ /* 0x008fcc0000010000 */
[----:B------:R-:W3:Y:S01]  /*1f930*/  MUFU.EX2 R202, R202 ;  /* 0x000000ca00ca7308 */ /* 0x000ee20000000800 */
[----:B0-----:R-:W-:Y:S01]  /*1f940*/  FADD.FTZ R160, R206, R156 ;  /* 0x0000009ccea07221 */ /* 0x001fe20000010000 */
[----:B----4-:R-:W-:-:S06]  /*1f950*/  FADD.FTZ R161, R207, R161 ;  /* 0x000000a1cfa17221 */ /* 0x010fcc0000010000 */
[----:B------:R-:W0:Y:S08]  /*1f960*/  MUFU.EX2 R203, R203 ;  /* 0x000000cb00cb7308 */ /* 0x000e300000000800 */
[----:B------:R4:W-:Y:S08]  /*1f970*/  MUFU.EX2 R156, R9 ;  /* 0x00000009009c7308 */ /* 0x0009f00000000800 */
[----:B------:R-:W0:Y:S01]  /*1f980*/  MUFU.EX2 R15, R15 ;  /* 0x0000000f000f7308 */ /* 0x000e220000000800 */
[----:B----4-:R-:W-:Y:S01]  /*1f990*/  FADD.FTZ R9, R21, R160 ;  /* 0x000000a015097221 */ /* 0x010fe20000010000 */
[----:B-1----:R-:W-:-:S06]  /*1f9a0*/  FADD.FTZ R160, R153, R161 ;  /* 0x000000a199a07221 */ /* 0x002fcc0000010000 */
[----:B------:R-:W1:Y:S01]  /*1f9b0*/  MUFU.EX2 R155, R155 ;  /* 0x0000009b009b7308 */ /* 0x000e620000000800 */
[----:B--2---:R-:W-:Y:S01]  /*1f9c0*/  FADD.FTZ R9, R200, R9 ;  /* 0x00000009c8097221 */ /* 0x004fe20000010000 */
[----:B-----5:R-:W-:-:S06]  /*1f9d0*/  FADD.FTZ R160, R201, R160 ;  /* 0x000000a0c9a07221 */ /* 0x020fcc0000010000 */
[----:B------:R-:W2:Y:S01]  /*1f9e0*/  MUFU.EX2 R196, R196 ;  /* 0x000000c400c47308 */ /* 0x000ea20000000800 */
[----:B------:R-:W-:Y:S01]  /*1f9f0*/  FADD.FTZ R9, R20, R9 ;  /* 0x0000000914097221 */ /* 0x000fe20000010000 */
[----:B------:R-:W-:-:S06]  /*1fa00*/  FADD.FTZ R160, R12, R160 ;  /* 0x000000a00ca07221 */ /* 0x000fcc0000010000 */
[----:B------:R-:W4:Y:S01]  /*1fa10*/  MUFU.EX2 R197, R197 ;  /* 0x000000c500c57308 */ /* 0x000f220000000800 */
[----:B---3--:R-:W-:Y:S01]  /*1fa20*/  FADD.FTZ R9, R202, R9 ;  /* 0x00000009ca097221 */ /* 0x008fe20000010000 */
[----:B0-----:R-:W-:-:S06]  /*1fa30*/  FADD.FTZ R160, R203, R160 ;  /* 0x000000a0cba07221 */ /* 0x001fcc0000010000 */
[----:B------:R-:W0:Y:S01]  /*1fa40*/  MUFU.EX2 R14, R14 ;  /* 0x0000000e000e7308 */ /* 0x000e220000000800 */
[----:B------:R-:W-:Y:S01]  /*1fa50*/  FADD.FTZ R9, R15, R9 ;  /* 0x000000090f097221 */ /* 0x000fe20000010000 */
[----:B-1----:R-:W-:-:S06]  /*1fa60*/  FADD.FTZ R160, R155, R160 ;  /* 0x000000a09ba07221 */ /* 0x002fcc0000010000 */
[----:B------:R-:W1:Y:S08]  /*1fa70*/  MUFU.EX2 R198, R198 ;  /* 0x000000c600c67308 */ /* 0x000e700000000800 */
[----:B------:R-:W3:Y:S01]  /*1fa80*/  MUFU.EX2 R199, R199 ;  /* 0x000000c700c77308 */ /* 0x000ee20000000800 */
[----:B--2---:R-:W-:Y:S01]  /*1fa90*/  FADD.FTZ R9, R196, R9 ;  /* 0x00000009c4097221 */ /* 0x004fe20000010000 */
[----:B----4-:R-:W-:-:S06]  /*1faa0*/  FADD.FTZ R160, R197, R160 ;  /* 0x000000a0c5a07221 */ /* 0x010fcc0000010000 */
[----:B------:R-:W2:Y:S01]  /*1fab0*/  MUFU.EX2 R11, R11 ;  /* 0x0000000b000b7308 */ /* 0x000ea20000000800 */
[----:B0-----:R-:W-:Y:S01]  /*1fac0*/  FADD.FTZ R9, R14, R9 ;  /* 0x000000090e097221 */ /* 0x001fe20000010000 */
[----:B------:R-:W-:-:S06]  /*1fad0*/  FADD.FTZ R161, R158, R160 ;  /* 0x000000a09ea17221 */ /* 0x000fcc0000010000 */
[----:B------:R-:W0:Y:S08]  /*1fae0*/  MUFU.EX2 R192, R192 ;  /* 0x000000c000c07308 */ /* 0x000e300000000800 */
[----:B------:R-:W4:Y:S01]  /*1faf0*/  MUFU.EX2 R193, R193 ;  /* 0x000000c100c17308 */ /* 0x000f220000000800 */
[----:B-1----:R-:W-:Y:S01]  /*1fb00*/  FADD.FTZ R160, R198, R9 ;  /* 0x00000009c6a07221 */ /* 0x002fe20000010000 */
[----:B---3--:R-:W-:-:S06]  /*1fb10*/  FADD.FTZ R161, R199, R161 ;  /* 0x000000a1c7a17221 */ /* 0x008fcc0000010000 */
[----:B------:R-:W1:Y:S08]  /*1fb20*/  MUFU.EX2 R10, R10 ;  /* 0x0000000a000a7308 */ /* 0x000e700000000800 */
[----:B------:R-:W3:Y:S01]  /*1fb30*/  MUFU.EX2 R13, R13 ;  /* 0x0000000d000d7308 */ /* 0x000ee20000000800 */
[----:B--2---:R-:W-:Y:S01]  /*1fb40*/  FADD.FTZ R160, R11, R160 ;  /* 0x000000a00ba07221 */ /* 0x004fe20000010000 */
[----:B------:R-:W-:-:S06]  /*1fb50*/  FADD.FTZ R161, R156, R161 ;  /* 0x000000a19ca17221 */ /* 0x000fcc0000010000 */
[----:B------:R-:W2:Y:S08]  /*1fb60*/  MUFU.EX2 R6, R6 ;  /* 0x0000000600067308 */ /* 0x000eb00000000800 */
[----:B------:R-:W5:Y:S01]  /*1fb70*/  MUFU.EX2 R195, R195 ;  /* 0x000000c300c37308 */ /* 0x000f620000000800 */
[----:B0-----:R-:W-:Y:S01]  /*1fb80*/  FADD.FTZ R160, R192, R160 ;  /* 0x000000a0c0a07221 */ /* 0x001fe20000010000 */
[----:B----4-:R-:W-:-:S06]  /*1fb90*/  FADD.FTZ R161, R193, R161 ;  /* 0x000000a1c1a17221 */ /* 0x010fcc0000010000 */
[----:B------:R-:W0:Y:S08]  /*1fba0*/  MUFU.EX2 R194, R194 ;  /* 0x000000c200c27308 */ /* 0x000e300000000800 */
[----:B------:R-:W4:Y:S01]  /*1fbb0*/  MUFU.EX2 R9, R179 ;  /* 0x000000b300097308 */ /* 0x000f220000000800 */
[----:B-1----:R-:W-:Y:S01]  /*1fbc0*/  FADD.FTZ R160, R10, R160 ;  /* 0x000000a00aa07221 */ /* 0x002fe20000010000 */
[----:B---3--:R-:W-:-:S03]  /*1fbd0*/  FADD.FTZ R161, R13, R161 ;  /* 0x000000a10da17221 */ /* 0x008fc60000010000 */
[----:B--2---:R-:W-:Y:S01]  /*1fbe0*/  FADD.FTZ R160, R6, R160 ;  /* 0x000000a006a07221 */ /* 0x004fe20000010000 */
[----:B-----5:R-:W-:-:S03]  /*1fbf0*/  FADD.FTZ R161, R195, R161 ;  /* 0x000000a1c3a17221 */ /* 0x020fc60000010000 */
[----:B0-----:R-:W-:Y:S01]  /*1fc00*/  FADD.FTZ R226, R194, R160 ;  /* 0x000000a0c2e27221 */ /* 0x001fe20000010000 */
[----:B----4-:R-:W-:Y:S01]  /*1fc10*/  FADD.FTZ R225, R9, R161 ;  /* 0x000000a109e17221 */ /* 0x010fe20000010000 */
[----:B------:R-:W-:Y:S06]  /*1fc20*/  @!P0 BRA `(.L_x_2913) ;  /* 0x0000000000048947 */ /* 0x000fec0003800000 */
[----:B------:R-:W-:Y:S01]  /*1fc30*/  BPT.TRAP 0x1 ;  /* 0x000000040000795c */ /* 0x000fe20000300000 */
.L_x_2913:
[----:B------:R-:W2:Y:S01]  /*1fc40*/  LDL R160, [R1+0x58] ;  /* 0x0000580001a07983 */ /* 0x000ea20000100800 */
[----:B------:R-:W-:Y:S01]  /*1fc50*/  VIADD R7, R7, 0x38860 ;  /* 0x0003886007077836 */ /* 0x000fe20000000000 */
[----:B------:R-:W-:Y:S01]  /*1fc60*/  F2FP.BF16.F32.PACK_AB R201, R12, R201 ;  /* 0x000000c90cc9723e */ /* 0x000fe200000010ff */
[----:B------:R-:W-:Y:S01]  /*1fc70*/  IMAD.MOV.U32 R12, RZ, RZ, R5 ;  /* 0x000000ffff0c7224 */ /* 0x000fe200078e0005 */
[----:B------:R-:W-:Y:S01]  /*1fc80*/  F2FP.BF16.F32.PACK_AB R193, R13, R193 ;  /* 0x000000c10dc1723e */ /* 0x000fe200000010ff */
[----:B------:R-:W-:Y:S01]  /*1fc90*/  IMAD.MOV.U32 R13, RZ, RZ, R4 ;  /* 0x000000ffff0d7224 */ /* 0x000fe200078e0004 */
[----:B------:R-:W-:Y:S02]  /*1fca0*/  PRMT R7, R229, 0x654, R7 ;  /* 0x00000654e5077816 */ /* 0x000fe40000000007 */
[----:B------:R-:W-:Y:S01]  /*1fcb0*/  F2FP.BF16.F32.PACK_AB R194, R194, R6 ;  /* 0x00000006c2c2723e */ /* 0x000fe200000010ff */
[----:B------:R-:W-:Y:S01]  /*1fcc0*/  IMAD.MOV.U32 R6, RZ, RZ, R219 ;  /* 0x000000ffff067224 */ /* 0x000fe200078e00db */
        /* <DEDUP_REMOVED lines=19> */
[C---:B--2---:R-:W-:Y:S01]  /*1fe00*/  ISETP.GT.AND P2, PT, R8.reuse, R160, PT ;  /* 0x000000a00800720c */ /* 0x044fe20003f44270 */
[----:B------:R-:W-:-:S12]  /*1fe10*/  VIADD R8, R8, 0xffffffff ;  /* 0xffffffff08087836 */ /* 0x000fd80000000000 */
[----:B------:R-:W-:Y:S05]  /*1fe20*/  @P2 BRA `(.L_x_2914) ;  /* 0xffffffa800ec2947 */ /* 0x000fea000383ffff */
[----:B------:R-:W-:Y:S05]  /*1fe30*/  BSYNC B1 ;  /* 0x0000000000017941 */ /* 0x000fea0003800000 */
.L_x_2901:
[----:B------:R-:W-:-:S07]  /*1fe40*/  IMAD.MOV.U32 R9, RZ, RZ, R8 ;  /* 0x000000ffff097224 */ /* 0x000fce00078e0008 */
.L_x_2900:
[----:B------:R-:W-:Y:S05]  /*1fe50*/  BSYNC B0 ;  /* 0x0000000000007941 */ /* 0x000fea0003800000 */
.L_x_2899:
[----:B------:R-:W-:Y:S01]  /*1fe60*/  ISETP.GE.AND P1, PT, R9, RZ, PT ;  /* 0x000000ff0900720c */ /* 0x000fe20003f26270 */
[----:B------:R-:W-:-:S12]  /*1fe70*/  BSSY B0, `(.L_x_2915) ;  /* 0x00004e3000007945 */ /* 0x000fd80003800000 */
[----:B------:R-:W-:Y:S05]  /*1fe80*/  @!P1 BRA `(.L_x_2916) ;  /* 0x0000004c00849947 */ /* 0x000fea0003800000 */
[----:B------:R-:W-:Y:S02]  /*1fe90*/  IMAD.MOV.U32 R14, RZ, RZ, R4 ;  /* 0x000000ffff0e7224 */ /* 0x000fe400078e0004 */
[----:B------:R-:W-:Y:S02]  /*1fea0*/  IMAD.MOV.U32 R11, RZ, RZ, R5 ;  /* 0x000000ffff0b7224 */ /* 0x000fe400078e0005 */
[----:B------:R-:W-:Y:S02]  /*1feb0*/  IMAD.MOV.U32 R10, RZ, RZ, R224 ;  /* 0x000000ffff0a7224 */ /* 0x000fe400078e00e0 */
[----:B------:R-:W-:-:S07]  /*1fec0*/  IMAD.MOV.U32 R8, RZ, RZ, R219 ;  /* 0x000000ffff087224 */ /* 0x000fce00078e00db */
.L_x_2929:
[----:B------:R-:W-:-:S05]  /*1fed0*/  VIADD R15, R8, 0x1 ;  /* 0x00000001080f7836 */ /* 0x000fca0000000000 */
[----:B------:R-:W-:-:S04]  /*1fee0*/  ISETP.NE.AND P1, PT, R15, 0x2, PT ;  /* 0x000000020f00780c */ /* 0x000fc80003f25270 */
[----:B------:R-:W-:Y:S02]  /*1fef0*/  SEL R15, R15, RZ, P1 ;  /* 0x000000ff0f0f7207 */ /* 0x000fe40000800000 */
[----:B------:R-:W-:-:S03]  /*1ff00*/  SEL R3, RZ, 0x1, P1 ;  /* 0x00000001ff037807 */ /* 0x000fc60000800000 */
[----:B------:R-:W-:Y:S01]  /*1ff10*/  IMAD.MOV.U32 R219, RZ, RZ, R15 ;  /* 0x000000ffffdb7224 */ /* 0x000fe200078e000f */
[----:B------:R-:W-:Y:S01]  /*1ff20*/  LOP3.LUT R224, R10, R3, RZ, 0x3c, !PT ;  /* 0x000000030ae07212 */ /* 0x000fe200078e3cff */
[----:B------:R-:W-:Y:S06]  /*1ff30*/  @!P0 BRA `(.L_x_2917) ;  /* 0x0000000000048947 */ /* 0x000fec0003800000 */
[----:B------:R-:W-:Y:S01]  /*1ff40*/  BPT.TRAP 0x1 ;  /* 0x000000040000795c */ /* 0x000fe20000300000 */
.L_x_2917:
[----:B------:R-:W-:Y:S01]  /*1ff50*/  IMAD R3, R219, 0x8, R22 ;  /* 0x00000008db037824 */ /* 0x000fe200078e0216 */
[----:B------:R-:W-:-:S04]  /*1ff60*/  SHF.L.U32 R6, R224, 0x1f, RZ ;  /* 0x0000001fe0067819 */ /* 0x000fc800000006ff */
[----:B------:R0:W1:Y:S01]  /*1ff70*/  SYNCS.PHASECHK.TRANS64.TRYWAIT P1, [R3+URZ+0x38830], R6 ;  /* 0x03883006030075a7 */ /* 0x000062000802017f */
[----:B------:R-:W-:Y:S05]  /*1ff80*/  @!P0 BRA `(.L_x_2918) ;  /* 0x0000000000048947 */ /* 0x000fea0003800000 */
[----:B------:R-:W-:Y:S01]  /*1ff90*/  BPT.TRAP 0x1 ;  /* 0x000000040000795c */ /* 0x000fe20000300000 */
.L_x_2918:
        /* <DEDUP_REMOVED lines=8> */
.L_x_2920:
[----:B------:R-:W-:Y:S05]  /*20020*/  BSYNC B1 ;  /* 0x0000000000017941 */ /* 0x000fea0003800000 */
.L_x_2919:
[----:B------:R-:W2:Y:S04]  /*20030*/  LDL.64 R152, [R1+0x40] ;  /* 0x0000400001987983 */ /* 0x000ea80000100a00 */
[----:B------:R-:W3:Y:S01]  /*20040*/  LDL.64 R154, [R1+0x48] ;  /* 0x00004800019a7983 */ /* 0x000ee20000100a00 */
[----:B------:R-:W-:Y:S02]  /*20050*/  R2UR UR10, R4 ;  /* 0x00000000040a72ca */ /* 0x000fe400000e0000 */
[----:B------:R-:W-:Y:S01]  /*20060*/  R2UR UR11, R5 ;  /* 0x00000000050b72ca */ /* 0x000fe200000e0000 */
[----:B------:R-:W-:Y:S01]  /*20070*/  WARPGROUP.ARRIVE ;  /* 0x00000000000079c5 */ /* 0x000fe20000000000 */
[----:B------:R-:W-:Y:S01]  /*20080*/  IMAD.MOV.U32 R21, RZ, RZ, 0x40000040 ;  /* 0x40000040ff157424 */ /* 0x000fe200078e00ff */
[----:B------:R-:W-:-:S04]  /*20090*/  R2UR UR18, R20 ;  /* 0x00000000141272ca */ /* 0x000fc800000e0000 */
[----:B------:R-:W-:Y:S01]  /*200a0*/  R2UR UR19, R21 ;  /* 0x00000000151372ca */ /* 0x000fe200000e0000 */
[----:B------:R-:W-:Y:S01]  /*200b0*/  VIADD R12, R4, 0x100 ;  /* 0x00000100040c7836 */ /* 0x000fe20000000000 */
[----:B------:R-:W4:Y:S01]  /*200c0*/  LDL.64 R20, [R1+0x30] ;  /* 0x0000300001147983 */ /* 0x000f220000100a00 */
[----:B------:R-:W-:-:S03]  /*200d0*/  IMAD.MOV.U32 R13, RZ, RZ, 0x40000040 ;  /* 0x40000040ff0d7424 */ /* 0x000fc600078e00ff */
[----:B------:R-:W-:Y:S02]  /*200e0*/  R2UR UR14, R12 ;  /* 0x000000000c0e72ca */ /* 0x000fe400000e0000 */
[----:B------:R-:W-:Y:S01]  /*200f0*/  R2UR UR15, R13 ;  /* 0x000000000d0f72ca */ /* 0x000fe200000e0000 */
[----:B01----:R-:W-:Y:S02]  /*20100*/  VIADD R6, R4, 0x180 ;  /* 0x0000018004067836 */ /* 0x003fe40000000000 */
[----:B------:R-:W-:-:S03]  /*20110*/  IMAD.MOV.U32 R7, RZ, RZ, 0x40000040 ;  /* 0x40000040ff077424 */ /* 0x000fc600078e00ff */
[----:B------:R-:W-:Y:S02]  /*20120*/  R2UR UR6, R6 ;  /* 0x00000000060672ca */ /* 0x000fe400000e0000 */
[----:B------:R-:W-:Y:S02]  /*20130*/  R2UR UR7, R7 ;  /* 0x00000000070772ca */ /* 0x000fe400000e0000 */
[----:B--2---:R-:W-:Y:S02]  /*20140*/  R2UR UR32, R152 ;  /* 0x00000000982072ca */ /* 0x004fe400000e0000 */
        /* <DEDUP_REMOVED lines=19> */
[----:B------:R-:W-:Y:S01]  /*20280*/  VIADD R12, R4, 0x200 ;  /* 0x00000200040c7836 */ /* 0x000fe20000000000 */
[----:B------:R-:W-:Y:S02]  /*20290*/  WARPGROUP.DEPBAR.LE gsb0, 0x0 ;  /* 0x00008000000079c5 */ /* 0x000fe40000010000 */
        /* <DEDUP_REMOVED lines=8> */
[----:B------:R-:W-:Y:S01]  /*20320*/  VIADD R6, R4, 0x2 ;  /* 0x0000000204067836 */ /* 0x000fe20000000000 */
[----:B--2---:R-:W-:Y:S02]  /*20330*/  R2UR UR28, R152 ;  /* 0x00000000981c72ca */ /* 0x004fe400000e0000 */
        /* <DEDUP_REMOVED lines=92> */
[----:B------:R-:W-:Y:S02]  /*20900*/  R2UR UR47, R21 ;  /* 0x00000000152f72ca */ /* 0x000fe400000e0000 */
[----:B------:R-:W3:Y:S01]  /*20910*/  LDL.64 R20, [R1+0x28] ;  /* 0x0000280001147983 */ /* 0x000ee20000100a00 */
[----:B------:R-:W-:Y:S02]  /*20920*/  VIADD R6, R4, 0x6 ;  /* 0x0000000604067836 */ /* 0x000fe40000000000 */
[----:B------:R-:W-:-:S03]  /*20930*/  IMAD.MOV.U32 R7, RZ, RZ, 0x40000040 ;  /* 0x40000040ff077424 */ /* 0x000fc600078e00ff */
[----:B------:R-:W-:Y:S02]  /*20940*/  R2UR UR30, R6 ;  /* 0x00000000061e72ca */ /* 0x000fe400000e0000 */
[----:B------:R-:W-:Y:S01]  /*20950*/  R2UR UR31, R7 ;  /* 0x00000000071f72ca */ /* 0x000fe200000e0000 */
[----:B------:R-:W-:Y:S02]  /*20960*/  UMOV UR28, UR46 ;  /* 0x0000002e001c7c82 */ /* 0x000fe40008000000 */
[----:B------:R-:W-:Y:S01]  /*20970*/  UMOV UR29, UR47 ;  /* 0x0000002f001d7c82 */ /* 0x000fe20008000000 */
[----:B------:R-:W-:Y:S02]  /*20980*/  VIADD R6, R4, 0x86 ;  /* 0x0000008604067836 */ /* 0x000fe40000000000 */
        /* <DEDUP_REMOVED lines=137> */
[----:B------:R-:W-:Y:S02]  /*21220*/  MOV R7, 0x40000040 ;  /* 0x4000004000077802 */ /* 0x000fe40000000f00 */
        /* <DEDUP_REMOVED lines=587> */
.L_x_2922:
[----:B------:R-:W-:Y:S01]  /*236e0*/  SHF.L.U32 R0, R10, 0x1f, RZ ;  /* 0x0000001f0a007819 */ /* 0x000fe200000006ff */
[----:B------:R-:W-:-:S04]  /*236f0*/  IMAD R6, R8, 0x8, R22 ;  /* 0x0000000808067824 */ /* 0x000fc800078e0216 */
[----:B------:R0:W1:Y:S01]  /*23700*/  SYNCS.PHASECHK.TRANS64.TRYWAIT P1, [R6+URZ+0x38850], R0 ;  /* 0x03885000060075a7 */ /* 0x000062000802017f */
[----:B------:R-:W-:Y:S05]  /*23710*/  @!P0 BRA `(.L_x_2923) ;  /* 0x0000000000048947 */ /* 0x000fea0003800000 */
[----:B------:R-:W-:Y:S01]  /*23720*/  BPT.TRAP 0x1 ;  /* 0x000000040000795c */ /* 0x000fe20000300000 */
.L_x_2923:
[----:B------:R-:W-:Y:S04]  /*23730*/  BSSY B1, `(.L_x_2924) ;  /* 0x0000004000017945 */ /* 0x000fe80003800000 */
[----:B-1----:R-:W-:Y:S05]  /*23740*/  @P1 BRA `(.L_x_2925) ;  /* 0x0000000000081947 */ /* 0x002fea0003800000 */
[----:B------:R-:W1:Y:S02]  /*23750*/  SYNCS.PHASECHK.TRANS64.TRYWAIT P1, [R6+URZ+0x38850], R0 ;  /* 0x03885000060075a7 */ /* 0x000e64000802017f */
[----:B-1----:R-:W-:Y:S05]  /*23760*/  @!P1 BRA `(.L_x_2926) ;  /* 0x000000e800e89947 */ /* 0x002fea0003800000 */
.L_x_2925:
[----:B------:R-:W-:Y:S05]  /*23770*/  BSYNC B1 ;  /* 0x0000000000017941 */ /* 0x000fea0003800000 */
.L_x_2924:
        /* <DEDUP_REMOVED lines=45> */
.L_x_2927:
        /* <DEDUP_REMOVED lines=22> */
[----:B------:R-:W2:Y:S01]  /*23bb0*/  MUFU.TANH R193, R193 ;  /* 0x000000c100c17308 */ /* 0x000ea20000002400 */
        /* <DEDUP_REMOVED lines=16> */
[----:B--2---:R-:W-:Y:S01]  /*23cc0*/  FMNMX.FTZ R0, R193, R14, !PT ;  /* 0x0000000ec1007209 */ /* 0x004fe20007810000 */
        /* <DEDUP_REMOVED lines=10> */
[----:B------:R-:W-:-:S02]  /*23d70*/  IMAD.U32 R3, RZ, RZ, UR42 ;  /* 0x0000002aff037e24 */ /* 0x000fc4000f8e00ff */
[----:B------:R-:W-:Y:S02]  /*23d80*/  IMAD R15, R15, 0x8, R22 ;  /* 0x000000080f0f7824 */ /* 0x000fe400078e0216 */
        /* <DEDUP_REMOVED lines=67> */
[----:B-1----:R-:W-:-:S05]  /*241c0*/  FMNMX.FTZ R5, R157, R2, !PT ;  /* 0x000000029d057209 */ /* 0x002fca0007810000 */
[----:B------:R-:W1:Y:S01]  /*241d0*/  SHFL.BFLY PT, R2, R5, 0x2, 0x1f ;  /* 0x0c401f0005027f89 */ /* 0x000e6200000e0000 */
[----:B--2---:R-:W-:-:S04]  /*241e0*/  FMNMX.FTZ R0, R158, R0, !PT ;  /* 0x000000009e007209 */ /* 0x004fc80007810000 */
[----:B0-----:R-:W-:-:S05]  /*241f0*/  FMNMX.FTZ R4, R159, R0, !PT ;  /* 0x000000009f047209 */ /* 0x001fca0007810000 */
[----:B------:R-:W0:Y:S01]  /*24200*/  SHFL.BFLY PT, R0, R4, 0x2, 0x1f ;  /* 0x0c401f0004007f89 */ /* 0x000e2200000e0000 */
[----:B-1----:R-:W-:-:S05]  /*24210*/  FMNMX.FTZ R5, R5, R2, !PT ;  /* 0x0000000205057209 */ /* 0x002fca0007810000 */
[----:B------:R-:W1:Y:S01]  /*24220*/  SHFL.BFLY PT, R2, R5, 0x1, 0x1f ;  /* 0x0c201f0005027f89 */ /* 0x000e6200000e0000 */
[----:B0-----:R-:W-:-:S05]  /*24230*/  FMNMX.FTZ R4, R4, R0, !PT ;  /* 0x0000000004047209 */ /* 0x001fca0007810000 */
[----:B------:R-:W0:Y:S01]  /*24240*/  SHFL.BFLY PT, R0, R4, 0x1, 0x1f ;  /* 0x0c201f0004007f89 */ /* 0x000e2200000e0000 */
[----:B-1----:R-:W-:Y:S02]  /*24250*/  FMNMX.FTZ R5, R5, R2, !PT ;  /* 0x0000000205057209 */ /* 0x002fe40007810000 */
[----:B0-----:R-:W-:-:S03]  /*24260*/  FMNMX.FTZ R4, R4, R0, !PT ;  /* 0x0000000004047209 */ /* 0x001fc60007810000 */
[C---:B------:R-:W-:Y:S01]  /*24270*/  FADD.FTZ R0, -R5.reuse, R11 ;  /* 0x0000000b05007221 */ /* 0x040fe20000010100 */
[----:B------:R-:W-:Y:S01]  /*24280*/  FMUL.FTZ R11, R5, R3 ;  /* 0x00000003050b7220 */ /* 0x000fe20000410000 */
[----:B------:R-:W-:-:S03]  /*24290*/  FADD.FTZ R2, -R4, R14 ;  /* 0x0000000e04027221 */ /* 0x000fc60000010100 */
[-CC-:B------:R-:W-:Y:S01]  /*242a0*/  FFMA.FTZ R192, R152, R3.reuse, -R11.reuse ;  /* 0x0000000398c07223 */ /* 0x180fe2000001080b */
[-C--:B------:R-:W-:Y:S01]  /*242b0*/  FMUL.FTZ R152, R4, R3.reuse ;  /* 0x0000000304987220 */ /* 0x080fe20000410000 */
[-C--:B------:R-:W-:Y:S01]  /*242c0*/  FMUL.FTZ R0, R0, R3.reuse ;  /* 0x0000000300007220 */ /* 0x080fe20000410000 */
        /* <DEDUP_REMOVED lines=24> */
[----:B------:R-:W-:Y:S01]  /*24450*/  FFMA.FTZ R156, R184, R3, -R152 ;  /* 0x00000003b89c7223 */ /* 0x000fe20000010898 */
[----:B------:R-:W-:-:S02]  /*24460*/  VIADD R160, R15, 0x38840 ;  /* 0x000388400fa07836 */ /* 0x000fc40000000000 */
[-CC-:B------:R-:W-:Y:S01]  /*24470*/  FFMA.FTZ R205, R21, R3.reuse, -R152.reuse ;  /* 0x0000000315cd7223 */ /* 0x180fe20000010898 */
[-CC-:B------:R-:W-:Y:S01]  /*24480*/  FFMA.FTZ R153, R176, R3.reuse, -R152.reuse ;  /* 0x00000003b0997223 */ /* 0x180fe20000010898 */
[-CC-:B------:R-:W-:Y:S01]  /*24490*/  FFMA.FTZ R207, R179, R3.reuse, -R152.reuse ;  /* 0x00000003b3cf7223 */ /* 0x180fe20000010898 */
[-C--:B------:R-:W-:Y:S01]  /*244a0*/  FFMA.FTZ R193, R154, R3.reuse, -R152 ;  /* 0x000000039ac17223 */ /* 0x080fe20000010898 */
[----:B------:R-:W-:Y:S01]  /*244b0*/  MUFU.EX2 R2, R2 ;  /* 0x0000000200027308 */ /* 0x000fe20000000800 */
[----:B------:R-:W-:Y:S01]  /*244c0*/  PRMT R160, R229, 0x654, R160 ;  /* 0x00000654e5a07816 */ /* 0x000fe200000000a0 */
[-CC-:B------:R-:W-:Y:S01]  /*244d0*/  FFMA.FTZ R21, R180, R3.reuse, -R152.reuse ;  /* 0x00000003b4157223 */ /* 0x180fe20000010898 */
[-CC-:B------:R-:W-:Y:S01]  /*244e0*/  FFMA.FTZ R201, R170, R3.reuse, -R152.reuse ;  /* 0x00000003aac97223 */ /* 0x180fe20000010898 */
[-CC-:B------:R-:W-:Y:S01]  /*244f0*/  FFMA.FTZ R171, R171, R3.reuse, -R152.reuse ;  /* 0x00000003abab7223 */ /* 0x180fe20000010898 */
[----:B------:R0:W-:Y:S01]  /*24500*/  SYNCS.ARRIVE.TRANS64.RED.A1T0 RZ, [R160+URZ], RZ ;  /* 0x000000ffa0ff79a7 */ /* 0x0001e2000810043f */
[-CC-:B------:R-:W-:Y:S01]  /*24510*/  FFMA.FTZ R203, R174, R3.reuse, -R152.reuse ;  /* 0x00000003aecb7223 */ /* 0x180fe20000010898 */
[-CC-:B------:R-:W-:Y:S01]  /*24520*/  FFMA.FTZ R197, R162, R3.reuse, -R152.reuse ;  /* 0x00000003a2c57223 */ /* 0x180fe20000010898 */
[----:B------:R-:W1:Y:S01]  /*24530*/  MUFU.EX2 R208, R208 ;  /* 0x000000d000d07308 */ /* 0x000e620000000800 */
[-CC-:B------:R-:W-:Y:S01]  /*24540*/  FFMA.FTZ R163, R163, R3.reuse, -R152.reuse ;  /* 0x00000003a3a37223 */ /* 0x180fe20000010898 */
[-CC-:B------:R-:W-:Y:S01]  /*24550*/  FFMA.FTZ R199, R166, R3.reuse, -R152.reuse ;  /* 0x00000003a6c77223 */ /* 0x180fe20000010898 */
[-CC-:B------:R-:W-:Y:S01]  /*24560*/  FFMA.FTZ R167, R167, R3.reuse, -R152.reuse ;  /* 0x00000003a7a77223 */ /* 0x180fe20000010898 */
[-CC-:B------:R-:W-:Y:S01]  /*24570*/  FFMA.FTZ R154, R155, R3.reuse, -R152.reuse ;  /* 0x000000039b9a7223 */ /* 0x180fe20000010898 */
[-CC-:B0-----:R-:W-:Y:S01]  /*24580*/  FFMA.FTZ R160, R175, R3.reuse, -R152.reuse ;  /* 0x00000003afa07223 */ /* 0x181fe20000010898 */
[-CC-:B------:R-:W-:Y:S01]  /*24590*/  FFMA.FTZ R195, R158, R3.reuse, -R152.reuse ;  /* 0x000000039ec37223 */ /* 0x180fe20000010898 */
[----:B------:R-:W-:Y:S01]  /*245a0*/  FFMA.FTZ R152, R159, R3, -R152 ;  /* 0x000000039f987223 */ /* 0x000fe20000010898 */
[----:B------:R-:W0:Y:S08]  /*245b0*/  MUFU.EX2 R209, R209 ;  /* 0x000000d100d17308 */ /* 0x000e300000000800 */
[----:B------:R-:W2:Y:S01]  /*245c0*/  MUFU.EX2 R182, R182 ;  /* 0x000000b600b67308 */ /* 0x000ea20000000800 */
[----:B-1----:R-:W-:-:S07]  /*245d0*/  FFMA.FTZ R226, R0, R226, R208 ;  /* 0x000000e200e27223 */ /* 0x002fce00000100d0 */
[----:B------:R-:W1:Y:S01]  /*245e0*/  MUFU.EX2 R157, R157 ;  /* 0x0000009d009d7308 */ /* 0x000e620000000800 */
[----:B0-----:R-:W-:-:S07]  /*245f0*/  FFMA.FTZ R225, R2, R225, R209 ;  /* 0x000000e102e17223 */ /* 0x001fce00000100d1 */
        /* <DEDUP_REMOVED lines=76> */
.L_x_2928:
[C---:B------:R-:W-:Y:S01]  /*24ac0*/  ISETP.GT.AND P1, PT, R9.reuse, RZ, PT ;  /* 0x000000ff0900720c */ /* 0x040fe20003f24270 */
        /* <DEDUP_REMOVED lines=29> */
.L_x_2916:
[----:B------:R-:W-:Y:S05]  /*24ca0*/  BSYNC B0 ;  /* 0x0000000000007941 */ /* 0x000fea0003800000 */
.L_x_2915:
        /* <DEDUP_REMOVED lines=131> */
.L_x_2930:
[----:B------:R-:W-:Y:S01]  /*254e0*/  IMAD R8, R219, 0x8, R22 ;  /* 0x00000008db087824 */ /* 0x000fe200078e0216 */
[----:B------:R-:W-:-:S04]  /*254f0*/  SHF.L.U32 R7, R224, 0x1f, RZ ;  /* 0x0000001fe0077819 */ /* 0x000fc800000006ff */
[----:B------:R0:W1:Y:S01]  /*25500*/  SYNCS.PHASECHK.TRANS64.TRYWAIT P1, [R8+URZ+0x38850], R7 ;  /* 0x03885007080075a7 */ /* 0x000062000802017f */
[----:B------:R-:W-:Y:S05]  /*25510*/  @!P0 BRA `(.L_x_2931) ;  /* 0x0000000000048947 */ /* 0x000fea0003800000 */
[----:B------:R-:W-:Y:S01]  /*25520*/  BPT.TRAP 0x1 ;  /* 0x000000040000795c */ /* 0x000fe20000300000 */
.L_x_2931:
        /* <DEDUP_REMOVED lines=9> */
.L_x_2933:
[----:B------:R-:W-:Y:S05]  /*255c0*/  BSYNC B0 ;  /* 0x0000000000007941 */ /* 0x000fea0003800000 */
.L_x_2932:
[----:B------:R-:W-:Y:S01]  /*255d0*/  IMAD.MOV.U32 R6, RZ, RZ, R0 ;  /* 0x000000ffff067224 */ /* 0x000fe200078e0000 */
[----:B------:R-:W-:Y:S01]  /*255e0*/  WARPGROUP.ARRIVE ;  /* 0x00000000000079c5 */ /* 0x000fe20000000000 */
[----:B01----:R-:W-:Y:S01]  /*255f0*/  IMAD.MOV.U32 R7, RZ, RZ, 0x40000040 ;  /* 0x40000040ff077424 */ /* 0x003fe200078e00ff */
[----:B------:R-:W0:Y:S02]  /*25600*/  SHFL.BFLY PT, R2, R225, 0x2, 0x1f ;  /* 0x0c401f00e1027f89 */ /* 0x000e2400000e0000 */
        /* <DEDUP_REMOVED lines=30> */
[----:B0-----:R-:W-:Y:S01]  /*257f0*/  FADD.FTZ R6, R2, R225 ;  /* 0x000000e102067221 */ /* 0x001fe20000010000 */
[----:B------:R-:W-:Y:S01]  /*25800*/  R2UR UR7, R7 ;  /* 0x00000000070772ca */ /* 0x000fe200000e0000 */
[----:B------:R-:W-:Y:S01]  /*25810*/  IMAD.MOV.U32 R2, RZ, RZ, RZ ;  /* 0x000000ffff027224 */ /* 0x000fe200078e00ff */
[----:B------:R-:W0:Y:S04]  /*25820*/  SHFL.BFLY PT, R7, R226, 0x2, 0x1f ;  /* 0x0c401f00e2077f89 */ /* 0x000e2800000e0000 */
[----:B------:R-:W1:Y:S01]  /*25830*/  SHFL.BFLY PT, R9, R6, 0x1, 0x1f ;  /* 0x0c201f0006097f89 */ /* 0x000e6200000e0000 */
[----:B0-----:R-:W-:Y:S01]  /*25840*/  FADD.FTZ R0, R7, R226 ;  /* 0x000000e207007221 */ /* 0x001fe20000010000 */
[----:B-1----:R-:W-:-:S04]  /*25850*/  FADD.FTZ R13, R6, R9 ;  /* 0x00000009060d7221 */ /* 0x002fc80000010000 */
[----:B------:R-:W0:Y:S01]  /*25860*/  SHFL.BFLY PT, R7, R0, 0x1, 0x1f ;  /* 0x0c201f0000077f89 */ /* 0x000e2200000e0000 */
[----:B------:R-:W-:Y:S01]  /*25870*/  IMAD.MOV.U32 R6, RZ, RZ, -0x800000 ;  /* 0xff800000ff067424 */ /* 0x000fe200078e00ff */
[----:B------:R-:W-:-:S13]  /*25880*/  FSETP.NE.FTZ.AND P2, PT, R13, RZ, PT ;  /* 0x000000ff0d00720b */ /* 0x000fda0003f55000 */
[----:B------:R-:W1:Y:S01]  /*25890*/  @P2 MUFU.LG2 R11, R13 ;  /* 0x0000000d000b2308 */ /* 0x000e620000000c00 */
[----:B------:R-:W-:Y:S01]  /*258a0*/  @P2 FMUL.FTZ R14, R3, 0.69314718246459960938 ;  /* 0x3f317218030e2820 */ /* 0x000fe20000410000 */
[----:B0-----:R-:W-:Y:S01]  /*258b0*/  FADD.FTZ R12, R0, R7 ;  /* 0x00000007000c7221 */ /* 0x001fe20000010000 */
[----:B------:R-:W-:-:S05]  /*258c0*/  IMAD.MOV.U32 R7, RZ, RZ, RZ ;  /* 0x000000ffff077224 */ /* 0x000fca00078e00ff */
[----:B------:R-:W-:Y:S01]  /*258d0*/  @P2 MUFU.RCP R2, R13 ;  /* 0x0000000d00022308 */ /* 0x000fe20000001000 */
[----:B------:R-:W-:Y:S01]  /*258e0*/  IMAD.MOV.U32 R0, RZ, RZ, -0x800000 ;  /* 0xff800000ff007424 */ /* 0x000fe200078e00ff */
[----:B------:R-:W-:Y:S01]  /*258f0*/  FSETP.NE.FTZ.AND P1, PT, R12, RZ, PT ;  /* 0x000000ff0c00720b */ /* 0x000fe20003f35000 */
[----:B-1----:R-:W-:-:S04]  /*25900*/  @P2 FMUL.FTZ R11, R11, 0.69314718246459960938 ;  /* 0x3f3172180b0b2820 */ /* 0x002fc80000410000 */
[----:B------:R-:W-:-:S08]  /*25910*/  @P2 FFMA.FTZ R0, R14, R4, R11 ;  /* 0x000000040e002223 */ /* 0x000fd0000001000b */
[----:B------:R-:W0:Y:S01]  /*25920*/  @P1 MUFU.LG2 R9, R12 ;  /* 0x0000000c00091308 */ /* 0x000e220000000c00 */
[----:B------:R-:W-:-:S07]  /*25930*/  @P1 FMUL.FTZ R10, R3, 0.69314718246459960938 ;  /* 0x3f317218030a1820 */ /* 0x000fce0000410000 */
[----:B------:R1:W2:Y:S01]  /*25940*/  @P1 MUFU.RCP R7, R12 ;  /* 0x0000000c00071308 */ /* 0x0002a20000001000 */
[----:B0-----:R-:W-:-:S04]  /*25950*/  @P1 FMUL.FTZ R9, R9, 0.69314718246459960938 ;  /* 0x3f31721809091820 */ /* 0x001fc80000410000 */
[----:B------:R-:W-:Y:S01]  /*25960*/  @P1 FFMA.FTZ R6, R10, R5, R9 ;  /* 0x000000050a061223 */ /* 0x000fe20000010009 */
[----:B------:R-:W-:Y:S02]  /*25970*/  WARPGROUP.DEPBAR.LE gsb0, 0x0 ;  /* 0x00008000000079c5 */ /* 0x000fe40000010000 */
[----:B------:R-:W-:-:S06]  /*25980*/  WARPGROUP.ARRIVE ;  /* 0x00000000000079c5 */ /* 0x000fcc0000000000 */
[----:B------:R-:W-:Y:S03]  /*25990*/  HGMMA.64x256x16.F32.BF16 R24, R192, gdesc[UR4].tnspB, R24, gsb0 ;  /* 0x43e00004c0187df0 */ /* 0x000fe60008001818 */
[----:B------:R-:W-:Y:S02]  /*259a0*/  WARPGROUP.DEPBAR.LE gsb0, 0x0 ;  /* 0x00008000000079c5 */ /* 0x000fe40000010000 */
[----:B-12---:R-:W-:Y:S05]  /*259b0*/  @!P0 BRA `(.L_x_2935) ;  /* 0x0000000000048947 */ /* 0x006fea0003800000 */
[----:B------:R-:W-:Y:S01]  /*259c0*/  BPT.TRAP 0x1 ;  /* 0x000000040000795c */ /* 0x000fe20000300000 */
.L_x_2935:
[----:B------:R-:W2:Y:S01]  /*259d0*/  LDL.LU R12, [R1+0x88] ;  /* 0x00008800010c7983 */ /* 0x000ea20000300800 */
[----:B------:R-:W-:Y:S02]  /*259e0*/  VIADD R4, R8, 0x38860 ;  /* 0x0003886008047836 */ /* 0x000fe40000000000 */
[-C--:B------:R-:W-:Y:S01]  /*259f0*/  FMUL.FTZ R8, R24, R7.reuse ;  /* 0x0000000718087220 */ /* 0x080fe20000410000 */
[----:B------:R-:W-:Y:S02]  /*25a00*/  VIADD R219, R219, 0x1 ;  /* 0x00000001dbdb7836 */ /* 0x000fe40000000000 */
[-C--:B------:R-:W-:Y:S01]  /*25a10*/  FMUL.FTZ R24, R36, R7.reuse ;  /* 0x0000000724187220 */ /* 0x080fe20000410000 */
[-C--:B------:R-:W-:Y:S01]  /*25a20*/  FMUL.FTZ R157, R40, R7.reuse ;  /* 0x00000007289d7220 */ /* 0x080fe20000410000 */
[----:B------:R-:W-:Y:S01]  /*25a30*/  PRMT R229, R229, 0x654, R4 ;  /* 0x00000654e5e57816 */ /* 0x000fe20000000004 */
[-C--:B------:R-:W-:Y:S01]  /*25a40*/  FMUL.FTZ R159, R48, R7.reuse ;  /* 0x00000007309f7220 */ /* 0x080fe20000410000 */
[----:B------:R-:W-:Y:S01]  /*25a50*/  ISETP.NE.AND P0, PT, R219, 0x2, PT ;  /* 0x00000002db00780c */ /* 0x000fe20003f05270 */
[-C--:B------:R-:W-:Y:S01]  /*25a60*/  FMUL.FTZ R161, R56, R7.reuse ;  /* 0x0000000738a17220 */ /* 0x080fe20000410000 */
[----:B------:R0:W-:Y:S01]  /*25a70*/  SYNCS.ARRIVE.TRANS64.RED.A1T0 RZ, [R229+URZ], RZ ;  /* 0x000000ffe5ff79a7 */ /* 0x0001e2000810043f */
[-C--:B------:R-:W-:Y:S01]  /*25a80*/  FMUL.FTZ R162, R60, R7.reuse ;  /* 0x000000073ca27220 */ /* 0x080fe20000410000 */
        /* <DEDUP_REMOVED lines=125> */
[----:B------:R-:W-:Y:S01]  /*26260*/  SEL R219, R219, RZ, P0 ;  /* 0x000000ffdbdb7207 */ /* 0x000fe20000000000 */
[----:B--2---:R-:W-:-:S05]  /*26270*/  VIADD R12, R12, 0x1 ;  /* 0x000000010c0c7836 */ /* 0x004fca0000000000 */
[----:B------:R0:W-:Y:S02]  /*26280*/  STL [R1+0x88], R12 ;  /* 0x0000880c01007387 */ /* 0x0001e40000100800 */
.L_x_2811:
[----:B------:R-:W0:Y:S08]  /*26290*/  S2UR UR4, SR_CgaCtaId ;  /* 0x00000000000479c3 */ /* 0x000e300000008800 */
[----:B------:R-:W-:Y:S01]  /*262a0*/  BAR.SYNC.DEFER_BLOCKING 0x5, 0x180 ;  /* 0x0146000000007b1d */ /* 0x000fe20000010000 */
[----:B------:R-:W-:-:S05]  /*262b0*/  MOV R22, 0x400 ;  /* 0x0000040000167802 */ /* 0x000fca0000000f00 */
[----:B------:R-:W-:Y:S01]  /*262c0*/  BSSY B0, `(.L_x_2936) ;  /* 0x00002e7000007945 */ /* 0x000fe20003800000 */
[----:B0-----:R-:W-:-:S05]  /*262d0*/  IMAD.U32 R229, RZ, RZ, UR4 ;  /* 0x00000004ffe57e24 */ /* 0x001fca000f8e00ff */
[----:B------:R-:W-:-:S05]  /*262e0*/  LEA R22, R229, R22, 0x18 ;  /* 0x00000016e5167211 */ /* 0x000fca00078ec0ff */
[----:B------:R0:W1:Y:S01]  /*262f0*/  LDS.128 R28, [R22+0x388d0] ;  /* 0x0388d000161c7984 */ /* 0x0000620000000c00 */
[----:B------:R-:W-:Y:S06]  /*26300*/  BAR.ARV 0x4, 0x180 ;  /* 0x0106000000007b1d */ /* 0x000fec0000002000 */
[----:B------:R-:W-:Y:S05]  /*26310*/  @P1 BRA `(.L_x_2937) ;  /* 0x0000002000241947 */ /* 0x000fea0003800000 */
[----:B------:R-:W2:Y:S04]  /*26320*/  LDL R2, [R1+0x8c] ;  /* 0x00008c0001027983 */ /* 0x000ea80000100800 */
[----:B------:R-:W3:Y:S01]  /*26330*/  LDL R179, [R1+0x7c] ;  /* 0x00007c0001b37983 */ /* 0x000ee20000100800 */
[----:B------:R-:W4:Y:S01]  /*26340*/  S2R R5, SR_SWINHI ;  /* 0x0000000000057919 */ /* 0x000f220000002f00 */
[----:B------:R-:W-:Y:S01]  /*26350*/  F2FP.BF16.F32.PACK_AB R9, R9, R26 ;  /* 0x0000001a0909723e */ /* 0x000fe200000010ff */
[----:B------:R-:W-:Y:S01]  /*26360*/  ULDC.64 UR4, c[0x0][0xc00] ;  /* 0x0003000000047ab9 */ /* 0x000fe20000000a00 */
[----:B------:R-:W3:Y:S04]  /*26370*/  LDL R180, [R1+0x78] ;  /* 0x0000780001b47983 */ /* 0x000ee80000100800 */
[----:B------:R-:W3:Y:S01]  /*26380*/  LDL R178, [R1+0x68] ;  /* 0x0000680001b27983 */ /* 0x000ee20000100800 */
[----:B------:R-:W-:-:S02]  /*26390*/  MOV R20, R22 ;  /* 0x0000001600147202 */ /* 0x000fc40000000f00 */
[----:B----4-:R-:W-:Y:S02]  /*263a0*/  MOV R21, R5 ;  /* 0x0000000500157202 */ /* 0x010fe40000000f00 */
[----:B------:R-:W-:Y:S02]  /*263b0*/  F2FP.BF16.F32.PACK_AB R8, R25, R8 ;  /* 0x000000081908723e */ /* 0x000fe400000010ff */
[----:B------:R-:W-:Y:S02]  /*263c0*/  F2FP.BF16.F32.PACK_AB R10, R3, R10 ;  /* 0x0000000a030a723e */ /* 0x000fe400000010ff */
[----:B------:R-:W-:Y:S02]  /*263d0*/  F2FP.BF16.F32.PACK_AB R11, R11, R4 ;  /* 0x000000040b0b723e */ /* 0x000fe400000010ff */
[----:B------:R-:W-:Y:S02]  /*263e0*/  F2FP.BF16.F32.PACK_AB R144, R145, R144 ;  /* 0x000000909190723e */ /* 0x000fe400000010ff */
[----:B------:R-:W-:-:S02]  /*263f0*/  F2FP.BF16.F32.PACK_AB R145, R147, R146 ;  /* 0x000000929391723e */ /* 0x000fc400000010ff */
[----:B------:R-:W-:Y:S02]  /*26400*/  F2FP.BF16.F32.PACK_AB R146, R149, R148 ;  /* 0x000000949592723e */ /* 0x000fe400000010ff */
[----:B------:R-:W-:Y:S01]  /*26410*/  F2FP.BF16.F32.PACK_AB R147, R151, R150 ;  /* 0x000000969793723e */ /* 0x000fe200000010ff */
[----:B------:R-:W-:Y:S01]  /*26420*/  BAR.SYNC.DEFER_BLOCKING 0x1, 0x100 ;  /* 0x0044000000007b1d */ /* 0x000fe20000010000 */
[----:B--2---:R-:W-:-:S03]  /*26430*/  IMAD.WIDE R110, R2, 0x2, R20 ;  /* 0x00000002026e7825 */ /* 0x004fc600078e0214 */
[C---:B------:R-:W-:Y:S02]  /*26440*/  IADD3 R72, P3, R110.reuse, 0x4000, RZ ;  /* 0x000040006e487810 */ /* 0x040fe40007f7e0ff */
[----:B------:R-:W-:Y:S02]  /*26450*/  IADD3 R12, P1, R110, 0x20, RZ ;  /* 0x000000206e0c7810 */ /* 0x000fe40007f3e0ff */
[----:B------:R-:W-:-:S03]  /*26460*/  LOP3.LUT R108, R72, 0x380, RZ, 0xc0, !PT ;  /* 0x00000380486c7812 */ /* 0x000fc600078ec0ff */
[--C-:B------:R-:W-:Y:S01]  /*26470*/  IMAD.X R13, RZ, RZ, R111.reuse, P1 ;  /* 0x000000ffff0d7224 */ /* 0x100fe200008e066f */
[----:B------:R-:W-:Y:S02]  /*26480*/  SHF.R.U64 R108, R108, 0x3, RZ ;  /* 0x000000036c6c7819 */ /* 0x000fe400000012ff */
[C---:B------:R-:W-:Y:S02]  /*26490*/  IADD3 R88, P1, R110.reuse, 0x8000, RZ ;  /* 0x000080006e587810 */ /* 0x040fe40007f3e0ff */
[----:B------:R-:W-:Y:S02]  /*264a0*/  IADD3 R14, P0, R110, 0x40, RZ ;  /* 0x000000406e0e7810 */ /* 0x000fe40007f1e0ff */
[----:B------:R-:W-:Y:S02]  /*264b0*/  LOP3.LUT R72, R108, R72, RZ, 0x3c, !PT ;  /* 0x000000486c487212 */ /* 0x000fe400078e3cff */
[----:B------:R-:W-:Y:S01]  /*264c0*/  LOP3.LUT R108, R88, 0x380, RZ, 0xc0, !PT ;  /* 0x00000380586c7812 */ /* 0x000fe200078ec0ff */
[----:B------:R-:W-:Y:S01]  /*264d0*/  IMAD.X R15, RZ, RZ, R111, P0 ;  /* 0x000000ffff0f7224 */ /* 0x000fe200000e066f */
[----:B------:R-:W-:-:S02]  /*264e0*/  IADD3 R92, P0, R110, 0x8020, RZ ;  /* 0x000080206e5c7810 */ /* 0x000fc40007f1e0ff */
[----:B------:R-:W-:Y:S02]  /*264f0*/  SHF.R.U64 R108, R108, 0x3, RZ ;  /* 0x000000036c6c7819 */ /* 0x000fe400000012ff */
[C---:B------:R-:W-:Y:S02]  /*26500*/  IADD3 R84, P2, R110.reuse, 0x4060, RZ ;  /* 0x000040606e547810 */ /* 0x040fe40007f5e0ff */
[C---:B------:R-:W-:Y:S02]  /*26510*/  IADD3 R68, P4, R110.reuse, 0x60, RZ ;  /* 0x000000606e447810 */ /* 0x040fe40007f9e0ff */
[----:B------:R-:W-:Y:S02]  /*26520*/  IADD3 R80, P5, R110, 0x4040, RZ ;  /* 0x000040406e507810 */ /* 0x000fe40007fbe0ff */
[----:B------:R-:W-:Y:S02]  /*26530*/  LOP3.LUT R88, R108, R88, RZ, 0x3c, !PT ;  /* 0x000000586c587212 */ /* 0x000fe400078e3cff */
[----:B------:R-:W-:-:S02]  /*26540*/  LOP3.LUT R5, R110, 0x380, RZ, 0xc0, !PT ;  /* 0x000003806e057812 */ /* 0x000fc400078ec0ff */
[----:B------:R-:W-:Y:S01]  /*26550*/  LOP3.LUT R108, R92, 0x380, RZ, 0xc0, !PT ;  /* 0x000003805c6c7812 */ /* 0x000fe200078ec0ff */
[--C-:B------:R-:W-:Y:S01]  /*26560*/  IMAD.X R85, RZ, RZ, R111.reuse, P2 ;  /* 0x000000ffff557224 */ /* 0x100fe200010e066f */
[C---:B------:R-:W-:Y:S01]  /*26570*/  IADD3 R76, P6, R110.reuse, 0x4020, RZ ;  /* 0x000040206e4c7810 */ /* 0x040fe20007fde0ff */
[--C-:B------:R-:W-:Y:S01]  /*26580*/  IMAD.X R81, RZ, RZ, R111.reuse, P5 ;  /* 0x000000ffff517224 */ /* 0x100fe200028e066f */
[----:B-1----:R-:W-:Y:S01]  /*26590*/  IADD3 R28, P2, R110, 0xc040, RZ ;  /* 0x0000c0406e1c7810 */ /* 0x002fe20007f5e0ff */
[--C-:B------:R-:W-:Y:S01]  /*265a0*/  IMAD.X R89, RZ, RZ, R111.reuse, P1 ;  /* 0x000000ffff597224 */ /* 0x100fe200008e066f */
[----:B-----5:R-:W-:Y:S02]  /*265b0*/  LOP3.LUT R135, R68, 0x380, RZ, 0xc0, !PT ;  /* 0x0000038044877812 */ /* 0x020fe400078ec0ff */
[----:B------:R-:W-:Y:S02]  /*265c0*/  SHF.R.U64 R5, R5, 0x3, RZ ;  /* 0x0000000305057819 */ /* 0x000fe400000012ff */
[----:B------:R-:W-:Y:S01]  /*265d0*/  SHF.R.U64 R108, R108, 0x3, RZ ;  /* 0x000000036c6c7819 */ /* 0x000fe200000012ff */
[--C-:B------:R-:W-:Y:S01]  /*265e0*/  IMAD.X R69, RZ, RZ, R111.reuse, P4 ;  /* 0x000000ffff457224 */ /* 0x100fe200020e066f */
[C---:B------:R-:W-:Y:S01]  /*265f0*/  IADD3 R2, P5, R110.reuse, 0xc020, RZ ;  /* 0x0000c0206e027810 */ /* 0x040fe20007fbe0ff */
[--C-:B------:R-:W-:Y:S01]  /*26600*/  IMAD.X R73, RZ, RZ, R111.reuse, P3 ;  /* 0x000000ffff497224 */ /* 0x100fe200018e066f */
[----:B------:R-:W-:Y:S01]  /*26610*/  IADD3 R128, P1, R110, 0xc060, RZ ;  /* 0x0000c0606e807810 */ /* 0x000fe20007f3e0ff */
[----:B------:R-:W-:Y:S01]  /*26620*/  IMAD.X R77, RZ, RZ, R111, P6 ;  /* 0x000000ffff4d7224 */ /* 0x000fe200030e066f */
[----:B------:R-:W-:-:S02]  /*26630*/  LOP3.LUT R177, R12, 0x380, RZ, 0xc0, !PT ;  /* 0x000003800cb17812 */ /* 0x000fc400078ec0ff */
[----:B------:R-:W-:Y:S02]  /*26640*/  LOP3.LUT R176, R14, 0x380, RZ, 0xc0, !PT ;  /* 0x000003800eb07812 */ /* 0x000fe400078ec0ff */
[C---:B------:R-:W-:Y:S02]  /*26650*/  IADD3 R96, P4, R110.reuse, 0x8040, RZ ;  /* 0x000080406e607810 */ /* 0x040fe40007f9e0ff */
[C---:B------:R-:W-:Y:S02]  /*26660*/  IADD3 R100, P3, R110.reuse, 0x8060, RZ ;  /* 0x000080606e647810 */ /* 0x040fe40007f7e0ff */
[----:B------:R-:W-:Y:S02]  /*26670*/  IADD3 R104, P6, R110, 0xc000, RZ ;  /* 0x0000c0006e687810 */ /* 0x000fe40007fde0ff */
[----:B------:R-:W-:Y:S02]  /*26680*/  SHF.R.U64 R135, R135, 0x3, RZ ;  /* 0x0000000387877819 */ /* 0x000fe400000012ff */
[----:B------:R-:W-:-:S02]  /*26690*/  LOP3.LUT R26, R28, 0x380, RZ, 0xc0, !PT ;  /* 0x000003801c1a7812 */ /* 0x000fc400078ec0ff */
[----:B------:R-:W-:Y:S02]  /*266a0*/  LOP3.LUT R110, R5, R110, RZ, 0x3c, !PT ;  /* 0x0000006e056e7212 */ /* 0x000fe400078e3cff */
[----:B------:R-:W-:Y:S02]  /*266b0*/  LOP3.LUT R92, R108, R92, RZ, 0x3c, !PT ;  /* 0x0000005c6c5c7212 */ /* 0x000fe400078e3cff */
[----:B------:R-:W-:Y:S02]  /*266c0*/  LOP3.LUT R25, R2, 0x380, RZ, 0xc0, !PT ;  /* 0x0000038002197812 */ /* 0x000fe400078ec0ff */
[----:B------:R-:W-:Y:S02]  /*266d0*/  LOP3.LUT R108, R128, 0x380, RZ, 0xc0, !PT ;  /* 0x00000380806c7812 */ /* 0x000fe400078ec0ff */
[----:B------:R-:W-:Y:S02]  /*266e0*/  SHF.R.U64 R177, R177, 0x3, RZ ;  /* 0x00000003b1b17819 */ /* 0x000fe400000012ff */
[----:B------:R-:W-:-:S02]  /*266f0*/  SHF.R.U64 R176, R176, 0x3, RZ ;  /* 0x00000003b0b07819 */ /* 0x000fc400000012ff */
[----:B------:R-:W-:Y:S02]  /*26700*/  LOP3.LUT R68, R135, R68, RZ, 0x3c, !PT ;  /* 0x0000004487447212 */ /* 0x000fe400078e3cff */
[----:B------:R-:W-:Y:S02]  /*26710*/  SHF.R.U64 R26, R26, 0x3, RZ ;  /* 0x000000031a1a7819 */ /* 0x000fe400000012ff */
[----:B------:R-:W-:Y:S02]  /*26720*/  LOP3.LUT R135, R84, 0x380, RZ, 0xc0, !PT ;  /* 0x0000038054877812 */ /* 0x000fe400078ec0ff */
[----:B------:R-:W-:Y:S01]  /*26730*/  MOV R110, R110 ;  /* 0x0000006e006e7202 */ /* 0x000fe20000000f00 */
[----:B------:R-:W-:Y:S01]  /*26740*/  IMAD.X R5, RZ, RZ, R111, P2 ;  /* 0x000000ffff057224 */ /* 0x000fe200010e066f */
[----:B------:R-:W-:Y:S02]  /*26750*/  SHF.R.U64 R25, R25, 0x3, RZ ;  /* 0x0000000319197819 */ /* 0x000fe400000012ff */
[----:B------:R-:W-:-:S02]  /*26760*/  SHF.R.U64 R3, R108, 0x3, RZ ;  /* 0x000000036c037819 */ /* 0x000fc400000012ff */
[----:B------:R-:W-:Y:S02]  /*26770*/  LOP3.LUT R12, R177, R12, RZ, 0x3c, !PT ;  /* 0x0000000cb10c7212 */ /* 0x000fe400078e3cff */
[----:B------:R-:W-:Y:S02]  /*26780*/  LOP3.LUT R14, R176, R14, RZ, 0x3c, !PT ;  /* 0x0000000eb00e7212 */ /* 0x000fe400078e3cff */
[----:B------:R-:W-:Y:S02]  /*26790*/  LOP3.LUT R177, R76, 0x380, RZ, 0xc0, !PT ;  /* 0x000003804cb17812 */ /* 0x000fe400078ec0ff */
[----:B------:R-:W-:Y:S01]  /*267a0*/  LOP3.LUT R4, R26, R28, RZ, 0x3c, !PT ;  /* 0x0000001c1a047212 */ /* 0x000fe200078e3cff */
[----:B------:R1:W-:Y:S01]  /*267b0*/  STSM.16.M88.4 [R110], R8 ;  /* 0x000000086e007844 */ /* 0x0003e20000000200 */
[----:B------:R-:W-:Y:S01]  /*267c0*/  SHF.R.U64 R135, R135, 0x3, RZ ;  /* 0x0000000387877819 */ /* 0x000fe200000012ff */
[--C-:B------:R-:W-:Y:S01]  /*267d0*/  IMAD.X R27, RZ, RZ, R111.reuse, P1 ;  /* 0x000000ffff1b7224 */ /* 0x100fe200008e066f */
[----:B------:R-:W-:Y:S01]  /*267e0*/  LOP3.LUT R176, R80, 0x380, RZ, 0xc0, !PT ;  /* 0x0000038050b07812 */ /* 0x000fe200078ec0ff */
[----:B------:R-:W-:Y:S01]  /*267f0*/  IMAD.X R93, RZ, RZ, R111, P0 ;  /* 0x000000ffff5d7224 */ /* 0x000fe200000e066f */
[----:B------:R-:W-:-:S02]  /*26800*/  LOP3.LUT R108, R25, R2, RZ, 0x3c, !PT ;  /* 0x00000002196c7212 */ /* 0x000fc400078e3cff */
[----:B------:R-:W-:Y:S01]  /*26810*/  MOV R72, R72 ;  /* 0x0000004800487202 */ /* 0x000fe20000000f00 */
[--C-:B------:R-:W-:Y:S01]  /*26820*/  IMAD.X R97, RZ, RZ, R111.reuse, P4 ;  /* 0x000000ffff617224 */ /* 0x100fe200020e066f */
[----:B------:R-:W-:Y:S02]  /*26830*/  LOP3.LUT R26, R3, R128, RZ, 0x3c, !PT ;  /* 0x00000080031a7212 */ /* 0x000fe400078e3cff */
[----:B------:R-:W-:Y:S01]  /*26840*/  MOV R88, R88 ;  /* 0x0000005800587202 */ /* 0x000fe20000000f00 */
[--C-:B------:R-:W-:Y:S01]  /*26850*/  IMAD.X R101, RZ, RZ, R111.reuse, P3 ;  /* 0x000000ffff657224 */ /* 0x100fe200018e066f */
[----:B------:R-:W-:Y:S01]  /*26860*/  MOV R3, R12 ;  /* 0x0000000c00037202 */ /* 0x000fe20000000f00 */
[----:B------:R-:W-:Y:S01]  /*26870*/  IMAD.X R109, RZ, RZ, R111, P5 ;  /* 0x000000ffff6d7224 */ /* 0x000fe200028e066f */
[----:B------:R-:W-:Y:S01]  /*26880*/  MOV R25, R14 ;  /* 0x0000000e00197202 */ /* 0x000fe20000000f00 */
[----:B------:R-:W2:Y:S01]  /*26890*/  LDC R28, c[0x0][0xbe8] ;  /* 0x0002fa00ff1c7b82 */ /* 0x000ea20000000800 */
[----:B-1----:R-:W-:-:S02]  /*268a0*/  F2FP.BF16.F32.PACK_AB R8, R33, R32 ;  /* 0x000000202108723e */ /* 0x002fc400000010ff */
[----:B------:R-:W-:Y:S02]  /*268b0*/  F2FP.BF16.F32.PACK_AB R9, R35, R34 ;  /* 0x000000222309723e */ /* 0x000fe400000010ff */
[----:B------:R-:W-:Y:S02]  /*268c0*/  F2FP.BF16.F32.PACK_AB R10, R37, R24 ;  /* 0x00000018250a723e */ /* 0x000fe400000010ff */
[----:B------:R-:W-:Y:S02]  /*268d0*/  F2FP.BF16.F32.PACK_AB R11, R39, R38 ;  /* 0x00000026270b723e */ /* 0x000fe400000010ff */
[----:B------:R-:W-:Y:S02]  /*268e0*/  SHF.R.U64 R177, R177, 0x3, RZ ;  /* 0x00000003b1b17819 */ /* 0x000fe400000012ff */
[----:B------:R-:W-:Y:S02]  /*268f0*/  F2FP.BF16.F32.PACK_AB R12, R41, R157 ;  /* 0x0000009d290c723e */ /* 0x000fe400000010ff */
[----:B------:R-:W-:-:S02]  /*26900*/  F2FP.BF16.F32.PACK_AB R13, R43, R42 ;  /* 0x0000002a2b0d723e */ /* 0x000fc400000010ff */
[----:B------:R-:W-:Y:S02]  /*26910*/  F2FP.BF16.F32.PACK_AB R14, R45, R158 ;  /* 0x0000009e2d0e723e */ /* 0x000fe400000010ff */
[----:B------:R-:W-:Y:S02]  /*26920*/  F2FP.BF16.F32.PACK_AB R15, R47, R46 ;  /* 0x0000002e2f0f723e */ /* 0x000fe400000010ff */
[----:B------:R-:W-:Y:S02]  /*26930*/  MOV R4, R4 ;  /* 0x0000000400047202 */ /* 0x000fe40000000f00 */
[----:B------:R-:W-:Y:S01]  /*26940*/  LOP3.LUT R84, R135, R84, RZ, 0x3c, !PT ;  /* 0x0000005487547212 */ /* 0x000fe200078e3cff */
[----:B------:R-:W1:Y:S01]  /*26950*/  S2R R5, SR_TID.X ;  /* 0x0000000000057919 */ /* 0x000e620000002100 */
[----:B------:R-:W-:Y:S02]  /*26960*/  SHF.R.U64 R176, R176, 0x3, RZ ;  /* 0x00000003b0b07819 */ /* 0x000fe400000012ff */
[----:B------:R-:W-:Y:S01]  /*26970*/  LOP3.LUT R135, R96, 0x380, RZ, 0xc0, !PT ;  /* 0x0000038060877812 */ /* 0x000fe200078ec0ff */
[----:B------:R-:W-:Y:S01]  /*26980*/  STSM.16.M88.4 [R3], R8 ;  /* 0x0000000803007844 */ /* 0x000fe20000000200 */
[----:B------:R-:W-:-:S02]  /*26990*/  LOP3.LUT R76, R177, R76, RZ, 0x3c, !PT ;  /* 0x0000004cb14c7212 */ /* 0x000fc400078e3cff */
[----:B------:R-:W-:Y:S01]  /*269a0*/  MOV R2, R26 ;  /* 0x0000001a00027202 */ /* 0x000fe20000000f00 */
[----:B------:R4:W-:Y:S01]  /*269b0*/  STSM.16.M88.4 [R25], R12 ;  /* 0x0000000c19007844 */ /* 0x0009e20000000200 */
[----:B------:R-:W-:Y:S02]  /*269c0*/  LOP3.LUT R80, R176, R80, RZ, 0x3c, !PT ;  /* 0x00000050b0507212 */ /* 0x000fe400078e3cff */
[----:B------:R-:W-:Y:S02]  /*269d0*/  SHF.R.U64 R135, R135, 0x3, RZ ;  /* 0x0000000387877819 */ /* 0x000fe400000012ff */
[----:B------:R-:W-:Y:S02]  /*269e0*/  MOV R68, R68 ;  /* 0x0000004400447202 */ /* 0x000fe40000000f00 */
[----:B------:R-:W-:Y:S02]  /*269f0*/  F2FP.BF16.F32.PACK_AB R24, R49, R159 ;  /* 0x0000009f3118723e */ /* 0x000fe400000010ff */
[----:B------:R-:W-:-:S02]  /*26a00*/  F2FP.BF16.F32.PACK_AB R26, R53, R160 ;  /* 0x000000a0351a723e */ /* 0x000fc400000010ff */
[----:B------:R-:W-:Y:S02]  /*26a10*/  F2FP.BF16.F32.PACK_AB R27, R55, R54 ;  /* 0x00000036371b723e */ /* 0x000fe400000010ff */
[----:B------:R-:W-:Y:S02]  /*26a20*/  LOP3.LUT R176, R100, 0x380, RZ, 0xc0, !PT ;  /* 0x0000038064b07812 */ /* 0x000fe400078ec0ff */
[----:B------:R-:W-:Y:S02]  /*26a30*/  F2FP.BF16.F32.PACK_AB R32, R57, R161 ;  /* 0x000000a13920723e */ /* 0x000fe400000010ff */
[----:B----4-:R-:W-:Y:S02]  /*26a40*/  F2FP.BF16.F32.PACK_AB R25, R51, R50 ;  /* 0x000000323319723e */ /* 0x010fe400000010ff */
[----:B------:R-:W-:Y:S02]  /*26a50*/  F2FP.BF16.F32.PACK_AB R33, R59, R58 ;  /* 0x0000003a3b21723e */ /* 0x000fe400000010ff */
[----:B------:R-:W-:-:S02]  /*26a60*/  F2FP.BF16.F32.PACK_AB R34, R61, R162 ;  /* 0x000000a23d22723e */ /* 0x000fc400000010ff */
[----:B------:R-:W-:Y:S02]  /*26a70*/  F2FP.BF16.F32.PACK_AB R35, R63, R62 ;  /* 0x0000003e3f23723e */ /* 0x000fe400000010ff */
[----:B------:R-:W-:Y:S02]  /*26a80*/  LOP3.LUT R177, R104, 0x380, RZ, 0xc0, !PT ;  /* 0x0000038068b17812 */ /* 0x000fe400078ec0ff */
[----:B------:R-:W-:Y:S02]  /*26a90*/  MOV R76, R76 ;  /* 0x0000004c004c7202 */ /* 0x000fe40000000f00 */
[----:B------:R-:W-:Y:S02]  /*26aa0*/  F2FP.BF16.F32.PACK_AB R8, R65, R163 ;  /* 0x000000a34108723e */ /* 0x000fe400000010ff */
[----:B------:R-:W-:Y:S02]  /*26ab0*/  F2FP.BF16.F32.PACK_AB R9, R67, R66 ;  /* 0x000000424309723e */ /* 0x000fe400000010ff */
[----:B------:R-:W-:-:S02]  /*26ac0*/  F2FP.BF16.F32.PACK_AB R10, R36, R164 ;  /* 0x000000a4240a723e */ /* 0x000fc400000010ff */
[----:B------:R-:W-:Y:S01]  /*26ad0*/  F2FP.BF16.F32.PACK_AB R11, R71, R70 ;  /* 0x00000046470b723e */ /* 0x000fe200000010ff */
[----:B------:R-:W-:Y:S01]  /*26ae0*/  STSM.16.M88.4 [R68], R24 ;  /* 0x0000001844007844 */ /* 0x000fe20000000200 */
[----:B------:R-:W-:Y:S02]  /*26af0*/  LOP3.LUT R96, R135, R96, RZ, 0x3c, !PT ;  /* 0x0000006087607212 */ /* 0x000fe400078e3cff */
[----:B------:R-:W-:Y:S02]  /*26b00*/  MOV R80, R80 ;  /* 0x0000005000507202 */ /* 0x000fe40000000f00 */
[----:B------:R-:W-:Y:S02]  /*26b10*/  F2FP.BF16.F32.PACK_AB R12, R40, R165 ;  /* 0x000000a5280c723e */ /* 0x000fe400000010ff */
[----:B------:R-:W-:Y:S02]  /*26b20*/  F2FP.BF16.F32.PACK_AB R13, R75, R74 ;  /* 0x0000004a4b0d723e */ /* 0x000fe400000010ff */
[----:B------:R-:W-:-:S02]  /*26b30*/  F2FP.BF16.F32.PACK_AB R14, R48, R166 ;  /* 0x000000a6300e723e */ /* 0x000fc400000010ff */
[----:B------:R-:W-:Y:S01]  /*26b40*/  F2FP.BF16.F32.PACK_AB R15, R79, R78 ;  /* 0x0000004e4f0f723e */ /* 0x000fe200000010ff */
[----:B------:R-:W-:Y:S01]  /*26b50*/  STSM.16.M88.4 [R72], R32 ;  /* 0x0000002048007844 */ /* 0x000fe20000000200 */
[----:B------:R-:W-:Y:S02]  /*26b60*/  SHF.R.U64 R176, R176, 0x3, RZ ;  /* 0x00000003b0b07819 */ /* 0x000fe400000012ff */
[----:B------:R-:W-:Y:S02]  /*26b70*/  MOV R84, R84 ;  /* 0x0000005400547202 */ /* 0x000fe40000000f00 */
[----:B------:R-:W-:Y:S02]  /*26b80*/  F2FP.BF16.F32.PACK_AB R36, R56, R167 ;  /* 0x000000a73824723e */ /* 0x000fe400000010ff */
[----:B------:R-:W-:Y:S02]  /*26b90*/  F2FP.BF16.F32.PACK_AB R37, R83, R82 ;  /* 0x000000525325723e */ /* 0x000fe400000010ff */
[----:B------:R-:W-:-:S02]  /*26ba0*/  F2FP.BF16.F32.PACK_AB R38, R60, R168 ;  /* 0x000000a83c26723e */ /* 0x000fc400000010ff */
[----:B------:R-:W-:Y:S01]  /*26bb0*/  F2FP.BF16.F32.PACK_AB R39, R87, R86 ;  /* 0x000000565727723e */ /* 0x000fe200000010ff */
[----:B------:R4:W-:Y:S01]  /*26bc0*/  STSM.16.M88.4 [R76], R8 ;  /* 0x000000084c007844 */ /* 0x0009e20000000200 */
[----:B------:R-:W-:Y:S02]  /*26bd0*/  SHF.R.U64 R177, R177, 0x3, RZ ;  /* 0x00000003b1b17819 */ /* 0x000fe400000012ff */
[----:B------:R-:W-:Y:S02]  /*26be0*/  F2FP.BF16.F32.PACK_AB R40, R64, R169 ;  /* 0x000000a94028723e */ /* 0x000fe400000010ff */
[----:B------:R-:W-:Y:S02]  /*26bf0*/  F2FP.BF16.F32.PACK_AB R41, R91, R90 ;  /* 0x0000005a5b29723e */ /* 0x000fe400000010ff */
[----:B------:R-:W-:Y:S02]  /*26c00*/  F2FP.BF16.F32.PACK_AB R42, R152, R170 ;  /* 0x000000aa982a723e */ /* 0x000fe400000010ff */
[----:B------:R-:W-:-:S02]  /*26c10*/  F2FP.BF16.F32.PACK_AB R43, R95, R94 ;  /* 0x0000005e5f2b723e */ /* 0x000fc400000010ff */
[----:B------:R-:W-:Y:S02]  /*26c20*/  MOV R92, R92 ;  /* 0x0000005c005c7202 */ /* 0x000fe40000000f00 */
[----:B------:R-:W-:Y:S02]  /*26c30*/  F2FP.BF16.F32.PACK_AB R48, R153, R171 ;  /* 0x000000ab9930723e */ /* 0x000fe400000010ff */
[----:B------:R-:W-:Y:S02]  /*26c40*/  F2FP.BF16.F32.PACK_AB R49, R99, R98 ;  /* 0x000000626331723e */ /* 0x000fe400000010ff */
[----:B------:R-:W-:Y:S02]  /*26c50*/  F2FP.BF16.F32.PACK_AB R50, R154, R172 ;  /* 0x000000ac9a32723e */ /* 0x000fe400000010ff */
[----:B------:R-:W-:Y:S01]  /*26c60*/  F2FP.BF16.F32.PACK_AB R51, R103, R102 ;  /* 0x000000666733723e */ /* 0x000fe200000010ff */
[----:B------:R0:W-:Y:S01]  /*26c70*/  STSM.16.M88.4 [R80], R12 ;  /* 0x0000000c50007844 */ /* 0x0001e20000000200 */
[----:B------:R-:W-:Y:S01]  /*26c80*/  MOV R96, R96 ;  /* 0x0000006000607202 */ /* 0x000fe20000000f00 */
[----:B---3--:R-:W-:Y:S01]  /*26c90*/  IMAD.SHL.U32 R3, R179, 0x4, RZ ;  /* 0x00000004b3037824 */ /* 0x008fe200078e00ff */
[----:B----4-:R-:W-:-:S02]  /*26ca0*/  F2FP.BF16.F32.PACK_AB R8, R155, R173 ;  /* 0x000000ad9b08723e */ /* 0x010fc400000010ff */
[----:B------:R-:W-:Y:S02]  /*26cb0*/  F2FP.BF16.F32.PACK_AB R9, R107, R106 ;  /* 0x0000006a6b09723e */ /* 0x000fe400000010ff */
[----:B------:R-:W-:Y:S02]  /*26cc0*/  F2FP.BF16.F32.PACK_AB R10, R156, R174 ;  /* 0x000000ae9c0a723e */ /* 0x000fe400000010ff */
[----:B------:R-:W-:Y:S01]  /*26cd0*/  F2FP.BF16.F32.PACK_AB R11, R44, R7 ;  /* 0x000000072c0b723e */ /* 0x000fe200000010ff */
[----:B------:R-:W-:Y:S01]  /*26ce0*/  STSM.16.M88.4 [R84], R36 ;  /* 0x0000002454007844 */ /* 0x000fe20000000200 */
[----:B------:R-:W-:Y:S02]  /*26cf0*/  LOP3.LUT R100, R176, R100, RZ, 0x3c, !PT ;  /* 0x00000064b0647212 */ /* 0x000fe400078e3cff */
[----:B------:R-:W-:Y:S01]  /*26d00*/  IADD3.X R105, RZ, R111, RZ, P6, !PT ;  /* 0x0000006fff697210 */ /* 0x000fe200037fe4ff */
[----:B------:R-:W-:Y:S01]  /*26d10*/  STSM.16.M88.4 [R88], R40 ;  /* 0x0000002858007844 */ /* 0x000fe20000000200 */
[----:B------:R-:W-:-:S02]  /*26d20*/  LOP3.LUT R104, R177, R104, RZ, 0x3c, !PT ;  /* 0x00000068b1687212 */ /* 0x000fc400078e3cff */
[----:B------:R-:W-:Y:S01]  /*26d30*/  SHF.R.S32.HI R82, RZ, 0x1f, R179 ;  /* 0x0000001fff527819 */ /* 0x000fe200000114b3 */
[----:B------:R-:W-:Y:S01]  /*26d40*/  STSM.16.M88.4 [R92], R48 ;  /* 0x000000305c007844 */ /* 0x000fe20000000200 */
[----:B------:R-:W-:Y:S02]  /*26d50*/  MOV R100, R100 ;  /* 0x0000006400647202 */ /* 0x000fe40000000f00 */
[----:B0-----:R-:W-:Y:S01]  /*26d60*/  F2FP.BF16.F32.PACK_AB R12, R113, R112 ;  /* 0x00000070710c723e */ /* 0x001fe200000010ff */
[----:B------:R0:W-:Y:S01]  /*26d70*/  STSM.16.M88.4 [R96], R8 ;  /* 0x0000000860007844 */ /* 0x0001e20000000200 */
[----:B------:R-:W-:Y:S02]  /*26d80*/  F2FP.BF16.F32.PACK_AB R13, R115, R114 ;  /* 0x00000072730d723e */ /* 0x000fe400000010ff */
[----:B------:R-:W-:Y:S02]  /*26d90*/  F2FP.BF16.F32.PACK_AB R14, R117, R116 ;  /* 0x00000074750e723e */ /* 0x000fe400000010ff */
[----:B------:R-:W-:-:S02]  /*26da0*/  F2FP.BF16.F32.PACK_AB R15, R119, R118 ;  /* 0x00000076770f723e */ /* 0x000fc400000010ff */
[----:B------:R-:W-:Y:S02]  /*26db0*/  MOV R104, R104 ;  /* 0x0000006800687202 */ /* 0x000fe40000000f00 */
[----:B------:R-:W-:Y:S02]  /*26dc0*/  F2FP.BF16.F32.PACK_AB R24, R121, R120 ;  /* 0x000000787918723e */ /* 0x000fe400000010ff */
[----:B------:R-:W-:Y:S02]  /*26dd0*/  F2FP.BF16.F32.PACK_AB R25, R123, R122 ;  /* 0x0000007a7b19723e */ /* 0x000fe400000010ff */
[----:B------:R-:W-:Y:S02]  /*26de0*/  F2FP.BF16.F32.PACK_AB R26, R125, R124 ;  /* 0x0000007c7d1a723e */ /* 0x000fe400000010ff */
[----:B------:R-:W-:Y:S02]  /*26df0*/  F2FP.BF16.F32.PACK_AB R27, R127, R126 ;  /* 0x0000007e7f1b723e */ /* 0x000fe400000010ff */
[----:B------:R-:W-:-:S02]  /*26e00*/  ISETP.NE.U32.AND P0, PT, RZ, UR4, PT ;  /* 0x00000004ff007c0c */ /* 0x000fc4000bf05070 */
[----:B0-----:R-:W-:Y:S02]  /*26e10*/  SHF.L.U64.HI R11, R179, 0x2, R82 ;  /* 0x00000002b30b7819 */ /* 0x001fe40000010252 */
[----:B------:R-:W-:Y:S02]  /*26e20*/  IADD3 R8, P1, R3, UR4, RZ ;  /* 0x0000000403087c10 */ /* 0x000fe4000ff3e0ff */
[----:B------:R-:W-:Y:S02]  /*26e30*/  MOV R108, R108 ;  /* 0x0000006c006c7202 */ /* 0x000fe40000000f00 */
        /* <DEDUP_REMOVED lines=8> */
[----:B------:R-:W-:Y:S01]  /*26ec0*/  STSM.16.M88.4 [R100], R12 ;  /* 0x0000000c64007844 */ /* 0x000fe20000000200 */
[----:B------:R-:W-:-:S02]  /*26ed0*/  ISETP.NE.AND.EX P0, PT, RZ, UR5, PT, P0 ;  /* 0x00000005ff007c0c */ /* 0x000fc4000bf05300 */
[----:B------:R-:W-:Y:S01]  /*26ee0*/  IADD3.X R9, R11, UR5, RZ, P1, !PT ;  /* 0x000000050b097c10 */ /* 0x000fe20008ffe4ff */
[----:B------:R-:W-:Y:S01]  /*26ef0*/  STSM.16.M88.4 [R104], R24 ;  /* 0x0000001868007844 */ /* 0x000fe20000000200 */
[----:B------:R-:W-:Y:S02]  /*26f00*/  ULDC.64 UR4, c[0x0][0xc08] ;  /* 0x0003020000047ab9 */ /* 0x000fe40000000a00 */
[----:B------:R-:W-:Y:S01]  /*26f10*/  ISETP.NE.U32.AND P2, PT, RZ, UR4, PT ;  /* 0x00000004ff007c0c */ /* 0x000fe2000bf45070 */
[----:B------:R-:W-:Y:S04]  /*26f20*/  STSM.16.M88.4 [R108], R32 ;  /* 0x000000206c007844 */ /* 0x000fe80000000200 */
[----:B------:R-:W-:Y:S01]  /*26f30*/  STSM.16.M88.4 [R4], R36 ;  /* 0x0000002404007844 */ /* 0x000fe20000000200 */
[----:B------:R-:W-:-:S03]  /*26f40*/  ISETP.NE.AND.EX P2, PT, RZ, UR5, PT, P2 ;  /* 0x00000005ff007c0c */ /* 0x000fc6000bf45320 */
[----:B------:R0:W-:Y:S01]  /*26f50*/  STSM.16.M88.4 [R2], R144 ;  /* 0x0000009002007844 */ /* 0x0001e20000000200 */
[----:B-1----:R-:W-:Y:S02]  /*26f60*/  VIADD R5, R5, 0xffffff80 ;  /* 0xffffff8005057836 */ /* 0x002fe40000000000 */
[----:B------:R-:W-:Y:S01]  /*26f70*/  IMAD.MOV.U32 R81, RZ, RZ, RZ ;  /* 0x000000ffff517224 */ /* 0x000fe200078e00ff */
[----:B------:R-:W-:Y:S02]  /*26f80*/  BAR.SYNC.DEFER_BLOCKING 0x1, 0x100 ;  /* 0x0044000000007b1d */ /* 0x000fe40000010000 */
[----:B0-----:R-:W-:-:S04]  /*26f90*/  SHF.R.S32.HI R2, RZ, 0x1f, R5 ;  /* 0x0000001fff027819 */ /* 0x001fc80000011405 */
[CC--:B------:R-:W-:Y:S02]  /*26fa0*/  LEA.HI R7, R2.reuse, R5.reuse, RZ, 0x3 ;  /* 0x0000000502077211 */ /* 0x0c0fe400078f18ff */
[----:B------:R-:W-:Y:S02]  /*26fb0*/  LEA.HI R10, R2, R5, RZ, 0x7 ;  /* 0x00000005020a7211 */ /* 0x000fe400078f38ff */
[----:B------:R-:W-:Y:S01]  /*26fc0*/  @P2 IADD3 R2, P3, R3, UR4, RZ ;  /* 0x0000000403022c10 */ /* 0x000fe2000ff7e0ff */
[----:B------:R-:W-:Y:S01]  /*26fd0*/  ULDC UR4, c[0x0][0xa88] ;  /* 0x0002a20000047ab9 */ /* 0x000fe20000000800 */
[----:B------:R-:W-:Y:S01]  /*26fe0*/  LOP3.LUT R12, R7, 0xfffffff8, RZ, 0xc0, !PT ;  /* 0xfffffff8070c7812 */ /* 0x000fe200078ec0ff */
[----:B------:R-:W-:Y:S01]  /*26ff0*/  IMAD.U32 R7, RZ, RZ, UR4 ;  /* 0x00000004ff077e24 */ /* 0x000fe2000f8e00ff */
[----:B------:R-:W-:Y:S01]  /*27000*/  @P2 IADD3.X R3, R11, UR5, RZ, P3, !PT ;  /* 0x000000050b032c10 */ /* 0x000fe20009ffe4ff */
[----:B------:R0:W5:Y:S04]  /*27010*/  @P0 LDG.E R81, desc[UR60][R8.64] ;  /* 0x0000003c08510981 */ /* 0x000168000c1e1900 */
[----:B------:R0:W5:Y:S01]  /*27020*/  @P2 LDG.E R7, desc[UR60][R2.64] ;  /* 0x0000003c02072981 */ /* 0x000162000c1e1900 */
[----:B--2---:R-:W-:-:S13]  /*27030*/  ISETP.NE.AND P1, PT, R28, 0x1, PT ;  /* 0x000000011c00780c */ /* 0x004fda0003f25270 */
[----:B------:R-:W1:Y:S08]  /*27040*/  @P1 LDC R4, c[0x0][0xbec] ;  /* 0x0002fb00ff041b82 */ /* 0x000e700000000800 */
[----:B------:R-:W2:Y:S01]  /*27050*/  @P1 LDC R15, c[0x0][0xbf0] ;  /* 0x0002fc00ff0f1b82 */ /* 0x000ea20000000800 */
[----:B------:R-:W-:Y:S01]  /*27060*/  LOP3.LUT R14, R10, 0xffffff80, RZ, 0xc0, !PT ;  /* 0xffffff800a0e7812 */ /* 0x000fe200078ec0ff */
[----:B------:R-:W-:Y:S01]  /*27070*/  IMAD.IADD R83, R5, 0x1, -R12 ;  /* 0x0000000105537824 */ /* 0x000fe200078e0a0c */
[----:B------:R-:W-:Y:S01]  /*27080*/  SHF.R.S32.HI R27, RZ, 0x7, R10 ;  /* 0x00000007ff1b7819 */ /* 0x000fe2000001140a */
[----:B------:R-:W-:-:S02]  /*27090*/  IMAD.IADD R25, R180, 0x1, R178 ;  /* 0x00000001b4197824 */ /* 0x000fc400078e02b2 */
[----:B------:R-:W-:Y:S01]  /*270a0*/  IMAD.IADD R14, R5, 0x1, -R14 ;  /* 0x00000001050e7824 */ /* 0x000fe200078e0a0e */
[----:B0-----:R-:W-:Y:S06]  /*270b0*/  @P2 BRA `(.L_x_2938) ;  /* 0x0000000000102947 */ /* 0x001fec0003800000 */
[----:B------:R-:W-:Y:S05]  /*270c0*/  @!P0 BRA `(.L_x_2938) ;  /* 0x00000000000c8947 */ /* 0x000fea0003800000 */
[----:B------:R-:W3:Y:S04]  /*270d0*/  LDG.E R2, desc[UR60][R8.64] ;  /* 0x0000003c08027981 */ /* 0x000ee8000c1e1900 */
[----:B-----5:R-:W3:Y:S02]  /*270e0*/  LDG.E R7, desc[UR60][R8.64+0x4] ;  /* 0x0000043c08077981 */ /* 0x020ee4000c1e1900 */
[----:B---3--:R-:W-:-:S07]  /*270f0*/  IMAD.IADD R7, R7, 0x1, -R2 ;  /* 0x0000000107077824 */ /* 0x008fce00078e0a02 */
.L_x_2938:
[----:B------:R-:W3:Y:S01]  /*27100*/  LDL.LU R88, [R1+0x80] ;  /* 0x0000800001587983 */ /* 0x000ee20000300800 */
[----:B------:R-:W-:Y:S01]  /*27110*/  ULDC.64 UR4, c[0x0][0xb90] ;  /* 0x0002e40000047ab9 */ /* 0x000fe20000000a00 */
[----:B-1----:R-:W-:Y:S01]  /*27120*/  @P1 IMAD.HI.U32 R8, R25, R4, RZ ;  /* 0x0000000419081227 */ /* 0x002fe200078e00ff */
[--C-:B-----5:R-:W-:Y:S01]  /*27130*/  SHF.R.S32.HI R3, RZ, 0x1f, R81.reuse ;  /* 0x0000001fff037819 */ /* 0x120fe20000011451 */
[----:B------:R-:W0:Y:S01]  /*27140*/  @P1 LDC R86, c[0x0][0xbec] ;  /* 0x0002fb00ff561b82 */ /* 0x000e220000000800 */
[----:B------:R-:W-:Y:S01]  /*27150*/  SEL R80, R179, RZ, !P0 ;  /* 0x000000ffb3507207 */ /* 0x000fe20004000000 */
[----:B------:R-:W-:Y:S01]  /*27160*/  IMAD.MOV.U32 R2, RZ, RZ, R81 ;  /* 0x000000ffff027224 */ /* 0x000fe200078e0051 */
[----:B------:R-:W-:Y:S01]  /*27170*/  SEL R82, R82, RZ, !P0 ;  /* 0x000000ff52527207 */ /* 0x000fe20004000000 */
[----:B------:R-:W-:Y:S01]  /*27180*/  IMAD R11, R220, 0x8, R83 ;  /* 0x00000008dc0b7824 */ /* 0x000fe200078e0253 */
[----:B------:R-:W-:Y:S01]  /*27190*/  LEA.HI R10, R10, R27, RZ, 0x1 ;  /* 0x0000001b0a0a7211 */ /* 0x000fe200078f08ff */
[----:B------:R-:W-:Y:S01]  /*271a0*/  IMAD.MOV.U32 R9, RZ, RZ, R25 ;  /* 0x000000ffff097224 */ /* 0x000fe200078e0019 */
[----:B--2---:R-:W-:Y:S01]  /*271b0*/  @P1 SHF.R.U32.HI R9, RZ, R15, R8 ;  /* 0x0000000fff091219 */ /* 0x004fe20000011608 */
[----:B------:R-:W-:Y:S01]  /*271c0*/  IMAD.SHL.U32 R11, R11, 0x8, RZ ;  /* 0x000000080b0b7824 */ /* 0x000fe200078e00ff */
[----:B------:R-:W-:Y:S01]  /*271d0*/  SHF.R.S32.HI R15, RZ, 0x1f, R14 ;  /* 0x0000001fff0f7819 */ /* 0x000fe2000001140e */
[----:B------:R-:W1:Y:S01]  /*271e0*/  @P1 LDC R87, c[0x0][0xbf0] ;  /* 0x0002fc00ff571b82 */ /* 0x000e620000000800 */
[----:B------:R-:W-:Y:S01]  /*271f0*/  LOP3.LUT R10, R10, 0x3fffffe, RZ, 0xc0, !PT ;  /* 0x03fffffe0a0a7812 */ /* 0x000fe200078ec0ff */
[----:B------:R-:W-:Y:S01]  /*27200*/  IMAD.WIDE R20, R11, 0x2, R20 ;  /* 0x000000020b147825 */ /* 0x000fe200078e0214 */
[----:B------:R-:W-:-:S02]  /*27210*/  LEA.HI R8, R15, R14, RZ, 0x2 ;  /* 0x0000000e0f087211 */ /* 0x000fc400078f10ff */
[----:B------:R-:W-:Y:S01]  /*27220*/  LOP3.LUT P0, RZ, R14, 0x3, RZ, 0xc0, !PT ;  /* 0x000000030eff7812 */ /* 0x000fe2000780c0ff */
[----:B------:R-:W-:Y:S01]  /*27230*/  IMAD.MOV R11, RZ, RZ, -R9 ;  /* 0x000000ffff0b7224 */ /* 0x000fe200078e0a09 */
[----:B------:R-:W-:Y:S01]  /*27240*/  LEA.HI R14, R15, R14, RZ, 0x5 ;  /* 0x0000000e0f0e7211 */ /* 0x000fe200078f28ff */
[----:B------:R-:W-:Y:S01]  /*27250*/  IMAD.IADD R27, R27, 0x1, -R10 ;  /* 0x000000011b1b7824 */ /* 0x000fe200078e0a0a */
[--C-:B------:R-:W-:Y:S01]  /*27260*/  SHF.R.S32.HI R10, RZ, 0x2, R8.reuse ;  /* 0x00000002ff0a7819 */ /* 0x100fe20000011408 */
[----:B------:R-:W-:Y:S01]  /*27270*/  IMAD R11, R28, R11, R25 ;  /* 0x0000000b1c0b7224 */ /* 0x000fe200078e0219 */
[----:B------:R-:W-:Y:S02]  /*27280*/  SHF.R.S32.HI R25, RZ, 0x1f, R8 ;  /* 0x0000001fff197819 */ /* 0x000fe40000011408 */
[----:B------:R-:W-:Y:S02]  /*27290*/  SHF.R.S32.HI R14, RZ, 0x5, R14 ;  /* 0x00000005ff0e7819 */ /* 0x000fe4000001140e */
[----:B------:R-:W-:-:S02]  /*272a0*/  LEA.HI R25, R25, R10, RZ, 0x3 ;  /* 0x0000000a19197211 */ /* 0x000fc400078f18ff */
[----:B------:R-:W-:Y:S02]  /*272b0*/  IADD3 R33, P4, R20, 0x4000, RZ ;  /* 0x0000400014217810 */ /* 0x000fe40007f9e0ff */
[----:B------:R-:W-:Y:S02]  /*272c0*/  LOP3.LUT R25, R25, 0xfffffff8, RZ, 0xc0, !PT ;  /* 0xfffffff819197812 */ /* 0x000fe400078ec0ff */
[----:B------:R-:W-:-:S03]  /*272d0*/  LOP3.LUT R32, R33, 0x380, RZ, 0xc0, !PT ;  /* 0x0000038021207812 */ /* 0x000fc600078ec0ff */
[----:B------:R-:W-:Y:S01]  /*272e0*/  IMAD.IADD R25, R10, 0x1, -R25 ;  /* 0x000000010a197824 */ /* 0x000fe200078e0a19 */
[----:B------:R-:W-:-:S03]  /*272f0*/  SHF.R.U64 R32, R32, 0x3, RZ ;  /* 0x0000000320207819 */ /* 0x000fc600000012ff */
[----:B------:R-:W-:Y:S01]  /*27300*/  IMAD R14, R14, 0x10, R25 ;  /* 0x000000100e0e7824 */ /* 0x000fe200078e0219 */
[----:B------:R-:W-:Y:S02]  /*27310*/  IADD3 R25, P5, R20, 0x3000, RZ ;  /* 0x0000300014197810 */ /* 0x000fe40007fbe0ff */
[----:B------:R-:W-:Y:S01]  /*27320*/  LOP3.LUT R32, R32, R33, RZ, 0x3c, !PT ;  /* 0x0000002120207212 */ /* 0x000fe200078e3cff */
[----:B------:R-:W-:Y:S01]  /*27330*/  IMAD R14, R27, 0x40, R14 ;  /* 0x000000401b0e7824 */ /* 0x000fe200078e020e */
[----:B------:R-:W-:Y:S01]  /*27340*/  LOP3.LUT R24, R25, 0x380, RZ, 0xc0, !PT ;  /* 0x0000038019187812 */ /* 0x000fe200078ec0ff */
[----:B------:R-:W-:Y:S01]  /*27350*/  IMAD.X R33, RZ, RZ, R21, P4 ;  /* 0x000000ffff217224 */ /* 0x000fe200020e0615 */
[----:B------:R-:W-:Y:S02]  /*27360*/  IADD3 R53, P4, R20, 0x9000, RZ ;  /* 0x0000900014357810 */ /* 0x000fe40007f9e0ff */
[----:B------:R-:W-:Y:S02]  /*27370*/  SHF.R.U64 R24, R24, 0x3, RZ ;  /* 0x0000000318187819 */ /* 0x000fe400000012ff */
[----:B------:R-:W-:-:S02]  /*27380*/  LOP3.LUT R52, R53, 0x380, RZ, 0xc0, !PT ;  /* 0x0000038035347812 */ /* 0x000fc400078ec0ff */
[----:B------:R-:W-:Y:S01]  /*27390*/  LOP3.LUT R24, R24, R25, RZ, 0x3c, !PT ;  /* 0x0000001918187212 */ /* 0x000fe200078e3cff */
[--C-:B------:R-:W-:Y:S01]  /*273a0*/  IMAD.X R25, RZ, RZ, R21.reuse, P5 ;  /* 0x000000ffff197224 */ /* 0x100fe200028e0615 */
[----:B------:R-:W-:Y:S02]  /*273b0*/  IADD3 R49, P5, R20, 0x8000, RZ ;  /* 0x0000800014317810 */ /* 0x000fe40007fbe0ff */
[----:B------:R-:W-:Y:S02]  /*273c0*/  SHF.R.U64 R52, R52, 0x3, RZ ;  /* 0x0000000334347819 */ /* 0x000fe400000012ff */
[----:B------:R-:W-:Y:S02]  /*273d0*/  LOP3.LUT R48, R49, 0x380, RZ, 0xc0, !PT ;  /* 0x0000038031307812 */ /* 0x000fe400078ec0ff */
[----:B------:R-:W-:Y:S01]  /*273e0*/  LOP3.LUT R52, R52, R53, RZ, 0x3c, !PT ;  /* 0x0000003534347212 */ /* 0x000fe200078e3cff */
[----:B------:R-:W-:Y:S01]  /*273f0*/  IMAD.X R53, RZ, RZ, R21, P4 ;  /* 0x000000ffff357224 */ /* 0x000fe200020e0615 */
[----:B------:R-:W-:-:S02]  /*27400*/  SHF.R.U64 R48, R48, 0x3, RZ ;  /* 0x0000000330307819 */ /* 0x000fc400000012ff */
[----:B------:R-:W-:Y:S02]  /*27410*/  IADD3 R73, P4, R20, 0xe000, RZ ;  /* 0x0000e00014497810 */ /* 0x000fe40007f9e0ff */
[----:B------:R-:W-:Y:S01]  /*27420*/  LOP3.LUT R48, R48, R49, RZ, 0x3c, !PT ;  /* 0x0000003130307212 */ /* 0x000fe200078e3cff */
[----:B------:R-:W-:Y:S01]  /*27430*/  IMAD.X R49, RZ, RZ, R21, P5 ;  /* 0x000000ffff317224 */ /* 0x000fe200028e0615 */
[----:B------:R-:W-:Y:S02]  /*27440*/  IADD3 R69, P5, R20, 0xd000, RZ ;  /* 0x0000d00014457810 */ /* 0x000fe40007fbe0ff */
[----:B------:R-:W-:Y:S02]  /*27450*/  LOP3.LUT R72, R73, 0x380, RZ, 0xc0, !PT ;  /* 0x0000038049487812 */ /* 0x000fe400078ec0ff */
[----:B------:R-:W-:Y:S02]  /*27460*/  LOP3.LUT R68, R69, 0x380, RZ, 0xc0, !PT ;  /* 0x0000038045447812 */ /* 0x000fe400078ec0ff */
[----:B------:R-:W-:-:S02]  /*27470*/  SHF.R.U64 R72, R72, 0x3, RZ ;  /* 0x0000000348487819 */ /* 0x000fc400000012ff */
[----:B------:R-:W-:Y:S02]  /*27480*/  SHF.R.U64 R68, R68, 0x3, RZ ;  /* 0x0000000344447819 */ /* 0x000fe400000012ff */
[----:B------:R-:W-:Y:S01]  /*27490*/  LOP3.LUT R72, R72, R73, RZ, 0x3c, !PT ;  /* 0x0000004948487212 */ /* 0x000fe200078e3cff */
[--C-:B------:R-:W-:Y:S01]  /*274a0*/  IMAD.X R73, RZ, RZ, R21.reuse, P4 ;  /* 0x000000ffff497224 */ /* 0x100fe200020e0615 */
[----:B------:R-:W-:Y:S01]  /*274b0*/  LOP3.LUT R68, R68, R69, RZ, 0x3c, !PT ;  /* 0x0000004544447212 */ /* 0x000fe200078e3cff */
[----:B------:R-:W-:Y:S02]  /*274c0*/  IMAD.X R69, RZ, RZ, R21, P5 ;  /* 0x000000ffff457224 */ /* 0x000fe400028e0615 */
[----:B------:R-:W-:-:S04]  /*274d0*/  IMAD R85, R83, 0x20, R220 ;  /* 0x0000002053557824 */ /* 0x000fc800078e02dc */
[----:B------:R-:W-:Y:S01]  /*274e0*/  IMAD.IADD R85, R178, 0x1, R85 ;  /* 0x00000001b2557824 */ /* 0x000fe200078e0255 */
[----:B------:R-:W-:Y:S01]  /*274f0*/  BSSY B1, `(.L_x_2939) ;  /* 0x00000a7000017945 */ /* 0x000fe20003800000 */
[----:B---3--:R-:W-:-:S05]  /*27500*/  SHF.R.S32.HI R84, RZ, 0x1f, R88 ;  /* 0x0000001fff547819 */ /* 0x008fca0000011458 */
        /* <DEDUP_REMOVED lines=8> */
[----:B------:R-:W-:Y:S01]  /*27590*/  SHF.R.S32.HI R13, RZ, 0x1f, R9 ;  /* 0x0000001fff0d7819 */ /* 0x000fe20000011409 */
[----:B------:R-:W-:Y:S01]  /*275a0*/  ULDC.64 UR4, c[0x0][0xb88] ;  /* 0x0002e20000047ab9 */ /* 0x000fe20000000a00 */
[----:B------:R-:W-:-:S04]  /*275b0*/  IADD3 R4, P2, R9, R4, RZ ;  /* 0x0000000409047210 */ /* 0x000fc80007f5e0ff */
[----:B------:R-:W-:Y:S02]  /*275c0*/  IADD3.X R5, R13, R5, R2, P2, !PT ;  /* 0x000000050d057210 */ /* 0x000fe400017fe402 */
[----:B------:R-:W-:Y:S02]  /*275d0*/  SHF.R.S32.HI R2, RZ, 0x1f, R11 ;  /* 0x0000001fff027819 */ /* 0x000fe4000001140b */
[C---:B------:R-:W-:Y:S01]  /*275e0*/  IADD3 R9, P2, R20.reuse, 0x1000, RZ ;  /* 0x0000100014097810 */ /* 0x040fe20007f5e0ff */
[----:B------:R-:W-:Y:S01]  /*275f0*/  IMAD.WIDE.U32 R4, R11, UR4, R4 ;  /* 0x000000040b047c25 */ /* 0x000fe2000f8e0004 */
[----:B------:R-:W-:Y:S02]  /*27600*/  IADD3 R13, P6, R20, 0x2000, RZ ;  /* 0x00002000140d7810 */ /* 0x000fe40007fde0ff */
[----:B------:R-:W-:Y:S01]  /*27610*/  LOP3.LUT R8, R9, 0x380, RZ, 0xc0, !PT ;  /* 0x0000038009087812 */ /* 0x000fe200078ec0ff */
[----:B------:R-:W-:Y:S01]  /*27620*/  IMAD R2, R2, UR4, RZ ;  /* 0x0000000402027c24 */ /* 0x000fe2000f8e02ff */
[----:B------:R-:W-:-:S02]  /*27630*/  LOP3.LUT R12, R13, 0x380, RZ, 0xc0, !PT ;  /* 0x000003800d0c7812 */ /* 0x000fc400078ec0ff */
[----:B------:R-:W-:Y:S01]  /*27640*/  SHF.R.U64 R8, R8, 0x3, RZ ;  /* 0x0000000308087819 */ /* 0x000fe200000012ff */
[----:B------:R-:W-:Y:S01]  /*27650*/  IMAD R15, R11, UR5, R2 ;  /* 0x000000050b0f7c24 */ /* 0x000fe2000f8e0202 */
[----:B------:R-:W-:Y:S01]  /*27660*/  ULDC.64 UR4, c[0x0][0xb50] ;  /* 0x0002d40000047ab9 */ /* 0x000fe20000000a00 */
[----:B------:R-:W-:Y:S01]  /*27670*/  SHF.R.U64 R12, R12, 0x3, RZ ;  /* 0x000000030c0c7819 */ /* 0x000fe200000012ff */
[----:B------:R-:W-:Y:S01]  /*27680*/  IMAD R2, R7, R28, RZ ;  /* 0x0000001c07027224 */ /* 0x000fe200078e02ff */
[----:B------:R-:W-:Y:S01]  /*27690*/  LOP3.LUT R8, R8, R9, RZ, 0x3c, !PT ;  /* 0x0000000908087212 */ /* 0x000fe200078e3cff */
[----:B------:R-:W-:Y:S01]  /*276a0*/  IMAD.IADD R5, R5, 0x1, R15 ;  /* 0x0000000105057824 */ /* 0x000fe200078e020f */
[----:B------:R-:W-:Y:S01]  /*276b0*/  LEA R10, P3, R4, UR4, 0x2 ;  /* 0x00000004040a7c11 */ /* 0x000fe2000f8610ff */
[----:B------:R-:W-:Y:S01]  /*276c0*/  IMAD.X R9, RZ, RZ, R21, P2 ;  /* 0x000000ffff097224 */ /* 0x000fe200010e0615 */
[----:B------:R-:W-:Y:S01]  /*276d0*/  IADD3 R41, P2, R20, 0x6000, RZ ;  /* 0x0000600014297810 */ /* 0x000fe20007f5e0ff */
[----:B------:R-:W-:Y:S01]  /*276e0*/  IMAD.IADD R15, R14, 0x1, R178 ;  /* 0x000000010e0f7824 */ /* 0x000fe200078e02b2 */
[----:B------:R-:W-:Y:S01]  /*276f0*/  LEA.HI.X R4, R4, UR5, R5, 0x2, P3 ;  /* 0x0000000504047c11 */ /* 0x000fe200098f1405 */
[----:B------:R-:W-:Y:S01]  /*27700*/  SHFL.IDX PT, R54, R10, RZ, 0x1c1f ;  /* 0x001c1fff0a367589 */ /* 0x000fe200000e0000 */
[----:B------:R-:W-:Y:S01]  /*27710*/  IADD3 R37, P3, R20, 0x5000, RZ ;  /* 0x0000500014257810 */ /* 0x000fe20007f7e0ff */
[----:B------:R-:W-:Y:S01]  /*27720*/  VIADD R5, R15, 0x8 ;  /* 0x000000080f057836 */ /* 0x000fe20000000000 */
[----:B------:R-:W-:Y:S01]  /*27730*/  LOP3.LUT R40, R41, 0x380, RZ, 0xc0, !PT ;  /* 0x0000038029287812 */ /* 0x000fe200078ec0ff */
[----:B------:R-:W2:Y:S01]  /*27740*/  SHFL.IDX PT, R55, R4, RZ, 0x1c1f ;  /* 0x001c1fff04377589 */ /* 0x000ea200000e0000 */
[----:B------:R-:W-:Y:S01]  /*27750*/  LOP3.LUT R36, R37, 0x380, RZ, 0xc0, !PT ;  /* 0x0000038025247812 */ /* 0x000fe200078ec0ff */
[----:B------:R-:W-:Y:S01]  /*27760*/  ULDC.64 UR4, c[0x0][0xaa0] ;  /* 0x0002a80000047ab9 */ /* 0x000fe20000000a00 */
[----:B------:R-:W-:Y:S01]  /*27770*/  SHF.R.U64 R40, R40, 0x3, RZ ;  /* 0x0000000328287819 */ /* 0x000fe200000012ff */
[----:B------:R-:W-:Y:S01]  /*27780*/  SHFL.IDX PT, R58, R10, 0x1, 0x1c1f ;  /* 0x003c1f000a3a7f89 */ /* 0x000fe200000e0000 */
[----:B------:R-:W-:-:S02]  /*27790*/  SHF.R.U64 R36, R36, 0x3, RZ ;  /* 0x0000000324247819 */ /* 0x000fc400000012ff */
[----:B------:R-:W-:Y:S01]  /*277a0*/  LOP3.LUT R40, R40, R41, RZ, 0x3c, !PT ;  /* 0x0000002928287212 */ /* 0x000fe200078e3cff */
[--C-:B------:R-:W-:Y:S01]  /*277b0*/  IMAD.X R41, RZ, RZ, R21.reuse, P2 ;  /* 0x000000ffff297224 */ /* 0x100fe200010e0615 */
[----:B------:R-:W-:Y:S01]  /*277c0*/  IADD3 R61, P2, R20, 0xb000, RZ ;  /* 0x0000b000143d7810 */ /* 0x000fe20007f5e0ff */
[----:B------:R3:W4:Y:S01]  /*277d0*/  SHFL.IDX PT, R59, R4, 0x1, 0x1c1f ;  /* 0x003c1f00043b7f89 */ /* 0x00072200000e0000 */
[----:B------:R-:W-:Y:S01]  /*277e0*/  LOP3.LUT R36, R36, R37, RZ, 0x3c, !PT ;  /* 0x0000002524247212 */ /* 0x000fe200078e3cff */
[--C-:B------:R-:W-:Y:S01]  /*277f0*/  IMAD.X R37, RZ, RZ, R21.reuse, P3 ;  /* 0x000000ffff257224 */ /* 0x100fe200018e0615 */
[----:B------:R-:W-:Y:S01]  /*27800*/  LOP3.LUT R12, R12, R13, RZ, 0x3c, !PT ;  /* 0x0000000d0c0c7212 */ /* 0x000fe200078e3cff */
[----:B------:R-:W-:Y:S01]  /*27810*/  IMAD.X R13, RZ, RZ, R21, P6 ;  /* 0x000000ffff0d7224 */ /* 0x000fe200030e0615 */
[----:B------:R-:W-:Y:S02]  /*27820*/  IADD3 R57, P3, R20, 0xa000, RZ ;  /* 0x0000a00014397810 */ /* 0x000fe40007f7e0ff */
[----:B------:R-:W-:-:S02]  /*27830*/  LOP3.LUT R60, R61, 0x380, RZ, 0xc0, !PT ;  /* 0x000003803d3c7812 */ /* 0x000fc400078ec0ff */
[----:B------:R-:W-:Y:S02]  /*27840*/  IADD3 R45, P6, R20, 0x7000, RZ ;  /* 0x00007000142d7810 */ /* 0x000fe40007fde0ff */
[----:B------:R-:W-:Y:S02]  /*27850*/  LOP3.LUT R56, R57, 0x380, RZ, 0xc0, !PT ;  /* 0x0000038039387812 */ /* 0x000fe400078ec0ff */
[----:B------:R-:W-:Y:S02]  /*27860*/  SHF.R.U64 R60, R60, 0x3, RZ ;  /* 0x000000033c3c7819 */ /* 0x000fe400000012ff */
[----:B------:R-:W-:Y:S02]  /*27870*/  LOP3.LUT R44, R45, 0x380, RZ, 0xc0, !PT ;  /* 0x000003802d2c7812 */ /* 0x000fe400078ec0ff */
[----:B------:R-:W-:Y:S02]  /*27880*/  SHF.R.U64 R56, R56, 0x3, RZ ;  /* 0x0000000338387819 */ /* 0x000fe400000012ff */
[----:B------:R-:W-:Y:S01]  /*27890*/  LOP3.LUT R60, R60, R61, RZ, 0x3c, !PT ;  /* 0x0000003d3c3c7212 */ /* 0x000fe200078e3cff */
[----:B------:R-:W-:Y:S01]  /*278a0*/  IMAD.X R61, RZ, RZ, R21, P2 ;  /* 0x000000ffff3d7224 */ /* 0x000fe200010e0615 */
[----:B------:R-:W-:-:S02]  /*278b0*/  SHF.R.U64 R44, R44, 0x3, RZ ;  /* 0x000000032c2c7819 */ /* 0x000fc400000012ff */
[-C--:B------:R-:W-:Y:S02]  /*278c0*/  ISETP.GE.OR P2, PT, R15, R2.reuse, P0 ;  /* 0x000000020f00720c */ /* 0x080fe40000746670 */
[----:B------:R-:W-:Y:S02]  /*278d0*/  ISETP.GE.OR P0, PT, R5, R2, P0 ;  /* 0x000000020500720c */ /* 0x000fe40000706670 */
[----:B------:R-:W-:Y:S01]  /*278e0*/  LOP3.LUT R56, R56, R57, RZ, 0x3c, !PT ;  /* 0x0000003938387212 */ /* 0x000fe200078e3cff */
[--C-:B------:R-:W-:Y:S01]  /*278f0*/  IMAD.X R57, RZ, RZ, R21.reuse, P3 ;  /* 0x000000ffff397224 */ /* 0x100fe200018e0615 */
[----:B------:R-:W-:Y:S01]  /*27900*/  LOP3.LUT R44, R44, R45, RZ, 0x3c, !PT ;  /* 0x0000002d2c2c7212 */ /* 0x000fe200078e3cff */
[----:B------:R-:W-:Y:S01]  /*27910*/  IMAD.X R45, RZ, RZ, R21, P6 ;  /* 0x000000ffff2d7224 */ /* 0x000fe200030e0615 */
[C---:B------:R-:W-:Y:S02]  /*27920*/  IADD3 R7, P3, R20.reuse, 0xf000, RZ ;  /* 0x0000f00014077810 */ /* 0x040fe40007f7e0ff */
[----:B------:R-:W-:-:S02]  /*27930*/  IADD3 R65, P6, R20, 0xc000, RZ ;  /* 0x0000c00014417810 */ /* 0x000fc40007fde0ff */
[----:B------:R-:W-:Y:S01]  /*27940*/  LOP3.LUT R11, R20, 0x380, RZ, 0xc0, !PT ;  /* 0x00000380140b7812 */ /* 0x000fe200078ec0ff */
[----:B--2---:R-:W-:Y:S01]  /*27950*/  @!P2 ST.E desc[UR60][R54.64], R6 ;  /* 0x000000063600a985 */ /* 0x004fe2000c10193c */
[----:B---3--:R-:W-:Y:S01]  /*27960*/  LOP3.LUT R4, R7, 0x380, RZ, 0xc0, !PT ;  /* 0x0000038007047812 */ /* 0x008fe200078ec0ff */
[----:B------:R-:W-:Y:S01]  /*27970*/  IMAD.X R77, RZ, RZ, R21, P3 ;  /* 0x000000ffff4d7224 */ /* 0x000fe200018e0615 */
[----:B------:R-:W-:Y:S01]  /*27980*/  LOP3.LUT R64, R65, 0x380, RZ, 0xc0, !PT ;  /* 0x0000038041407812 */ /* 0x000fe200078ec0ff */
[----:B----4-:R2:W-:Y:S01]  /*27990*/  @!P0 ST.E desc[UR60][R58.64], R0 ;  /* 0x000000003a008985 */ /* 0x0105e2000c10193c */
[----:B------:R-:W-:Y:S02]  /*279a0*/  SHF.R.U64 R11, R11, 0x3, RZ ;  /* 0x000000030b0b7819 */ /* 0x000fe400000012ff */
[----:B------:R-:W-:Y:S01]  /*279b0*/  SHF.R.U64 R4, R4, 0x3, RZ ;  /* 0x0000000304047819 */ /* 0x000fe200000012ff */
[----:B------:R-:W5:Y:S01]  /*279c0*/  LD.E.128 R12, desc[UR60][R12.64] ;  /* 0x0000003c0c0c7980 */ /* 0x000f62000c101d00 */
[----:B------:R-:W-:-:S02]  /*279d0*/  SHF.R.U64 R64, R64, 0x3, RZ ;  /* 0x0000000340407819 */ /* 0x000fc400000012ff */
[----:B------:R-:W-:Y:S01]  /*279e0*/  LOP3.LUT R20, R11, R20, RZ, 0x3c, !PT ;  /* 0x000000140b147212 */ /* 0x000fe200078e3cff */
[----:B------:R-:W5:Y:S01]  /*279f0*/  LD.E.128 R24, desc[UR60][R24.64] ;  /* 0x0000003c18187980 */ /* 0x000f62000c101d00 */
[----:B------:R-:W-:Y:S01]  /*27a00*/  LOP3.LUT R64, R64, R65, RZ, 0x3c, !PT ;  /* 0x0000004140407212 */ /* 0x000fe200078e3cff */
[----:B------:R-:W-:Y:S01]  /*27a10*/  IMAD.X R65, RZ, RZ, R21, P6 ;  /* 0x000000ffff417224 */ /* 0x000fe200030e0615 */
[----:B------:R-:W-:Y:S01]  /*27a20*/  LOP3.LUT R76, R4, R7, RZ, 0x3c, !PT ;  /* 0x00000007044c7212 */ /* 0x000fe200078e3cff */
[----:B--2---:R-:W-:Y:S01]  /*27a30*/  IMAD R0, R3, UR4, RZ ;  /* 0x0000000403007c24 */ /* 0x004fe2000f8e02ff */
[----:B------:R2:W5:Y:S03]  /*27a40*/  LD.E.128 R4, desc[UR60][R20.64] ;  /* 0x0000003c14047980 */ /* 0x000566000c101d00 */
[C---:B------:R-:W-:Y:S01]  /*27a50*/  IMAD R3, R81.reuse, UR5, R0 ;  /* 0x0000000551037c24 */ /* 0x040fe2000f8e0200 */
[----:B------:R-:W5:Y:S04]  /*27a60*/  LD.E.128 R8, desc[UR60][R8.64] ;  /* 0x0000003c08087980 */ /* 0x000f68000c101d00 */
[----:B------:R-:W5:Y:S01]  /*27a70*/  LD.E.128 R32, desc[UR60][R32.64] ;  /* 0x0000003c20207980 */ /* 0x000f62000c101d00 */
[----:B--2---:R-:W-:Y:S01]  /*27a80*/  IMAD.WIDE.U32 R20, R81, UR4, RZ ;  /* 0x0000000451147c25 */ /* 0x004fe2000f8e00ff */
[----:B------:R-:W-:-:S02]  /*27a90*/  ULDC.64 UR4, c[0x0][0xae8] ;  /* 0x0002ba0000047ab9 */ /* 0x000fc40000000a00 */
[----:B------:R-:W5:Y:S01]  /*27aa0*/  LD.E.128 R36, desc[UR60][R36.64] ;  /* 0x0000003c24247980 */ /* 0x000f62000c101d00 */
[----:B------:R-:W-:Y:S02]  /*27ab0*/  IMAD.IADD R21, R21, 0x1, R3 ;  /* 0x0000000115157824 */ /* 0x000fe400078e0203 */
[----:B------:R-:W-:Y:S01]  /*27ac0*/  IMAD R84, R84, UR4, RZ ;  /* 0x0000000454547c24 */ /* 0x000fe2000f8e02ff */
[----:B------:R-:W5:Y:S01]  /*27ad0*/  LD.E.128 R40, desc[UR60][R40.64] ;  /* 0x0000003c28287980 */ /* 0x000f62000c101d00 */
[----:B------:R-:W-:-:S03]  /*27ae0*/  IMAD.WIDE.U32 R20, R88, UR4, R20 ;  /* 0x0000000458147c25 */ /* 0x000fc6000f8e0014 */
[----:B------:R-:W5:Y:S01]  /*27af0*/  LD.E.128 R44, desc[UR60][R44.64] ;  /* 0x0000003c2c2c7980 */ /* 0x000f62000c101d00 */
[----:B------:R-:W-:Y:S01]  /*27b00*/  IMAD R3, R88, UR5, R84 ;  /* 0x0000000558037c24 */ /* 0x000fe2000f8e0254 */
[----:B------:R-:W-:Y:S01]  /*27b10*/  ULDC.64 UR4, c[0x0][0xaf0] ;  /* 0x0002bc0000047ab9 */ /* 0x000fe20000000a00 */
[----:B0-----:R-:W-:Y:S01]  /*27b20*/  @P1 IMAD.HI.U32 R0, R85, R86, RZ ;  /* 0x0000005655001227 */ /* 0x001fe200078e00ff */
[----:B------:R-:W5:Y:S03]  /*27b30*/  LD.E.128 R48, desc[UR60][R48.64] ;  /* 0x0000003c30307980 */ /* 0x000f66000c101d00 */
[----:B------:R-:W-:Y:S01]  /*27b40*/  IMAD.IADD R21, R21, 0x1, R3 ;  /* 0x0000000115157824 */ /* 0x000fe200078e0203 */
[----:B------:R-:W5:Y:S01]  /*27b50*/  LD.E.128 R52, desc[UR60][R52.64] ;  /* 0x0000003c34347980 */ /* 0x000f62000c101d00 */
[----:B------:R-:W-:Y:S01]  /*27b60*/  IMAD.MOV.U32 R3, RZ, RZ, R85 ;  /* 0x000000ffff037224 */ /* 0x000fe200078e0055 */
[----:B-1----:R-:W-:Y:S01]  /*27b70*/  @P1 SHF.R.U32.HI R3, RZ, R87, R0 ;  /* 0x00000057ff031219 */ /* 0x002fe20000011600 */
[----:B------:R-:W-:Y:S01]  /*27b80*/  IMAD R81, R82, UR4, RZ ;  /* 0x0000000452517c24 */ /* 0x000fe2000f8e02ff */
[----:B------:R-:W5:Y:S02]  /*27b90*/  LD.E.128 R56, desc[UR60][R56.64] ;  /* 0x0000003c38387980 */ /* 0x000f64000c101d00 */
[----:B------:R-:W-:Y:S01]  /*27ba0*/  SHF.R.S32.HI R0, RZ, 0x1f, R3 ;  /* 0x0000001fff007819 */ /* 0x000fe20000011403 */
[C---:B------:R-:W-:Y:S01]  /*27bb0*/  IMAD R83, R80.reuse, UR5, R81 ;  /* 0x0000000550537c24 */ /* 0x040fe2000f8e0251 */
[----:B------:R-:W5:Y:S01]  /*27bc0*/  LD.E.128 R60, desc[UR60][R60.64] ;  /* 0x0000003c3c3c7980 */ /* 0x000f62000c101d00 */
[----:B------:R-:W-:Y:S01]  /*27bd0*/  IMAD.WIDE.U32 R80, R80, UR4, R20 ;  /* 0x0000000450507c25 */ /* 0x000fe2000f8e0014 */
[----:B------:R-:W-:-:S02]  /*27be0*/  ULDC.64 UR4, c[0x0][0xae0] ;  /* 0x0002b80000047ab9 */ /* 0x000fc40000000a00 */
[----:B------:R-:W5:Y:S01]  /*27bf0*/  LD.E.128 R64, desc[UR60][R64.64] ;  /* 0x0000003c40407980 */ /* 0x000f62000c101d00 */
[----:B------:R-:W-:Y:S02]  /*27c00*/  IMAD.MOV R21, RZ, RZ, -R3 ;  /* 0x000000ffff157224 */ /* 0x000fe400078e0a03 */
[----:B------:R-:W-:Y:S01]  /*27c10*/  IMAD.IADD R81, R81, 0x1, R83 ;  /* 0x0000000151517824 */ /* 0x000fe200078e0253 */
[----:B------:R-:W5:Y:S01]  /*27c20*/  LD.E.128 R68, desc[UR60][R68.64] ;  /* 0x0000003c44447980 */ /* 0x000f62000c101d00 */
[----:B------:R-:W-:Y:S02]  /*27c30*/  IMAD R0, R0, UR4, RZ ;  /* 0x0000000400007c24 */ /* 0x000fe4000f8e02ff */
[----:B------:R-:W-:Y:S01]  /*27c40*/  IMAD R83, R28, R21, R85 ;  /* 0x000000151c537224 */ /* 0x000fe200078e0255 */
[----:B------:R-:W5:Y:S01]  /*27c50*/  LD.E.128 R72, desc[UR60][R72.64] ;  /* 0x0000003c48487980 */ /* 0x000f62000c101d00 */
[----:B------:R-:W-:-:S03]  /*27c60*/  IMAD R85, R3, UR5, R0 ;  /* 0x0000000503557c24 */ /* 0x000fc6000f8e0200 */
[----:B------:R-:W5:Y:S01]  /*27c70*/  LD.E.128 R76, desc[UR60][R76.64] ;  /* 0x0000003c4c4c7980 */ /* 0x000f62000c101d00 */
[----:B------:R-:W-:Y:S01]  /*27c80*/  SHF.R.S32.HI R0, RZ, 0x1f, R83 ;  /* 0x0000001fff007819 */ /* 0x000fe20000011453 */
        /* <DEDUP_REMOVED lines=10> */
[----:B------:R-:W-:Y:S02]  /*27d30*/  IMAD.IADD R87, R220, 0x1, R178 ;  /* 0x00000001dc577824 */ /* 0x000fe400078e02b2 */
        /* <DEDUP_REMOVED lines=12> */
[----:B0-----:R0:W1:Y:S01]  /*27e00*/  SHFL.IDX PT, R84, R28, RZ, 0x181f ;  /* 0x00181fff1c547589 */ /* 0x00106200000e0000 */
[----:B------:R-:W-:Y:S02]  /*27e10*/  ISETP.GE.AND P0, PT, R3, R2, PT ;  /* 0x000000020300720c */ /* 0x000fe40003f06270 */
[----:B------:R0:W-:Y:S01]  /*27e20*/  SYNCS.ARRIVE.TRANS64.RED.A1T0 RZ, [R0+URZ], RZ ;  /* 0x000000ff00ff79a7 */ /* 0x0001e2000810043f */
[----:B------:R0:W2:Y:S01]  /*27e30*/  SHFL.IDX PT, R3, R86, RZ, 0x181f ;  /* 0x00181fff56037589 */ /* 0x0000a200000e0000 */
        /* <DEDUP_REMOVED lines=18> */
.L_x_2940:
[----:B------:R-:W-:Y:S05]  /*27f60*/  BSYNC B1 ;  /* 0x0000000000017941 */ /* 0x000fea0003800000 */
.L_x_2939:
        /* <DEDUP_REMOVED lines=21> */
.L_x_2942:
[----:B------:R-:W-:Y:S05]  /*280c0*/  BSYNC B1 ;  /* 0x0000000000017941 */ /* 0x000fea0003800000 */
.L_x_2941:
        /* <DEDUP_REMOVED lines=11> */
[-C--:B------:R-:W-:Y:S02]  /*28180*/  @!P1 LEA R8, P4, R18, R10.reuse, 0x1 ;  /* 0x0000000a12089211 */ /* 0x080fe400078808ff */
[-C--:B0-----:R-:W-:Y:S02]  /*28190*/  @!P3 LEA.HI.X R5, R16, R3.reuse, R17, 0x1, P6 ;  /* 0x000000031005b211 */ /* 0x081fe400030f0c11 */
        /* <DEDUP_REMOVED lines=8> */
.L_x_2944:
[----:B------:R-:W-:Y:S05]  /*28220*/  BSYNC B1 ;  /* 0x0000000000017941 */ /* 0x000fea0003800000 */
.L_x_2943:
[----:B0-----:R-:W-:Y:S01]  /*28230*/  VIADD R3, R87, 0x60 ;  /* 0x0000006057037836 */ /* 0x001fe20000000000 */
[----:B------:R0:W0:Y:S04]  /*28240*/  SHFL.IDX PT, R9, R86, 0x3, 0x181f ;  /* 0x00781f0056097f89 */ /* 0x00002800000e0000 */
[----:B------:R-:W-:Y:S01]  /*28250*/  ISETP.GE.AND P0, PT, R3, R2, PT ;  /* 0x000000020300720c */ /* 0x000fe20003f06270 */
[----:B--2-4-:R-:W2:-:S12]  /*28260*/  SHFL.IDX PT, R28, R28, 0x3, 0x181f ;  /* 0x00781f001c1c7f89 */ /* 0x014e9800000e0000 */
[----:B------:R-:W-:Y:S05]  /*28270*/  @P0 BRA `(.L_x_2945) ;  /* 0x0000000c00ac0947 */ /* 0x000fea0003800000 */
[----:B------:R-:W-:Y:S02]  /*28280*/  ULDC UR4, c[0x0][0xac8] ;  /* 0x0002b20000047ab9 */ /* 0x000fe40000000800 */
[----:B------:R-:W-:Y:S02]  /*28290*/  ISETP.GE.AND P3, PT, R16, UR4, PT ;  /* 0x0000000410007c0c */ /* 0x000fe4000bf66270 */
[----:B------:R-:W-:Y:S02]  /*282a0*/  ISETP.GE.AND P4, PT, R213, UR4, PT ;  /* 0x00000004d5007c0c */ /* 0x000fe4000bf86270 */
[----:B------:R-:W-:-:S09]  /*282b0*/  ISETP.GE.AND P5, PT, R18, UR4, PT ;  /* 0x0000000412007c0c */ /* 0x000fd2000bfa6270 */
[-C--:B--2---:R-:W-:Y:S02]  /*282c0*/  @!P3 LEA R2, P0, R16, R28.reuse, 0x1 ;  /* 0x0000001c1002b211 */ /* 0x084fe400078008ff */
[CC--:B------:R-:W-:Y:S02]  /*282d0*/  @!P4 LEA R4, P1, R23.reuse, R28.reuse, 0x1 ;  /* 0x0000001c1704c211 */ /* 0x0c0fe400078208ff */
        /* <DEDUP_REMOVED lines=13> */
.L_x_2937:
[----:B------:R-:W2:Y:S01]  /*283b0*/  LDL R11, [R1+0x7c] ;  /* 0x00007c00010b7983 */ /* 0x000ea20000100800 */
[----:B------:R-:W-:Y:S01]  /*283c0*/  ULDC.64 UR4, c[0x0][0xc00] ;  /* 0x0003000000047ab9 */ /* 0x000fe20000000a00 */
[----:B------:R-:W-:Y:S01]  /*283d0*/  IMAD.MOV.U32 R6, RZ, RZ, RZ ;  /* 0x000000ffff067224 */ /* 0x000fe200078e00ff */
[----:B------:R-:W-:Y:S01]  /*283e0*/  ISETP.NE.U32.AND P0, PT, RZ, UR4, PT ;  /* 0x00000004ff007c0c */ /* 0x000fe2000bf05070 */
[----:B------:R-:W3:Y:S03]  /*283f0*/  LDC R25, c[0x0][0xbe8] ;  /* 0x0002fa00ff197b82 */ /* 0x000ee60000000800 */
[----:B------:R-:W-:Y:S01]  /*28400*/  ISETP.NE.AND.EX P0, PT, RZ, UR5, PT, P0 ;  /* 0x00000005ff007c0c */ /* 0x000fe2000bf05300 */
[----:B--2---:R-:W-:Y:S01]  /*28410*/  IMAD.SHL.U32 R4, R11, 0x4, RZ ;  /* 0x000000040b047824 */ /* 0x004fe200078e00ff */
[----:B------:R-:W-:-:S04]  /*28420*/  SHF.R.S32.HI R12, RZ, 0x1f, R11 ;  /* 0x0000001fff0c7819 */ /* 0x000fc8000001140b */
        /* <DEDUP_REMOVED lines=10> */
[----:B------:R-:W-:-:S06]  /*284d0*/  IMAD.U32 R0, RZ, RZ, UR4 ;  /* 0x00000004ff007e24 */ /* 0x000fcc000f8e00ff */
[----:B------:R2:W5:Y:S01]  /*284e0*/  @P1 LDG.E R0, desc[UR60][R4.64] ;  /* 0x0000003c04001981 */ /* 0x000562000c1e1900 */
[----:B---3--:R-:W-:Y:S01]  /*284f0*/  ISETP.NE.AND P2, PT, R25, 0x1, PT ;  /* 0x000000011900780c */ /* 0x008fe20003f45270 */
[----:B------:R-:W3:Y:S01]  /*28500*/  S2R R8, SR_TID.X ;  /* 0x0000000000087919 */ /* 0x000ee20000002100 */
[----:B------:R-:W4:Y:S11]  /*28510*/  S2R R9, SR_TID.X ;  /* 0x0000000000097919 */ /* 0x000f360000002100 */
[----:B------:R-:W0:Y:S01]  /*28520*/  @P2 LDC R14, c[0x0][0xbec] ;  /* 0x0002fb00ff0e2b82 */ /* 0x000e220000000800 */
[----:B---3--:R-:W-:-:S02]  /*28530*/  VIADD R7, R8, 0xffffff80 ;  /* 0xffffff8008077836 */ /* 0x008fc40000000000 */
[----:B----4-:R-:W-:-:S03]  /*28540*/  VIADD R20, R9, 0xffffff80 ;  /* 0xffffff8009147836 */ /* 0x010fc60000000000 */
[----:B------:R-:W-:Y:S01]  /*28550*/  ISETP.GE.AND P3, PT, R7, 0x80, PT ;  /* 0x000000800700780c */ /* 0x000fe20003f66270 */
[----:B--2---:R-:W-:-:S12]  /*28560*/  @P1 BRA `(.L_x_2946) ;  /* 0x0000000000101947 */ /* 0x004fd80003800000 */
[----:B------:R-:W-:Y:S05]  /*28570*/  @!P0 BRA `(.L_x_2946) ;  /* 0x00000000000c8947 */ /* 0x000fea0003800000 */
[----:B------:R-:W2:Y:S04]  /*28580*/  LDG.E R5, desc[UR60][R2.64] ;  /* 0x0000003c02057981 */ /* 0x000ea8000c1e1900 */
[----:B-----5:R-:W2:Y:S02]  /*28590*/  LDG.E R0, desc[UR60][R2.64+0x4] ;  /* 0x0000043c02007981 */ /* 0x020ea4000c1e1900 */
[----:B--2---:R-:W-:-:S07]  /*285a0*/  IMAD.IADD R0, R0, 0x1, -R5 ;  /* 0x0000000100007824 */ /* 0x004fce00078e0a05 */
.L_x_2946:
[----:B------:R-:W2:Y:S04]  /*285b0*/  LDL R27, [R1+0x80] ;  /* 0x00008000011b7983 */ /* 0x000ea80000100800 */
[----:B------:R3:W5:Y:S01]  /*285c0*/  LDL R26, [R1+0x68] ;  /* 0x00006800011a7983 */ /* 0x0007620000100800 */
[----:B------:R-:W-:Y:S01]  /*285d0*/  SHF.R.S32.HI R3, RZ, 0x1f, R20 ;  /* 0x0000001fff037819 */ /* 0x000fe20000011414 */
[----:B------:R-:W-:Y:S01]  /*285e0*/  BSSY B1, `(.L_x_2947) ;  /* 0x000002d000017945 */ /* 0x000fe20003800000 */
[----:B------:R-:W-:Y:S02]  /*285f0*/  SEL R13, R11, RZ, !P0 ;  /* 0x000000ff0b0d7207 */ /* 0x000fe40004000000 */
[----:B------:R-:W-:Y:S02]  /*28600*/  SEL R12, R12, RZ, !P0 ;  /* 0x000000ff0c0c7207 */ /* 0x000fe40004000000 */
[----:B------:R-:W-:-:S02]  /*28610*/  LEA.HI R24, R3, R20, RZ, 0x3 ;  /* 0x0000001403187211 */ /* 0x000fc400078f18ff */
[----:B-----5:R-:W-:Y:S02]  /*28620*/  SHF.R.S32.HI R11, RZ, 0x1f, R6 ;  /* 0x0000001fff0b7819 */ /* 0x020fe40000011406 */
[----:B--2---:R-:W-:Y:S01]  /*28630*/  SHF.R.S32.HI R10, RZ, 0x1f, R27 ;  /* 0x0000001fff0a7819 */ /* 0x004fe2000001141b */
[----:B---3--:R-:W-:Y:S06]  /*28640*/  @P3 BRA `(.L_x_2948) ;  /* 0x0000000000983947 */ /* 0x008fec0003800000 */
[----:B------:R-:W2:Y:S01]  /*28650*/  LDC R9, c[0x0][0xbe8] ;  /* 0x0002fa00ff097b82 */ /* 0x000ea20000000800 */
[----:B------:R-:W-:Y:S01]  /*28660*/  IADD3 R8, R26, -0x80, R8 ;  /* 0xffffff801a087810 */ /* 0x000fe20007ffe008 */
[----:B--2---:R-:W-:-:S05]  /*28670*/  IMAD R2, R0, R9, RZ ;  /* 0x0000000900027224 */ /* 0x004fca00078e02ff */
        /* <DEDUP_REMOVED lines=9> */
[----:B------:R-:W2:Y:S01]  /*28710*/  @P0 LDC R15, c[0x0][0xbec] ;  /* 0x0002fb00ff0f0b82 */ /* 0x000ea20000000800 */
[----:B------:R-:W-:Y:S01]  /*28720*/  IMAD R7, R27, UR5, R7 ;  /* 0x000000051b077c24 */ /* 0x000fe2000f8e0207 */
[----:B------:R-:W-:-:S03]  /*28730*/  ULDC.64 UR4, c[0x0][0xb98] ;  /* 0x0002e60000047ab9 */ /* 0x000fc60000000a00 */
[----:B------:R-:W-:-:S03]  /*28740*/  IMAD.IADD R3, R3, 0x1, R7 ;  /* 0x0000000103037824 */ /* 0x000fc600078e0207 */
[----:B------:R-:W3:Y:S01]  /*28750*/  @P0 LDC R21, c[0x0][0xbf0] ;  /* 0x0002fc00ff150b82 */ /* 0x000ee20000000800 */
[----:B------:R-:W-:-:S04]  /*28760*/  IMAD.WIDE.U32 R2, R13, UR4, R2 ;  /* 0x000000040d027c25 */ /* 0x000fc8000f8e0002 */
[----:B--2---:R-:W-:-:S05]  /*28770*/  @P0 IMAD.HI.U32 R4, R8, R15, RZ ;  /* 0x0000000f08040227 */ /* 0x004fca00078e00ff */
[----:B---3--:R-:W-:Y:S01]  /*28780*/  @P0 SHF.R.U32.HI R5, RZ, R21, R4 ;  /* 0x00000015ff050219 */ /* 0x008fe20000011604 */
        /* <DEDUP_REMOVED lines=18> */
.L_x_2948:
[----:B------:R-:W-:Y:S05]  /*288b0*/  BSYNC B1 ;  /* 0x0000000000017941 */ /* 0x000fea0003800000 */
.L_x_2947:
[----:B------:R-:W3:Y:S01]  /*288c0*/  @P2 LDC R15, c[0x0][0xbf0] ;  /* 0x0002fc00ff0f2b82 */ /* 0x000ee20000000800 */
[----:B--2---:R-:W-:Y:S01]  /*288d0*/  LOP3.LUT R5, R24, 0xfffffff8, RZ, 0xc0, !PT ;  /* 0xfffffff818057812 */ /* 0x004fe200078ec0ff */
[----:B------:R-:W-:Y:S01]  /*288e0*/  ULDC.64 UR4, c[0x0][0xaa0] ;  /* 0x0002a80000047ab9 */ /* 0x000fe20000000a00 */
[----:B------:R-:W-:Y:S01]  /*288f0*/  BSSY B1, `(.L_x_2949) ;  /* 0x0000041000017945 */ /* 0x000fe20003800000 */
[----:B------:R-:W-:Y:S02]  /*28900*/  IMAD R3, R11, UR4, RZ ;  /* 0x000000040b037c24 */ /* 0x000fe4000f8e02ff */
[----:B------:R-:W-:Y:S02]  /*28910*/  IMAD.IADD R7, R20, 0x1, -R5 ;  /* 0x0000000114077824 */ /* 0x000fe400078e0a05 */
[----:B------:R-:W-:Y:S02]  /*28920*/  IMAD R5, R6, UR5, R3 ;  /* 0x0000000506057c24 */ /* 0x000fe4000f8e0203 */
[----:B------:R-:W-:-:S02]  /*28930*/  IMAD R4, R7, 0x20, R220 ;  /* 0x0000002007047824 */ /* 0x000fc400078e02dc */
[----:B------:R-:W-:Y:S01]  /*28940*/  IMAD.WIDE.U32 R2, R6, UR4, RZ ;  /* 0x0000000406027c25 */ /* 0x000fe2000f8e00ff */
[----:B------:R-:W-:-:S03]  /*28950*/  ULDC.64 UR4, c[0x0][0xae8] ;  /* 0x0002ba0000047ab9 */ /* 0x000fc60000000a00 */
[----:B------:R-:W-:Y:S02]  /*28960*/  IMAD.IADD R9, R26, 0x1, R4 ;  /* 0x000000011a097824 */ /* 0x000fe400078e0204 */
[----:B------:R-:W-:Y:S02]  /*28970*/  IMAD.IADD R3, R3, 0x1, R5 ;  /* 0x0000000103037824 */ /* 0x000fe400078e0205 */
[----:B------:R-:W-:Y:S02]  /*28980*/  IMAD R6, R10, UR4, RZ ;  /* 0x000000040a067c24 */ /* 0x000fe4000f8e02ff */
[----:B0-----:R-:W-:-:S04]  /*28990*/  @P2 IMAD.HI.U32 R4, R9, R14, RZ ;  /* 0x0000000e09042227 */ /* 0x001fc800078e00ff */
[C---:B------:R-:W-:Y:S02]  /*289a0*/  IMAD R7, R27.reuse, UR5, R6 ;  /* 0x000000051b077c24 */ /* 0x040fe4000f8e0206 */
[----:B------:R-:W-:Y:S01]  /*289b0*/  IMAD.WIDE.U32 R2, R27, UR4, R2 ;  /* 0x000000041b027c25 */ /* 0x000fe2000f8e0002 */
[----:B------:R-:W-:-:S03]  /*289c0*/  ULDC.64 UR4, c[0x0][0xaf0] ;  /* 0x0002bc0000047ab9 */ /* 0x000fc60000000a00 */
[----:B------:R-:W-:Y:S01]  /*289d0*/  IMAD.MOV.U32 R5, RZ, RZ, R9 ;  /* 0x000000ffff057224 */ /* 0x000fe200078e0009 */
[----:B---3--:R-:W-:Y:S01]  /*289e0*/  @P2 SHF.R.U32.HI R5, RZ, R15, R4 ;  /* 0x0000000fff052219 */ /* 0x008fe20000011604 */
[----:B------:R-:W-:Y:S02]  /*289f0*/  IMAD R6, R12, UR4, RZ ;  /* 0x000000040c067c24 */ /* 0x000fe4000f8e02ff */
[----:B------:R-:W-:Y:S01]  /*28a00*/  IMAD.IADD R3, R3, 0x1, R7 ;  /* 0x0000000103037824 */ /* 0x000fe200078e0207 */
[----:B------:R-:W-:Y:S01]  /*28a10*/  SHF.R.S32.HI R4, RZ, 0x1f, R5 ;  /* 0x0000001fff047819 */ /* 0x000fe20000011405 */
[C---:B------:R-:W-:Y:S02]  /*28a20*/  IMAD R7, R13.reuse, UR5, R6 ;  /* 0x000000050d077c24 */ /* 0x040fe4000f8e0206 */
[----:B------:R-:W-:Y:S01]  /*28a30*/  IMAD.WIDE.U32 R2, R13, UR4, R2 ;  /* 0x000000040d027c25 */ /* 0x000fe2000f8e0002 */
[----:B------:R-:W-:-:S03]  /*28a40*/  ULDC.64 UR4, c[0x0][0xae0] ;  /* 0x0002b80000047ab9 */ /* 0x000fc60000000a00 */
[----:B------:R-:W-:Y:S02]  /*28a50*/  IMAD.MOV R6, RZ, RZ, -R5 ;  /* 0x000000ffff067224 */ /* 0x000fe400078e0a05 */
[----:B------:R-:W-:Y:S02]  /*28a60*/  IMAD.IADD R3, R3, 0x1, R7 ;  /* 0x0000000103037824 */ /* 0x000fe400078e0207 */
[----:B------:R-:W-:Y:S02]  /*28a70*/  IMAD R4, R4, UR4, RZ ;  /* 0x0000000404047c24 */ /* 0x000fe4000f8e02ff */
[----:B------:R-:W-:Y:S02]  /*28a80*/  IMAD R7, R25, R6, R9 ;  /* 0x0000000619077224 */ /* 0x000fe400078e0209 */
[C---:B------:R-:W-:Y:S02]  /*28a90*/  IMAD R9, R5.reuse, UR5, R4 ;  /* 0x0000000505097c24 */ /* 0x040fe4000f8e0204 */
[----:B------:R-:W-:Y:S01]  /*28aa0*/  IMAD.WIDE.U32 R2, R5, UR4, R2 ;  /* 0x0000000405027c25 */ /* 0x000fe2000f8e0002 */
[----:B------:R-:W-:Y:S01]  /*28ab0*/  SHF.R.S32.HI R4, RZ, 0x1f, R7 ;  /* 0x0000001fff047819 */ /* 0x000fe20000011407 */
[----:B------:R-:W-:-:S02]  /*28ac0*/  ULDC.64 UR4, c[0x0][0xad8] ;  /* 0x0002b60000047ab9 */ /* 0x000fc40000000a00 */
[----:B------:R-:W-:Y:S02]  /*28ad0*/  IMAD.IADD R3, R3, 0x1, R9 ;  /* 0x0000000103037824 */ /* 0x000fe400078e0209 */
[----:B------:R-:W-:Y:S02]  /*28ae0*/  IMAD R4, R4, UR4, RZ ;  /* 0x0000000404047c24 */ /* 0x000fe4000f8e02ff */
[----:B------:R-:W-:Y:S02]  /*28af0*/  IMAD.IADD R6, R220, 0x1, R26 ;  /* 0x00000001dc067824 */ /* 0x000fe400078e021a */
[----:B------:R-:W-:Y:S02]  /*28b00*/  IMAD R25, R0, R25, RZ ;  /* 0x0000001900197224 */ /* 0x000fe400078e02ff */
[C---:B------:R-:W-:Y:S02]  /*28b10*/  IMAD R5, R7.reuse, UR5, R4 ;  /* 0x0000000507057c24 */ /* 0x040fe4000f8e0204 */
[----:B------:R-:W-:Y:S01]  /*28b20*/  IMAD.WIDE.U32 R2, R7, UR4, R2 ;  /* 0x0000000407027c25 */ /* 0x000fe2000f8e0002 */
[----:B------:R-:W-:Y:S01]  /*28b30*/  ISETP.GE.AND P2, PT, R6, R25, PT ;  /* 0x000000190600720c */ /* 0x000fe20003f46270 */
[----:B------:R-:W-:-:S02]  /*28b40*/  ULDC.64 UR4, c[0x0][0xa80] ;  /* 0x0002a00000047ab9 */ /* 0x000fc40000000a00 */
[----:B------:R-:W-:Y:S01]  /*28b50*/  IMAD.IADD R3, R3, 0x1, R5 ;  /* 0x0000000103037824 */ /* 0x000fe200078e0205 */
[----:B------:R-:W-:Y:S01]  /*28b60*/  LEA R4, P3, R2, UR4, 0x1 ;  /* 0x0000000402047c11 */ /* 0x000fe2000f8608ff */
[----:B------:R-:W-:-:S03]  /*28b70*/  VIADD R0, R6, 0x20 ;  /* 0x0000002006007836 */ /* 0x000fc60000000000 */
[----:B------:R-:W-:Y:S02]  /*28b80*/  LEA.HI.X R5, R2, UR5, R3, 0x1, P3 ;  /* 0x0000000502057c11 */ /* 0x000fe400098f0c03 */
[-C--:B------:R-:W-:Y:S01]  /*28b90*/  ISETP.GE.AND P1, PT, R0, R25.reuse, PT ;  /* 0x000000190000720c */ /* 0x080fe20003f26270 */
[----:B------:R-:W-:Y:S01]  /*28ba0*/  VIADD R0, R6, 0x40 ;  /* 0x0000004006007836 */ /* 0x000fe20000000000 */
[----:B------:R0:W2:Y:S04]  /*28bb0*/  SHFL.IDX PT, R2, R4, RZ, 0x181f ;  /* 0x00181fff04027589 */ /* 0x0000a800000e0000 */
[----:B------:R0:W3:Y:S01]  /*28bc0*/  SHFL.IDX PT, R3, R5, RZ, 0x181f ;  /* 0x00181fff05037589 */ /* 0x0000e200000e0000 */
[----:B------:R-:W-:Y:S01]  /*28bd0*/  ISETP.GE.AND P0, PT, R0, R25, PT ;  /* 0x000000190000720c */ /* 0x000fe20003f06270 */
[----:B------:R-:W-:-:S12]  /*28be0*/  @P2 BRA `(.L_x_2950) ;  /* 0x0000000000442947 */ /* 0x000fd80003800000 */
[----:B------:R-:W-:Y:S02]  /*28bf0*/  ULDC UR4, c[0x0][0xac8] ;  /* 0x0002b20000047ab9 */ /* 0x000fe40000000800 */
[----:B------:R-:W-:Y:S02]  /*28c00*/  ISETP.GE.AND P5, PT, R16, UR4, PT ;  /* 0x0000000410007c0c */ /* 0x000fe4000bfa6270 */
[----:B------:R-:W-:Y:S02]  /*28c10*/  ISETP.GE.AND P4, PT, R213, UR4, PT ;  /* 0x00000004d5007c0c */ /* 0x000fe4000bf86270 */
[----:B------:R-:W-:Y:S02]  /*28c20*/  ISETP.GE.AND P3, PT, R18, UR4, PT ;  /* 0x0000000412007c0c */ /* 0x000fe4000bf66270 */
[----:B------:R-:W-:-:S07]  /*28c30*/  ISETP.GE.AND P2, PT, R19, UR4, PT ;  /* 0x0000000413007c0c */ /* 0x000fce000bf46270 */
[----:B--2---:R-:W-:-:S04]  /*28c40*/  @!P5 LEA R8, P6, R16, R2, 0x1 ;  /* 0x000000021008d211 */ /* 0x004fc800078c08ff */
        /* <DEDUP_REMOVED lines=11> */
.L_x_2950:
[----:B------:R-:W-:Y:S05]  /*28d00*/  BSYNC B1 ;  /* 0x0000000000017941 */ /* 0x000fea0003800000 */
.L_x_2949:
[----:B---34-:R3:W4:Y:S01]  /*28d10*/  SHFL.IDX PT, R3, R5, 0x1, 0x181f ;  /* 0x00381f0005037f89 */ /* 0x01872200000e0000 */
        /* <DEDUP_REMOVED lines=8> */
[CC--:B--2---:R-:W-:Y:S02]  /*28da0*/  @!P4 LEA R8, P6, R16.reuse, R2.reuse, 0x1 ;  /* 0x000000021008c211 */ /* 0x0c4fe400078c08ff */
[CC--:B------:R-:W-:Y:S02]  /*28db0*/  @!P3 LEA R10, P5, R23.reuse, R2.reuse, 0x1 ;  /* 0x00000002170ab211 */ /* 0x0c0fe400078a08ff */
[-C--:B----4-:R-:W-:Y:S02]  /*28dc0*/  @!P4 LEA.HI.X R9, R16, R3.reuse, R17, 0x1, P6 ;  /* 0x000000031009c211 */ /* 0x090fe400030f0c11 */
        /* <DEDUP_REMOVED lines=9> */
.L_x_2952:
[----:B------:R-:W-:Y:S05]  /*28e60*/  BSYNC B1 ;  /* 0x0000000000017941 */ /* 0x000fea0003800000 */
.L_x_2951:
[----:B--2-4-:R2:W4:Y:S01]  /*28e70*/  SHFL.IDX PT, R3, R5, 0x2, 0x181f ;  /* 0x00581f0005037f89 */ /* 0x01452200000e0000 */
        /* <DEDUP_REMOVED lines=20> */
.L_x_2954:
[----:B------:R-:W-:Y:S05]  /*28fc0*/  BSYNC B1 ;  /* 0x0000000000017941 */ /* 0x000fea0003800000 */
.L_x_2953:
[----:B------:R-:W-:Y:S01]  /*28fd0*/  VIADD R0, R6, 0x60 ;  /* 0x0000006006007836 */ /* 0x000fe20000000000 */
[----:B0-23--:R-:W0:Y:S04]  /*28fe0*/  SHFL.IDX PT, R5, R5, 0x3, 0x181f ;  /* 0x00781f0005057f89 */ /* 0x00de2800000e0000 */
[----:B------:R-:W-:Y:S01]  /*28ff0*/  ISETP.GE.AND P0, PT, R0, R25, PT ;  /* 0x000000190000720c */ /* 0x000fe20003f06270 */
[----:B------:R2:W3:-:S12]  /*29000*/  SHFL.IDX PT, R2, R4, 0x3, 0x181f ;  /* 0x00781f0004027f89 */ /* 0x0004d800000e0000 */
[----:B--2---:R-:W-:Y:S05]  /*29010*/  @P0 BRA `(.L_x_2945) ;  /* 0x0000000000440947 */ /* 0x004fea0003800000 */
        /* <DEDUP_REMOVED lines=17> */
.L_x_2945:
[----:B------:R-:W-:Y:S05]  /*29130*/  BSYNC B0 ;  /* 0x0000000000007941 */ /* 0x000fea0003800000 */
.L_x_2936:
[----:B------:R-:W-:Y:S02]  /*29140*/  ULDC UR4, c[0x0][0xc3c] ;  /* 0x00030f0000047ab9 */ /* 0x000fe40000000800 */
[----:B-1----:R-:W-:-:S13]  /*29150*/  ISETP.GE.AND P0, PT, R31, UR4, PT ;  /* 0x000000041f007c0c */ /* 0x002fda000bf06270 */
[----:B------:R-:W-:Y:S05]  /*29160*/  @!P0 BRA `(.L_x_2955) ;  /* 0xfffffd7c00d48947 */ /* 0x000fea000383ffff */
[----:B------:R-:W-:Y:S05]  /*29170*/  BRA `(.L_x_2683) ;  /* 0x0000007400647947 */ /* 0x000fea0003800000 */
.L_x_2681:
        /* <DEDUP_REMOVED lines=16> */
.L_x_2956:
        /* <DEDUP_REMOVED lines=41> */
.L_x_2962:
        /* <DEDUP_REMOVED lines=12> */
.L_x_2961:
[----:B------:R-:W-:Y:S05]  /*295d0*/  BSYNC B0 ;  /* 0x0000000000007941 */ /* 0x000fea0003800000 */
.L_x_2960:
        /* <DEDUP_REMOVED lines=20> */
.L_x_2958:
        /* <DEDUP_REMOVED lines=20> */
.L_x_2963:
        /* <DEDUP_REMOVED lines=59> */
.L_x_2959:
[----:B------:R-:W-:Y:S02]  /*29c10*/  IMAD.MOV.U32 R17, RZ, RZ, RZ ;  /* 0x000000ffff117224 */ /* 0x000fe400078e00ff */
[----:B------:R-:W-:Y:S02]  /*29c20*/  IMAD.U32 R16, RZ, RZ, UR6 ;  /* 0x00000006ff107e24 */ /* 0x000fe4000f8e00ff */
[----:B------:R-:W-:-:S07]  /*29c30*/  IMAD.MOV.U32 R18, RZ, RZ, RZ ;  /* 0x000000ffff127224 */ /* 0x000fce00078e00ff */
.L_x_2964:
[----:B------:R-:W-:-:S13]  /*29c40*/  ISETP.NE.AND P0, PT, R5, RZ, PT ;  /* 0x000000ff0500720c */ /* 0x000fda0003f05270 */
[----:B------:R-:W0:Y:S01]  /*29c50*/  @!P0 S2R R3, SR_CgaCtaId ;  /* 0x0000000000038919 */ /* 0x000e220000008800 */
[----:B------:R-:W-:-:S04]  /*29c60*/  @!P0 MOV R2, 0x400 ;  /* 0x0000040000028802 */ /* 0x000fc80000000f00 */
[----:B0-----:R-:W-:-:S05]  /*29c70*/  @!P0 LEA R2, R3, R2, 0x18 ;  /* 0x0000000203028211 */ /* 0x001fca00078ec0ff */
[----:B------:R1:W-:Y:S01]  /*29c80*/  @!P0 STS.128 [R2+0x388d0], R16 ;  /* 0x0388d01002008388 */ /* 0x0003e20000000c00 */
[----:B------:R-:W-:Y:S06]  /*29c90*/  BAR.ARV 0x5, 0x180 ;  /* 0x0146000000007b1d */ /* 0x000fec0000002000 */
.L_x_2957:
        /* <DEDUP_REMOVED lines=8> */
[----:B------:R-:W-:Y:S01]  /*29d20*/  IMAD.SHL.U32 R36, R0, 0x8, RZ ;  /* 0x0000000800247824 */ /* 0x000fe200078e00ff */
[----:B------:R-:W-:Y:S01]  /*29d30*/  BSSY B8, `(.L_x_2965) ;  /* 0x0000664000087945 */ /* 0x000fe20003800000 */
[----:B------:R1:W-:Y:S01]  /*29d40*/  STL [R1+0x30], RZ ;  /* 0x000030ff01007387 */ /* 0x0003e20000100800 */
[----:B------:R-:W-:Y:S01]  /*29d50*/  IMAD.MOV.U32 R29, RZ, RZ, 0x1 ;  /* 0x00000001ff1d7424 */ /* 0x000fe200078e00ff */
[----:B------:R-:W-:Y:S01]  /*29d60*/  ULDC.64 UR36, c[0x0][0x198] ;  /* 0x0000660000247ab9 */ /* 0x000fe20000000a00 */
[C---:B------:R-:W-:Y:S01]  /*29d70*/  LOP3.LUT R3, R36.reuse, 0x1f8, RZ, 0xc0, !PT ;  /* 0x000001f824037812 */ /* 0x040fe200078ec0ff */
[----:B------:R-:W-:Y:S01]  /*29d80*/  IMAD.MOV.U32 R27, RZ, RZ, RZ ;  /* 0x000000ffff1b7224 */ /* 0x000fe200078e00ff */
[----:B------:R-:W-:Y:S01]  /*29d90*/  LOP3.LUT R36, R36, 0x38, RZ, 0xc0, !PT ;  /* 0x0000003824247812 */ /* 0x000fe200078ec0ff */
[----:B------:R-:W-:Y:S01]  /*29da0*/  IMAD.MOV.U32 R28, RZ, RZ, RZ ;  /* 0x000000ffff1c7224 */ /* 0x000fe200078e00ff */
[----:B------:R-:W-:Y:S01]  /*29db0*/  LOP3.LUT R3, R3, 0x38, R0, 0x78, !PT ;  /* 0x0000003803037812 */ /* 0x000fe200078e7800 */
[----:B------:R-:W-:Y:S01]  /*29dc0*/  IMAD.MOV.U32 R30, RZ, RZ, 0x1 ;  /* 0x00000001ff1e7424 */ /* 0x000fe200078e00ff */
[----:B------:R-:W-:Y:S01]  /*29dd0*/  ULDC UR38, c[0x0][0xc] ;  /* 0x0000030000267ab9 */ /* 0x000fe20000000800 */
[----:B--2---:R-:W-:-:S02]  /*29de0*/  R2UR UR4, R2 ;  /* 0x00000000020472ca */ /* 0x004fc400000e0000 */
[C---:B------:R-:W-:Y:S01]  /*29df0*/  LOP3.LUT R2, R0.reuse, 0x7f, RZ, 0xc0, !PT ;  /* 0x0000007f00027812 */ /* 0x040fe200078ec0ff */
[----:B------:R-:W-:-:S04]  /*29e00*/  IMAD.SHL.U32 R0, R0, 0x10, RZ ;  /* 0x0000001000007824 */ /* 0x000fc800078e00ff */
[----:B------:R-:W-:Y:S01]  /*29e10*/  IMAD.SHL.U32 R34, R2, 0x8, RZ ;  /* 0x0000000802227824 */ /* 0x000fe200078e00ff */
[----:B------:R-:W-:-:S04]  /*29e20*/  SHF.R.U32.HI R2, RZ, 0x3, R2 ;  /* 0x00000003ff027819 */ /* 0x000fc80000011602 */
[----:B------:R-:W-:Y:S01]  /*29e30*/  LOP3.LUT R34, R3, 0x200, R34, 0xf8, !PT ;  /* 0x0000020003227812 */ /* 0x000fe200078ef822 */
        /* <DEDUP_REMOVED lines=8> */
[----:B-1----:R-:W-:-:S07]  /*29ec0*/  IMAD R37, R34, 0x2, R22 ;  /* 0x0000000222257824 */ /* 0x002fce00078e0216 */
.L_x_3074:
[----:B0-----:R-:W0:Y:S02]  /*29ed0*/  LDC.64 R2, c[0x0][0xc88] ;  /* 0x00032200ff027b82 */ /* 0x001e240000000a00 */
[----:B0-----:R-:W-:-:S05]  /*29ee0*/  IMAD.WIDE R2, R19, 0x4, R2 ;  /* 0x0000000413027825 */ /* 0x001fca00078e0202 */
[----:B--2---:R-:W2:Y:S01]  /*29ef0*/  LDG.E R31, desc[UR60][R2.64] ;  /* 0x0000003c021f7981 */ /* 0x004ea2000c1e1900 */
[----:B------:R-:W-:Y:S05]  /*29f00*/  YIELD ;  /* 0x0000000000007946 */ /* 0x000fea0003800000 */
[----:B------:R-:W-:Y:S01]  /*29f10*/  ULDC.64 UR4, c[0x0][0xa28] ;  /* 0x00028a0000047ab9 */ /* 0x000fe20000000a00 */
[----:B------:R-:W-:Y:S01]  /*29f20*/  ULDC.64 UR8, c[0x0][0xa18] ;  /* 0x0002860000087ab9 */ /* 0x000fe20000000a00 */
[----:B------:R-:W-:Y:S01]  /*29f30*/  ISETP.NE.U32.AND P0, PT, RZ, UR4, PT ;  /* 0x00000004ff007c0c */ /* 0x000fe2000bf05070 */
[----:B------:R-:W-:Y:S01]  /*29f40*/  IMAD.MOV.U32 R11, RZ, RZ, RZ ;  /* 0x000000ffff0b7224 */ /* 0x000fe200078e00ff */
[----:B------:R-:W-:-:S02]  /*29f50*/  ULDC.64 UR6, c[0x0][0xa10] ;  /* 0x0002840000067ab9 */ /* 0x000fc40000000a00 */
[----:B------:R-:W-:Y:S02]  /*29f60*/  ISETP.NE.AND.EX P0, PT, RZ, UR5, PT, P0 ;  /* 0x00000005ff007c0c */ /* 0x000fe4000bf05300 */
[----:B------:R-:W-:-:S04]  /*29f70*/  ISETP.NE.U32.AND P2, PT, RZ, UR8, PT ;  /* 0x00000008ff007c0c */ /* 0x000fc8000bf45070 */
[----:B------:R-:W-:Y:S01]  /*29f80*/  ISETP.NE.AND.EX P2, PT, RZ, UR9, PT, P2 ;  /* 0x00000009ff007c0c */ /* 0x000fe2000bf45320 */
[----:B------:R-:W-:Y:S01]  /*29f90*/  IMAD.MOV.U32 R35, RZ, RZ, RZ ;  /* 0x000000ffff237224 */ /* 0x000fe200078e00ff */
[----:B--2---:R-:W-:-:S05]  /*29fa0*/  SHF.R.S32.HI R0, RZ, 0x1f, R31 ;  /* 0x0000001fff007819 */ /* 0x004fca000001141f */
[C---:B------:R-:W-:Y:S01]  /*29fb0*/  @P0 LEA R2, P1, R31.reuse, UR4, 0x2 ;  /* 0x000000041f020c11 */ /* 0x040fe2000f8210ff */
[C---:B------:R-:W-:Y:S01]  /*29fc0*/  IMAD.SHL.U32 R24, R31.reuse, 0x4, RZ ;  /* 0x000000041f187824 */ /* 0x040fe200078e00ff */
[C-C-:B------:R-:W-:Y:S01]  /*29fd0*/  SHF.L.U64.HI R25, R31.reuse, 0x2, R0.reuse ;  /* 0x000000021f197819 */ /* 0x140fe20000010200 */
[----:B------:R0:W-:Y:S01]  /*29fe0*/  STL [R1+0x24], R0 ;  /* 0x0000240001007387 */ /* 0x0001e20000100800 */
[----:B------:R-:W-:Y:S01]  /*29ff0*/  @P0 LEA.HI.X R3, R31, UR5, R0, 0x2, P1 ;  /* 0x000000051f030c11 */ /* 0x000fe200088f1400 */
[----:B------:R-:W-:-:S04]  /*2a000*/  ULDC.64 UR4, c[0x0][0xa00] ;  /* 0x0002800000047ab9 */ /* 0x000fc80000000a00 */
[----:B-1----:R1:W2:Y:S01]  /*2a010*/  @P0 LDG.E R11, desc[UR60][R2.64] ;  /* 0x0000003c020b0981 */ /* 0x0022a2000c1e1900 */
[----:B------:R-:W-:Y:S02]  /*2a020*/  ISETP.NE.U32.AND P0, PT, RZ, UR4, PT ;  /* 0x00000004ff007c0c */ /* 0x000fe4000bf05070 */
[----:B------:R-:W-:Y:S01]  /*2a030*/  ISETP.NE.U32.AND P1, PT, RZ, UR6, PT ;  /* 0x00000006ff007c0c */ /* 0x000fe2000bf25070 */
[----:B0-----:R-:W-:Y:S01]  /*2a040*/  IMAD.MOV.U32 R0, RZ, RZ, RZ ;  /* 0x000000ffff007224 */ /* 0x001fe200078e00ff */
[----:B------:R-:W-:Y:S02]  /*2a050*/  ISETP.NE.AND.EX P0, PT, RZ, UR5, PT, P0 ;  /* 0x00000005ff007c0c */ /* 0x000fe4000bf05300 */
[----:B------:R-:W-:Y:S02]  /*2a060*/  ISETP.NE.AND.EX P1, PT, RZ, UR7, PT, P1 ;  /* 0x00000007ff007c0c */ /* 0x000fe4000bf25310 */
[C---:B------:R-:W-:Y:S02]  /*2a070*/  IADD3 R4, P4, R24.reuse, UR6, RZ ;  /* 0x0000000618047c10 */ /* 0x040fe4000ff9e0ff */
[----:B-1----:R-:W-:Y:S01]  /*2a080*/  IADD3 R2, P3, R24, UR4, RZ ;  /* 0x0000000418027c10 */ /* 0x002fe2000ff7e0ff */
[----:B------:R-:W-:Y:S01]  /*2a090*/  ULDC UR4, c[0x0][0x288] ;  /* 0x0000a20000047ab9 */ /* 0x000fe20000000800 */
[----:B------:R-:W-:-:S02]  /*2a0a0*/  IADD3.X R5, R25, UR7, RZ, P4, !PT ;  /* 0x0000000719057c10 */ /* 0x000fc4000a7fe4ff */
[C---:B------:R-:W-:Y:S02]  /*2a0b0*/  IADD3.X R3, R25.reuse, UR5, RZ, P3, !PT ;  /* 0x0000000519037c10 */ /* 0x040fe40009ffe4ff */
[----:B------:R-:W-:Y:S01]  /*2a0c0*/  @P2 IADD3 R6, P3, R24, UR8, RZ ;  /* 0x0000000818062c10 */ /* 0x000fe2000ff7e0ff */
[----:B------:R-:W-:Y:S01]  /*2a0d0*/  IMAD.U32 R8, RZ, RZ, UR4 ;  /* 0x00000004ff087e24 */ /* 0x000fe2000f8e00ff */
[----:B------:R-:W-:Y:S01]  /*2a0e0*/  ULDC.64 UR4, c[0x0][0x418] ;  /* 0x0001060000047ab9 */ /* 0x000fe20000000a00 */
[----:B------:R-:W5:Y:S01]  /*2a0f0*/  @P0 LDG.E R35, desc[UR60][R2.64] ;  /* 0x0000003c02230981 */ /* 0x000f62000c1e1900 */
[----:B------:R-:W-:-:S03]  /*2a100*/  @P2 IADD3.X R7, R25, UR9, RZ, P3, !PT ;  /* 0x0000000919072c10 */ /* 0x000fc60009ffe4ff */
[----:B------:R-:W5:Y:S04]  /*2a110*/  @P1 LDG.E R0, desc[UR60][R4.64] ;  /* 0x0000003c04001981 */ /* 0x000f68000c1e1900 */
[----:B------:R0:W3:Y:S01]  /*2a120*/  @P2 LDG.E R8, desc[UR60][R6.64] ;  /* 0x0000003c06082981 */ /* 0x0000e2000c1e1900 */
[----:B------:R-:W-:-:S03]  /*2a130*/  UISETP.NE.U32.AND UP0, UPT, UR4, URZ, UPT ;  /* 0x0000003f0400728c */ /* 0x000fc6000bf05070 */
[----:B------:R-:W-:Y:S01]  /*2a140*/  ULDC UR4, c[0x0][0x424] ;  /* 0x0001090000047ab9 */ /* 0x000fe20000000800 */
[----:B------:R-:W-:-:S03]  /*2a150*/  UISETP.NE.AND.EX UP0, UPT, UR5, URZ, UPT, UP0 ;  /* 0x0000003f0500728c */ /* 0x000fc6000bf05300 */
[----:B------:R-:W-:Y:S01]  /*2a160*/  ULDC UR5, c[0x0][0x2f0] ;  /* 0x0000bc0000057ab9 */ /* 0x000fe20000000800 */
[----:B------:R-:W-:-:S04]  /*2a170*/  USEL UR4, UR4, 0x1, UP0 ;  /* 0x0000000104047887 */ /* 0x000fc80008000000 */
[----:B------:R-:W-:-:S03]  /*2a180*/  UIMAD UR4, UR4, UR5, URZ ;  /* 0x00000005040472a4 */ /* 0x000fc6000f8e023f */
[----:B------:R-:W-:Y:S02]  /*2a190*/  ULDC UR5, c[0x0][0x348] ;  /* 0x0000d20000057ab9 */ /* 0x000fe40000000800 */
[----:B0-----:R-:W-:Y:S02]  /*2a1a0*/  IMAD.U32 R6, RZ, RZ, UR5 ;  /* 0x00000005ff067e24 */ /* 0x001fe4000f8e00ff */
[----:B------:R-:W-:Y:S01]  /*2a1b0*/  IMAD.U32 R7, RZ, RZ, UR4 ;  /* 0x00000004ff077e24 */ /* 0x000fe2000f8e00ff */
[----:B---3--:R0:W-:Y:S01]  /*2a1c0*/  STL [R1+0x1c], R8 ;  /* 0x00001c0801007387 */ /* 0x0081e20000100800 */
[----:B------:R-:W-:-:S03]  /*2a1d0*/  IMAD.MOV.U32 R10, RZ, RZ, R8 ;  /* 0x000000ffff0a7224 */ /* 0x000fc600078e0008 */
[----:B--2---:R0:W-:Y:S01]  /*2a1e0*/  STL [R1+0x10], R11 ;  /* 0x0000100b01007387 */ /* 0x0041e20000100800 */
[----:B------:R-:W-:Y:S05]  /*2a1f0*/  @P2 BRA `(.L_x_2966) ;  /* 0x0000000000142947 */ /* 0x000fea0003800000 */
[----:B------:R-:W-:Y:S05]  /*2a200*/  @!P0 BRA `(.L_x_2966) ;  /* 0x0000000000108947 */ /* 0x000fea0003800000 */
[----:B0-----:R-:W2:Y:S04]  /*2a210*/  LDG.E R8, desc[UR60][R2.64] ;  /* 0x0000003c02087981 */ /* 0x001ea8000c1e1900 */
[----:B------:R-:W2:Y:S02]  /*2a220*/  LDG.E R9, desc[UR60][R2.64+0x4] ;  /* 0x0000043c02097981 */ /* 0x000ea4000c1e1900 */
[----:B--2---:R-:W-:-:S05]  /*2a230*/  IMAD.IADD R10, R9, 0x1, -R8 ;  /* 0x00000001090a7824 */ /* 0x004fca00078e0a08 */
[----:B------:R1:W-:Y:S02]  /*2a240*/  STL [R1+0x1c], R10 ;  /* 0x00001c0a01007387 */ /* 0x0003e40000100800 */
.L_x_2966:
[----:B------:R-:W-:Y:S01]  /*2a250*/  ULDC.64 UR4, c[0x0][0xa20] ;  /* 0x0002880000047ab9 */ /* 0x000fe20000000a00 */
[----:B------:R-:W-:Y:S01]  /*2a260*/  IMAD.MOV.U32 R33, RZ, RZ, R31 ;  /* 0x000000ffff217224 */ /* 0x000fe200078e001f */
[----:B------:R-:W-:-:S04]  /*2a270*/  ISETP.NE.U32.AND P0, PT, RZ, UR4, PT ;  /* 0x00000004ff007c0c */ /* 0x000fc8000bf05070 */
[----:B------:R-:W-:-:S13]  /*2a280*/  ISETP.NE.AND.EX P0, PT, RZ, UR5, PT, P0 ;  /* 0x00000005ff007c0c */ /* 0x000fda000bf05300 */
[----:B------:R-:W-:Y:S05]  /*2a290*/  @!P0 BRA `(.L_x_2967) ;  /* 0x0000000000108947 */ /* 0x000fea0003800000 */
[----:B------:R-:W-:-:S04]  /*2a2a0*/  IADD3 R2, P0, R24, UR4, RZ ;  /* 0x0000000418027c10 */ /* 0x000fc8000ff1e0ff */
[----:B------:R-:W-:-:S05]  /*2a2b0*/  IADD3.X R3, R25, UR5, RZ, P0, !PT ;  /* 0x0000000519037c10 */ /* 0x000fca00087fe4ff */
[----:B------:R2:W5:Y:S01]  /*2a2c0*/  LDG.E R7, desc[UR60][R2.64] ;  /* 0x0000003c02077981 */ /* 0x000562000c1e1900 */
[----:B------:R-:W-:Y:S05]  /*2a2d0*/  BRA `(.L_x_2968) ;  /* 0x0000000000247947 */ /* 0x000fea0003800000 */
.L_x_2967:
[----:B------:R-:W-:Y:S02]  /*2a2e0*/  ULDC.64 UR4, c[0x0][0xa08] ;  /* 0x0002820000047ab9 */ /* 0x000fe40000000a00 */
[----:B------:R-:W-:-:S04]  /*2a2f0*/  ISETP.NE.U32.AND P0, PT, RZ, UR4, PT ;  /* 0x00000004ff007c0c */ /* 0x000fc8000bf05070 */
[----:B------:R-:W-:-:S13]  /*2a300*/  ISETP.NE.AND.EX P0, PT, RZ, UR5, PT, P0 ;  /* 0x00000005ff007c0c */ /* 0x000fda000bf05300 */
[----:B------:R-:W-:Y:S05]  /*2a310*/  @!P0 BRA `(.L_x_2968) ;  /* 0x0000000000148947 */ /* 0x000fea0003800000 */
[----:B------:R-:W2:Y:S02]  /*2a320*/  LDC.64 R2, c[0x0][0xa08] ;  /* 0x00028200ff027b82 */ /* 0x000ea40000000a00 */
[----:B--2---:R-:W-:-:S05]  /*2a330*/  IMAD.WIDE R2, R33, 0x4, R2 ;  /* 0x0000000421027825 */ /* 0x004fca00078e0202 */
[----:B------:R-:W2:Y:S04]  /*2a340*/  LDG.E R7, desc[UR60][R2.64] ;  /* 0x0000003c02077981 */ /* 0x000ea8000c1e1900 */
[----:B0-----:R-:W2:Y:S02]  /*2a350*/  LDG.E R8, desc[UR60][R2.64+0x4] ;  /* 0x0000043c02087981 */ /* 0x001ea4000c1e1900 */
[----:B--2---:R-:W-:-:S07]  /*2a360*/  IADD3 R7, -R7, R8, RZ ;  /* 0x0000000807077210 */ /* 0x004fce0007ffe1ff */
.L_x_2968:
[----:B--2---:R-:W2:Y:S01]  /*2a370*/  @P1 LDG.E R2, desc[UR60][R4.64] ;  /* 0x0000003c04021981 */ /* 0x004ea2000c1e1900 */
[----:B------:R-:W3:Y:S03]  /*2a380*/  LDC R3, c[0x0][0x448] ;  /* 0x00011200ff037b82 */ /* 0x000ee60000000800 */
[----:B------:R4:W2:Y:S01]  /*2a390*/  @P1 LDG.E R5, desc[UR60][R4.64+0x4] ;  /* 0x0000043c04051981 */ /* 0x0008a2000c1e1900 */
[----:B-----5:R-:W-:Y:S01]  /*2a3a0*/  IMAD.IADD R7, R7, 0x1, -R11 ;  /* 0x0000000107077824 */ /* 0x020fe200078e0a0b */
[----:B------:R-:W-:Y:S01]  /*2a3b0*/  BSSY B0, `(.L_x_2969) ;  /* 0x00001a3000007945 */ /* 0x000fe20003800000 */
[----:B---3--:R-:W-:-:S13]  /*2a3c0*/  ISETP.NE.AND P0, PT, R3, 0x1, PT ;  /* 0x000000010300780c */ /* 0x008fda0003f05270 */
[----:B----4-:R-:W3:Y:S08]  /*2a3d0*/  @P0 LDC R4, c[0x0][0x44c] ;  /* 0x00011300ff040b82 */ /* 0x010ef00000000800 */
[----:B------:R-:W4:Y:S01]  /*2a3e0*/  @P0 LDC R3, c[0x0][0x450] ;  /* 0x00011400ff030b82 */ /* 0x000f220000000800 */
[----:B--2---:R-:W-:Y:S02]  /*2a3f0*/  @P1 IMAD.IADD R6, R5, 0x1, -R2 ;  /* 0x0000000105061824 */ /* 0x004fe400078e0a02 */
[----:B------:R-:W-:-:S04]  /*2a400*/  IMAD.SHL.U32 R2, R17, 0x80, RZ ;  /* 0x0000008011027824 */ /* 0x000fc800078e00ff */
[----:B------:R-:W-:-:S04]  /*2a410*/  VIADD R2, R2, 0x7f ;  /* 0x0000007f02027836 */ /* 0x000fc80000000000 */
[----:B---3--:R-:W-:-:S04]  /*2a420*/  @P0 IMAD.HI.U32 R5, R2, R4, RZ ;  /* 0x0000000402050227 */ /* 0x008fc800078e00ff */
[----:B------:R-:W-:Y:S01]  /*2a430*/  IMAD.MOV.U32 R4, RZ, RZ, R2 ;  /* 0x000000ffff047224 */ /* 0x000fe200078e0002 */
[----:B----4-:R-:W-:Y:S01]  /*2a440*/  @P0 SHF.R.U32.HI R4, RZ, R3, R5 ;  /* 0x00000003ff040219 */ /* 0x010fe20000011605 */
[----:B------:R-:W-:-:S04]  /*2a450*/  IMAD.IADD R5, R7, 0x1, R6 ;  /* 0x0000000107057824 */ /* 0x000fc800078e0206 */
[----:B------:R-:W-:Y:S01]  /*2a460*/  VIADD R3, R5, 0x4f ;  /* 0x0000004f05037836 */ /* 0x000fe20000000000 */
[----:B------:R2:W-:Y:S03]  /*2a470*/  STL [R1+0xc], R5 ;  /* 0x00000c0501007387 */ /* 0x0005e60000100800 */
[----:B------:R-:W-:-:S05]  /*2a480*/  IMAD.HI R3, R3, 0x66666667, RZ ;  /* 0x6666666703037827 */ /* 0x000fca00078e02ff */
[----:B------:R-:W-:-:S04]  /*2a490*/  SHF.R.U32.HI R2, RZ, 0x1f, R3 ;  /* 0x0000001fff027819 */ /* 0x000fc80000011603 */
[----:B------:R-:W-:Y:S02]  /*2a4a0*/  LEA.HI.SX32 R3, R3, R2, 0x1b ;  /* 0x0000000203037211 */ /* 0x000fe400078fdaff */
[----:B------:R-:W-:-:S05]  /*2a4b0*/  IADD3 R2, R5, 0x50, -R10 ;  /* 0x0000005005027810 */ /* 0x000fca0007ffe80a */
[----:B------:R-:W-:-:S04]  /*2a4c0*/  IMAD.IADD R4, R2, 0x1, R4 ;  /* 0x0000000102047824 */ /* 0x000fc800078e0204 */
[----:B------:R-:W-:-:S05]  /*2a4d0*/  IMAD.HI R4, R4, 0x66666667, RZ ;  /* 0x6666666704047827 */ /* 0x000fca00078e02ff */
[----:B--2---:R-:W-:-:S04]  /*2a4e0*/  SHF.R.U32.HI R5, RZ, 0x1f, R4 ;  /* 0x0000001fff057819 */ /* 0x004fc80000011604 */
[----:B------:R-:W-:-:S04]  /*2a4f0*/  LEA.HI.SX32 R5, R4, R5, 0x1b ;  /* 0x0000000504057211 */ /* 0x000fc800078fdaff */
[----:B------:R-:W-:-:S05]  /*2a500*/  VIMNMX R4, R3, R5, PT ;  /* 0x0000000503047248 */ /* 0x000fca0003fe0100 */
[--C-:B------:R-:W-:Y:S02]  /*2a510*/  IMAD R4, R4, 0x50, -R7.reuse ;  /* 0x0000005004047824 */ /* 0x100fe400078e0a07 */
[----:B------:R-:W-:-:S03]  /*2a520*/  IMAD.MOV R7, RZ, RZ, -R7 ;  /* 0x000000ffff077224 */ /* 0x000fc600078e0a07 */
[----:B------:R-:W-:Y:S02]  /*2a530*/  VIMNMX R4, R4, R6, PT ;  /* 0x0000000604047248 */ /* 0x000fe40003fe0100 */
[----:B------:R-:W-:-:S04]  /*2a540*/  VIMNMX R7, RZ, R7, !PT ;  /* 0x00000007ff077248 */ /* 0x000fc80007fe0100 */
        /* <DEDUP_REMOVED lines=14> */
[----:B------:R-:W2:Y:S02]  /*2a630*/  S2R R7, SR_TID.X ;  /* 0x0000000000077919 */ /* 0x000ea40000002100 */
[----:B--2---:R-:W-:-:S04]  /*2a640*/  SHF.R.U32.HI R7, RZ, 0x5, R7 ;  /* 0x00000005ff077819 */ /* 0x004fc80000011607 */
[----:B------:R-:W-:-:S05]  /*2a650*/  LOP3.LUT R7, R7, 0x3, RZ, 0xc0, !PT ;  /* 0x0000000307077812 */ /* 0x000fca00078ec0ff */
[----:B------:R2:W3:Y:S02]  /*2a660*/  SHFL.IDX PT, R14, R7, RZ, 0x1f ;  /* 0x00001fff070e7589 */ /* 0x0004e400000e0000 */
.L_x_3178:
[----:B---3--:R-:W-:Y:S02]  /*2a670*/  ISETP.NE.AND P0, PT, R14, RZ, PT ;  /* 0x000000ff0e00720c */ /* 0x008fe40003f05270 */
[----:B------:R-:W-:-:S11]  /*2a680*/  PLOP3.LUT P6, PT, PT, PT, PT, 0x8, 0x0 ;  /* 0x000000000000781c */ /* 0x000fd60003fce170 */
[----:B------:R-:W-:Y:S05]  /*2a690*/  @P0 BRA `(.L_x_2972) ;  /* 0x00000000000c0947 */ /* 0x000fea0003800000 */
[----:B------:R-:W-:-:S03]  /*2a6a0*/  UMOV UR4, 0xffffffff ;  /* 0xffffffff00047882 */ /* 0x000fc60000000000 */
[----:B------:R-:W-:Y:S05]  /*2a6b0*/  BRA.DIV UR4, `(.L_x_2973) ;  /* 0x0000007e04707947 */ /* 0x000fea000b800000 */
[----:B------:R-:W-:-:S13]  /*2a6c0*/  ELECT P6, URZ, PT ;  /* 0x00000000003f782f */ /* 0x000fda00038c0000 */
.L_x_2972:
[----:B--2---:R-:W2:Y:S01]  /*2a6d0*/  LDL R7, [R1+0x30] ;  /* 0x0000300001077983 */ /* 0x004ea20000100800 */
[----:B------:R-:W-:Y:S01]  /*2a6e0*/  BSSY B1, `(.L_x_2974) ;  /* 0x0000008000017945 */ /* 0x000fe20003800000 */
[----:B--2---:R-:W-:-:S05]  /*2a6f0*/  VIADD R7, R7, 0x1 ;  /* 0x0000000107077836 */ /* 0x004fca0000000000 */
[----:B0-----:R-:W-:-:S04]  /*2a700*/  LEA.HI R8, R7, R7, RZ, 0x1 ;  /* 0x0000000707087211 */ /* 0x001fc800078f08ff */
[----:B------:R-:W-:-:S05]  /*2a710*/  LOP3.LUT R8, R8, 0xfffffffe, RZ, 0xc0, !PT ;  /* 0xfffffffe08087812 */ /* 0x000fca00078ec0ff */
[----:B------:R-:W-:-:S05]  /*2a720*/  IMAD.IADD R7, R7, 0x1, -R8 ;  /* 0x0000000107077824 */ /* 0x000fca00078e0a08 */
[----:B------:R-:W-:-:S04]  /*2a730*/  SHF.L.U32 R7, R7, 0x1f, RZ ;  /* 0x0000001f07077819 */ /* 0x000fc800000006ff */
[----:B------:R-:W0:Y:S02]  /*2a740*/  SYNCS.PHASECHK.TRANS64.TRYWAIT P0, [R22+URZ+0x38820], R7 ;  /* 0x03882007160075a7 */ /* 0x000e24000800017f */
[----:B0-----:R-:W-:Y:S05]  /*2a750*/  @!P0 BRA `(.L_x_2975) ;  /* 0x0000007c00688947 */ /* 0x001fea0003800000 */
.L_x_3181:
[----:B------:R-:W-:Y:S05]  /*2a760*/  BSYNC B1 ;  /* 0x0000000000017941 */ /* 0x000fea0003800000 */
.L_x_2974:
[----:B------:R-:W-:Y:S04]  /*2a770*/  BSSY B1, `(.L_x_2976) ;  /* 0x00000aa000017945 */ /* 0x000fe80003800000 */
[----:B------:R-:W-:Y:S05]  /*2a780*/  @!P6 BRA `(.L_x_2977) ;  /* 0x0000000800a0e947 */ /* 0x000fea0003800000 */
[----:B------:R-:W-:Y:S01]  /*2a790*/  IMAD R11, R28, 0x8, R22 ;  /* 0x000000081c0b7824 */ /* 0x000fe200078e0216 */
[----:B-1----:R-:W-:Y:S01]  /*2a7a0*/  SHF.L.U32 R10, R30, 0x1f, RZ ;  /* 0x0000001f1e0a7819 */ /* 0x002fe200000006ff */
[----:B------:R-:W1:Y:S01]  /*2a7b0*/  S2R R8, SR_TID.X ;  /* 0x0000000000087919 */ /* 0x000e620000002100 */
[----:B------:R-:W-:Y:S02]  /*2a7c0*/  BSSY B2, `(.L_x_2978) ;  /* 0x0000005000027945 */ /* 0x000fe40003800000 */
[----:B------:R-:W2:Y:S01]  /*2a7d0*/  SYNCS.PHASECHK.TRANS64.TRYWAIT P0, [R11+URZ+0x388a0], R10 ;  /* 0x0388a00a0b0075a7 */ /* 0x000ea2000800017f */
[----:B-1----:R-:W-:-:S04]  /*2a7e0*/  LOP3.LUT R8, R8, 0x7f, RZ, 0xc0, !PT ;  /* 0x0000007f08087812 */ /* 0x002fc800078ec0ff */
[----:B------:R-:W-:Y:S01]  /*2a7f0*/  ISETP.NE.AND P1, PT, R8, RZ, PT ;  /* 0x000000ff0800720c */ /* 0x000fe20003f25270 */
[----:B--2---:R-:W-:-:S12]  /*2a800*/  @!P0 BRA `(.L_x_2979) ;  /* 0x0000007c00508947 */ /* 0x004fd80003800000 */
.L_x_3182:
[----:B------:R-:W-:Y:S05]  /*2a810*/  BSYNC B2 ;  /* 0x0000000000027941 */ /* 0x000fea0003800000 */
.L_x_2978:
        /* <DEDUP_REMOVED lines=9> */
.L_x_2981:
[----:B------:R-:W-:Y:S05]  /*2a8b0*/  BSYNC B2 ;  /* 0x0000000000027941 */ /* 0x000fea0003800000 */
.L_x_2980:
        /* <DEDUP_REMOVED lines=12> */
.L_x_2982:
        /* <DEDUP_REMOVED lines=16> */
.L_x_2983:
        /* <DEDUP_REMOVED lines=16> */
.L_x_2984:
        /* <DEDUP_REMOVED lines=16> */
.L_x_2985:
        /* <DEDUP_REMOVED lines=13> */
.L_x_3183:
[----:B------:R-:W-:Y:S05]  /*2ad50*/  BSYNC B2 ;  /* 0x0000000000027941 */ /* 0x000fea0003800000 */
.L_x_2986:
        /* <DEDUP_REMOVED lines=11> */
.L_x_2989:
[----:B------:R-:W-:Y:S05]  /*2ae10*/  BSYNC B2 ;  /* 0x0000000000027941 */ /* 0x000fea0003800000 */
.L_x_2988:
        /* <DEDUP_REMOVED lines=8> */
.L_x_2990:
        /* <DEDUP_REMOVED lines=15> */
.L_x_2991:
        /* <DEDUP_REMOVED lines=15> */
.L_x_2992:
        /* <DEDUP_REMOVED lines=15> */
.L_x_2993:
        /* <DEDUP_REMOVED lines=10> */
.L_x_2977:
[----:B------:R-:W-:Y:S05]  /*2b210*/  BSYNC B1 ;  /* 0x0000000000017941 */ /* 0x000fea0003800000 */
.L_x_2976:
        /* <DEDUP_REMOVED lines=9> */
.L_x_3012:
[----:B------:R-:W-:Y:S05]  /*2b2b0*/  YIELD ;  /* 0x0000000000007946 */ /* 0x000fea0003800000 */
[----:B------:R-:W-:Y:S04]  /*2b2c0*/  BSSY B1, `(.L_x_2994) ;  /* 0x00000a9000017945 */ /* 0x000fe80003800000 */
[----:B------:R-:W-:Y:S05]  /*2b2d0*/  @!P6 BRA `(.L_x_2995) ;  /* 0x00000008009ce947 */ /* 0x000fea0003800000 */
[----:B-1----:R-:W-:Y:S01]  /*2b2e0*/  IMAD R10, R28, 0x8, R22 ;  /* 0x000000081c0a7824 */ /* 0x002fe200078e0216 */
[----:B------:R-:W-:Y:S01]  /*2b2f0*/  SHF.L.U32 R9, R30, 0x1f, RZ ;  /* 0x0000001f1e097819 */ /* 0x000fe200000006ff */
[----:B------:R-:W1:Y:S01]  /*2b300*/  S2R R5, SR_TID.X ;  /* 0x0000000000057919 */ /* 0x000e620000002100 */
[----:B------:R-:W-:Y:S02]  /*2b310*/  BSSY B2, `(.L_x_2996) ;  /* 0x0000005000027945 */ /* 0x000fe40003800000 */
[----:B------:R-:W2:Y:S01]  /*2b320*/  SYNCS.PHASECHK.TRANS64.TRYWAIT P1, [R10+URZ+0x388a0], R9 ;  /* 0x0388a0090a0075a7 */ /* 0x000ea2000802017f */
[----:B-1----:R-:W-:-:S04]  /*2b330*/  LOP3.LUT R5, R5, 0x7f, RZ, 0xc0, !PT ;  /* 0x0000007f05057812 */ /* 0x002fc800078ec0ff */
[----:B------:R-:W-:Y:S01]  /*2b340*/  ISETP.NE.AND P2, PT, R5, RZ, PT ;  /* 0x000000ff0500720c */ /* 0x000fe20003f45270 */
[----:B--2---:R-:W-:-:S12]  /*2b350*/  @!P1 BRA `(.L_x_2997) ;  /* 0x0000007000a49947 */ /* 0x004fd80003800000 */
.L_x_3184:
[----:B------:R-:W-:Y:S05]  /*2b360*/  BSYNC B2 ;  /* 0x0000000000027941 */ /* 0x000fea0003800000 */
.L_x_2996:
[----:B------:R-:W-:Y:S04]  /*2b370*/  BSSY B2, `(.L_x_2998) ;  /* 0x0000009000027945 */ /* 0x000fe80003800000 */
[----:B------:R-:W-:Y:S05]  /*2b380*/  @P2 BRA `(.L_x_2999) ;  /* 0x00000000001c2947 */ /* 0x000fea0003800000 */
[----:B0-----:R-:W0:Y:S01]  /*2b390*/  S2R R7, SR_TID.X ;  /* 0x0000000000077919 */ /* 0x001e220000002100 */
[----:B------:R-:W-:-:S04]  /*2b3a0*/  IMAD.MOV.U32 R5, RZ, RZ, 0xa000 ;  /* 0x0000a000ff057424 */ /* 0x000fc800078e00ff */
[----:B------:R2:W-:Y:S01]  /*2b3b0*/  SYNCS.ARRIVE.TRANS64 RZ, [R10+URZ+0x38890], R5 ;  /* 0x038890050aff79a7 */ /* 0x0005e2000800003f */
[----:B0-----:R-:W-:-:S04]  /*2b3c0*/  LOP3.LUT R7, R7, 0x1f, RZ, 0xc0, !PT ;  /* 0x0000001f07077812 */ /* 0x001fc800078ec0ff */
[----:B------:R-:W-:-:S13]  /*2b3d0*/  ISETP.NE.AND P1, PT, R7, RZ, PT ;  /* 0x000000ff0700720c */ /* 0x000fda0003f25270 */
[----:B--2---:R-:W-:Y:S05]  /*2b3e0*/  @!P1 BRA `(.L_x_2999) ;  /* 0x0000000000049947 */ /* 0x004fea0003800000 */
[----:B------:R-:W-:Y:S01]  /*2b3f0*/  BPT.TRAP 0x1 ;  /* 0x000000040000795c */ /* 0x000fe20000300000 */
.L_x_2999:
[----:B------:R-:W-:Y:S05]  /*2b400*/  BSYNC B2 ;  /* 0x0000000000027941 */ /* 0x000fea0003800000 */
.L_x_2998:
        /* <DEDUP_REMOVED lines=11> */
.L_x_3000:
        /* <DEDUP_REMOVED lines=16> */
.L_x_3001:
        /* <DEDUP_REMOVED lines=16> */
.L_x_3002:
        /* <DEDUP_REMOVED lines=16> */
.L_x_3003:
        /* <DEDUP_REMOVED lines=13> */
.L_x_3185:
[----:B------:R-:W-:Y:S05]  /*2b890*/  BSYNC B2 ;  /* 0x0000000000027941 */ /* 0x000fea0003800000 */
.L_x_3004:
        /* <DEDUP_REMOVED lines=11> */
.L_x_3007:
[----:B------:R-:W-:Y:S05]  /*2b950*/  BSYNC B2 ;  /* 0x0000000000027941 */ /* 0x000fea0003800000 */
.L_x_3006:
        /* <DEDUP_REMOVED lines=8> */
.L_x_3008:
        /* <DEDUP_REMOVED lines=15> */
.L_x_3009:
        /* <DEDUP_REMOVED lines=15> */
.L_x_3010:
        /* <DEDUP_REMOVED lines=15> */
.L_x_3011:
        /* <DEDUP_REMOVED lines=10> */
.L_x_2995:
[----:B------:R-:W-:Y:S05]  /*2bd50*/  BSYNC B1 ;  /* 0x0000000000017941 */ /* 0x000fea0003800000 */
.L_x_2994:
        /* <DEDUP_REMOVED lines=8> */
.L_x_2970:
[----:B------:R-:W-:Y:S05]  /*2bde0*/  BSYNC B0 ;  /* 0x0000000000007941 */ /* 0x000fea0003800000 */
.L_x_2969:
[----:B------:R-:W2:Y:S01]  /*2bdf0*/  LDC R0, c[0x0][0x448] ;  /* 0x00011200ff007b82 */ /* 0x000ea20000000800 */
[----:B------:R-:W-:Y:S01]  /*2be00*/  LEA R4, R17, 0x7f, 0x7 ;  /* 0x0000007f11047811 */ /* 0x000fe200078e38ff */
[----:B------:R-:W-:Y:S05]  /*2be10*/  @!P0 WARPSYNC.ALL ;  /* 0x0000000000008948 */ /* 0x000fea0003800000 */
[----:B------:R-:W-:Y:S01]  /*2be20*/  BSSY B7, `(.L_x_3013) ;  /* 0x0000393000077945 */ /* 0x000fe20003800000 */
[----:B------:R-:W-:Y:S01]  /*2be30*/  @!P0 BAR.SYNC.DEFER_BLOCKING 0xc, 0x180 ;  /* 0x0306000000008b1d */ /* 0x000fe20000010000 */
[----:B--2---:R-:W-:-:S13]  /*2be40*/  ISETP.NE.AND P1, PT, R0, 0x1, PT ;  /* 0x000000010000780c */ /* 0x004fda0003f25270 */
[----:B0-----:R-:W0:Y:S08]  /*2be50*/  @P1 LDC R7, c[0x0][0x44c] ;  /* 0x00011300ff071b82 */ /* 0x001e300000000800 */
[----:B------:R-:W2:Y:S01]  /*2be60*/  @P1 LDC R5, c[0x0][0x450] ;  /* 0x00011400ff051b82 */ /* 0x000ea20000000800 */
[----:B0-----:R-:W-:-:S05]  /*2be70*/  @P1 IMAD.HI.U32 R0, R4, R7, RZ ;  /* 0x0000000704001227 */ /* 0x001fca00078e00ff */
[----:B--2---:R-:W-:-:S05]  /*2be80*/  @P1 SHF.R.U32.HI R4, RZ, R5, R0 ;  /* 0x00000005ff041219 */ /* 0x004fca0000011600 */
[----:B------:R-:W-:-:S04]  /*2be90*/  IMAD.IADD R4, R2, 0x1, R4 ;  /* 0x0000000102047824 */ /* 0x000fc800078e0204 */
[----:B------:R-:W-:-:S05]  /*2bea0*/  IMAD.HI R4, R4, 0x66666667, RZ ;  /* 0x6666666704047827 */ /* 0x000fca00078e02ff */
[----:B------:R-:W-:-:S04]  /*2beb0*/  SHF.R.U32.HI R5, RZ, 0x1f, R4 ;  /* 0x0000001fff057819 */ /* 0x000fc80000011604 */
        /* <DEDUP_REMOVED lines=11> */
[----:B------:R-:W2:Y:S01]  /*2bf70*/  LDC.64 R2, c[0x0][0xc60] ;  /* 0x00031800ff027b82 */ /* 0x000ea20000000a00 */
[----:B------:R-:W0:Y:S02]  /*2bf80*/  FLO.U32 R0, UR4 ;  /* 0x0000000400007d00 */ /* 0x000e2400080e0000 */
[----:B0-----:R-:W-:-:S06]  /*2bf90*/  ISETP.EQ.U32.AND P0, PT, R0, R5, PT ;  /* 0x000000050000720c */ /* 0x001fcc0003f02070 */
[----:B------:R-:W2:Y:S07]  /*2bfa0*/  POPC R5, UR4 ;  /* 0x0000000400057d09 */ /* 0x000eae0008000000 */
[----:B--2---:R-:W2:Y:S01]  /*2bfb0*/  @P0 ATOMG.E.ADD.STRONG.GPU PT, R3, desc[UR60][R2.64], R5 ;  /* 0x00000005020309a8 */ /* 0x004ea200081ee1fc */
[----:B------:R-:W0:Y:S02]  /*2bfc0*/  S2R R4, SR_LTMASK ;  /* 0x0000000000047919 */ /* 0x000e240000003900 */
[----:B0-----:R-:W-:-:S04]  /*2bfd0*/  LOP3.LUT R4, R4, UR4, RZ, 0xc0, !PT ;  /* 0x0000000404047c12 */ /* 0x001fc8000f8ec0ff */
[----:B------:R-:W0:Y:S01]  /*2bfe0*/  POPC R7, R4 ;  /* 0x0000000400077309 */ /* 0x000e220000000000 */
[----:B--2---:R-:W0:Y:S02]  /*2bff0*/  SHFL.IDX PT, R0, R3, R0, 0x1f ;  /* 0x00001f0003007589 */ /* 0x004e2400000e0000 */
[----:B0-----:R-:W-:Y:S01]  /*2c000*/  IADD3 R16, R0, UR38, R7 ;  /* 0x0000002600107c10 */ /* 0x001fe2000fffe007 */
[----:B------:R-:W-:Y:S06]  /*2c010*/  BRA `(.L_x_3015) ;  /* 0x0000003400cc7947 */ /* 0x000fec0003800000 */
.L_x_3014:
        /* <DEDUP_REMOVED lines=13> */
[----:B-1----:R-:W-:Y:S02]  /*2c0f0*/  IMAD.U32 R10, RZ, RZ, UR4 ;  /* 0x00000004ff0a7e24 */ /* 0x002fe4000f8e00ff */
[----:B------:R-:W-:Y:S02]  /*2c100*/  IMAD.U32 R11, RZ, RZ, UR5 ;  /* 0x00000005ff0b7e24 */ /* 0x000fe4000f8e00ff */
[----:B------:R-:W-:Y:S02]  /*2c110*/  IMAD.MOV.U32 R8, RZ, RZ, 0x70 ;  /* 0x00000070ff087424 */ /* 0x000fe400078e00ff */
[----:B------:R-:W-:Y:S02]  /*2c120*/  IMAD.MOV.U32 R12, RZ, RZ, 0x1 ;  /* 0x00000001ff0c7424 */ /* 0x000fe400078e00ff */
[----:B------:R-:W-:-:S07]  /*2c130*/  IMAD.MOV.U32 R13, RZ, RZ, RZ ;  /* 0x000000ffff0d7224 */ /* 0x000fce00078e00ff */
[----:B------:R-:W-:-:S07]  /*2c140*/  LEPC R20, `(.L_x_3017) ;  /* 0x000000001014794e */ /* 0x000fce0000000000 */
[----:B0-----:R-:W-:Y:S05]  /*2c150*/  CALL.ABS.NOINC R2 ;  /* 0x0000000002007343 */ /* 0x001fea0003c00000 */
.L_x_3017:
[----:B------:R-:W-:Y:S05]  /*2c160*/  BSYNC B6 ;  /* 0x0000000000067941 */ /* 0x000fea0003800000 */
.L_x_3016:
        /* <DEDUP_REMOVED lines=9> */
[----:B------:R-:W-:Y:S02]  /*2c200*/  IMAD.U32 R4, RZ, RZ, UR6 ;  /* 0x00000006ff047e24 */ /* 0x000fe4000f8e00ff */
[----:B------:R-:W-:Y:S02]  /*2c210*/  IMAD.U32 R5, RZ, RZ, UR7 ;  /* 0x00000007ff057e24 */ /* 0x000fe4000f8e00ff */
[----:B------:R-:W-:Y:S02]  /*2c220*/  IMAD.U32 R6, RZ, RZ, UR8 ;  /* 0x00000008ff067e24 */ /* 0x000fe4000f8e00ff */
[----:B------:R-:W-:-:S02]  /*2c230*/  IMAD.U32 R7, RZ, RZ, UR9 ;  /* 0x00000009ff077e24 */ /* 0x000fc4000f8e00ff */
[----:B-1----:R-:W-:Y:S02]  /*2c240*/  IMAD.U32 R10, RZ, RZ, UR4 ;  /* 0x00000004ff0a7e24 */ /* 0x002fe4000f8e00ff */
[----:B------:R-:W-:Y:S02]  /*2c250*/  IMAD.U32 R11, RZ, RZ, UR5 ;  /* 0x00000005ff0b7e24 */ /* 0x000fe4000f8e00ff */
[----:B------:R-:W-:Y:S02]  /*2c260*/  IMAD.MOV.U32 R8, RZ, RZ, 0x70 ;  /* 0x00000070ff087424 */ /* 0x000fe400078e00ff */
[----:B------:R-:W-:Y:S02]  /*2c270*/  IMAD.MOV.U32 R12, RZ, RZ, 0x1 ;  /* 0x00000001ff0c7424 */ /* 0x000fe400078e00ff */
[----:B0-----:R-:W-:-:S07]  /*2c280*/  IMAD.MOV.U32 R13, RZ, RZ, RZ ;  /* 0x000000ffff0d7224 */ /* 0x001fce00078e00ff */
[----:B------:R-:W-:-:S07]  /*2c290*/  LEPC R20, `(.L_x_3020) ;  /* 0x000000001014794e */ /* 0x000fce0000000000 */
[----:B--2---:R-:W-:Y:S05]  /*2c2a0*/  CALL.ABS.NOINC R2 ;  /* 0x0000000002007343 */ /* 0x004fea0003c00000 */
.L_x_3020:
        /* <DEDUP_REMOVED lines=15> */
.L_x_3019:
[----:B------:R-:W-:Y:S05]  /*2c3a0*/  BSYNC B6 ;  /* 0x0000000000067941 */ /* 0x000fea0003800000 */
.L_x_3018:
[----:B------:R-:W2:Y:S01]  /*2c3b0*/  LDL R21, [R1+0xc] ;  /* 0x00000c0001157983 */ /* 0x000ea20000100800 */
[----:B------:R-:W-:Y:S01]  /*2c3c0*/  ULDC.64 UR4, c[0x0][0x9f8] ;  /* 0x00027e0000047ab9 */ /* 0x000fe20000000a00 */
[----:B------:R-:W0:Y:S01]  /*2c3d0*/  LDC R0, c[0x0][0x430] ;  /* 0x00010c00ff007b82 */ /* 0x000e220000000800 */
[----:B------:R-:W-:Y:S01]  /*2c3e0*/  ISETP.NE.U32.AND P0, PT, RZ, UR4, PT ;  /* 0x00000004ff007c0c */ /* 0x000fe2000bf05070 */
[----:B------:R-:W3:Y:S03]  /*2c3f0*/  LDL R2, [R1+0x10] ;  /* 0x0000100001027983 */ /* 0x000ee60000100800 */
[----:B------:R-:W-:Y:S01]  /*2c400*/  ISETP.NE.AND.EX P0, PT, RZ, UR5, PT, P0 ;  /* 0x00000005ff007c0c */ /* 0x000fe2000bf05300 */
[----:B------:R-:W4:-:S12]  /*2c410*/  S2R R20, SR_TID.X ;  /* 0x0000000000147919 */ /* 0x000f180000002100 */
[----:B------:R-:W-:Y:S01]  /*2c420*/  @P0 IADD3 R24, P1, R24, UR4, RZ ;  /* 0x0000000418180c10 */ /* 0x000fe2000ff3e0ff */
[----:B------:R-:W-:-:S03]  /*2c430*/  ULDC UR4, c[0x0][0x2f4] ;  /* 0x0000bd0000047ab9 */ /* 0x000fc60000000800 */
[----:B------:R-:W-:-:S05]  /*2c440*/  @P0 IADD3.X R25, R25, UR5, RZ, P1, !PT ;  /* 0x0000000519190c10 */ /* 0x000fca0008ffe4ff */
[----:B------:R-:W3:Y:S01]  /*2c450*/  @P0 LDG.E R33, desc[UR60][R24.64] ;  /* 0x0000003c18210981 */ /* 0x000ee2000c1e1900 */
[----:B----4-:R-:W-:-:S04]  /*2c460*/  LOP3.LUT R20, R20, 0x7f, RZ, 0xc0, !PT ;  /* 0x0000007f14147812 */ /* 0x010fc800078ec0ff */
[----:B------:R-:W-:Y:S02]  /*2c470*/  SHF.R.U32.HI R26, RZ, 0x3, R20 ;  /* 0x00000003ff1a7819 */ /* 0x000fe40000011614 */
[----:B------:R-:W4:Y:S01]  /*2c480*/  S2R R20, SR_TID.X ;  /* 0x0000000000147919 */ /* 0x000f220000002100 */
[----:B0-----:R-:W-:-:S13]  /*2c490*/  ISETP.NE.AND P1, PT, R0, 0x1, PT ;  /* 0x000000010000780c */ /* 0x001fda0003f25270 */
[----:B------:R-:W0:Y:S08]  /*2c4a0*/  @P1 LDC R7, c[0x0][0x434] ;  /* 0x00010d00ff071b82 */ /* 0x000e300000000800 */
[----:B------:R-:W1:Y:S01]  /*2c4b0*/  @P1 LDC R5, c[0x0][0x438] ;  /* 0x00010e00ff051b82 */ /* 0x000e620000000800 */
[----:B----4-:R-:W-:-:S05]  /*2c4c0*/  IMAD.SHL.U32 R20, R20, 0x10, RZ ;  /* 0x0000001014147824 */ /* 0x010fca00078e00ff */
[----:B------:R-:W-:Y:S01]  /*2c4d0*/  LOP3.LUT R20, R26, 0x70, R20, 0xf8, !PT ;  /* 0x000000701a147812 */ /* 0x000fe200078ef814 */
[----:B------:R-:W-:-:S04]  /*2c4e0*/  VIADD R26, R32, 0xffffffff ;  /* 0xffffffff201a7836 */ /* 0x000fc80000000000 */
[----:B------:R-:W-:Y:S01]  /*2c4f0*/  IMAD R6, R26, 0x50, R20 ;  /* 0x000000501a067824 */ /* 0x000fe200078e0214 */
[----:B------:R-:W-:Y:S02]  /*2c500*/  LOP3.LUT R23, R23, 0xfffffffe, RZ, 0xc0, !PT ;  /* 0xfffffffe17177812 */ /* 0x000fe400078ec0ff */
[----:B------:R-:W-:Y:S01]  /*2c510*/  LOP3.LUT R9, R36, 0x80, RZ, 0xfc, !PT ;  /* 0x0000008024097812 */ /* 0x000fe200078efcff */
[----:B------:R-:W-:Y:S01]  /*2c520*/  UMOV UR5, 0xffffffff ;  /* 0xffffffff00057882 */ /* 0x000fe20000000000 */
[----:B--2---:R-:W-:-:S04]  /*2c530*/  ISETP.GE.AND P0, PT, R6, R21, PT ;  /* 0x000000150600720c */ /* 0x004fc80003f06270 */
[----:B------:R-:W-:Y:S01]  /*2c540*/  ISETP.GT.U32.OR P0, PT, R20, 0x4f, P0 ;  /* 0x0000004f1400780c */ /* 0x000fe20000704470 */
[----:B---3--:R-:W-:-:S04]  /*2c550*/  IMAD.IADD R6, R6, 0x1, R2 ;  /* 0x0000000106067824 */ /* 0x008fc800078e0202 */
[----:B0-----:R-:W-:-:S08]  /*2c560*/  @P1 IMAD.HI.U32 R7, R6, R7, RZ ;  /* 0x0000000706071227 */ /* 0x001fd000078e00ff */
[----:B------:R-:W0:Y:S01]  /*2c570*/  @!P0 LDC.64 R2, c[0x0][0x428] ;  /* 0x00010a00ff028b82 */ /* 0x000e220000000a00 */
[----:B------:R-:W-:Y:S01]  /*2c580*/  IMAD.MOV.U32 R4, RZ, RZ, R6 ;  /* 0x000000ffff047224 */ /* 0x000fe200078e0006 */
[----:B-1----:R-:W-:-:S05]  /*2c590*/  @P1 SHF.R.U32.HI R4, RZ, R5, R7 ;  /* 0x00000005ff041219 */ /* 0x002fca0000011607 */
[----:B------:R-:W-:Y:S01]  /*2c5a0*/  IMAD.MOV R5, RZ, RZ, -R4 ;  /* 0x000000ffff057224 */ /* 0x000fe200078e0a04 */
[----:B------:R-:W-:-:S03]  /*2c5b0*/  SHF.R.S32.HI R8, RZ, 0x1f, R33 ;  /* 0x0000001fff087819 */ /* 0x000fc60000011421 */
[----:B------:R-:W-:Y:S01]  /*2c5c0*/  IMAD R0, R0, R5, R6 ;  /* 0x0000000500007224 */ /* 0x000fe200078e0206 */
[--C-:B------:R-:W-:Y:S01]  /*2c5d0*/  @!P0 SHF.R.S32.HI R5, RZ, 0x1f, R4.reuse ;  /* 0x0000001fff058819 */ /* 0x100fe20000011404 */
[-C--:B0-----:R-:W-:Y:S02]  /*2c5e0*/  @!P0 IMAD R6, R8, R2.reuse, RZ ;  /* 0x0000000208068224 */ /* 0x081fe400078e02ff */
        /* <DEDUP_REMOVED lines=30> */
.L_x_3188:
[----:B------:R-:W-:Y:S01]  /*2c7d0*/  SHF.R.S32.HI R32, RZ, 0x1f, R18 ;  /* 0x0000001fff207819 */ /* 0x000fe20000011412 */
[----:B------:R-:W-:Y:S06]  /*2c7e0*/  @!P2 BRA `(.L_x_3022) ;  /* 0x000000000004a947 */ /* 0x000fec0003800000 */
[----:B------:R-:W-:Y:S01]  /*2c7f0*/  BPT.TRAP 0x1 ;  /* 0x000000040000795c */ /* 0x000fe20000300000 */
.L_x_3022:
        /* <DEDUP_REMOVED lines=25> */
.L_x_3189:
[----:B------:R-:W-:Y:S05]  /*2c990*/  BSYNC B0 ;  /* 0x0000000000007941 */ /* 0x000fea0003800000 */
.L_x_3023:
        /* <DEDUP_REMOVED lines=76> */
.L_x_3201:
        /* <DEDUP_REMOVED lines=17> */
.L_x_3027:
[----:B------:R-:W-:Y:S05]  /*2cf70*/  BSYNC B0 ;  /* 0x0000000000007941 */ /* 0x000fea0003800000 */
.L_x_3026:
[----:B------:R-:W-:Y:S01]  /*2cf80*/  NOP ;  /* 0x0000000000007918 */ /* 0x000fe20000000000 */
[----:B------:R-:W-:-:S13]  /*2cf90*/  PLOP3.LUT P0, PT, PT, PT, PT, 0x80, 0x0 ;  /* 0x000000000000781c */ /* 0x000fda0003f0f070 */
.L_x_3028:
        /* <DEDUP_REMOVED lines=10> */
.L_x_3029:
        /* <DEDUP_REMOVED lines=17> */
[----:B0-----:R-:W-:Y:S02]  /*2d150*/  VIADD R2, R22, 0x14400 ;  /* 0x0001440016027836 */ /* 0x001fe40000000000 */
[----:B------:R-:W-:-:S03]  /*2d160*/  IMAD.IADD R35, R5, 0x1, R0 ;  /* 0x0000000105237824 */ /* 0x000fc600078e0200 */
        /* <DEDUP_REMOVED lines=18> */
.L_x_3031:
[----:B------:R-:W-:Y:S05]  /*2d290*/  BSYNC B6 ;  /* 0x0000000000067941 */ /* 0x000fea0003800000 */
.L_x_3030:
[----:B------:R-:W3:Y:S01]  /*2d2a0*/  LDL.LU R20, [R1+0x24] ;  /* 0x0000240001147983 */ /* 0x000ee20000300800 */
[----:B------:R-:W-:Y:S01]  /*2d2b0*/  ULDC.64 UR4, c[0x0][0x2d8] ;  /* 0x0000b60000047ab9 */ /* 0x000fe20000000a00 */
[----:B------:R-:W0:Y:S02]  /*2d2c0*/  LDC R7, c[0x0][0x448] ;  /* 0x00011200ff077b82 */ /* 0x000e240000000800 */
[----:B------:R-:W4:Y:S01]  /*2d2d0*/  LDL.LU.64 R2, [R1+0x28] ;  /* 0x0000280001027983 */ /* 0x000f220000300a00 */
[----:B------:R-:W-:-:S03]  /*2d2e0*/  IMAD R0, R32, UR4, RZ ;  /* 0x0000000420007c24 */ /* 0x000fc6000f8e02ff */
[----:B------:R1:W5:Y:S01]  /*2d2f0*/  LDL R9, [R1+0x1c] ;  /* 0x00001c0001097983 */ /* 0x0003620000100800 */
[----:B------:R-:W-:Y:S01]  /*2d300*/  IMAD R0, R18, UR5, R0 ;  /* 0x0000000512007c24 */ /* 0x000fe2000f8e0200 */
[----:B0-----:R-:W-:-:S13]  /*2d310*/  ISETP.NE.AND P0, PT, R7, 0x1, PT ;  /* 0x000000010700780c */ /* 0x001fda0003f05270 */
[----:B------:R-:W0:Y:S01]  /*2d320*/  @P0 LDC R6, c[0x0][0x44c] ;  /* 0x00011300ff060b82 */ /* 0x000e220000000800 */
[C---:B------:R-:W-:Y:S02]  /*2d330*/  LOP3.LUT R11, R36.reuse, 0x40, RZ, 0xfc, !PT ;  /* 0x00000040240b7812 */ /* 0x040fe400078efcff */
[C---:B--2---:R-:W-:Y:S02]  /*2d340*/  LOP3.LUT R8, R36.reuse, 0x80, RZ, 0xfc, !PT ;  /* 0x0000008024087812 */ /* 0x044fe400078efcff */
[----:B------:R-:W-:Y:S01]  /*2d350*/  LOP3.LUT R10, R36, 0xc0, RZ, 0xfc, !PT ;  /* 0x000000c0240a7812 */ /* 0x000fe200078efcff */
[----:B----4-:R-:W-:Y:S02]  /*2d360*/  IMAD.MOV.U32 R3, RZ, RZ, R35 ;  /* 0x000000ffff037224 */ /* 0x010fe400078e0023 */
[----:B------:R-:W-:Y:S01]  /*2d370*/  IMAD.WIDE.U32 R2, R18, UR4, R2 ;  /* 0x0000000412027c25 */ /* 0x000fe2000f8e0002 */
[----:B------:R-:W-:-:S03]  /*2d380*/  ULDC.64 UR4, c[0x0][0x2e0] ;  /* 0x0000b80000047ab9 */ /* 0x000fc60000000a00 */
[----:B------:R-:W-:Y:S02]  /*2d390*/  IMAD.IADD R3, R3, 0x1, R0 ;  /* 0x0000000103037824 */ /* 0x000fe400078e0200 */
[----:B---3--:R-:W-:Y:S02]  /*2d3a0*/  IMAD R0, R20, UR4, RZ ;  /* 0x0000000414007c24 */ /* 0x008fe4000f8e02ff */
[----:B------:R-:W2:Y:S01]  /*2d3b0*/  S2R R20, SR_TID.X ;  /* 0x0000000000147919 */ /* 0x000ea20000002100 */
[----:B------:R-:W-:-:S04]  /*2d3c0*/  IMAD.WIDE.U32 R2, R31, UR4, R2 ;  /* 0x000000041f027c25 */ /* 0x000fc8000f8e0002 */
[----:B------:R-:W-:Y:S01]  /*2d3d0*/  IMAD R0, R31, UR5, R0 ;  /* 0x000000051f007c24 */ /* 0x000fe2000f8e0200 */
[----:B------:R-:W-:-:S03]  /*2d3e0*/  ULDC.64 UR4, c[0x0][0x2d0] ;  /* 0x0000b40000047ab9 */ /* 0x000fc60000000a00 */
[----:B------:R-:W-:Y:S02]  /*2d3f0*/  IMAD.IADD R3, R3, 0x1, R0 ;  /* 0x0000000103037824 */ /* 0x000fe400078e0200 */
[----:B------:R-:W3:Y:S01]  /*2d400*/  @P0 LDC R0, c[0x0][0x450] ;  /* 0x00011400ff000b82 */ /* 0x000ee20000000800 */
[----:B--2---:R-:W-:-:S04]  /*2d410*/  LOP3.LUT R20, R20, 0x7f, RZ, 0xc0, !PT ;  /* 0x0000007f14147812 */ /* 0x004fc800078ec0ff */
[----:B------:R-:W-:Y:S02]  /*2d420*/  SHF.R.U32.HI R21, RZ, 0x3, R20 ;  /* 0x00000003ff157819 */ /* 0x000fe40000011614 */
[----:B------:R-:W2:Y:S02]  /*2d430*/  S2R R20, SR_TID.X ;  /* 0x0000000000147919 */ /* 0x000ea40000002100 */
[----:B--2---:R-:W-:-:S05]  /*2d440*/  IMAD.SHL.U32 R20, R20, 0x10, RZ ;  /* 0x0000001014147824 */ /* 0x004fca00078e00ff */
[----:B------:R-:W-:-:S05]  /*2d450*/  LOP3.LUT R20, R21, 0x70, R20, 0xf8, !PT ;  /* 0x0000007015147812 */ /* 0x000fca00078ef814 */
[----:B------:R-:W-:-:S04]  /*2d460*/  IMAD R5, R17, 0x80, R20 ;  /* 0x0000008011057824 */ /* 0x000fc800078e0214 */
[----:B0-----:R-:W-:-:S04]  /*2d470*/  @P0 IMAD.HI.U32 R6, R5, R6, RZ ;  /* 0x0000000605060227 */ /* 0x001fc800078e00ff */
[----:B------:R-:W-:Y:S01]  /*2d480*/  IMAD.MOV.U32 R4, RZ, RZ, R5 ;  /* 0x000000ffff047224 */ /* 0x000fe200078e0005 */
[----:B---3--:R-:W-:Y:S01]  /*2d490*/  @P0 SHF.R.U32.HI R4, RZ, R0, R6 ;  /* 0x00000000ff040219 */ /* 0x008fe20000011606 */
        /* <DEDUP_REMOVED lines=17> */
[----:B0-----:R-:W-:-:S03]  /*2d5b0*/  LOP3.LUT R20, R20, 0x7f, RZ, 0xc0, !PT ;  /* 0x0000007f14147812 */ /* 0x001fc600078ec0ff */
[----:B------:R-:W-:Y:S01]  /*2d5c0*/  LEA.HI.X R0, R2, UR5, R0, 0x1, P0 ;  /* 0x0000000502007c11 */ /* 0x000fe200080f0c00 */
[----:B------:R-:W-:Y:S01]  /*2d5d0*/  UMOV UR5, 0xffffffff ;  /* 0xffffffff00057882 */ /* 0x000fe20000000000 */
[----:B------:R-:W-:Y:S02]  /*2d5e0*/  ISETP.GE.AND P4, PT, R36, UR4, PT ;  /* 0x0000000424007c0c */ /* 0x000fe4000bf86270 */
[----:B------:R-:W-:Y:S02]  /*2d5f0*/  ISETP.GE.AND P3, PT, R11, UR4, PT ;  /* 0x000000040b007c0c */ /* 0x000fe4000bf66270 */
[----:B------:R-:W-:Y:S02]  /*2d600*/  ISETP.GE.AND P2, PT, R8, UR4, PT ;  /* 0x0000000408007c0c */ /* 0x000fe4000bf46270 */
[----:B------:R-:W-:Y:S02]  /*2d610*/  ISETP.GE.AND P1, PT, R10, UR4, PT ;  /* 0x000000040a007c0c */ /* 0x000fe4000bf26270 */
[----:B------:R-:W-:Y:S01]  /*2d620*/  SHF.R.U32.HI R8, RZ, 0x3, R20 ;  /* 0x00000003ff087819 */ /* 0x000fe20000011614 */
[----:B-1----:R-:W-:Y:S10]  /*2d630*/  BRA.DIV UR5, `(.L_x_3032) ;  /* 0x0000005a05207947 */ /* 0x002ff4000b800000 */
[----:B------:R-:W0:Y:S01]  /*2d640*/  SHFL.IDX PT, R3, R4, RZ, 0x181f ;  /* 0x00181fff04037589 */ /* 0x000e2200000e0000 */
[----:B-----5:R-:W-:Y:S02]  /*2d650*/  IMAD R5, R9, R7, RZ ;  /* 0x0000000709057224 */ /* 0x020fe400078e02ff */
[----:B------:R-:W-:Y:S01]  /*2d660*/  IMAD R17, R17, 0x80, R8 ;  /* 0x0000008011117824 */ /* 0x000fe200078e0208 */
        /* <DEDUP_REMOVED lines=83> */
.L_x_3218:
        /* <DEDUP_REMOVED lines=13> */
.L_x_3034:
[----:B------:R-:W-:Y:S05]  /*2dc70*/  BSYNC B0 ;  /* 0x0000000000007941 */ /* 0x000fea0003800000 */
.L_x_3033:
[----:B------:R-:W-:Y:S01]  /*2dc80*/  NOP ;  /* 0x0000000000007918 */ /* 0x000fe20000000000 */
[----:B------:R-:W-:-:S13]  /*2dc90*/  PLOP3.LUT P0, PT, PT, PT, PT, 0x80, 0x0 ;  /* 0x000000000000781c */ /* 0x000fda0003f0f070 */
.L_x_3035:
[----:B------:R-:W-:Y:S02]  /*2dca0*/  PLOP3.LUT P1, PT, P1, P0, PT, 0xa2, 0x0 ;  /* 0x000000000000781c */ /* 0x000fe40000f21472 */
[----:B------:R-:W-:-:S08]  /*2dcb0*/  @P0 R2UR P1, UR4, R22 ;  /* 0x00000000160402ca */ /* 0x000fd00000020000 */
[----:B------:R-:W-:-:S05]  /*2dcc0*/  @P0 PLOP3.LUT P0, PT, P1, PT, PT, 0x80, 0x0 ;  /* 0x000000000000081c */ /* 0x000fca0000f0f070 */
[----:B------:R-:W-:Y:S01]  /*2dcd0*/  @!P1 SYNCS.ARRIVE.TRANS64.RED.A0T1 RZ, [UR4+0x38800], RZ ;  /* 0x038800ffffff99a7 */ /* 0x000fe20008200404 */
[----:B------:R-:W-:Y:S07]  /*2dce0*/  @!P1 ARRIVES.LDGSTSBAR.64.TRANSCNT [UR4+0x38800] ;  /* 0x03880000ff0099b0 */ /* 0x000fee0008000a84 */
[----:B------:R-:W-:Y:S05]  /*2dcf0*/  @P0 BRA.U.ANY `(.L_x_3035) ;  /* 0xfffffffd00e80947 */ /* 0x000fea000393ffff */
[----:B0-----:R-:W2:Y:S02]  /*2dd00*/  LDL.LU R2, [R1+0x30] ;  /* 0x0000300001027983 */ /* 0x001ea40000300800 */
        /* <DEDUP_REMOVED lines=11> */
.L_x_3219:
[----:B------:R-:W-:Y:S05]  /*2ddc0*/  BSYNC B0 ;  /* 0x0000000000007941 */ /* 0x000fea0003800000 */
.L_x_3036:
[----:B------:R-:W2:Y:S01]  /*2ddd0*/  LDL R0, [R1+0x20] ;  /* 0x0000200001007983 */ /* 0x000ea20000100800 */
[----:B------:R-:W-:Y:S01]  /*2dde0*/  BSSY B0, `(.L_x_3038) ;  /* 0x0000117000007945 */ /* 0x000fe20003800000 */
[----:B--2---:R-:W-:-:S13]  /*2ddf0*/  ISETP.GE.AND P0, PT, R0, 0x2, PT ;  /* 0x000000020000780c */ /* 0x004fda0003f06270 */
[----:B------:R-:W-:Y:S05]  /*2de00*/  @!P0 BRA `(.L_x_3039) ;  /* 0x0000001000508947 */ /* 0x000fea0003800000 */
[C---:B------:R-:W-:Y:S01]  /*2de10*/  LOP3.LUT R5, R36.reuse, 0x40, RZ, 0xfc, !PT ;  /* 0x0000004024057812 */ /* 0x040fe200078efcff */
[----:B------:R-:W-:Y:S01]  /*2de20*/  ULDC UR4, c[0x0][0x2f4] ;  /* 0x0000bd0000047ab9 */ /* 0x000fe20000000800 */
[----:B------:R-:W-:Y:S01]  /*2de30*/  LOP3.LUT R4, R36, 0x80, RZ, 0xfc, !PT ;  /* 0x0000008024047812 */ /* 0x000fe200078efcff */
[----:B------:R-:W-:Y:S01]  /*2de40*/  VIADD R0, R0, 0xfffffffe ;  /* 0xfffffffe00007836 */ /* 0x000fe20000000000 */
[C---:B------:R-:W-:Y:S01]  /*2de50*/  LOP3.LUT R2, R36.reuse, 0xc0, RZ, 0xfc, !PT ;  /* 0x000000c024027812 */ /* 0x040fe200078efcff */
[----:B------:R-:W-:Y:S01]  /*2de60*/  IMAD.MOV.U32 R17, RZ, RZ, R29 ;  /* 0x000000ffff117224 */ /* 0x000fe200078e001d */
[----:B------:R-:W-:Y:S01]  /*2de70*/  ISETP.GE.AND P4, PT, R36, UR4, PT ;  /* 0x0000000424007c0c */ /* 0x000fe2000bf86270 */
[----:B------:R-:W-:Y:S01]  /*2de80*/  IMAD.MOV.U32 R7, RZ, RZ, R27 ;  /* 0x000000ffff077224 */ /* 0x000fe200078e001b */
[----:B------:R-:W-:Y:S01]  /*2de90*/  ISETP.GE.AND P3, PT, R5, UR4, PT ;  /* 0x0000000405007c0c */ /* 0x000fe2000bf66270 */
[----:B------:R-:W-:Y:S01]  /*2dea0*/  IMAD.MOV.U32 R31, RZ, RZ, R26 ;  /* 0x000000ffff1f7224 */ /* 0x000fe200078e001a */
[----:B------:R-:W-:-:S02]  /*2deb0*/  ISETP.GE.AND P2, PT, R4, UR4, PT ;  /* 0x0000000404007c0c */ /* 0x000fc4000bf46270 */
[----:B------:R-:W-:-:S13]  /*2dec0*/  ISETP.GE.AND P1, PT, R2, UR4, PT ;  /* 0x0000000402007c0c */ /* 0x000fda000bf26270 */
.L_x_3052:
[----:B------:R-:W1:Y:S01]  /*2ded0*/  LDL R5, [R1+0x10] ;  /* 0x0000100001057983 */ /* 0x000e620000100800 */
[----:B------:R-:W2:Y:S03]  /*2dee0*/  LDC R11, c[0x0][0x430] ;  /* 0x00010c00ff0b7b82 */ /* 0x000ea60000000800 */
[----:B------:R-:W3:Y:S01]  /*2def0*/  LDL R8, [R1+0x14] ;  /* 0x0000140001087983 */ /* 0x000ee20000100800 */
[----:B------:R-:W4:Y:S01]  /*2df00*/  S2R R2, SR_TID.X ;  /* 0x0000000000027919 */ /* 0x000f220000002100 */
[----:B------:R-:W4:Y:S01]  /*2df10*/  S2R R4, SR_TID.X ;  /* 0x0000000000047919 */ /* 0x000f220000002100 */
[----:B--2---:R-:W-:-:S13]  /*2df20*/  ISETP.NE.AND P0, PT, R11, 0x1, PT ;  /* 0x000000010b00780c */ /* 0x004fda0003f05270 */
[----:B0-----:R-:W0:Y:S01]  /*2df30*/  @P0 LDC R3, c[0x0][0x434] ;  /* 0x00010d00ff030b82 */ /* 0x001e220000000800 */
[----:B----4-:R-:W-:Y:S01]  /*2df40*/  LOP3.LUT R2, R2, 0x7f, RZ, 0xc0, !PT ;  /* 0x0000007f02027812 */ /* 0x010fe200078ec0ff */
[----:B------:R-:W-:-:S03]  /*2df50*/  IMAD.SHL.U32 R4, R4, 0x10, RZ ;  /* 0x0000001004047824 */ /* 0x000fc600078e00ff */
[----:B------:R-:W-:-:S04]  /*2df60*/  SHF.R.U32.HI R2, RZ, 0x3, R2 ;  /* 0x00000003ff027819 */ /* 0x000fc80000011602 */
[----:B------:R-:W-:Y:S02]  /*2df70*/  LOP3.LUT R4, R2, 0x70, R4, 0xf8, !PT ;  /* 0x0000007002047812 */ /* 0x000fe400078ef804 */
[----:B------:R-:W2:Y:S02]  /*2df80*/  @P0 LDC R2, c[0x0][0x438] ;  /* 0x00010e00ff020b82 */ /* 0x000ea40000000800 */
[----:B------:R-:W-:Y:S01]  /*2df90*/  ISETP.GT.U32.AND P6, PT, R4, 0x4f, PT ;  /* 0x0000004f0400780c */ /* 0x000fe20003fc4070 */
[----:B-1----:R-:W-:-:S04]  /*2dfa0*/  IMAD R6, R0, 0x50, R5 ;  /* 0x0000005000067824 */ /* 0x002fc800078e0205 */
[----:B------:R-:W-:-:S08]  /*2dfb0*/  IMAD.IADD R6, R4, 0x1, R6 ;  /* 0x0000000104067824 */ /* 0x000fd000078e0206 */
[----:B------:R-:W1:Y:S01]  /*2dfc0*/  @!P6 LDC.64 R4, c[0x0][0x428] ;  /* 0x00010a00ff04eb82 */ /* 0x000e620000000a00 */
[----:B0-----:R-:W-:-:S04]  /*2dfd0*/  @P0 IMAD.HI.U32 R3, R6, R3, RZ ;  /* 0x0000000306030227 */ /* 0x001fc800078e00ff */
[----:B------:R-:W-:Y:S01]  /*2dfe0*/  IMAD.MOV.U32 R10, RZ, RZ, R6 ;  /* 0x000000ffff0a7224 */ /* 0x000fe200078e0006 */
[----:B--2---:R-:W-:-:S04]  /*2dff0*/  @P0 SHF.R.U32.HI R10, RZ, R2, R3 ;  /* 0x00000002ff0a0219 */ /* 0x004fc80000011603 */
[--C-:B------:R-:W-:Y:S01]  /*2e000*/  @!P6 SHF.R.S32.HI R3, RZ, 0x1f, R10.reuse ;  /* 0x0000001fff03e819 */ /* 0x100fe2000001140a */
[----:B------:R-:W-:-:S04]  /*2e010*/  @!P6 IMAD.MOV.U32 R2, RZ, RZ, R10 ;  /* 0x000000ffff02e224 */ /* 0x000fc800078e000a */
[----:B-1----:R-:W-:-:S04]  /*2e020*/  @!P6 IMAD.WIDE.U32 R2, R33, R4, R2 ;  /* 0x000000042102e225 */ /* 0x002fc800078e0002 */
        /* <DEDUP_REMOVED lines=8> */
[----:B------:R-:W-:Y:S01]  /*2e0b0*/  LOP3.LUT P5, RZ, R23, 0x20, RZ, 0xc0, !PT ;  /* 0x0000002017ff7812 */ /* 0x000fe200078ac0ff */
[----:B------:R-:W-:-:S05]  /*2e0c0*/  VIADD R27, R7, 0x1 ;  /* 0x00000001071b7836 */ /* 0x000fca0000000000 */
[----:B------:R-:W-:Y:S01]  /*2e0d0*/  ISETP.NE.AND P0, PT, R27, 0x2, PT ;  /* 0x000000021b00780c */ /* 0x000fe20003f05270 */
[----:B------:R-:W-:Y:S01]  /*2e0e0*/  IMAD.MOV R5, RZ, RZ, -R10 ;  /* 0x000000ffff057224 */ /* 0x000fe200078e0a0a */
[----:B------:R-:W-:Y:S05]  /*2e0f0*/  YIELD ;  /* 0x0000000000007946 */ /* 0x000fea0003800000 */
[----:B------:R-:W-:Y:S01]  /*2e100*/  SEL R29, RZ, 0x1, P0 ;  /* 0x00000001ff1d7807 */ /* 0x000fe20000000000 */
[----:B------:R-:W-:Y:S01]  /*2e110*/  IMAD R5, R11, R5, R6 ;  /* 0x000000050b057224 */ /* 0x000fe200078e0206 */
[----:B------:R-:W-:Y:S01]  /*2e120*/  SEL R27, R27, RZ, P0 ;  /* 0x000000ff1b1b7207 */ /* 0x000fe20000000000 */
[----:B------:R-:W-:Y:S01]  /*2e130*/  IMAD.MOV.U32 R26, RZ, RZ, R0 ;  /* 0x000000ffff1a7224 */ /* 0x000fe200078e0000 */
[----:B------:R-:W-:Y:S01]  /*2e140*/  LOP3.LUT R29, R17, R29, RZ, 0x3c, !PT ;  /* 0x0000001d111d7212 */ /* 0x000fe200078e3cff */
[----:B0-----:R-:W-:Y:S06]  /*2e150*/  @!P5 BRA `(.L_x_3040) ;  /* 0x000000000004d947 */ /* 0x001fec0003800000 */
[----:B------:R-:W-:Y:S01]  /*2e160*/  BPT.TRAP 0x1 ;  /* 0x000000040000795c */ /* 0x000fe20000300000 */
.L_x_3040:
[----:B------:R-:W-:Y:S01]  /*2e170*/  IMAD R6, R27, 0x8, R22 ;  /* 0x000000081b067824 */ /* 0x000fe200078e0216 */
[----:B------:R-:W-:Y:S01]  /*2e180*/  SHF.L.U32 R3, R29, 0x1f, RZ ;  /* 0x0000001f1d037819 */ /* 0x000fe200000006ff */
[----:B------:R-:W-:Y:S03]  /*2e190*/  BSSY B1, `(.L_x_3041) ;  /* 0x0000003000017945 */ /* 0x000fe60003800000 */
[----:B------:R-:W0:Y:S02]  /*2e1a0*/  SYNCS.PHASECHK.TRANS64.TRYWAIT P0, [R6+URZ+0x38840], R3 ;  /* 0x03884003060075a7 */ /* 0x000e24000800017f */
[----:B0-----:R-:W-:Y:S05]  /*2e1b0*/  @!P0 BRA `(.L_x_3042) ;  /* 0x0000005800288947 */ /* 0x001fea0003800000 */
.L_x_3220:
[----:B------:R-:W-:Y:S05]  /*2e1c0*/  BSYNC B1 ;  /* 0x0000000000017941 */ /* 0x000fea0003800000 */
.L_x_3041:
        /* <DEDUP_REMOVED lines=69> */
.L_x_3232:
        /* <DEDUP_REMOVED lines=17> */
.L_x_3044:
        /* <DEDUP_REMOVED lines=10> */
.L_x_3045:
[----:B------:R2:W-:Y:S01]  /*2e7d0*/  SYNCS.ARRIVE.TRANS64.A1T0 RZ, [R6+URZ+0x38830], RZ ;  /* 0x038830ff06ff79a7 */ /* 0x0005e2000810003f */
[----:B------:R-:W-:Y:S05]  /*2e7e0*/  @!P6 BRA `(.L_x_3046) ;  /* 0x000000000004e947 */ /* 0x000fea0003800000 */
[----:B------:R-:W-:Y:S01]  /*2e7f0*/  BPT.TRAP 0x1 ;  /* 0x000000040000795c */ /* 0x000fe20000300000 */
.L_x_3046:
[----:B-1----:R-:W-:Y:S01]  /*2e800*/  SHF.L.U32 R2, R17, 0x1f, RZ ;  /* 0x0000001f11027819 */ /* 0x002fe200000006ff */
[----:B--2---:R-:W-:Y:S01]  /*2e810*/  IMAD R6, R7, 0x8, R22 ;  /* 0x0000000807067824 */ /* 0x004fe200078e0216 */
[----:B------:R-:W-:Y:S03]  /*2e820*/  BSSY B1, `(.L_x_3047) ;  /* 0x0000003000017945 */ /* 0x000fe60003800000 */
[----:B------:R-:W1:Y:S02]  /*2e830*/  SYNCS.PHASECHK.TRANS64.TRYWAIT P0, [R6+URZ+0x38860], R2 ;  /* 0x03886002060075a7 */ /* 0x000e64000800017f */
[----:B-1----:R-:W-:Y:S05]  /*2e840*/  @!P0 BRA `(.L_x_3048) ;  /* 0x00000058005c8947 */ /* 0x002fea0003800000 */
.L_x_3233:
[----:B------:R-:W-:Y:S05]  /*2e850*/  BSYNC B1 ;  /* 0x0000000000017941 */ /* 0x000fea0003800000 */
.L_x_3047:
        /* <DEDUP_REMOVED lines=61> */
.L_x_3245:
        /* <DEDUP_REMOVED lines=17> */
[----:B-1----:R-:W-:Y:S01]  /*2ed40*/  IMAD.WIDE.U32 R2, R5, UR4, RZ ;  /* 0x0000000405027c25 */ /* 0x002fe2000f8e00ff */
        /* <DEDUP_REMOVED lines=12> */
[----:B0-----:R-:W-:-:S04]  /*2ee10*/  LEA R24, P0, R2, UR4, 0x1 ;  /* 0x0000000402187c11 */ /* 0x001fc8000f8008ff */
[----:B------:R-:W-:Y:S02]  /*2ee20*/  LEA.HI.X R25, R2, UR5, R3, 0x1, P0 ;  /* 0x0000000502197c11 */ /* 0x000fe400080f0c03 */
[----:B------:R-:W-:-:S13]  /*2ee30*/  PLOP3.LUT P0, PT, PT, PT, PT, 0x80, 0x0 ;  /* 0x000000000000781c */ /* 0x000fda0003f0f070 */
.L_x_3050:
        /* <DEDUP_REMOVED lines=10> */
.L_x_3051:
[C---:B------:R-:W-:Y:S01]  /*2eee0*/  ISETP.GT.AND P0, PT, R26.reuse, RZ, PT ;  /* 0x000000ff1a00720c */ /* 0x040fe20003f04270 */
[----:B------:R2:W-:Y:S01]  /*2eef0*/  SYNCS.ARRIVE.TRANS64.A1T0 RZ, [R6+URZ+0x38850], RZ ;  /* 0x038850ff06ff79a7 */ /* 0x0005e2000810003f */
[----:B------:R-:W-:Y:S02]  /*2ef00*/  VIADD R0, R26, 0xffffffff ;  /* 0xffffffff1a007836 */ /* 0x000fe40000000000 */
[----:B------:R-:W-:Y:S02]  /*2ef10*/  IMAD.MOV.U32 R17, RZ, RZ, R29 ;  /* 0x000000ffff117224 */ /* 0x000fe400078e001d */
[----:B------:R-:W-:Y:S02]  /*2ef20*/  IMAD.MOV.U32 R7, RZ, RZ, R27 ;  /* 0x000000ffff077224 */ /* 0x000fe400078e001b */
[----:B------:R-:W-:-:S05]  /*2ef30*/  IMAD.MOV.U32 R31, RZ, RZ, R26 ;  /* 0x000000ffff1f7224 */ /* 0x000fca00078e001a */
[----:B--2---:R-:W-:Y:S05]  /*2ef40*/  @P0 BRA `(.L_x_3052) ;  /* 0xffffffec00e00947 */ /* 0x004fea000383ffff */
.L_x_3039:
[----:B------:R-:W-:Y:S05]  /*2ef50*/  BSYNC B0 ;  /* 0x0000000000007941 */ /* 0x000fea0003800000 */
.L_x_3038:
        /* <DEDUP_REMOVED lines=17> */
.L_x_3054:
[----:B------:R-:W-:Y:S05]  /*2f070*/  BSYNC B0 ;  /* 0x0000000000007941 */ /* 0x000fea0003800000 */
.L_x_3053:
[----:B------:R-:W-:-:S13]  /*2f080*/  LOP3.LUT P0, RZ, R23, 0x20, RZ, 0xc0, !PT ;  /* 0x0000002017ff7812 */ /* 0x000fda000780c0ff */
[----:B------:R-:W-:Y:S05]  /*2f090*/  @!P0 BRA `(.L_x_3055) ;  /* 0x0000000000048947 */ /* 0x000fea0003800000 */
[----:B------:R-:W-:Y:S01]  /*2f0a0*/  BPT.TRAP 0x1 ;  /* 0x000000040000795c */ /* 0x000fe20000300000 */
.L_x_3055:
[----:B------:R-:W2:Y:S01]  /*2f0b0*/  LDL.LU R0, [R1+0xc] ;  /* 0x00000c0001007983 */ /* 0x000ea20000300800 */
[----:B------:R-:W-:Y:S01]  /*2f0c0*/  IMAD R4, R27, 0x8, R22 ;  /* 0x000000081b047824 */ /* 0x000fe200078e0216 */
[----:B0-----:R-:W-:Y:S01]  /*2f0d0*/  SHF.L.U32 R3, R29, 0x1f, RZ ;  /* 0x0000001f1d037819 */ /* 0x001fe200000006ff */
[----:B------:R-:W-:Y:S03]  /*2f0e0*/  BSSY B0, `(.L_x_3056) ;  /* 0x0000004000007945 */ /* 0x000fe60003800000 */
[----:B------:R-:W0:Y:S01]  /*2f0f0*/  SYNCS.PHASECHK.TRANS64.TRYWAIT P0, [R4+URZ+0x38860], R3 ;  /* 0x03886003040075a7 */ /* 0x000e22000800017f */
[----:B--2---:R-:W-:Y:S01]  /*2f100*/  IMAD R5, R26, -0x50, R0 ;  /* 0xffffffb01a057824 */ /* 0x004fe200078e0200 */
[----:B0-----:R-:W-:Y:S06]  /*2f110*/  @!P0 BRA `(.L_x_3057) ;  /* 0x0000005800188947 */ /* 0x001fec0003800000 */
.L_x_3246:
[----:B------:R-:W-:Y:S05]  /*2f120*/  BSYNC B0 ;  /* 0x0000000000007941 */ /* 0x000fea0003800000 */
.L_x_3056:
[----:B------:R-:W2:Y:S01]  /*2f130*/  S2R R0, SR_TID.X ;  /* 0x0000000000007919 */ /* 0x000ea20000002100 */
[----:B------:R-:W-:Y:S01]  /*2f140*/  UMOV UR4, 0xffffffff ;  /* 0xffffffff00047882 */ /* 0x000fe20000000000 */
[----:B------:R-:W-:Y:S01]  /*2f150*/  IMAD R7, R27, 0x5000, R34 ;  /* 0x000050001b077824 */ /* 0x000fe200078e0222 */
        /* <DEDUP_REMOVED lines=64> */
.L_x_3258:
        /* <DEDUP_REMOVED lines=15> */
.L_x_3059:
        /* <DEDUP_REMOVED lines=10> */
.L_x_3060:
[----:B------:R1:W-:Y:S01]  /*2f6f0*/  SYNCS.ARRIVE.TRANS64.A1T0 RZ, [R4+URZ+0x38850], RZ ;  /* 0x038850ff04ff79a7 */ /* 0x0003e2000810003f */
[----:B------:R-:W-:-:S05]  /*2f700*/  VIADD R27, R27, 0x1 ;  /* 0x000000011b1b7836 */ /* 0x000fca0000000000 */
[----:B------:R-:W-:-:S04]  /*2f710*/  ISETP.NE.AND P0, PT, R27, 0x2, PT ;  /* 0x000000021b00780c */ /* 0x000fc80003f05270 */
[----:B0-----:R-:W-:Y:S02]  /*2f720*/  SEL R0, RZ, 0x1, P0 ;  /* 0x00000001ff007807 */ /* 0x001fe40000000000 */
[----:B------:R-:W-:Y:S02]  /*2f730*/  SEL R27, R27, RZ, P0 ;  /* 0x000000ff1b1b7207 */ /* 0x000fe40000000000 */
[----:B-1----:R-:W-:-:S07]  /*2f740*/  LOP3.LUT R29, R29, R0, RZ, 0x3c, !PT ;  /* 0x000000001d1d7212 */ /* 0x002fce00078e3cff */
.L_x_3015:
[----:B------:R-:W-:Y:S05]  /*2f750*/  BSYNC B7 ;  /* 0x0000000000077941 */ /* 0x000fea0003800000 */
.L_x_3013:
        /* <DEDUP_REMOVED lines=8> */
[----:B------:R2:W3:Y:S01]  /*2f7e0*/  LDS.128 R16, [R22+0x388d0] ;  /* 0x0388d00016107984 */ /* 0x0004e20000000c00 */
[----:B------:R-:W-:Y:S06]  /*2f7f0*/  BAR.ARV 0x4, 0x180 ;  /* 0x0106000000007b1d */ /* 0x000fec0000002000 */
[----:B------:R-:W-:Y:S05]  /*2f800*/  BRA `(.L_x_3062) ;  /* 0x0000000800cc7947 */ /* 0x000fea0003800000 */
.L_x_3061:
        /* <DEDUP_REMOVED lines=36> */
.L_x_3268:
[----:B------:R-:W-:Y:S02]  /*2fa50*/  ULDC UR4, c[0x0][0xc38] ;  /* 0x00030e0000047ab9 */ /* 0x000fe40000000800 */
[----:B------:R-:W-:-:S04]  /*2fa60*/  IMAD.U32 R5, RZ, RZ, UR4 ;  /* 0x00000004ff057e24 */ /* 0x000fc8000f8e00ff */
[----:B--2---:R-:W-:-:S04]  /*2fa70*/  IMAD R14, R14, R5, RZ ;  /* 0x000000050e0e7224 */ /* 0x004fc800078e02ff */
[----:B------:R-:W-:-:S05]  /*2fa80*/  IMAD.IADD R7, R4, 0x1, R14 ;  /* 0x0000000104077824 */ /* 0x000fca00078e020e */
[----:B------:R-:W-:-:S13]  /*2fa90*/  ISETP.GT.AND P6, PT, R7, R0, PT ;  /* 0x000000000700720c */ /* 0x000fda0003fc4270 */
[----:B------:R-:W-:Y:S05]  /*2faa0*/  @P6 BRA `(.L_x_3064) ;  /* 0x00000000009c6947 */ /* 0x000fea0003800000 */
.L_x_3069:
        /* <DEDUP_REMOVED lines=14> */
.L_x_3067:
[----:B------:R-:W-:Y:S05]  /*2fb90*/  BSYNC B0 ;  /* 0x0000000000007941 */ /* 0x000fea0003800000 */
.L_x_3066:
        /* <DEDUP_REMOVED lines=18> */
.L_x_3276:
[----:B------:R-:W-:Y:S02]  /*2fcc0*/  ULDC UR4, c[0x0][0xc38] ;  /* 0x00030e0000047ab9 */ /* 0x000fe40000000800 */
[----:B------:R-:W-:-:S04]  /*2fcd0*/  IMAD.U32 R5, RZ, RZ, UR4 ;  /* 0x00000004ff057e24 */ /* 0x000fc8000f8e00ff */
[----:B--2---:R-:W-:-:S04]  /*2fce0*/  IMAD R14, R14, R5, RZ ;  /* 0x000000050e0e7224 */ /* 0x004fc800078e02ff */
[----:B------:R-:W-:-:S05]  /*2fcf0*/  IMAD.IADD R7, R14, 0x1, R7 ;  /* 0x000000010e077824 */ /* 0x000fca00078e0207 */
[----:B------:R-:W-:-:S13]  /*2fd00*/  ISETP.GT.AND P6, PT, R7, R0, PT ;  /* 0x000000000700720c */ /* 0x000fda0003fc4270 */
[----:B------:R-:W-:Y:S05]  /*2fd10*/  @!P6 BRA `(.L_x_3069) ;  /* 0xfffffffc0064e947 */ /* 0x000fea000383ffff */
.L_x_3064:
        /* <DEDUP_REMOVED lines=8> */
.L_x_3280:
[----:B------:R-:W-:Y:S01]  /*2fda0*/  ISETP.NE.AND P0, PT, R3, RZ, PT ;  /* 0x000000ff0300720c */ /* 0x000fe20003f05270 */
[----:B------:R-:W-:-:S12]  /*2fdb0*/  IMAD.MOV.U32 R14, RZ, RZ, RZ ;  /* 0x000000ffff0e7224 */ /* 0x000fd800078e00ff */
[----:B------:R-:W-:Y:S05]  /*2fdc0*/  @!P0 BRA `(.L_x_3071) ;  /* 0x0000000000108947 */ /* 0x000fea0003800000 */
[----:B------:R-:W-:Y:S01]  /*2fdd0*/  UMOV UR4, 0xffffffff ;  /* 0xffffffff00047882 */ /* 0x000fe20000000000 */
[----:B------:R-:W-:Y:S02]  /*2fde0*/  VIADD R12, R4, 0xffffffff ;  /* 0xffffffff040c7836 */ /* 0x000fe40000000000 */
[----:B------:R-:W-:Y:S05]  /*2fdf0*/  BRA.DIV UR4, `(.L_x_3072) ;  /* 0x0000005e04207947 */ /* 0x000fea000b800000 */
[----:B------:R4:W0:Y:S02]  /*2fe00*/  SHFL.IDX PT, R14, R2, R12, 0x1f ;  /* 0x00001f0c020e7589 */ /* 0x00082400000e0000 */
.L_x_3071:
        /* <DEDUP_REMOVED lines=9> */
[----:B0-----:R-:W1:Y:S02]  /*2fea0*/  MUFU.RCP R8, R8 ;  /* 0x0000000800087308 */ /* 0x001e640000001000 */
[----:B-1----:R-:W-:-:S06]  /*2feb0*/  VIADD R10, R8, 0xffffffe ;  /* 0x0ffffffe080a7836 */ /* 0x002fcc0000000000 */
        /* <DEDUP_REMOVED lines=25> */
[----:B------:R-:W-:-:S04]  /*30050*/  VIADDMNMX R5, R3, R5, R6, PT ;  /* 0x0000000503057246 */ /* 0x000fc80003800106 */
[-C--:B------:R-:W-:Y:S02]  /*30060*/  IABS R6, R5.reuse ;  /* 0x0000000500067213 */ /* 0x080fe40000000000 */
[----:B------:R-:W-:Y:S02]  /*30070*/  IABS R8, R5 ;  /* 0x0000000500087213 */ /* 0x000fe40000000000 */
[----:B------:R-:W0:Y:S08]  /*30080*/  I2F.RP R7, R6 ;  /* 0x0000000600077306 */ /* 0x000e300000209400 */
[----:B0-----:R-:W0:Y:S02]  /*30090*/  MUFU.RCP R7, R7 ;  /* 0x0000000700077308 */ /* 0x001e240000001000 */
[----:B0-----:R-:W-:Y:S01]  /*300a0*/  VIADD R3, R7, 0xffffffe ;  /* 0x0ffffffe07037836 */ /* 0x001fe20000000000 */
[----:B------:R-:W-:-:S05]  /*300b0*/  IABS R7, R4 ;  /* 0x0000000400077213 */ /* 0x000fca0000000000 */
        /* <DEDUP_REMOVED lines=18> */
[----:B------:R-:W-:-:S04]  /*301e0*/  IMAD.MOV R5, RZ, RZ, -R5 ;  /* 0x000000ffff057224 */ /* 0x000fc800078e0a05 */
[----:B------:R-:W-:Y:S01]  /*301f0*/  IMAD R18, R2, R5, R3 ;  /* 0x0000000502127224 */ /* 0x000fe200078e0203 */
[----:B------:R-:W-:-:S05]  /*30200*/  LOP3.LUT R2, RZ, R2, RZ, 0x33, !PT ;  /* 0x00000002ff027212 */ /* 0x000fca00078e33ff */
[----:B------:R-:W-:Y:S01]  /*30210*/  IMAD.IADD R17, R17, 0x1, R2 ;  /* 0x0000000111117824 */ /* 0x000fe200078e0202 */
[----:B------:R-:W-:Y:S06]  /*30220*/  BRA `(.L_x_3073) ;  /* 0x00000000001c7947 */ /* 0x000fec0003800000 */
.L_x_3065:
[----:B------:R-:W-:Y:S01]  /*30230*/  UMOV UR4, URZ ;  /* 0x0000003f00047c82 */ /* 0x000fe20008000000 */
[----:B------:R-:W-:Y:S01]  /*30240*/  UMOV UR5, URZ ;  /* 0x0000003f00057c82 */ /* 0x000fe20008000000 */
[----:B------:R-:W-:Y:S01]  /*30250*/  ULDC UR6, c[0x0][0xc3c] ;  /* 0x00030f0000067ab9 */ /* 0x000fe20000000800 */
[----:B------:R-:W-:Y:S02]  /*30260*/  IMAD.MOV.U32 R16, RZ, RZ, R0 ;  /* 0x000000ffff107224 */ /* 0x000fe400078e0000 */
[----:B------:R-:W-:Y:S02]  /*30270*/  IMAD.U32 R17, RZ, RZ, UR4 ;  /* 0x00000004ff117e24 */ /* 0x000fe4000f8e00ff */
[----:B------:R-:W-:Y:S02]  /*30280*/  IMAD.U32 R18, RZ, RZ, UR5 ;  /* 0x00000005ff127e24 */ /* 0x000fe4000f8e00ff */
[----:B------:R-:W-:-:S07]  /*30290*/  IMAD.U32 R19, RZ, RZ, UR6 ;  /* 0x00000006ff137e24 */ /* 0x000fce000f8e00ff */
.L_x_3073:
        /* <DEDUP_REMOVED lines=10> */
.L_x_3062:
[----:B------:R-:W-:Y:S02]  /*30340*/  ULDC UR4, c[0x0][0xc3c] ;  /* 0x00030f0000047ab9 */ /* 0x000fe40000000800 */
[----:B---3--:R-:W-:-:S13]  /*30350*/  ISETP.GE.AND P0, PT, R19, UR4, PT ;  /* 0x0000000413007c0c */ /* 0x008fda000bf06270 */
[----:B------:R-:W-:Y:S05]  /*30360*/  @!P0 BRA `(.L_x_3074) ;  /* 0xffffff9800d88947 */ /* 0x000fea000383ffff */
[----:B------:R-:W-:Y:S05]  /*30370*/  BSYNC B8 ;  /* 0x0000000000087941 */ /* 0x000fea0003800000 */
.L_x_2965:
[----:B------:R-:W3:Y:S01]  /*30380*/  LDL.LU R0, [R1+0x30] ;  /* 0x0000300001007983 */ /* 0x000ee20000300800 */
[----:B------:R-:W-:Y:S01]  /*30390*/  BSSY B0, `(.L_x_3075) ;  /* 0x000000b000007945 */ /* 0x000fe20003800000 */
[----:B------:R-:W4:Y:S01]  /*303a0*/  S2R R5, SR_CgaCtaId ;  /* 0x0000000000057919 */ /* 0x000f220000008800 */
[----:B---3--:R-:W-:-:S05]  /*303b0*/  VIADD R0, R0, 0x1 ;  /* 0x0000000100007836 */ /* 0x008fca0000000000 */
        /* <DEDUP_REMOVED lines=8> */
.L_x_3283:
[----:B------:R-:W-:Y:S05]  /*30440*/  BSYNC B0 ;  /* 0x0000000000007941 */ /* 0x000fea0003800000 */
.L_x_3075:
[----:B------:R-:W-:-:S03]  /*30450*/  UMOV UR4, 0xffffffff ;  /* 0xffffffff00047882 */ /* 0x000fc60000000000 */
[----:B------:R-:W-:Y:S05]  /*30460*/  BRA.DIV UR4, `(.L_x_3077) ;  /* 0x0000005604bc7947 */ /* 0x000fea000b800000 */
[----:B-1----:R-:W1:Y:S02]  /*30470*/  S2R R0, SR_TID.X ;  /* 0x0000000000007919 */ /* 0x002e640000002100 */
[----:B-1----:R-:W-:-:S04]  /*30480*/  SHF.R.U32.HI R0, RZ, 0x5, R0 ;  /* 0x00000005ff007819 */ /* 0x002fc80000011600 */
[----:B------:R-:W-:-:S05]  /*30490*/  LOP3.LUT R0, R0, 0x3, RZ, 0xc0, !PT ;  /* 0x0000000300007812 */ /* 0x000fca00078ec0ff */
[----:B------:R1:W3:Y:S02]  /*304a0*/  SHFL.IDX PT, R14, R0, RZ, 0x1f ;  /* 0x00001fff000e7589 */ /* 0x0002e400000e0000 */
.L_x_3286:
[----:B---3--:R-:W-:-:S13]  /*304b0*/  ISETP.NE.AND P0, PT, R14, RZ, PT ;  /* 0x000000ff0e00720c */ /* 0x008fda0003f05270 */
[----:B------:R-:W-:Y:S05]  /*304c0*/  @P0 BRA `(.L_x_2683) ;  /* 0x0000000000900947 */ /* 0x000fea0003800000 */
[----:B------:R-:W-:-:S03]  /*304d0*/  UMOV UR4, 0xffffffff ;  /* 0xffffffff00047882 */ /* 0x000fc60000000000 */
[----:B------:R-:W-:Y:S05]  /*304e0*/  BRA.DIV UR4, `(.L_x_3078) ;  /* 0x0000005604d07947 */ /* 0x000fea000b800000 */
[----:B------:R-:W-:-:S13]  /*304f0*/  ELECT P6, URZ, PT ;  /* 0x00000000003f782f */ /* 0x000fda00038c0000 */
.L_x_3289:
        /* <DEDUP_REMOVED lines=8> */
.L_x_3079:
[----:B------:R-:W-:Y:S01]  /*30580*/  IMAD R3, R27, 0x8, R5 ;  /* 0x000000081b037824 */ /* 0x000fe200078e0205 */
[----:B------:R-:W-:Y:S01]  /*30590*/  SHF.L.U32 R2, R29, 0x1f, RZ ;  /* 0x0000001f1d027819 */ /* 0x000fe200000006ff */
[----:B------:R-:W-:-:S03]  /*305a0*/  VIADD R27, R27, 0x1 ;  /* 0x000000011b1b7836 */ /* 0x000fc60000000000 */
[----:B------:R-:W1:Y:S02]  /*305b0*/  SYNCS.PHASECHK.TRANS64.TRYWAIT P1, [R3+URZ+0x38840], R2 ;  /* 0x03884002030075a7 */ /* 0x000e64000802017f */
[----:B------:R-:W-:-:S04]  /*305c0*/  ISETP.NE.AND P2, PT, R27, 0x2, PT ;  /* 0x000000021b00780c */ /* 0x000fc80003f45270 */
[----:B------:R-:W-:Y:S01]  /*305d0*/  SEL R0, RZ, 0x1, P2 ;  /* 0x00000001ff007807 */ /* 0x000fe20001000000 */
[----:B-1----:R-:W-:Y:S08]  /*305e0*/  @!P1 BRA `(.L_x_3080) ;  /* 0x0000005400b09947 */ /* 0x002ff00003800000 */
.L_x_3290:
[----:B------:R-:W-:Y:S02]  /*305f0*/  SEL R27, R27, RZ, P2 ;  /* 0x000000ff1b1b7207 */ /* 0x000fe40001000000 */
[----:B------:R-:W-:Y:S01]  /*30600*/  LOP3.LUT R0, R29, R0, RZ, 0x3c, !PT ;  /* 0x000000001d007212 */ /* 0x000fe200078e3cff */
[----:B------:R-:W-:Y:S06]  /*30610*/  @!P0 BRA `(.L_x_3081) ;  /* 0x0000000000048947 */ /* 0x000fec0003800000 */
[----:B------:R-:W-:Y:S01]  /*30620*/  BPT.TRAP 0x1 ;  /* 0x000000040000795c */ /* 0x000fe20000300000 */
.L_x_3081:
[----:B------:R-:W-:Y:S01]  /*30630*/  IMAD R27, R27, 0x8, R5 ;  /* 0x000000081b1b7824 */ /* 0x000fe200078e0205 */
[----:B------:R-:W-:-:S04]  /*30640*/  SHF.L.U32 R0, R0, 0x1f, RZ ;  /* 0x0000001f00007819 */ /* 0x000fc800000006ff */
[----:B------:R-:W3:Y:S02]  /*30650*/  SYNCS.PHASECHK.TRANS64.TRYWAIT P1, [R27+URZ+0x38840], R0 ;  /* 0x038840001b0075a7 */ /* 0x000ee4000802017f */
[----:B---3--:R-:W-:Y:S05]  /*30660*/  @!P1 BRA `(.L_x_3082) ;  /* 0x0000005400a49947 */ /* 0x008fea0003800000 */
.L_x_3291:
[----:B------:R-:W-:Y:S05]  /*30670*/  @!P0 BRA `(.L_x_3083) ;  /* 0x0000000000048947 */ /* 0x000fea0003800000 */
[----:B------:R-:W-:Y:S01]  /*30680*/  BPT.TRAP 0x1 ;  /* 0x000000040000795c */ /* 0x000fe20000300000 */
.L_x_3083:
[----:B------:R-:W4:Y:S02]  /*30690*/  SYNCS.PHASECHK.TRANS64.TRYWAIT P1, [R3+URZ+0x38860], R2 ;  /* 0x03886002030075a7 */ /* 0x000f24000802017f */
[----:B----4-:R-:W-:Y:S05]  /*306a0*/  @!P1 BRA `(.L_x_3084) ;  /* 0x0000005400a89947 */ /* 0x010fea0003800000 */
.L_x_3292:
[----:B------:R-:W-:Y:S05]  /*306b0*/  @!P0 BRA `(.L_x_3085) ;  /* 0x0000000000048947 */ /* 0x000fea0003800000 */
[----:B------:R-:W-:Y:S01]  /*306c0*/  BPT.TRAP 0x1 ;  /* 0x000000040000795c */ /* 0x000fe20000300000 */
.L_x_3085:
[----:B------:R0:W0:Y:S02]  /*306d0*/  SYNCS.PHASECHK.TRANS64.TRYWAIT P0, [R27+URZ+0x38860], R0 ;  /* 0x038860001b0075a7 */ /* 0x000024000800017f */
[----:B0-----:R-:W-:Y:S05]  /*306e0*/  @!P0 NANOSLEEP.SYNCS 0x989680 ;  /* 0x009896800000895d */ /* 0x001fea0003900000 */
[----:B------:R-:W0:Y:S02]  /*306f0*/  @!P0 SYNCS.PHASECHK.TRANS64 P0, [R27+URZ+0x38860], R0 ;  /* 0x038860001b0085a7 */ /* 0x000e24000800007f */
[----:B0-----:R-:W-:Y:S05]  /*30700*/  @!P0 BRA `(.L_x_3085) ;  /* 0xfffffffc00f08947 */ /* 0x001fea000383ffff */
.L_x_2683:
[----:B------:R-:W-:Y:S05]  /*30710*/  BSYNC B9 ;  /* 0x0000000000097941 */ /* 0x000fea0003800000 */
.L_x_2680:
[----:B------:R-:W-:Y:S05]  /*30720*/  EXIT ;  /* 0x000000000000794d */ /* 0x000fea0003800000 */
.L_x_2703:
[----:B0-----:R0:W1:Y:S02]  /*30730*/  SYNCS.PHASECHK.TRANS64.TRYWAIT P6, [R89+URZ+0x38890], R90 ;  /* 0x0388905a590075a7 */ /* 0x00106400080c017f */
[----:B-1----:R-:W-:Y:S05]  /*30740*/  @!P6 NANOSLEEP.SYNCS 0x989680 ;  /* 0x009896800000e95d */ /* 0x002fea0003900000 */
[----:B------:R-:W1:Y:S02]  /*30750*/  @!P6 SYNCS.PHASECHK.TRANS64 P6, [R89+URZ+0x38890], R90 ;  /* 0x0388905a5900e5a7 */ /* 0x000e6400080c007f */
[----:B-1----:R-:W-:Y:S05]  /*30760*/  @!P6 BRA `(.L_x_2703) ;  /* 0xfffffffc00f0e947 */ /* 0x002fea000383ffff */
[----:B------:R-:W-:Y:S05]  /*30770*/  BRA `(.L_x_3086) ;  /* 0xfffffd2c00cc7947 */ /* 0x000fea000383ffff */
.L_x_2704:
        /* <DEDUP_REMOVED lines=8> */
.L_x_3088:
[----:B------:R-:W-:Y:S05]  /*30800*/  BSYNC B1 ;  /* 0x0000000000017941 */ /* 0x000fea0003800000 */
.L_x_3087:
        /* <DEDUP_REMOVED lines=8> */
.L_x_3089:
[----:B------:R-:W-:Y:S01]  /*30890*/  IMAD.MOV.U32 R82, RZ, RZ, R14 ;  /* 0x000000ffff527224 */ /* 0x000fe200078e000e */
[----:B------:R-:W-:Y:S06]  /*308a0*/  BRA `(.L_x_3090) ;  /* 0xfffffd2c00947947 */ /* 0x000fec000383ffff */
.L_x_2721:
        /* <DEDUP_REMOVED lines=8> */
.L_x_3092:
[----:B------:R-:W-:Y:S05]  /*30930*/  BSYNC B1 ;  /* 0x0000000000017941 */ /* 0x000fea0003800000 */
.L_x_3091:
        /* <DEDUP_REMOVED lines=8> */
.L_x_3093:
[----:B------:R-:W-:Y:S01]  /*309c0*/  IMAD.MOV.U32 R66, RZ, RZ, R14 ;  /* 0x000000ffff427224 */ /* 0x000fe200078e000e */
[----:B------:R-:W-:Y:S06]  /*309d0*/  BRA `(.L_x_3094) ;  /* 0xfffffd3800f07947 */ /* 0x000fec000383ffff */
.L_x_2738:
        /* <DEDUP_REMOVED lines=8> */
.L_x_3096:
[----:B------:R-:W-:Y:S05]  /*30a60*/  BSYNC B1 ;  /* 0x0000000000017941 */ /* 0x000fea0003800000 */
.L_x_3095:
        /* <DEDUP_REMOVED lines=8> */
.L_x_3097:
[----:B------:R-:W-:Y:S01]  /*30af0*/  IMAD.MOV.U32 R120, RZ, RZ, R14 ;  /* 0x000000ffff787224 */ /* 0x000fe200078e000e */
[----:B------:R-:W-:Y:S06]  /*30b00*/  BRA `(.L_x_3098) ;  /* 0xfffffd4800507947 */ /* 0x000fec000383ffff */
.L_x_2762:
[----:B-1----:R1:W2:Y:S02]  /*30b10*/  SYNCS.PHASECHK.TRANS64.TRYWAIT P6, [R89+URZ+0x38890], R90 ;  /* 0x0388905a590075a7 */ /* 0x0022a400080c017f */
[----:B--2---:R-:W-:Y:S05]  /*30b20*/  @!P6 NANOSLEEP.SYNCS 0x989680 ;  /* 0x009896800000e95d */ /* 0x004fea0003900000 */
[----:B------:R-:W2:Y:S02]  /*30b30*/  @!P6 SYNCS.PHASECHK.TRANS64 P6, [R89+URZ+0x38890], R90 ;  /* 0x0388905a5900e5a7 */ /* 0x000ea400080c007f */
[----:B--2---:R-:W-:Y:S05]  /*30b40*/  @!P6 BRA `(.L_x_2762) ;  /* 0xfffffffc00f0e947 */ /* 0x004fea000383ffff */
[----:B------:R-:W-:Y:S05]  /*30b50*/  BRA `(.L_x_3099) ;  /* 0xfffffd6400347947 */ /* 0x000fea000383ffff */
.L_x_2763:
        /* <DEDUP_REMOVED lines=8> */
.L_x_3101:
[----:B------:R-:W-:Y:S05]  /*30be0*/  BSYNC B1 ;  /* 0x0000000000017941 */ /* 0x000fea0003800000 */
.L_x_3100:
        /* <DEDUP_REMOVED lines=8> */
.L_x_3102:
[----:B------:R-:W-:Y:S01]  /*30c70*/  IMAD.MOV.U32 R124, RZ, RZ, R14 ;  /* 0x000000ffff7c7224 */ /* 0x000fe200078e000e */
[----:B------:R-:W-:Y:S06]  /*30c80*/  BRA `(.L_x_3103) ;  /* 0xfffffd6400007947 */ /* 0x000fec000383ffff */
.L_x_2772:
[----:B------:R-:W-:Y:S01]  /*30c90*/  BSSY B1, `(.L_x_3104) ;  /* 0x0000008000017945 */ /* 0x000fe20003800000 */
[----:B--2-4-:R-:W-:Y:S02]  /*30ca0*/  IMAD.MOV.U32 R13, RZ, RZ, R119 ;  /* 0x000000ffff0d7224 */ /* 0x014fe400078e0077 */
[----:B------:R-:W-:Y:S02]  /*30cb0*/  IMAD.MOV.U32 R12, RZ, RZ, 0x1 ;  /* 0x00000001ff0c7424 */ /* 0x000fe400078e00ff */
[----:B------:R-:W-:Y:S02]  /*30cc0*/  IMAD.MOV.U32 R11, RZ, RZ, 0x181f ;  /* 0x0000181fff0b7424 */ /* 0x000fe400078e00ff */
[----:B------:R-:W-:-:S07]  /*30cd0*/  IMAD.MOV.U32 R15, RZ, RZ, -0x1 ;  /* 0xffffffffff0f7424 */ /* 0x000fce00078e00ff */
[----:B01-3--:R-:W-:Y:S05]  /*30ce0*/  WARPSYNC.COLLECTIVE R15, `(.L_x_3105) ;  /* 0x000000000f087348 */ /* 0x00bfea0003c00000 */
[----:B------:R2:W4:Y:S02]  /*30cf0*/  SHFL.IDX P6, R14, R13, R12, R11 ;  /* 0x0000000c0d0e7389 */ /* 0x00052400000c000b */
[----:B01234-:R-:W-:Y:S01]  /*30d00*/  ENDCOLLECTIVE ;  /* 0x000000000000791b */ /* 0x01ffe20003800000 */
.L_x_3105:
[----:B------:R-:W-:Y:S05]  /*30d10*/  BSYNC B1 ;  /* 0x0000000000017941 */ /* 0x000fea0003800000 */
.L_x_3104:
        /* <DEDUP_REMOVED lines=8> */
.L_x_3106:
[----:B------:R-:W-:Y:S01]  /*30da0*/  IMAD.MOV.U32 R36, RZ, RZ, R14 ;  /* 0x000000ffff247224 */ /* 0x000fe200078e000e */
[----:B------:R-:W-:Y:S06]  /*30db0*/  BRA `(.L_x_3107) ;  /* 0xfffffd7000c07947 */ /* 0x000fec000383ffff */
.L_x_2781:
        /* <DEDUP_REMOVED lines=8> */
.L_x_3109:
[----:B------:R-:W-:Y:S05]  /*30e40*/  BSYNC B1 ;  /* 0x0000000000017941 */ /* 0x000fea0003800000 */
.L_x_3108:
        /* <DEDUP_REMOVED lines=8> */
.L_x_3110:
[----:B------:R-:W-:Y:S01]  /*30ed0*/  IMAD.MOV.U32 R36, RZ, RZ, R14 ;  /* 0x000000ffff247224 */ /* 0x000fe200078e000e */
[----:B------:R-:W-:Y:S06]  /*30ee0*/  BRA `(.L_x_3111) ;  /* 0xfffffd8000b07947 */ /* 0x000fec000383ffff */
.L_x_2790:
[----:B0-----:R0:W1:Y:S02]  /*30ef0*/  SYNCS.PHASECHK.TRANS64.TRYWAIT P3, [R89+URZ+0x38890], R90 ;  /* 0x0388905a590075a7 */ /* 0x001064000806017f */
[----:B-1----:R-:W-:Y:S05]  /*30f00*/  @!P3 NANOSLEEP.SYNCS 0x989680 ;  /* 0x009896800000b95d */ /* 0x002fea0003900000 */
[----:B------:R-:W1:Y:S02]  /*30f10*/  @!P3 SYNCS.PHASECHK.TRANS64 P3, [R89+URZ+0x38890], R90 ;  /* 0x0388905a5900b5a7 */ /* 0x000e64000806007f */
[----:B-1----:R-:W-:Y:S05]  /*30f20*/  @!P3 BRA `(.L_x_2790) ;  /* 0xfffffffc00f0b947 */ /* 0x002fea000383ffff */
[----:B------:R-:W-:Y:S05]  /*30f30*/  BRA `(.L_x_3112) ;  /* 0xfffffd9000ac7947 */ /* 0x000fea000383ffff */
.L_x_2791:
        /* <DEDUP_REMOVED lines=8> */
.L_x_3114:
[----:B------:R-:W-:Y:S05]  /*30fc0*/  BSYNC B1 ;  /* 0x0000000000017941 */ /* 0x000fea0003800000 */
.L_x_3113:
        /* <DEDUP_REMOVED lines=8> */
.L_x_3115:
[----:B------:R-:W-:Y:S01]  /*31050*/  IMAD.MOV.U32 R38, RZ, RZ, R14 ;  /* 0x000000ffff267224 */ /* 0x000fe200078e000e */
[----:B------:R-:W-:Y:S06]  /*31060*/  BRA `(.L_x_3116) ;  /* 0xfffffd9000d07947 */ /* 0x000fec000383ffff */
.L_x_2794:
        /* <DEDUP_REMOVED lines=8> */
.L_x_3118:
[----:B------:R-:W-:Y:S05]  /*310f0*/  BSYNC B1 ;  /* 0x0000000000017941 */ /* 0x000fea0003800000 */
.L_x_3117:
        /* <DEDUP_REMOVED lines=8> */
.L_x_3119:
[----:B------:R-:W-:Y:S01]  /*31180*/  IMAD.MOV.U32 R38, RZ, RZ, R14 ;  /* 0x000000ffff267224 */ /* 0x000fe200078e000e */
[----:B------:R-:W-:Y:S06]  /*31190*/  BRA `(.L_x_3120) ;  /* 0xfffffd9000f47947 */ /* 0x000fec000383ffff */
.L_x_2797:
        /* <DEDUP_REMOVED lines=8> */
.L_x_3122:
[----:B------:R-:W-:Y:S05]  /*31220*/  BSYNC B1 ;  /* 0x0000000000017941 */ /* 0x000fea0003800000 */
.L_x_3121:
        /* <DEDUP_REMOVED lines=8> */
.L_x_3123:
[----:B------:R-:W-:Y:S01]  /*312b0*/  IMAD.MOV.U32 R38, RZ, RZ, R14 ;  /* 0x000000ffff267224 */ /* 0x000fe200078e000e */
[----:B------:R-:W-:Y:S06]  /*312c0*/  BRA `(.L_x_3124) ;  /* 0xfffffd94001c7947 */ /* 0x000fec000383ffff */
.L_x_2801:
[----:B------:R0:W0:Y:S02]  /*312d0*/  SYNCS.PHASECHK.TRANS64.TRYWAIT P0, [R89+URZ+0x388b0], R90 ;  /* 0x0388b05a590075a7 */ /* 0x000024000800017f */
[----:B0-----:R-:W-:Y:S05]  /*312e0*/  @!P0 NANOSLEEP.SYNCS 0x989680 ;  /* 0x009896800000895d */ /* 0x001fea0003900000 */
[----:B------:R-:W0:Y:S02]  /*312f0*/  @!P0 SYNCS.PHASECHK.TRANS64 P0, [R89+URZ+0x388b0], R90 ;  /* 0x0388b05a590085a7 */ /* 0x000e24000800007f */
[----:B0-----:R-:W-:Y:S05]  /*31300*/  @!P0 BRA `(.L_x_2801) ;  /* 0xfffffffc00f08947 */ /* 0x001fea000383ffff */
[----:B------:R-:W-:Y:S05]  /*31310*/  BRA `(.L_x_3125) ;  /* 0xfffffd9400bc7947 */ /* 0x000fea000383ffff */
.L_x_2821:
        /* <DEDUP_REMOVED lines=8> */
.L_x_3127:
[----:B------:R-:W-:Y:S05]  /*313a0*/  BSYNC B1 ;  /* 0x0000000000017941 */ /* 0x000fea0003800000 */
.L_x_3126:
        /* <DEDUP_REMOVED lines=8> */
.L_x_3128:
[----:B------:R-:W-:Y:S02]  /*31430*/  IMAD.MOV.U32 R13, RZ, RZ, R8 ;  /* 0x000000ffff0d7224 */ /* 0x000fe400078e0008 */
[----:B------:R-:W-:-:S07]  /*31440*/  IMAD.MOV.U32 R5, RZ, RZ, R14 ;  /* 0x000000ffff057224 */ /* 0x000fce00078e000e */
[----:B------:R-:W-:Y:S05]  /*31450*/  WARPSYNC.COLLECTIVE R15, `(.L_x_3129) ;  /* 0x000000000f087348 */ /* 0x000fea0003c00000 */
[----:B------:R0:W1:Y:S02]  /*31460*/  SHFL.IDX P6, R14, R13, R12, R11 ;  /* 0x0000000c0d0e7389 */ /* 0x00006400000c000b */
[----:B01----:R-:W-:Y:S01]  /*31470*/  ENDCOLLECTIVE ;  /* 0x000000000000791b */ /* 0x003fe20003800000 */
.L_x_3129:
[----:B------:R-:W-:Y:S02]  /*31480*/  IMAD.MOV.U32 R13, RZ, RZ, R0 ;  /* 0x000000ffff0d7224 */ /* 0x000fe400078e0000 */
[----:B------:R-:W-:-:S07]  /*31490*/  IMAD.MOV.U32 R9, RZ, RZ, R14 ;  /* 0x000000ffff097224 */ /* 0x000fce00078e000e */
[----:B------:R-:W-:Y:S05]  /*314a0*/  WARPSYNC.COLLECTIVE R15, `(.L_x_3130) ;  /* 0x000000000f087348 */ /* 0x000fea0003c00000 */
[----:B------:R0:W1:Y:S02]  /*314b0*/  SHFL.IDX P6, R14, R13, R12, R11 ;  /* 0x0000000c0d0e7389 */ /* 0x00006400000c000b */
[----:B01----:R-:W-:Y:S01]  /*314c0*/  ENDCOLLECTIVE ;  /* 0x000000000000791b */ /* 0x003fe20003800000 */
.L_x_3130:
[----:B------:R-:W-:Y:S05]  /*314d0*/  BRA `(.L_x_3131) ;  /* 0xfffffda800c07947 */ /* 0x000fea000383ffff */
.L_x_2824:
        /* <DEDUP_REMOVED lines=8> */
.L_x_3133:
[----:B------:R-:W-:Y:S05]  /*31560*/  BSYNC B1 ;  /* 0x0000000000017941 */ /* 0x000fea0003800000 */
.L_x_3132:
        /* <DEDUP_REMOVED lines=8> */
.L_x_3134:
[----:B------:R-:W-:Y:S02]  /*315f0*/  IMAD.MOV.U32 R13, RZ, RZ, R8 ;  /* 0x000000ffff0d7224 */ /* 0x000fe400078e0008 */
[----:B------:R-:W-:-:S07]  /*31600*/  IMAD.MOV.U32 R5, RZ, RZ, R14 ;  /* 0x000000ffff057224 */ /* 0x000fce00078e000e */
[----:B------:R-:W-:Y:S05]  /*31610*/  WARPSYNC.COLLECTIVE R15, `(.L_x_3135) ;  /* 0x000000000f087348 */ /* 0x000fea0003c00000 */
[----:B------:R0:W1:Y:S02]  /*31620*/  SHFL.IDX P6, R14, R13, R12, R11 ;  /* 0x0000000c0d0e7389 */ /* 0x00006400000c000b */
[----:B01----:R-:W-:Y:S01]  /*31630*/  ENDCOLLECTIVE ;  /* 0x000000000000791b */ /* 0x003fe20003800000 */
.L_x_3135:
[----:B------:R-:W-:Y:S02]  /*31640*/  IMAD.MOV.U32 R13, RZ, RZ, R0 ;  /* 0x000000ffff0d7224 */ /* 0x000fe400078e0000 */
[----:B------:R-:W-:-:S07]  /*31650*/  IMAD.MOV.U32 R9, RZ, RZ, R14 ;  /* 0x000000ffff097224 */ /* 0x000fce00078e000e */
[----:B------:R-:W-:Y:S05]  /*31660*/  WARPSYNC.COLLECTIVE R15, `(.L_x_3136) ;  /* 0x000000000f087348 */ /* 0x000fea0003c00000 */
[----:B------:R0:W1:Y:S02]  /*31670*/  SHFL.IDX P6, R14, R13, R12, R11 ;  /* 0x0000000c0d0e7389 */ /* 0x00006400000c000b */
[----:B01----:R-:W-:Y:S01]  /*31680*/  ENDCOLLECTIVE ;  /* 0x000000000000791b */ /* 0x003fe20003800000 */
.L_x_3136:
[----:B------:R-:W-:Y:S05]  /*31690*/  BRA `(.L_x_3137) ;  /* 0xfffffdac00d87947 */ /* 0x000fea000383ffff */
.L_x_2827:
        /* <DEDUP_REMOVED lines=8> */
.L_x_3139:
[----:B------:R-:W-:Y:S05]  /*31720*/  BSYNC B1 ;  /* 0x0000000000017941 */ /* 0x000fea0003800000 */
.L_x_3138:
        /* <DEDUP_REMOVED lines=8> */
.L_x_3140:
[----:B------:R-:W-:Y:S02]  /*317b0*/  IMAD.MOV.U32 R13, RZ, RZ, R8 ;  /* 0x000000ffff0d7224 */ /* 0x000fe400078e0008 */
[----:B------:R-:W-:-:S07]  /*317c0*/  IMAD.MOV.U32 R5, RZ, RZ, R14 ;  /* 0x000000ffff057224 */ /* 0x000fce00078e000e */
[----:B------:R-:W-:Y:S05]  /*317d0*/  WARPSYNC.COLLECTIVE R15, `(.L_x_3141) ;  /* 0x000000000f087348 */ /* 0x000fea0003c00000 */
[----:B------:R0:W1:Y:S02]  /*317e0*/  SHFL.IDX P6, R14, R13, R12, R11 ;  /* 0x0000000c0d0e7389 */ /* 0x00006400000c000b */
[----:B01----:R-:W-:Y:S01]  /*317f0*/  ENDCOLLECTIVE ;  /* 0x000000000000791b */ /* 0x003fe20003800000 */
.L_x_3141:
[----:B------:R-:W-:Y:S02]  /*31800*/  IMAD.MOV.U32 R13, RZ, RZ, R0 ;  /* 0x000000ffff0d7224 */ /* 0x000fe400078e0000 */
[----:B------:R-:W-:-:S07]  /*31810*/  IMAD.MOV.U32 R9, RZ, RZ, R14 ;  /* 0x000000ffff097224 */ /* 0x000fce00078e000e */
[----:B------:R-:W-:Y:S05]  /*31820*/  WARPSYNC.COLLECTIVE R15, `(.L_x_3142) ;  /* 0x000000000f087348 */ /* 0x000fea0003c00000 */
[----:B------:R0:W1:Y:S02]  /*31830*/  SHFL.IDX P6, R14, R13, R12, R11 ;  /* 0x0000000c0d0e7389 */ /* 0x00006400000c000b */
[----:B01----:R-:W-:Y:S01]  /*31840*/  ENDCOLLECTIVE ;  /* 0x000000000000791b */ /* 0x003fe20003800000 */
.L_x_3142:
[----:B------:R-:W-:Y:S05]  /*31850*/  BRA `(.L_x_3143) ;  /* 0xfffffdb000e47947 */ /* 0x000fea000383ffff */
.L_x_2830:
        /* <DEDUP_REMOVED lines=8> */
.L_x_3145:
[----:B------:R-:W-:Y:S05]  /*318e0*/  BSYNC B1 ;  /* 0x0000000000017941 */ /* 0x000fea0003800000 */
.L_x_3144:
        /* <DEDUP_REMOVED lines=8> */
.L_x_3146:
[----:B------:R-:W-:Y:S02]  /*31970*/  IMAD.MOV.U32 R13, RZ, RZ, R8 ;  /* 0x000000ffff0d7224 */ /* 0x000fe400078e0008 */
[----:B------:R-:W-:-:S07]  /*31980*/  IMAD.MOV.U32 R71, RZ, RZ, R14 ;  /* 0x000000ffff477224 */ /* 0x000fce00078e000e */
[----:B------:R-:W-:Y:S05]  /*31990*/  WARPSYNC.COLLECTIVE R15, `(.L_x_3147) ;  /* 0x000000000f087348 */ /* 0x000fea0003c00000 */
[----:B------:R0:W1:Y:S02]  /*319a0*/  SHFL.IDX P6, R14, R13, R12, R11 ;  /* 0x0000000c0d0e7389 */ /* 0x00006400000c000b */
[----:B01----:R-:W-:Y:S01]  /*319b0*/  ENDCOLLECTIVE ;  /* 0x000000000000791b */ /* 0x003fe20003800000 */
.L_x_3147:
[----:B------:R-:W-:Y:S02]  /*319c0*/  IMAD.MOV.U32 R13, RZ, RZ, R0 ;  /* 0x000000ffff0d7224 */ /* 0x000fe400078e0000 */
[----:B------:R-:W-:-:S07]  /*319d0*/  IMAD.MOV.U32 R76, RZ, RZ, R14 ;  /* 0x000000ffff4c7224 */ /* 0x000fce00078e000e */
[----:B------:R-:W-:Y:S05]  /*319e0*/  WARPSYNC.COLLECTIVE R15, `(.L_x_3148) ;  /* 0x000000000f087348 */ /* 0x000fea0003c00000 */
[----:B------:R0:W1:Y:S02]  /*319f0*/  SHFL.IDX P6, R14, R13, R12, R11 ;  /* 0x0000000c0d0e7389 */ /* 0x00006400000c000b */
[----:B01----:R-:W-:Y:S01]  /*31a00*/  ENDCOLLECTIVE ;  /* 0x000000000000791b */ /* 0x003fe20003800000 */
.L_x_3148:
[----:B------:R-:W-:Y:S05]  /*31a10*/  BRA `(.L_x_3149) ;  /* 0xfffffdb400f87947 */ /* 0x000fea000383ffff */
.L_x_2834:
[----:B0-----:R0:W1:Y:S02]  /*31a20*/  SYNCS.PHASECHK.TRANS64.TRYWAIT P0, [R22+URZ+0x38800], R151 ;  /* 0x03880097160075a7 */ /* 0x001064000800017f */
[----:B-1----:R-:W-:Y:S05]  /*31a30*/  @!P0 NANOSLEEP.SYNCS 0x989680 ;  /* 0x009896800000895d */ /* 0x002fea0003900000 */
[----:B------:R-:W1:Y:S02]  /*31a40*/  @!P0 SYNCS.PHASECHK.TRANS64 P0, [R22+URZ+0x38800], R151 ;  /* 0x03880097160085a7 */ /* 0x000e64000800007f */
[----:B-1----:R-:W-:Y:S05]  /*31a50*/  @!P0 BRA `(.L_x_2834) ;  /* 0xfffffffc00f08947 */ /* 0x002fea000383ffff */
[----:B------:R-:W-:Y:S05]  /*31a60*/  BRA `(.L_x_3150) ;  /* 0xfffffdbc00687947 */ /* 0x000fea000383ffff */
.L_x_2866:
        /* <DEDUP_REMOVED lines=8> */
.L_x_3152:
[----:B------:R-:W-:Y:S05]  /*31af0*/  BSYNC B1 ;  /* 0x0000000000017941 */ /* 0x000fea0003800000 */
.L_x_3151:
        /* <DEDUP_REMOVED lines=8> */
.L_x_3153:
[----:B------:R-:W-:Y:S02]  /*31b80*/  IMAD.MOV.U32 R13, RZ, RZ, R9 ;  /* 0x000000ffff0d7224 */ /* 0x000fe400078e0009 */
[----:B------:R-:W-:-:S07]  /*31b90*/  IMAD.MOV.U32 R5, RZ, RZ, R14 ;  /* 0x000000ffff057224 */ /* 0x000fce00078e000e */
[----:B------:R-:W-:Y:S05]  /*31ba0*/  WARPSYNC.COLLECTIVE R15, `(.L_x_3154) ;  /* 0x000000000f087348 */ /* 0x000fea0003c00000 */
[----:B------:R0:W1:Y:S02]  /*31bb0*/  SHFL.IDX P6, R14, R13, R12, R11 ;  /* 0x0000000c0d0e7389 */ /* 0x00006400000c000b */
[----:B01----:R-:W-:Y:S01]  /*31bc0*/  ENDCOLLECTIVE ;  /* 0x000000000000791b */ /* 0x003fe20003800000 */
.L_x_3154:
[----:B------:R-:W-:Y:S02]  /*31bd0*/  IMAD.MOV.U32 R13, RZ, RZ, R6 ;  /* 0x000000ffff0d7224 */ /* 0x000fe400078e0006 */
[----:B------:R-:W-:-:S07]  /*31be0*/  IMAD.MOV.U32 R10, RZ, RZ, R14 ;  /* 0x000000ffff0a7224 */ /* 0x000fce00078e000e */
[----:B------:R-:W-:Y:S05]  /*31bf0*/  WARPSYNC.COLLECTIVE R15, `(.L_x_3155) ;  /* 0x000000000f087348 */ /* 0x000fea0003c00000 */
[----:B------:R0:W1:Y:S02]  /*31c00*/  SHFL.IDX P6, R14, R13, R12, R11 ;  /* 0x0000000c0d0e7389 */ /* 0x00006400000c000b */
[----:B01----:R-:W-:Y:S01]  /*31c10*/  ENDCOLLECTIVE ;  /* 0x000000000000791b */ /* 0x003fe20003800000 */
.L_x_3155:
[----:B------:R-:W-:Y:S05]  /*31c20*/  BRA `(.L_x_3156) ;  /* 0xfffffdf0002c7947 */ /* 0x000fea000383ffff */
.L_x_2869:
        /* <DEDUP_REMOVED lines=8> */
.L_x_3158:
[----:B------:R-:W-:Y:S05]  /*31cb0*/  BSYNC B1 ;  /* 0x0000000000017941 */ /* 0x000fea0003800000 */
.L_x_3157:
        /* <DEDUP_REMOVED lines=8> */
.L_x_3159:
[----:B------:R-:W-:Y:S02]  /*31d40*/  IMAD.MOV.U32 R13, RZ, RZ, R9 ;  /* 0x000000ffff0d7224 */ /* 0x000fe400078e0009 */
[----:B------:R-:W-:-:S07]  /*31d50*/  IMAD.MOV.U32 R5, RZ, RZ, R14 ;  /* 0x000000ffff057224 */ /* 0x000fce00078e000e */
[----:B------:R-:W-:Y:S05]  /*31d60*/  WARPSYNC.COLLECTIVE R15, `(.L_x_3160) ;  /* 0x000000000f087348 */ /* 0x000fea0003c00000 */
[----:B------:R0:W1:Y:S02]  /*31d70*/  SHFL.IDX P6, R14, R13, R12, R11 ;  /* 0x0000000c0d0e7389 */ /* 0x00006400000c000b */
[----:B01----:R-:W-:Y:S01]  /*31d80*/  ENDCOLLECTIVE ;  /* 0x000000000000791b */ /* 0x003fe20003800000 */
.L_x_3160:
[----:B------:R-:W-:Y:S02]  /*31d90*/  IMAD.MOV.U32 R13, RZ, RZ, R6 ;  /* 0x000000ffff0d7224 */ /* 0x000fe400078e0006 */
[----:B------:R-:W-:-:S07]  /*31da0*/  IMAD.MOV.U32 R10, RZ, RZ, R14 ;  /* 0x000000ffff0a7224 */ /* 0x000fce00078e000e */
[----:B------:R-:W-:Y:S05]  /*31db0*/  WARPSYNC.COLLECTIVE R15, `(.L_x_3161) ;  /* 0x000000000f087348 */ /* 0x000fea0003c00000 */
[----:B------:R0:W1:Y:S02]  /*31dc0*/  SHFL.IDX P6, R14, R13, R12, R11 ;  /* 0x0000000c0d0e7389 */ /* 0x00006400000c000b */
[----:B01----:R-:W-:Y:S01]  /*31dd0*/  ENDCOLLECTIVE ;  /* 0x000000000000791b */ /* 0x003fe20003800000 */
.L_x_3161:
[----:B------:R-:W-:Y:S05]  /*31de0*/  BRA `(.L_x_3162) ;  /* 0xfffffdf000fc7947 */ /* 0x000fea000383ffff */
.L_x_2872:
        /* <DEDUP_REMOVED lines=8> */
.L_x_3164:
[----:B------:R-:W-:Y:S05]  /*31e70*/  BSYNC B1 ;  /* 0x0000000000017941 */ /* 0x000fea0003800000 */
.L_x_3163:
        /* <DEDUP_REMOVED lines=8> */
.L_x_3165:
[----:B------:R-:W-:Y:S02]  /*31f00*/  IMAD.MOV.U32 R13, RZ, RZ, R9 ;  /* 0x000000ffff0d7224 */ /* 0x000fe400078e0009 */
[----:B------:R-:W-:-:S07]  /*31f10*/  IMAD.MOV.U32 R5, RZ, RZ, R14 ;  /* 0x000000ffff057224 */ /* 0x000fce00078e000e */
[----:B------:R-:W-:Y:S05]  /*31f20*/  WARPSYNC.COLLECTIVE R15, `(.L_x_3166) ;  /* 0x000000000f087348 */ /* 0x000fea0003c00000 */
[----:B------:R0:W1:Y:S02]  /*31f30*/  SHFL.IDX P6, R14, R13, R12, R11 ;  /* 0x0000000c0d0e7389 */ /* 0x00006400000c000b */
[----:B01----:R-:W-:Y:S01]  /*31f40*/  ENDCOLLECTIVE ;  /* 0x000000000000791b */ /* 0x003fe20003800000 */
.L_x_3166:
[----:B------:R-:W-:Y:S01]  /*31f50*/  MOV R13, R6 ;  /* 0x00000006000d7202 */ /* 0x000fe20000000f00 */
[----:B------:R-:W-:-:S07]  /*31f60*/  IMAD.MOV.U32 R10, RZ, RZ, R14 ;  /* 0x000000ffff0a7224 */ /* 0x000fce00078e000e */
[----:B------:R-:W-:Y:S05]  /*31f70*/  WARPSYNC.COLLECTIVE R15, `(.L_x_3167) ;  /* 0x000000000f087348 */ /* 0x000fea0003c00000 */
[----:B------:R0:W1:Y:S02]  /*31f80*/  SHFL.IDX P6, R14, R13, R12, R11 ;  /* 0x0000000c0d0e7389 */ /* 0x00006400000c000b */
[----:B01----:R-:W-:Y:S01]  /*31f90*/  ENDCOLLECTIVE ;  /* 0x000000000000791b */ /* 0x003fe20003800000 */
.L_x_3167:
[----:B------:R-:W-:Y:S05]  /*31fa0*/  BRA `(.L_x_3168) ;  /* 0xfffffdf400c07947 */ /* 0x000fea000383ffff */
.L_x_2875:
        /* <DEDUP_REMOVED lines=8> */
.L_x_3170:
[----:B------:R-:W-:Y:S05]  /*32030*/  BSYNC B1 ;  /* 0x0000000000017941 */ /* 0x000fea0003800000 */
.L_x_3169:
        /* <DEDUP_REMOVED lines=8> */
.L_x_3171:
[----:B------:R-:W-:Y:S02]  /*320c0*/  IMAD.MOV.U32 R13, RZ, RZ, R9 ;  /* 0x000000ffff0d7224 */ /* 0x000fe400078e0009 */
[----:B------:R-:W-:-:S07]  /*320d0*/  IMAD.MOV.U32 R21, RZ, RZ, R14 ;  /* 0x000000ffff157224 */ /* 0x000fce00078e000e */
[----:B------:R-:W-:Y:S05]  /*320e0*/  WARPSYNC.COLLECTIVE R15, `(.L_x_3172) ;  /* 0x000000000f087348 */ /* 0x000fea0003c00000 */
[----:B------:R0:W1:Y:S02]  /*320f0*/  SHFL.IDX P6, R14, R13, R12, R11 ;  /* 0x0000000c0d0e7389 */ /* 0x00006400000c000b */
[----:B01----:R-:W-:Y:S01]  /*32100*/  ENDCOLLECTIVE ;  /* 0x000000000000791b */ /* 0x003fe20003800000 */
.L_x_3172:
[----:B------:R-:W-:Y:S02]  /*32110*/  IMAD.MOV.U32 R13, RZ, RZ, R6 ;  /* 0x000000ffff0d7224 */ /* 0x000fe400078e0006 */
[----:B------:R-:W-:-:S07]  /*32120*/  IMAD.MOV.U32 R76, RZ, RZ, R14 ;  /* 0x000000ffff4c7224 */ /* 0x000fce00078e000e */
[----:B------:R-:W-:Y:S05]  /*32130*/  WARPSYNC.COLLECTIVE R15, `(.L_x_3173) ;  /* 0x000000000f087348 */ /* 0x000fea0003c00000 */
[----:B------:R0:W1:Y:S02]  /*32140*/  SHFL.IDX P6, R14, R13, R12, R11 ;  /* 0x0000000c0d0e7389 */ /* 0x00006400000c000b */
[----:B01----:R-:W-:Y:S01]  /*32150*/  ENDCOLLECTIVE ;  /* 0x000000000000791b */ /* 0x003fe20003800000 */
.L_x_3173:
[----:B------:R-:W-:Y:S01]  /*32160*/  IMAD.MOV.U32 R77, RZ, RZ, R14 ;  /* 0x000000ffff4d7224 */ /* 0x000fe200078e000e */
[----:B------:R-:W-:Y:S06]  /*32170*/  BRA `(.L_x_3174) ;  /* 0xfffffdf800887947 */ /* 0x000fec000383ffff */
.L_x_2879:
[----:B0-----:R0:W1:Y:S02]  /*32180*/  SYNCS.PHASECHK.TRANS64.TRYWAIT P0, [R22+URZ+0x38800], R85 ;  /* 0x03880055160075a7 */ /* 0x001064000800017f */
[----:B-1----:R-:W-:Y:S05]  /*32190*/  @!P0 NANOSLEEP.SYNCS 0x989680 ;  /* 0x009896800000895d */ /* 0x002fea0003900000 */
[----:B------:R-:W1:Y:S02]  /*321a0*/  @!P0 SYNCS.PHASECHK.TRANS64 P0, [R22+URZ+0x38800], R85 ;  /* 0x03880055160085a7 */ /* 0x000e64000800007f */
[----:B-1----:R-:W-:Y:S05]  /*321b0*/  @!P0 BRA `(.L_x_2879) ;  /* 0xfffffffc00f08947 */ /* 0x002fea000383ffff */
[----:B------:R-:W-:Y:S05]  /*321c0*/  BRA `(.L_x_3175) ;  /* 0xfffffdfc00c07947 */ /* 0x000fea000383ffff */
.L_x_2897:
[----:B-1----:R1:W2:Y:S02]  /*321d0*/  SYNCS.PHASECHK.TRANS64.TRYWAIT P1, [R0+URZ+0x38830], R3 ;  /* 0x03883003000075a7 */ /* 0x0022a4000802017f */
[----:B--2---:R-:W-:Y:S05]  /*321e0*/  @!P1 NANOSLEEP.SYNCS 0x989680 ;  /* 0x009896800000995d */ /* 0x004fea0003900000 */
[----:B------:R-:W2:Y:S02]  /*321f0*/  @!P1 SYNCS.PHASECHK.TRANS64 P1, [R0+URZ+0x38830], R3 ;  /* 0x03883003000095a7 */ /* 0x000ea4000802007f */
[----:B--2---:R-:W-:Y:S05]  /*32200*/  @!P1 BRA `(.L_x_2897) ;  /* 0xfffffffc00f09947 */ /* 0x004fea000383ffff */
[----:B------:R-:W-:Y:S05]  /*32210*/  BRA `(.L_x_2896) ;  /* 0xfffffe3800907947 */ /* 0x000fea000383ffff */
.L_x_2906:
[----:B-1----:R1:W2:Y:S02]  /*32220*/  SYNCS.PHASECHK.TRANS64.TRYWAIT P2, [R9+URZ+0x38830], R4 ;  /* 0x03883004090075a7 */ /* 0x0022a4000804017f */
[----:B--2---:R-:W-:Y:S05]  /*32230*/  @!P2 NANOSLEEP.SYNCS 0x989680 ;  /* 0x009896800000a95d */ /* 0x004fea0003900000 */
[----:B------:R-:W2:Y:S02]  /*32240*/  @!P2 SYNCS.PHASECHK.TRANS64 P2, [R9+URZ+0x38830], R4 ;  /* 0x038830040900a5a7 */ /* 0x000ea4000804007f */
[----:B--2---:R-:W-:Y:S05]  /*32250*/  @!P2 BRA `(.L_x_2906) ;  /* 0xfffffffc00f0a947 */ /* 0x004fea000383ffff */
[----:B------:R-:W-:Y:S05]  /*32260*/  BRA `(.L_x_2905) ;  /* 0xfffffe8800307947 */ /* 0x000fea000383ffff */
.L_x_2911:
[----:B-1----:R1:W2:Y:S02]  /*32270*/  SYNCS.PHASECHK.TRANS64.TRYWAIT P2, [R7+URZ+0x38850], R0 ;  /* 0x03885000070075a7 */ /* 0x0022a4000804017f */
[----:B--2---:R-:W-:Y:S05]  /*32280*/  @!P2 NANOSLEEP.SYNCS 0x989680 ;  /* 0x009896800000a95d */ /* 0x004fea0003900000 */
[----:B------:R-:W2:Y:S02]  /*32290*/  @!P2 SYNCS.PHASECHK.TRANS64 P2, [R7+URZ+0x38850], R0 ;  /* 0x038850000700a5a7 */ /* 0x000ea4000804007f */
[----:B--2---:R-:W-:Y:S05]  /*322a0*/  @!P2 BRA `(.L_x_2911) ;  /* 0xfffffffc00f0a947 */ /* 0x004fea000383ffff */
[----:B------:R-:W-:Y:S05]  /*322b0*/  BRA `(.L_x_2910) ;  /* 0xfffffebc00f07947 */ /* 0x000fea000383ffff */
.L_x_2921:
[----:B-1----:R1:W2:Y:S02]  /*322c0*/  SYNCS.PHASECHK.TRANS64.TRYWAIT P1, [R3+URZ+0x38830], R6 ;  /* 0x03883006030075a7 */ /* 0x0022a4000802017f */
[----:B--2---:R-:W-:Y:S05]  /*322d0*/  @!P1 NANOSLEEP.SYNCS 0x989680 ;  /* 0x009896800000995d */ /* 0x004fea0003900000 */
[----:B------:R-:W2:Y:S02]  /*322e0*/  @!P1 SYNCS.PHASECHK.TRANS64 P1, [R3+URZ+0x38830], R6 ;  /* 0x03883006030095a7 */ /* 0x000ea4000802007f */
[----:B--2---:R-:W-:Y:S05]  /*322f0*/  @!P1 BRA `(.L_x_2921) ;  /* 0xfffffffc00f09947 */ /* 0x004fea000383ffff */
[----:B------:R-:W-:Y:S05]  /*32300*/  BRA `(.L_x_2920) ;  /* 0xfffffedc00447947 */ /* 0x000fea000383ffff */
.L_x_2926:
[----:B-1----:R1:W2:Y:S02]  /*32310*/  SYNCS.PHASECHK.TRANS64.TRYWAIT P1, [R6+URZ+0x38850], R0 ;  /* 0x03885000060075a7 */ /* 0x0022a4000802017f */
[----:B--2---:R-:W-:Y:S05]  /*32320*/  @!P1 NANOSLEEP.SYNCS 0x989680 ;  /* 0x009896800000995d */ /* 0x004fea0003900000 */
[----:B------:R-:W2:Y:S02]  /*32330*/  @!P1 SYNCS.PHASECHK.TRANS64 P1, [R6+URZ+0x38850], R0 ;  /* 0x03885000060095a7 */ /* 0x000ea4000802007f */
[----:B--2---:R-:W-:Y:S05]  /*32340*/  @!P1 BRA `(.L_x_2926) ;  /* 0xfffffffc00f09947 */ /* 0x004fea000383ffff */
[----:B------:R-:W-:Y:S05]  /*32350*/  BRA `(.L_x_2925) ;  /* 0xffffff1400047947 */ /* 0x000fea000383ffff */
.L_x_2934:
[----:B-1----:R1:W2:Y:S02]  /*32360*/  SYNCS.PHASECHK.TRANS64.TRYWAIT P1, [R8+URZ+0x38850], R7 ;  /* 0x03885007080075a7 */ /* 0x0022a4000802017f */
[----:B--2---:R-:W-:Y:S05]  /*32370*/  @!P1 NANOSLEEP.SYNCS 0x989680 ;  /* 0x009896800000995d */ /* 0x004fea0003900000 */
[----:B------:R-:W2:Y:S02]  /*32380*/  @!P1 SYNCS.PHASECHK.TRANS64 P1, [R8+URZ+0x38850], R7 ;  /* 0x03885007080095a7 */ /* 0x000ea4000802007f */
[----:B--2---:R-:W-:Y:S05]  /*32390*/  @!P1 BRA `(.L_x_2934) ;  /* 0xfffffffc00f09947 */ /* 0x004fea000383ffff */
[----:B------:R-:W-:Y:S05]  /*323a0*/  BRA `(.L_x_2933) ;  /* 0xffffff3000847947 */ /* 0x000fea000383ffff */
.L_x_2971:
[----:B0-----:R-:W0:Y:S01]  /*323b0*/  S2R R8, SR_TID.X ;  /* 0x0000000000087919 */ /* 0x001e220000002100 */
[----:B------:R-:W-:Y:S01]  /*323c0*/  BSSY B1, `(.L_x_3176) ;  /* 0x000000a000017945 */ /* 0x000fe20003800000 */
[----:B------:R-:W-:Y:S02]  /*323d0*/  IMAD.MOV.U32 R12, RZ, RZ, RZ ;  /* 0x000000ffff0c7224 */ /* 0x000fe400078e00ff */
[----:B------:R-:W-:Y:S02]  /*323e0*/  IMAD.MOV.U32 R11, RZ, RZ, 0x1f ;  /* 0x0000001fff0b7424 */ /* 0x000fe400078e00ff */
[----:B------:R-:W-:Y:S01]  /*323f0*/  IMAD.MOV.U32 R15, RZ, RZ, -0x1 ;  /* 0xffffffffff0f7424 */ /* 0x000fe200078e00ff */
[----:B0-----:R-:W-:-:S04]  /*32400*/  SHF.R.U32.HI R8, RZ, 0x5, R8 ;  /* 0x00000005ff087819 */ /* 0x001fc80000011608 */
[----:B------:R-:W-:-:S05]  /*32410*/  LOP3.LUT R8, R8, 0x3, RZ, 0xc0, !PT ;  /* 0x0000000308087812 */ /* 0x000fca00078ec0ff */
[----:B------:R-:W-:-:S07]  /*32420*/  IMAD.MOV.U32 R13, RZ, RZ, R8 ;  /* 0x000000ffff0d7224 */ /* 0x000fce00078e0008 */
[----:B-1----:R-:W-:Y:S05]  /*32430*/  WARPSYNC.COLLECTIVE R15, `(.L_x_3177) ;  /* 0x000000000f087348 */ /* 0x002fea0003c00000 */
[----:B------:R0:W2:Y:S02]  /*32440*/  SHFL.IDX P6, R14, R13, R12, R11 ;  /* 0x0000000c0d0e7389 */ /* 0x0000a400000c000b */
[----:B012---:R-:W-:Y:S01]  /*32450*/  ENDCOLLECTIVE ;  /* 0x000000000000791b */ /* 0x007fe20003800000 */
.L_x_3177:
[----:B------:R-:W-:Y:S05]  /*32460*/  BSYNC B1 ;  /* 0x0000000000017941 */ /* 0x000fea0003800000 */
.L_x_3176:
[----:B------:R-:W-:Y:S05]  /*32470*/  BRA `(.L_x_3178) ;  /* 0xffffff80007c7947 */ /* 0x000fea000383ffff */
.L_x_2973:
[----:B------:R-:W-:Y:S01]  /*32480*/  BSSY B1, `(.L_x_3179) ;  /* 0x0000006000017945 */ /* 0x000fe20003800000 */
[----:B------:R-:W-:-:S07]  /*32490*/  IMAD.MOV.U32 R15, RZ, RZ, -0x1 ;  /* 0xffffffffff0f7424 */ /* 0x000fce00078e00ff */
[----:B012---:R-:W-:Y:S05]  /*324a0*/  WARPSYNC.COLLECTIVE R15, `(.L_x_3180) ;  /* 0x000000000f0c7348 */ /* 0x007fea0003c00000 */
[----:B------:R-:W-:Y:S02]  /*324b0*/  ELECT P6, UR62, PT ;  /* 0x00000000003e782f */ /* 0x000fe400038c0000 */
[----:B------:R-:W-:Y:S01]  /*324c0*/  MOV R14, UR62 ;  /* 0x0000003e000e7c02 */ /* 0x000fe20008000f00 */
[----:B012---:R-:W-:Y:S10]  /*324d0*/  ENDCOLLECTIVE ;  /* 0x000000000000791b */ /* 0x007ff40003800000 */
.L_x_3180:
[----:B------:R-:W-:Y:S05]  /*324e0*/  BSYNC B1 ;  /* 0x0000000000017941 */ /* 0x000fea0003800000 */
.L_x_3179:
[----:B------:R-:W-:Y:S05]  /*324f0*/  BRA `(.L_x_2972) ;  /* 0xffffff8000747947 */ /* 0x000fea000383ffff */
.L_x_2975:
[----:B0-----:R0:W2:Y:S02]  /*32500*/  SYNCS.PHASECHK.TRANS64.TRYWAIT P0, [R22+URZ+0x38820], R7 ;  /* 0x03882007160075a7 */ /* 0x0010a4000800017f */
[----:B--2---:R-:W-:Y:S05]  /*32510*/  @!P0 NANOSLEEP.SYNCS 0x989680 ;  /* 0x009896800000895d */ /* 0x004fea0003900000 */
[----:B------:R-:W2:Y:S02]  /*32520*/  @!P0 SYNCS.PHASECHK.TRANS64 P0, [R22+URZ+0x38820], R7 ;  /* 0x03882007160085a7 */ /* 0x000ea4000800007f */
[----:B--2---:R-:W-:Y:S05]  /*32530*/  @!P0 BRA `(.L_x_2975) ;  /* 0xfffffffc00f08947 */ /* 0x004fea000383ffff */
[----:B------:R-:W-:Y:S05]  /*32540*/  BRA `(.L_x_3181) ;  /* 0xffffff8000847947 */ /* 0x000fea000383ffff */
.L_x_2979:
[----:B-1----:R1:W2:Y:S02]  /*32550*/  SYNCS.PHASECHK.TRANS64.TRYWAIT P0, [R11+URZ+0x388a0], R10 ;  /* 0x0388a00a0b0075a7 */ /* 0x0022a4000800017f */
[----:B--2---:R-:W-:Y:S05]  /*32560*/  @!P0 NANOSLEEP.SYNCS 0x989680 ;  /* 0x009896800000895d */ /* 0x004fea0003900000 */
[----:B------:R-:W2:Y:S02]  /*32570*/  @!P0 SYNCS.PHASECHK.TRANS64 P0, [R11+URZ+0x388a0], R10 ;  /* 0x0388a00a0b0085a7 */ /* 0x000ea4000800007f */
[----:B--2---:R-:W-:Y:S05]  /*32580*/  @!P0 BRA `(.L_x_2979) ;  /* 0xfffffffc00f08947 */ /* 0x004fea000383ffff */
[----:B------:R-:W-:Y:S05]  /*32590*/  BRA `(.L_x_3182) ;  /* 0xffffff80009c7947 */ /* 0x000fea000383ffff */
.L_x_2987:
[----:B0-----:R0:W2:Y:S02]  /*325a0*/  SYNCS.PHASECHK.TRANS64.TRYWAIT P0, [R11+URZ+0x388c0], R10 ;  /* 0x0388c00a0b0075a7 */ /* 0x0010a4000800017f */
[----:B--2---:R-:W-:Y:S05]  /*325b0*/  @!P0 NANOSLEEP.SYNCS 0x989680 ;  /* 0x009896800000895d */ /* 0x004fea0003900000 */
[----:B------:R-:W2:Y:S02]  /*325c0*/  @!P0 SYNCS.PHASECHK.TRANS64 P0, [R11+URZ+0x388c0], R10 ;  /* 0x0388c00a0b0085a7 */ /* 0x000ea4000800007f */
[----:B--2---:R-:W-:Y:S05]  /*325d0*/  @!P0 BRA `(.L_x_2987) ;  /* 0xfffffffc00f08947 */ /* 0x004fea000383ffff */
[----:B------:R-:W-:Y:S05]  /*325e0*/  BRA `(.L_x_3183) ;  /* 0xffffff8400d87947 */ /* 0x000fea000383ffff */
.L_x_2997:
[----:B-1----:R1:W2:Y:S02]  /*325f0*/  SYNCS.PHASECHK.TRANS64.TRYWAIT P1, [R10+URZ+0x388a0], R9 ;  /* 0x0388a0090a0075a7 */ /* 0x0022a4000802017f */
[----:B--2---:R-:W-:Y:S05]  /*32600*/  @!P1 NANOSLEEP.SYNCS 0x989680 ;  /* 0x009896800000995d */ /* 0x004fea0003900000 */
[----:B------:R-:W2:Y:S02]  /*32610*/  @!P1 SYNCS.PHASECHK.TRANS64 P1, [R10+URZ+0x388a0], R9 ;  /* 0x0388a0090a0095a7 */ /* 0x000ea4000802007f */
[----:B--2---:R-:W-:Y:S05]  /*32620*/  @!P1 BRA `(.L_x_2997) ;  /* 0xfffffffc00f09947 */ /* 0x004fea000383ffff */
[----:B------:R-:W-:Y:S05]  /*32630*/  BRA `(.L_x_3184) ;  /* 0xffffff8c00487947 */ /* 0x000fea000383ffff */
.L_x_3005:
[----:B0-----:R0:W2:Y:S02]  /*32640*/  SYNCS.PHASECHK.TRANS64.TRYWAIT P1, [R10+URZ+0x388c0], R9 ;  /* 0x0388c0090a0075a7 */ /* 0x0010a4000802017f */
[----:B--2---:R-:W-:Y:S05]  /*32650*/  @!P1 NANOSLEEP.SYNCS 0x989680 ;  /* 0x009896800000995d */ /* 0x004fea0003900000 */
[----:B------:R-:W2:Y:S02]  /*32660*/  @!P1 SYNCS.PHASECHK.TRANS64 P1, [R10+URZ+0x388c0], R9 ;  /* 0x0388c0090a0095a7 */ /* 0x000ea4000802007f */
[----:B--2---:R-:W-:Y:S05]  /*32670*/  @!P1 BRA `(.L_x_3005) ;  /* 0xfffffffc00f09947 */ /* 0x004fea000383ffff */
[----:B------:R-:W-:Y:S05]  /*32680*/  BRA `(.L_x_3185) ;  /* 0xffffff9000807947 */ /* 0x000fea000383ffff */
.L_x_3021:
        /* <DEDUP_REMOVED lines=11> */
.L_x_3187:
[----:B------:R-:W-:Y:S05]  /*32740*/  BSYNC B0 ;  /* 0x0000000000007941 */ /* 0x000fea0003800000 */
.L_x_3186:
[----:B------:R-:W-:Y:S05]  /*32750*/  BRA `(.L_x_3188) ;  /* 0xffffffa0001c7947 */ /* 0x000fea000383ffff */
.L_x_3024:
[----:B0-----:R0:W1:Y:S02]  /*32760*/  SYNCS.PHASECHK.TRANS64.TRYWAIT P0, [R5+URZ+0x38840], R2 ;  /* 0x03884002050075a7 */ /* 0x001064000800017f */
[----:B-1----:R-:W-:Y:S05]  /*32770*/  @!P0 NANOSLEEP.SYNCS 0x989680 ;  /* 0x009896800000895d */ /* 0x002fea0003900000 */
[----:B------:R-:W1:Y:S02]  /*32780*/  @!P0 SYNCS.PHASECHK.TRANS64 P0, [R5+URZ+0x38840], R2 ;  /* 0x03884002050085a7 */ /* 0x000e64000800007f */
[----:B-1----:R-:W-:Y:S05]  /*32790*/  @!P0 BRA `(.L_x_3024) ;  /* 0xfffffffc00f08947 */ /* 0x002fea000383ffff */
[----:B------:R-:W-:Y:S05]  /*327a0*/  BRA `(.L_x_3189) ;  /* 0xffffffa000787947 */ /* 0x000fea000383ffff */
.L_x_3025:
        /* <DEDUP_REMOVED lines=8> */
.L_x_3191:
[----:B------:R-:W-:Y:S05]  /*32830*/  BSYNC B0 ;  /* 0x0000000000007941 */ /* 0x000fea0003800000 */
.L_x_3190:
        /* <DEDUP_REMOVED lines=13> */
.L_x_3192:
[----:B------:R-:W-:Y:S02]  /*32910*/  IMAD.MOV.U32 R13, RZ, RZ, R6 ;  /* 0x000000ffff0d7224 */ /* 0x000fe400078e0006 */
[----:B------:R-:W-:Y:S02]  /*32920*/  IMAD.MOV.U32 R12, RZ, RZ, 0x1 ;  /* 0x00000001ff0c7424 */ /* 0x000fe400078e00ff */
[----:B------:R-:W-:-:S07]  /*32930*/  IMAD.MOV.U32 R3, RZ, RZ, R14 ;  /* 0x000000ffff037224 */ /* 0x000fce00078e000e */
[----:B------:R-:W-:Y:S05]  /*32940*/  WARPSYNC.COLLECTIVE R15, `(.L_x_3193) ;  /* 0x000000000f087348 */ /* 0x000fea0003c00000 */
[----:B------:R0:W1:Y:S02]  /*32950*/  SHFL.IDX P6, R14, R13, R12, R11 ;  /* 0x0000000c0d0e7389 */ /* 0x00006400000c000b */
[----:B01----:R-:W-:Y:S01]  /*32960*/  ENDCOLLECTIVE ;  /* 0x000000000000791b */ /* 0x003fe20003800000 */
.L_x_3193:
        /* <DEDUP_REMOVED lines=10> */
.L_x_3194:
        /* <DEDUP_REMOVED lines=14> */
.L_x_3195:
        /* <DEDUP_REMOVED lines=16> */
.L_x_3196:
[----:B------:R-:W-:Y:S02]  /*32bf0*/  @P0 IMAD R9, R7, 0x2, R22 ;  /* 0x0000000207090824 */ /* 0x000fe400078e0216 */
[----:B------:R-:W-:Y:S02]  /*32c00*/  IMAD.MOV.U32 R13, RZ, RZ, R6 ;  /* 0x000000ffff0d7224 */ /* 0x000fe400078e0006 */
[----:B------:R-:W-:Y:S02]  /*32c10*/  IMAD.MOV.U32 R12, RZ, RZ, 0x3 ;  /* 0x00000003ff0c7424 */ /* 0x000fe400078e00ff */
[----:B------:R-:W-:-:S07]  /*32c20*/  IMAD.MOV.U32 R2, RZ, RZ, R14 ;  /* 0x000000ffff027224 */ /* 0x000fce00078e000e */
[----:B------:R-:W-:Y:S05]  /*32c30*/  WARPSYNC.COLLECTIVE R15, `(.L_x_3197) ;  /* 0x000000000f087348 */ /* 0x000fea0003c00000 */
[----:B------:R0:W1:Y:S02]  /*32c40*/  SHFL.IDX P6, R14, R13, R12, R11 ;  /* 0x0000000c0d0e7389 */ /* 0x00006400000c000b */
[----:B01----:R-:W-:Y:S01]  /*32c50*/  ENDCOLLECTIVE ;  /* 0x000000000000791b */ /* 0x003fe20003800000 */
.L_x_3197:
        /* <DEDUP_REMOVED lines=15> */
.L_x_3198:
[----:B------:R-:W-:Y:S02]  /*32d50*/  @P0 IMAD R21, R7, 0x2, R22 ;  /* 0x0000000207150824 */ /* 0x000fe400078e0216 */
[----:B------:R-:W-:Y:S02]  /*32d60*/  IMAD.MOV.U32 R13, RZ, RZ, R6 ;  /* 0x000000ffff0d7224 */ /* 0x000fe400078e0006 */
[----:B------:R-:W-:Y:S02]  /*32d70*/  IMAD.MOV.U32 R12, RZ, RZ, 0x4 ;  /* 0x00000004ff0c7424 */ /* 0x000fe400078e00ff */
[----:B------:R-:W-:-:S07]  /*32d80*/  IMAD.MOV.U32 R2, RZ, RZ, R14 ;  /* 0x000000ffff027224 */ /* 0x000fce00078e000e */
[----:B------:R-:W-:Y:S05]  /*32d90*/  WARPSYNC.COLLECTIVE R15, `(.L_x_3199) ;  /* 0x000000000f087348 */ /* 0x000fea0003c00000 */
[----:B------:R0:W1:Y:S02]  /*32da0*/  SHFL.IDX P6, R14, R13, R12, R11 ;  /* 0x0000000c0d0e7389 */ /* 0x00006400000c000b */
[----:B01----:R-:W-:Y:S01]  /*32db0*/  ENDCOLLECTIVE ;  /* 0x000000000000791b */ /* 0x003fe20003800000 */
.L_x_3199:
        /* <DEDUP_REMOVED lines=14> */
.L_x_3200:
[----:B------:R-:W-:Y:S01]  /*32ea0*/  IMAD.MOV.U32 R0, RZ, RZ, R14 ;  /* 0x000000ffff007224 */ /* 0x000fe200078e000e */
[----:B------:R-:W-:Y:S06]  /*32eb0*/  BRA `(.L_x_3201) ;  /* 0xffffff9c00e87947 */ /* 0x000fec000383ffff */
.L_x_3032:
[----:B------:R-:W-:Y:S02]  /*32ec0*/  IMAD.MOV.U32 R13, RZ, RZ, R0 ;  /* 0x000000ffff0d7224 */ /* 0x000fe400078e0000 */
[----:B------:R-:W-:Y:S02]  /*32ed0*/  IMAD.MOV.U32 R12, RZ, RZ, RZ ;  /* 0x000000ffff0c7224 */ /* 0x000fe400078e00ff */
[----:B------:R-:W-:Y:S02]  /*32ee0*/  IMAD.MOV.U32 R11, RZ, RZ, 0x181f ;  /* 0x0000181fff0b7424 */ /* 0x000fe400078e00ff */
[----:B------:R-:W-:Y:S02]  /*32ef0*/  IMAD.MOV.U32 R15, RZ, RZ, -0x1 ;  /* 0xffffffffff0f7424 */ /* 0x000fe400078e00ff */
[----:B-----5:R-:W-:Y:S02]  /*32f00*/  IMAD R5, R9, R7, RZ ;  /* 0x0000000709057224 */ /* 0x020fe400078e02ff */
[----:B------:R-:W-:-:S07]  /*32f10*/  IMAD R17, R17, 0x80, R8 ;  /* 0x0000008011117824 */ /* 0x000fce00078e0208 */
[----:B------:R-:W-:Y:S05]  /*32f20*/  WARPSYNC.COLLECTIVE R15, `(.L_x_3202) ;  /* 0x000000000f087348 */ /* 0x000fea0003c00000 */
[----:B------:R0:W1:Y:S02]  /*32f30*/  SHFL.IDX P6, R14, R13, R12, R11 ;  /* 0x0000000c0d0e7389 */ /* 0x00006400000c000b */
[----:B01----:R-:W-:Y:S01]  /*32f40*/  ENDCOLLECTIVE ;  /* 0x000000000000791b */ /* 0x003fe20003800000 */
.L_x_3202:
[----:B------:R-:W-:Y:S01]  /*32f50*/  ISETP.GE.AND P0, PT, R17, R5, PT ;  /* 0x000000051100720c */ /* 0x000fe20003f06270 */
[----:B------:R-:W-:Y:S02]  /*32f60*/  IMAD.MOV.U32 R13, RZ, RZ, R4 ;  /* 0x000000ffff0d7224 */ /* 0x000fe400078e0004 */
[----:B------:R-:W-:-:S10]  /*32f70*/  IMAD.MOV.U32 R2, RZ, RZ, R14 ;  /* 0x000000ffff027224 */ /* 0x000fd400078e000e */
[----:B------:R-:W-:Y:S05]  /*32f80*/  WARPSYNC.COLLECTIVE R15, `(.L_x_3203) ;  /* 0x000000000f087348 */ /* 0x000fea0003c00000 */
[----:B------:R0:W1:Y:S02]  /*32f90*/  SHFL.IDX P6, R14, R13, R12, R11 ;  /* 0x0000000c0d0e7389 */ /* 0x00006400000c000b */
[----:B01----:R-:W-:Y:S01]  /*32fa0*/  ENDCOLLECTIVE ;  /* 0x000000000000791b */ /* 0x003fe20003800000 */
.L_x_3203:
[----:B------:R-:W-:Y:S02]  /*32fb0*/  IMAD.MOV.U32 R13, RZ, RZ, R0 ;  /* 0x000000ffff0d7224 */ /* 0x000fe400078e0000 */
[----:B------:R-:W-:Y:S02]  /*32fc0*/  IMAD.MOV.U32 R12, RZ, RZ, 0x1 ;  /* 0x00000001ff0c7424 */ /* 0x000fe400078e00ff */
[----:B------:R-:W-:-:S07]  /*32fd0*/  IMAD.MOV.U32 R3, RZ, RZ, R14 ;  /* 0x000000ffff037224 */ /* 0x000fce00078e000e */
[----:B------:R-:W-:Y:S05]  /*32fe0*/  WARPSYNC.COLLECTIVE R15, `(.L_x_3204) ;  /* 0x000000000f087348 */ /* 0x000fea0003c00000 */
[----:B------:R0:W1:Y:S02]  /*32ff0*/  SHFL.IDX P6, R14, R13, R12, R11 ;  /* 0x0000000c0d0e7389 */ /* 0x00006400000c000b */
[----:B01----:R-:W-:Y:S01]  /*33000*/  ENDCOLLECTIVE ;  /* 0x000000000000791b */ /* 0x003fe20003800000 */
.L_x_3204:
        /* <DEDUP_REMOVED lines=17> */
.L_x_3205:
[----:B------:R-:W-:Y:S02]  /*33120*/  IMAD.MOV.U32 R13, RZ, RZ, R0 ;  /* 0x000000ffff0d7224 */ /* 0x000fe400078e0000 */
[----:B------:R-:W-:Y:S02]  /*33130*/  IMAD.MOV.U32 R12, RZ, RZ, 0x2 ;  /* 0x00000002ff0c7424 */ /* 0x000fe400078e00ff */
[----:B------:R-:W-:-:S07]  /*33140*/  IMAD.MOV.U32 R3, RZ, RZ, R14 ;  /* 0x000000ffff037224 */ /* 0x000fce00078e000e */
[----:B------:R-:W-:Y:S05]  /*33150*/  WARPSYNC.COLLECTIVE R15, `(.L_x_3206) ;  /* 0x000000000f087348 */ /* 0x000fea0003c00000 */
[----:B------:R0:W1:Y:S02]  /*33160*/  SHFL.IDX P6, R14, R13, R12, R11 ;  /* 0x0000000c0d0e7389 */ /* 0x00006400000c000b */
[----:B01----:R-:W-:Y:S01]  /*33170*/  ENDCOLLECTIVE ;  /* 0x000000000000791b */ /* 0x003fe20003800000 */
.L_x_3206:
        /* <DEDUP_REMOVED lines=18> */
.L_x_3207:
[----:B------:R-:W-:Y:S02]  /*332a0*/  IMAD.MOV.U32 R13, RZ, RZ, R0 ;  /* 0x000000ffff0d7224 */ /* 0x000fe400078e0000 */
[----:B------:R-:W-:Y:S02]  /*332b0*/  IMAD.MOV.U32 R12, RZ, RZ, 0x3 ;  /* 0x00000003ff0c7424 */ /* 0x000fe400078e00ff */
[----:B------:R-:W-:-:S07]  /*332c0*/  IMAD.MOV.U32 R3, RZ, RZ, R14 ;  /* 0x000000ffff037224 */ /* 0x000fce00078e000e */
[----:B------:R-:W-:Y:S05]  /*332d0*/  WARPSYNC.COLLECTIVE R15, `(.L_x_3208) ;  /* 0x000000000f087348 */ /* 0x000fea0003c00000 */
[----:B------:R0:W1:Y:S02]  /*332e0*/  SHFL.IDX P6, R14, R13, R12, R11 ;  /* 0x0000000c0d0e7389 */ /* 0x00006400000c000b */
[----:B01----:R-:W-:Y:S01]  /*332f0*/  ENDCOLLECTIVE ;  /* 0x000000000000791b */ /* 0x003fe20003800000 */
.L_x_3208:
        /* <DEDUP_REMOVED lines=18> */
.L_x_3209:
[----:B------:R-:W-:Y:S02]  /*33420*/  IMAD.MOV.U32 R13, RZ, RZ, R0 ;  /* 0x000000ffff0d7224 */ /* 0x000fe400078e0000 */
[----:B------:R-:W-:Y:S02]  /*33430*/  IMAD.MOV.U32 R12, RZ, RZ, 0x4 ;  /* 0x00000004ff0c7424 */ /* 0x000fe400078e00ff */
[----:B------:R-:W-:-:S07]  /*33440*/  IMAD.MOV.U32 R3, RZ, RZ, R14 ;  /* 0x000000ffff037224 */ /* 0x000fce00078e000e */
[----:B------:R-:W-:Y:S05]  /*33450*/  WARPSYNC.COLLECTIVE R15, `(.L_x_3210) ;  /* 0x000000000f087348 */ /* 0x000fea0003c00000 */
[----:B------:R0:W1:Y:S02]  /*33460*/  SHFL.IDX P6, R14, R13, R12, R11 ;  /* 0x0000000c0d0e7389 */ /* 0x00006400000c000b */
[----:B01----:R-:W-:Y:S01]  /*33470*/  ENDCOLLECTIVE ;  /* 0x000000000000791b */ /* 0x003fe20003800000 */
.L_x_3210:
        /* <DEDUP_REMOVED lines=18> */
.L_x_3211:
[----:B------:R-:W-:Y:S02]  /*335a0*/  IMAD.MOV.U32 R13, RZ, RZ, R0 ;  /* 0x000000ffff0d7224 */ /* 0x000fe400078e0000 */
[----:B------:R-:W-:Y:S02]  /*335b0*/  IMAD.MOV.U32 R12, RZ, RZ, 0x5 ;  /* 0x00000005ff0c7424 */ /* 0x000fe400078e00ff */
[----:B------:R-:W-:-:S07]  /*335c0*/  IMAD.MOV.U32 R3, RZ, RZ, R14 ;  /* 0x000000ffff037224 */ /* 0x000fce00078e000e */
[----:B------:R-:W-:Y:S05]  /*335d0*/  WARPSYNC.COLLECTIVE R15, `(.L_x_3212) ;  /* 0x000000000f087348 */ /* 0x000fea0003c00000 */
[----:B------:R0:W1:Y:S02]  /*335e0*/  SHFL.IDX P6, R14, R13, R12, R11 ;  /* 0x0000000c0d0e7389 */ /* 0x00006400000c000b */
[----:B01----:R-:W-:Y:S01]  /*335f0*/  ENDCOLLECTIVE ;  /* 0x000000000000791b */ /* 0x003fe20003800000 */
.L_x_3212:
        /* <DEDUP_REMOVED lines=18> */
.L_x_3213:
[----:B------:R-:W-:Y:S02]  /*33720*/  IMAD.MOV.U32 R13, RZ, RZ, R0 ;  /* 0x000000ffff0d7224 */ /* 0x000fe400078e0000 */
[----:B------:R-:W-:Y:S02]  /*33730*/  IMAD.MOV.U32 R12, RZ, RZ, 0x6 ;  /* 0x00000006ff0c7424 */ /* 0x000fe400078e00ff */
[----:B------:R-:W-:-:S07]  /*33740*/  IMAD.MOV.U32 R3, RZ, RZ, R14 ;  /* 0x000000ffff037224 */ /* 0x000fce00078e000e */
[----:B------:R-:W-:Y:S05]  /*33750*/  WARPSYNC.COLLECTIVE R15, `(.L_x_3214) ;  /* 0x000000000f087348 */ /* 0x000fea0003c00000 */
[----:B------:R0:W1:Y:S02]  /*33760*/  SHFL.IDX P6, R14, R13, R12, R11 ;  /* 0x0000000c0d0e7389 */ /* 0x00006400000c000b */
[----:B01----:R-:W-:Y:S01]  /*33770*/  ENDCOLLECTIVE ;  /* 0x000000000000791b */ /* 0x003fe20003800000 */
.L_x_3214:
        /* <DEDUP_REMOVED lines=18> */
.L_x_3215:
[----:B------:R-:W-:Y:S02]  /*338a0*/  IMAD.MOV.U32 R13, RZ, RZ, R0 ;  /* 0x000000ffff0d7224 */ /* 0x000fe400078e0000 */
[----:B------:R-:W-:Y:S02]  /*338b0*/  IMAD.MOV.U32 R12, RZ, RZ, 0x7 ;  /* 0x00000007ff0c7424 */ /* 0x000fe400078e00ff */
[----:B------:R-:W-:-:S07]  /*338c0*/  IMAD.MOV.U32 R3, RZ, RZ, R14 ;  /* 0x000000ffff037224 */ /* 0x000fce00078e000e */
[----:B------:R-:W-:Y:S05]  /*338d0*/  WARPSYNC.COLLECTIVE R15, `(.L_x_3216) ;  /* 0x000000000f087348 */ /* 0x000fea0003c00000 */
[----:B------:R0:W1:Y:S02]  /*338e0*/  SHFL.IDX P6, R14, R13, R12, R11 ;  /* 0x0000000c0d0e7389 */ /* 0x00006400000c000b */
[----:B01----:R-:W-:Y:S01]  /*338f0*/  ENDCOLLECTIVE ;  /* 0x000000000000791b */ /* 0x003fe20003800000 */
.L_x_3216:
[----:B------:R-:W-:-:S05]  /*33900*/  @!P0 LEA R6, P5, R36, R3, 0x1 ;  /* 0x0000000324068211 */ /* 0x000fca00078a08ff */
[----:B------:R-:W-:Y:S02]  /*33910*/  @!P0 IMAD.X R7, RZ, RZ, R2, P5 ;  /* 0x000000ffff078224 */ /* 0x000fe400028e0602 */
[----:B------:R-:W-:Y:S02]  /*33920*/  @!P0 IMAD.MOV.U32 R2, RZ, RZ, R6 ;  /* 0x000000ffff028224 */ /* 0x000fe400078e0006 */
[----:B------:R-:W-:Y:S02]  /*33930*/  @!P0 IMAD.MOV.U32 R3, RZ, RZ, R7 ;  /* 0x000000ffff038224 */ /* 0x000fe400078e0007 */
[----:B------:R-:W-:-:S03]  /*33940*/  IMAD.MOV.U32 R13, RZ, RZ, R4 ;  /* 0x000000ffff0d7224 */ /* 0x000fc600078e0004 */
[----:B------:R-:W-:Y:S01]  /*33950*/  @!PT LDS RZ, [RZ] ;  /* 0x00000000fffff984 */ /* 0x000fe20000000800 */
[----:B------:R-:W-:Y:S01]  /*33960*/  @!PT LDS RZ, [RZ] ;  /* 0x00000000fffff984 */ /* 0x000fe20000000800 */
[----:B------:R-:W-:Y:S01]  /*33970*/  @!PT LDS RZ, [RZ] ;  /* 0x00000000fffff984 */ /* 0x000fe20000000800 */
[----:B------:R0:W-:Y:S04]  /*33980*/  @!P0 LDGSTS.E.BYPASS.LTC128B.128 [R37+0x17400], desc[UR60][R2.64], !P4 ;  /* 0x1740000002258fae */ /* 0x0001e8000e101d7c */
[----:B------:R0:W-:Y:S01]  /*33990*/  @!P0 LDGSTS.E.BYPASS.LTC128B.128 [R37+0x1b400], desc[UR60][R2.64+0x80], !P3 ;  /* 0x1b40008002258fae */ /* 0x0001e2000d901d7c */
[----:B------:R-:W-:-:S03]  /*339a0*/  IMAD.MOV.U32 R6, RZ, RZ, R14 ;  /* 0x000000ffff067224 */ /* 0x000fc600078e000e */
[----:B------:R0:W-:Y:S04]  /*339b0*/  @!P0 LDGSTS.E.BYPASS.LTC128B.128 [R37+0x1f400], desc[UR60][R2.64+0x100], !P2 ;  /* 0x1f40010002258fae */ /* 0x0001e8000d101d7c */
[----:B------:R0:W-:Y:S02]  /*339c0*/  @!P0 LDGSTS.E.BYPASS.LTC128B.128 [R37+0x23400], desc[UR60][R2.64+0x180], !P1 ;  /* 0x2340018002258fae */ /* 0x0001e4000c901d7c */
[----:B0-----:R-:W-:Y:S05]  /*339d0*/  WARPSYNC.COLLECTIVE R15, `(.L_x_3217) ;  /* 0x000000000f087348 */ /* 0x001fea0003c00000 */
[----:B------:R1:W2:Y:S02]  /*339e0*/  SHFL.IDX P6, R14, R13, R12, R11 ;  /* 0x0000000c0d0e7389 */ /* 0x0002a400000c000b */
[----:B012---:R-:W-:Y:S01]  /*339f0*/  ENDCOLLECTIVE ;  /* 0x000000000000791b */ /* 0x007fe20003800000 */
.L_x_3217:
[----:B------:R-:W-:Y:S05]  /*33a00*/  BRA `(.L_x_3218) ;  /* 0xffffffa000647947 */ /* 0x000fea000383ffff */
.L_x_3037:
[----:B0-----:R0:W2:Y:S02]  /*33a10*/  SYNCS.PHASECHK.TRANS64.TRYWAIT P0, [R22+URZ+0x38820], R3 ;  /* 0x03882003160075a7 */ /* 0x0010a4000800017f */
[----:B--2---:R-:W-:Y:S05]  /*33a20*/  @!P0 NANOSLEEP.SYNCS 0x989680 ;  /* 0x009896800000895d */ /* 0x004fea0003900000 */
[----:B------:R-:W2:Y:S02]  /*33a30*/  @!P0 SYNCS.PHASECHK.TRANS64 P0, [R22+URZ+0x38820], R3 ;  /* 0x03882003160085a7 */ /* 0x000ea4000800007f */
[----:B--2---:R-:W-:Y:S05]  /*33a40*/  @!P0 BRA `(.L_x_3037) ;  /* 0xfffffffc00f08947 */ /* 0x004fea000383ffff */
[----:B------:R-:W-:Y:S05]  /*33a50*/  BRA `(.L_x_3219) ;  /* 0xffffffa000d87947 */ /* 0x000fea000383ffff */
.L_x_3042:
[----:B0-----:R0:W1:Y:S02]  /*33a60*/  SYNCS.PHASECHK.TRANS64.TRYWAIT P0, [R6+URZ+0x38840], R3 ;  /* 0x03884003060075a7 */ /* 0x001064000800017f */
[----:B-1----:R-:W-:Y:S05]  /*33a70*/  @!P0 NANOSLEEP.SYNCS 0x989680 ;  /* 0x009896800000895d */ /* 0x002fea0003900000 */
[----:B------:R-:W1:Y:S02]  /*33a80*/  @!P0 SYNCS.PHASECHK.TRANS64 P0, [R6+URZ+0x38840], R3 ;  /* 0x03884003060085a7 */ /* 0x000e64000800007f */
[----:B-1----:R-:W-:Y:S05]  /*33a90*/  @!P0 BRA `(.L_x_3042) ;  /* 0xfffffffc00f08947 */ /* 0x002fea000383ffff */
[----:B------:R-:W-:Y:S05]  /*33aa0*/  BRA `(.L_x_3220) ;  /* 0xffffffa400c47947 */ /* 0x000fea000383ffff */
.L_x_3043:
        /* <DEDUP_REMOVED lines=8> */
.L_x_3222:
[----:B------:R-:W-:Y:S05]  /*33b30*/  BSYNC B1 ;  /* 0x0000000000017941 */ /* 0x000fea0003800000 */
.L_x_3221:
        /* <DEDUP_REMOVED lines=12> */
.L_x_3223:
        /* <DEDUP_REMOVED lines=13> */
.L_x_3224:
        /* <DEDUP_REMOVED lines=14> */
.L_x_3225:
[----:B------:R-:W-:Y:S01]  /*33db0*/  IMAD.MOV.U32 R13, RZ, RZ, R10 ;  /* 0x000000ffff0d7224 */ /* 0x000fe200078e000a */
[----:B------:R-:W-:Y:S01]  /*33dc0*/  MOV R12, 0x2 ;  /* 0x00000002000c7802 */ /* 0x000fe20000000f00 */
[----:B------:R-:W-:-:S07]  /*33dd0*/  IMAD.MOV.U32 R2, RZ, RZ, R14 ;  /* 0x000000ffff027224 */ /* 0x000fce00078e000e */
[----:B------:R-:W-:Y:S05]  /*33de0*/  WARPSYNC.COLLECTIVE R15, `(.L_x_3226) ;  /* 0x000000000f087348 */ /* 0x000fea0003c00000 */
[----:B------:R0:W1:Y:S02]  /*33df0*/  SHFL.IDX P6, R14, R13, R12, R11 ;  /* 0x0000000c0d0e7389 */ /* 0x00006400000c000b */
[----:B01----:R-:W-:Y:S01]  /*33e00*/  ENDCOLLECTIVE ;  /* 0x000000000000791b */ /* 0x003fe20003800000 */
.L_x_3226:
        /* <DEDUP_REMOVED lines=14> */
.L_x_3227:
[----:B------:R-:W-:Y:S02]  /*33ef0*/  IMAD.MOV.U32 R13, RZ, RZ, R10 ;  /* 0x000000ffff0d7224 */ /* 0x000fe400078e000a */
[----:B------:R-:W-:Y:S02]  /*33f00*/  IMAD.MOV.U32 R12, RZ, RZ, 0x3 ;  /* 0x00000003ff0c7424 */ /* 0x000fe400078e00ff */
[----:B------:R-:W-:-:S07]  /*33f10*/  IMAD.MOV.U32 R2, RZ, RZ, R14 ;  /* 0x000000ffff027224 */ /* 0x000fce00078e000e */
[----:B------:R-:W-:Y:S05]  /*33f20*/  WARPSYNC.COLLECTIVE R15, `(.L_x_3228) ;  /* 0x000000000f087348 */ /* 0x000fea0003c00000 */
[----:B------:R0:W1:Y:S02]  /*33f30*/  SHFL.IDX P6, R14, R13, R12, R11 ;  /* 0x0000000c0d0e7389 */ /* 0x00006400000c000b */
[----:B01----:R-:W-:Y:S01]  /*33f40*/  ENDCOLLECTIVE ;  /* 0x000000000000791b */ /* 0x003fe20003800000 */
.L_x_3228:
        /* <DEDUP_REMOVED lines=14> */
.L_x_3229:
[----:B------:R-:W-:Y:S02]  /*34030*/  IMAD.MOV.U32 R13, RZ, RZ, R10 ;  /* 0x000000ffff0d7224 */ /* 0x000fe400078e000a */
[----:B------:R-:W-:Y:S02]  /*34040*/  IMAD.MOV.U32 R12, RZ, RZ, 0x4 ;  /* 0x00000004ff0c7424 */ /* 0x000fe400078e00ff */
[----:B------:R-:W-:-:S07]  /*34050*/  IMAD.MOV.U32 R2, RZ, RZ, R14 ;  /* 0x000000ffff027224 */ /* 0x000fce00078e000e */
[----:B------:R-:W-:Y:S05]  /*34060*/  WARPSYNC.COLLECTIVE R15, `(.L_x_3230) ;  /* 0x000000000f087348 */ /* 0x000fea0003c00000 */
[----:B------:R0:W1:Y:S02]  /*34070*/  SHFL.IDX P6, R14, R13, R12, R11 ;  /* 0x0000000c0d0e7389 */ /* 0x00006400000c000b */
[----:B01----:R-:W-:Y:S01]  /*34080*/  ENDCOLLECTIVE ;  /* 0x000000000000791b */ /* 0x003fe20003800000 */
.L_x_3230:
        /* <DEDUP_REMOVED lines=17> */
.L_x_3231:
[----:B------:R-:W-:Y:S01]  /*341a0*/  IMAD.MOV.U32 R2, RZ, RZ, R14 ;  /* 0x000000ffff027224 */ /* 0x000fe200078e000e */
[----:B------:R-:W-:Y:S06]  /*341b0*/  BRA `(.L_x_3232) ;  /* 0xffffffa400187947 */ /* 0x000fec000383ffff */
.L_x_3048:
[----:B-1----:R1:W2:Y:S02]  /*341c0*/  SYNCS.PHASECHK.TRANS64.TRYWAIT P0, [R6+URZ+0x38860], R2 ;  /* 0x03886002060075a7 */ /* 0x0022a4000800017f */
[----:B--2---:R-:W-:Y:S05]  /*341d0*/  @!P0 NANOSLEEP.SYNCS 0x989680 ;  /* 0x009896800000895d */ /* 0x004fea0003900000 */
[----:B------:R-:W2:Y:S02]  /*341e0*/  @!P0 SYNCS.PHASECHK.TRANS64 P0, [R6+URZ+0x38860], R2 ;  /* 0x03886002060085a7 */ /* 0x000ea4000800007f */
[----:B--2---:R-:W-:Y:S05]  /*341f0*/  @!P0 BRA `(.L_x_3048) ;  /* 0xfffffffc00f08947 */ /* 0x004fea000383ffff */
[----:B------:R-:W-:Y:S05]  /*34200*/  BRA `(.L_x_3233) ;  /* 0xffffffa400907947 */ /* 0x000fea000383ffff */
.L_x_3049:
        /* <DEDUP_REMOVED lines=8> */
.L_x_3235:
[----:B------:R-:W-:Y:S05]  /*34290*/  BSYNC B1 ;  /* 0x0000000000017941 */ /* 0x000fea0003800000 */
.L_x_3234:
        /* <DEDUP_REMOVED lines=9> */
.L_x_3236:
[----:B------:R-:W-:Y:S02]  /*34330*/  IMAD.MOV.U32 R13, RZ, RZ, R25 ;  /* 0x000000ffff0d7224 */ /* 0x000fe400078e0019 */
[----:B------:R-:W-:Y:S02]  /*34340*/  IMAD.MOV.U32 R12, RZ, RZ, 0x1 ;  /* 0x00000001ff0c7424 */ /* 0x000fe400078e00ff */
[----:B------:R-:W-:-:S07]  /*34350*/  IMAD.MOV.U32 R2, RZ, RZ, R14 ;  /* 0x000000ffff027224 */ /* 0x000fce00078e000e */
[----:B------:R-:W-:Y:S05]  /*34360*/  WARPSYNC.COLLECTIVE R15, `(.L_x_3237) ;  /* 0x000000000f087348 */ /* 0x000fea0003c00000 */
[----:B------:R0:W1:Y:S02]  /*34370*/  SHFL.IDX P6, R14, R13, R12, R11 ;  /* 0x0000000c0d0e7389 */ /* 0x00006400000c000b */
[----:B01----:R-:W-:Y:S01]  /*34380*/  ENDCOLLECTIVE ;  /* 0x000000000000791b */ /* 0x003fe20003800000 */
.L_x_3237:
        /* <DEDUP_REMOVED lines=18> */
.L_x_3238:
[----:B------:R-:W-:Y:S02]  /*344b0*/  IMAD.MOV.U32 R13, RZ, RZ, R25 ;  /* 0x000000ffff0d7224 */ /* 0x000fe400078e0019 */
[----:B------:R-:W-:Y:S02]  /*344c0*/  IMAD.MOV.U32 R12, RZ, RZ, 0x2 ;  /* 0x00000002ff0c7424 */ /* 0x000fe400078e00ff */
[----:B------:R-:W-:-:S07]  /*344d0*/  IMAD.MOV.U32 R2, RZ, RZ, R14 ;  /* 0x000000ffff027224 */ /* 0x000fce00078e000e */
[----:B------:R-:W-:Y:S05]  /*344e0*/  WARPSYNC.COLLECTIVE R15, `(.L_x_3239) ;  /* 0x000000000f087348 */ /* 0x000fea0003c00000 */
[----:B------:R0:W1:Y:S02]  /*344f0*/  SHFL.IDX P6, R14, R13, R12, R11 ;  /* 0x0000000c0d0e7389 */ /* 0x00006400000c000b */
[----:B01----:R-:W-:Y:S01]  /*34500*/  ENDCOLLECTIVE ;  /* 0x000000000000791b */ /* 0x003fe20003800000 */
.L_x_3239:
        /* <DEDUP_REMOVED lines=18> */
.L_x_3240:
[----:B------:R-:W-:Y:S02]  /*34630*/  IMAD.MOV.U32 R13, RZ, RZ, R25 ;  /* 0x000000ffff0d7224 */ /* 0x000fe400078e0019 */
[----:B------:R-:W-:Y:S02]  /*34640*/  IMAD.MOV.U32 R12, RZ, RZ, 0x3 ;  /* 0x00000003ff0c7424 */ /* 0x000fe400078e00ff */
[----:B------:R-:W-:-:S07]  /*34650*/  IMAD.MOV.U32 R2, RZ, RZ, R14 ;  /* 0x000000ffff027224 */ /* 0x000fce00078e000e */
[----:B------:R-:W-:Y:S05]  /*34660*/  WARPSYNC.COLLECTIVE R15, `(.L_x_3241) ;  /* 0x000000000f087348 */ /* 0x000fea0003c00000 */
[----:B------:R0:W1:Y:S02]  /*34670*/  SHFL.IDX P6, R14, R13, R12, R11 ;  /* 0x0000000c0d0e7389 */ /* 0x00006400000c000b */
[----:B01----:R-:W-:Y:S01]  /*34680*/  ENDCOLLECTIVE ;  /* 0x000000000000791b */ /* 0x003fe20003800000 */
.L_x_3241:
        /* <DEDUP_REMOVED lines=18> */
.L_x_3242:
[----:B------:R-:W-:Y:S02]  /*347b0*/  IMAD.MOV.U32 R13, RZ, RZ, R25 ;  /* 0x000000ffff0d7224 */ /* 0x000fe400078e0019 */
[----:B------:R-:W-:Y:S02]  /*347c0*/  IMAD.MOV.U32 R12, RZ, RZ, 0x4 ;  /* 0x00000004ff0c7424 */ /* 0x000fe400078e00ff */
[----:B------:R-:W-:-:S07]  /*347d0*/  IMAD.MOV.U32 R2, RZ, RZ, R14 ;  /* 0x000000ffff027224 */ /* 0x000fce00078e000e */
[----:B------:R-:W-:Y:S05]  /*347e0*/  WARPSYNC.COLLECTIVE R15, `(.L_x_3243) ;  /* 0x000000000f087348 */ /* 0x000fea0003c00000 */
[----:B------:R0:W1:Y:S02]  /*347f0*/  SHFL.IDX P6, R14, R13, R12, R11 ;  /* 0x0000000c0d0e7389 */ /* 0x00006400000c000b */
[----:B01----:R-:W-:Y:S01]  /*34800*/  ENDCOLLECTIVE ;  /* 0x000000000000791b */ /* 0x003fe20003800000 */
.L_x_3243:
        /* <DEDUP_REMOVED lines=13> */
.L_x_3244:
        /* <DEDUP_REMOVED lines=10> */
.L_x_3057:
[----:B0-----:R0:W2:Y:S02]  /*34980*/  SYNCS.PHASECHK.TRANS64.TRYWAIT P0, [R4+URZ+0x38860], R3 ;  /* 0x03886003040075a7 */ /* 0x0010a4000800017f */
[----:B--2---:R-:W-:Y:S05]  /*34990*/  @!P0 NANOSLEEP.SYNCS 0x989680 ;  /* 0x009896800000895d */ /* 0x004fea0003900000 */
[----:B------:R-:W2:Y:S02]  /*349a0*/  @!P0 SYNCS.PHASECHK.TRANS64 P0, [R4+URZ+0x38860], R3 ;  /* 0x03886003040085a7 */ /* 0x000ea4000800007f */
[----:B--2---:R-:W-:Y:S05]  /*349b0*/  @!P0 BRA `(.L_x_3057) ;  /* 0xfffffffc00f08947 */ /* 0x004fea000383ffff */
[----:B------:R-:W-:Y:S05]  /*349c0*/  BRA `(.L_x_3246) ;  /* 0xffffffa400d47947 */ /* 0x000fea000383ffff */
.L_x_3058:
        /* <DEDUP_REMOVED lines=8> */
.L_x_3248:
[----:B------:R-:W-:Y:S05]  /*34a50*/  BSYNC B0 ;  /* 0x0000000000007941 */ /* 0x000fea0003800000 */
.L_x_3247:
        /* <DEDUP_REMOVED lines=11> */
.L_x_3249:
[----:B------:R-:W-:Y:S02]  /*34b10*/  ULDC UR4, c[0x0][0x2f4] ;  /* 0x0000bd0000047ab9 */ /* 0x000fe40000000800 */
        /* <DEDUP_REMOVED lines=21> */
.L_x_3250:
        /* <DEDUP_REMOVED lines=11> */
.L_x_3251:
[----:B------:R-:W-:Y:S02]  /*34d20*/  IMAD.MOV.U32 R13, RZ, RZ, R25 ;  /* 0x000000ffff0d7224 */ /* 0x000fe400078e0019 */
[----:B------:R-:W-:Y:S01]  /*34d30*/  IMAD.MOV.U32 R12, RZ, RZ, 0x2 ;  /* 0x00000002ff0c7424 */ /* 0x000fe200078e00ff */
[----:B------:R-:W-:-:S13]  /*34d40*/  IADD3 R2, P4, R14, R8, RZ ;  /* 0x000000080e027210 */ /* 0x000fda0007f9e0ff */
[----:B------:R-:W-:Y:S05]  /*34d50*/  WARPSYNC.COLLECTIVE R15, `(.L_x_3252) ;  /* 0x000000000f087348 */ /* 0x000fea0003c00000 */
[----:B------:R0:W1:Y:S02]  /*34d60*/  SHFL.IDX P6, R14, R13, R12, R11 ;  /* 0x0000000c0d0e7389 */ /* 0x00006400000c000b */
[----:B01----:R-:W-:Y:S01]  /*34d70*/  ENDCOLLECTIVE ;  /* 0x000000000000791b */ /* 0x003fe20003800000 */
.L_x_3252:
        /* <DEDUP_REMOVED lines=12> */
.L_x_3253:
        /* <DEDUP_REMOVED lines=14> */
.L_x_3254:
        /* <DEDUP_REMOVED lines=17> */
.L_x_3255:
[----:B------:R-:W-:Y:S02]  /*35030*/  IMAD.MOV.U32 R13, RZ, RZ, R25 ;  /* 0x000000ffff0d7224 */ /* 0x000fe400078e0019 */
[----:B------:R-:W-:Y:S01]  /*35040*/  IMAD.MOV.U32 R12, RZ, RZ, 0x4 ;  /* 0x00000004ff0c7424 */ /* 0x000fe200078e00ff */
[----:B------:R-:W-:-:S13]  /*35050*/  IADD3 R2, P4, R14, R8, RZ ;  /* 0x000000080e027210 */ /* 0x000fda0007f9e0ff */
[----:B------:R-:W-:Y:S05]  /*35060*/  WARPSYNC.COLLECTIVE R15, `(.L_x_3256) ;  /* 0x000000000f087348 */ /* 0x000fea0003c00000 */
[----:B------:R0:W1:Y:S02]  /*35070*/  SHFL.IDX P6, R14, R13, R12, R11 ;  /* 0x0000000c0d0e7389 */ /* 0x00006400000c000b */
[----:B01----:R-:W-:Y:S01]  /*35080*/  ENDCOLLECTIVE ;  /* 0x000000000000791b */ /* 0x003fe20003800000 */
.L_x_3256:
        /* <DEDUP_REMOVED lines=12> */
.L_x_3257:
        /* <DEDUP_REMOVED lines=9> */
.L_x_3063:
        /* <DEDUP_REMOVED lines=8> */
.L_x_3260:
[----:B------:R-:W-:Y:S05]  /*35260*/  BSYNC B0 ;  /* 0x0000000000007941 */ /* 0x000fea0003800000 */
.L_x_3259:
        /* <DEDUP_REMOVED lines=9> */
.L_x_3261:
        /* <DEDUP_REMOVED lines=18> */
.L_x_3262:
[----:B------:R-:W-:Y:S01]  /*35420*/  IMAD.MOV.U32 R12, RZ, RZ, 0x2 ;  /* 0x00000002ff0c7424 */ /* 0x000fe200078e00ff */
[----:B------:R-:W-:-:S05]  /*35430*/  SEL R14, R14, RZ, P1 ;  /* 0x000000ff0e0e7207 */ /* 0x000fca0000800000 */
[----:B------:R-:W-:-:S04]  /*35440*/  IMAD.IADD R5, R17, 0x1, R14 ;  /* 0x0000000111057824 */ /* 0x000fc800078e020e */
[----:B------:R-:W-:-:S07]  /*35450*/  IMAD.MOV.U32 R13, RZ, RZ, R5 ;  /* 0x000000ffff0d7224 */ /* 0x000fce00078e0005 */
[----:B------:R-:W-:Y:S05]  /*35460*/  WARPSYNC.COLLECTIVE R15, `(.L_x_3263) ;  /* 0x000000000f087348 */ /* 0x000fea0003c00000 */
[----:B------:R0:W1:Y:S02]  /*35470*/  SHFL.UP P6, R14, R13, R12, R11 ;  /* 0x0400000c0d0e7389 */ /* 0x00006400000c000b */
[----:B01----:R-:W-:Y:S01]  /*35480*/  ENDCOLLECTIVE ;  /* 0x000000000000791b */ /* 0x003fe20003800000 */
.L_x_3263:
[----:B------:R-:W-:Y:S01]  /*35490*/  IMAD.MOV.U32 R12, RZ, RZ, 0x4 ;  /* 0x00000004ff0c7424 */ /* 0x000fe200078e00ff */
[----:B------:R-:W-:-:S05]  /*354a0*/  SEL R6, R14, RZ, P2 ;  /* 0x000000ff0e067207 */ /* 0x000fca0001000000 */
[----:B------:R-:W-:-:S04]  /*354b0*/  IMAD.IADD R6, R5, 0x1, R6 ;  /* 0x0000000105067824 */ /* 0x000fc800078e0206 */
[----:B------:R-:W-:-:S07]  /*354c0*/  IMAD.MOV.U32 R13, RZ, RZ, R6 ;  /* 0x000000ffff0d7224 */ /* 0x000fce00078e0006 */
[----:B------:R-:W-:Y:S05]  /*354d0*/  WARPSYNC.COLLECTIVE R15, `(.L_x_3264) ;  /* 0x000000000f087348 */ /* 0x000fea0003c00000 */
[----:B------:R0:W1:Y:S02]  /*354e0*/  SHFL.UP P6, R14, R13, R12, R11 ;  /* 0x0400000c0d0e7389 */ /* 0x00006400000c000b */
[----:B01----:R-:W-:Y:S01]  /*354f0*/  ENDCOLLECTIVE ;  /* 0x000000000000791b */ /* 0x003fe20003800000 */
.L_x_3264:
[----:B------:R-:W-:Y:S01]  /*35500*/  IMAD.MOV.U32 R12, RZ, RZ, 0x8 ;  /* 0x00000008ff0c7424 */ /* 0x000fe200078e00ff */
[----:B------:R-:W-:-:S05]  /*35510*/  SEL R3, R14, RZ, P3 ;  /* 0x000000ff0e037207 */ /* 0x000fca0001800000 */
[----:B------:R-:W-:-:S04]  /*35520*/  IMAD.IADD R2, R6, 0x1, R3 ;  /* 0x0000000106027824 */ /* 0x000fc800078e0203 */
[----:B------:R-:W-:-:S07]  /*35530*/  IMAD.MOV.U32 R13, RZ, RZ, R2 ;  /* 0x000000ffff0d7224 */ /* 0x000fce00078e0002 */
[----:B------:R-:W-:Y:S05]  /*35540*/  WARPSYNC.COLLECTIVE R15, `(.L_x_3265) ;  /* 0x000000000f087348 */ /* 0x000fea0003c00000 */
[----:B------:R0:W1:Y:S02]  /*35550*/  SHFL.UP P6, R14, R13, R12, R11 ;  /* 0x0400000c0d0e7389 */ /* 0x00006400000c000b */
[----:B01----:R-:W-:Y:S01]  /*35560*/  ENDCOLLECTIVE ;  /* 0x000000000000791b */ /* 0x003fe20003800000 */
.L_x_3265:
[----:B------:R-:W-:Y:S01]  /*35570*/  IMAD.MOV.U32 R12, RZ, RZ, 0x10 ;  /* 0x00000010ff0c7424 */ /* 0x000fe200078e00ff */
[----:B------:R-:W-:-:S05]  /*35580*/  SEL R3, R14, RZ, P4 ;  /* 0x000000ff0e037207 */ /* 0x000fca0002000000 */
[----:B------:R-:W-:-:S04]  /*35590*/  IMAD.IADD R3, R2, 0x1, R3 ;  /* 0x0000000102037824 */ /* 0x000fc800078e0203 */
[----:B------:R-:W-:-:S07]  /*355a0*/  IMAD.MOV.U32 R13, RZ, RZ, R3 ;  /* 0x000000ffff0d7224 */ /* 0x000fce00078e0003 */
[----:B------:R-:W-:Y:S05]  /*355b0*/  WARPSYNC.COLLECTIVE R15, `(.L_x_3266) ;  /* 0x000000000f087348 */ /* 0x000fea0003c00000 */
[----:B------:R0:W1:Y:S02]  /*355c0*/  SHFL.UP P6, R14, R13, R12, R11 ;  /* 0x0400000c0d0e7389 */ /* 0x00006400000c000b */
[----:B01----:R-:W-:Y:S01]  /*355d0*/  ENDCOLLECTIVE ;  /* 0x000000000000791b */ /* 0x003fe20003800000 */
.L_x_3266:
        /* <DEDUP_REMOVED lines=8> */
.L_x_3267:
[----:B------:R-:W-:Y:S05]  /*35660*/  BRA `(.L_x_3268) ;  /* 0xffffffa000f87947 */ /* 0x000fea000383ffff */
.L_x_3068:
        /* <DEDUP_REMOVED lines=8> */
.L_x_3270:
[----:B------:R-:W-:Y:S05]  /*356f0*/  BSYNC B0 ;  /* 0x0000000000007941 */ /* 0x000fea0003800000 */
.L_x_3269:
        /* <DEDUP_REMOVED lines=8> */
.L_x_3271:
[----:B------:R-:W-:Y:S01]  /*35780*/  IMAD.MOV.U32 R12, RZ, RZ, 0x4 ;  /* 0x00000004ff0c7424 */ /* 0x000fe200078e00ff */
[----:B------:R-:W-:-:S05]  /*35790*/  SEL R2, R14, RZ, P2 ;  /* 0x000000ff0e027207 */ /* 0x000fca0001000000 */
[----:B------:R-:W-:-:S04]  /*357a0*/  IMAD.IADD R2, R13, 0x1, R2 ;  /* 0x000000010d027824 */ /* 0x000fc800078e0202 */
[----:B------:R-:W-:-:S07]  /*357b0*/  IMAD.MOV.U32 R13, RZ, RZ, R2 ;  /* 0x000000ffff0d7224 */ /* 0x000fce00078e0002 */
[----:B------:R-:W-:Y:S05]  /*357c0*/  WARPSYNC.COLLECTIVE R15, `(.L_x_3272) ;  /* 0x000000000f087348 */ /* 0x000fea0003c00000 */
[----:B------:R0:W1:Y:S02]  /*357d0*/  SHFL.UP P6, R14, R13, R12, R11 ;  /* 0x0400000c0d0e7389 */ /* 0x00006400000c000b */
[----:B01----:R-:W-:Y:S01]  /*357e0*/  ENDCOLLECTIVE ;  /* 0x000000000000791b */ /* 0x003fe20003800000 */
.L_x_3272:
[----:B------:R-:W-:Y:S01]  /*357f0*/  IMAD.MOV.U32 R12, RZ, RZ, 0x8 ;  /* 0x00000008ff0c7424 */ /* 0x000fe200078e00ff */
[----:B------:R-:W-:-:S05]  /*35800*/  SEL R3, R14, RZ, P3 ;  /* 0x000000ff0e037207 */ /* 0x000fca0001800000 */
[----:B------:R-:W-:-:S04]  /*35810*/  IMAD.IADD R3, R2, 0x1, R3 ;  /* 0x0000000102037824 */ /* 0x000fc800078e0203 */
[----:B------:R-:W-:-:S07]  /*35820*/  IMAD.MOV.U32 R13, RZ, RZ, R3 ;  /* 0x000000ffff0d7224 */ /* 0x000fce00078e0003 */
[----:B------:R-:W-:Y:S05]  /*35830*/  WARPSYNC.COLLECTIVE R15, `(.L_x_3273) ;  /* 0x000000000f087348 */ /* 0x000fea0003c00000 */
[----:B------:R0:W1:Y:S02]  /*35840*/  SHFL.UP P6, R14, R13, R12, R11 ;  /* 0x0400000c0d0e7389 */ /* 0x00006400000c000b */
[----:B01----:R-:W-:Y:S01]  /*35850*/  ENDCOLLECTIVE ;  /* 0x000000000000791b */ /* 0x003fe20003800000 */
.L_x_3273:
[----:B------:R-:W-:Y:S01]  /*35860*/  IMAD.MOV.U32 R12, RZ, RZ, 0x10 ;  /* 0x00000010ff0c7424 */ /* 0x000fe200078e00ff */
[----:B------:R-:W-:-:S05]  /*35870*/  SEL R4, R14, RZ, P4 ;  /* 0x000000ff0e047207 */ /* 0x000fca0002000000 */
[----:B------:R-:W-:-:S04]  /*35880*/  IMAD.IADD R4, R3, 0x1, R4 ;  /* 0x0000000103047824 */ /* 0x000fc800078e0204 */
[----:B------:R-:W-:-:S07]  /*35890*/  IMAD.MOV.U32 R13, RZ, RZ, R4 ;  /* 0x000000ffff0d7224 */ /* 0x000fce00078e0004 */
[----:B------:R-:W-:Y:S05]  /*358a0*/  WARPSYNC.COLLECTIVE R15, `(.L_x_3274) ;  /* 0x000000000f087348 */ /* 0x000fea0003c00000 */
[----:B------:R0:W1:Y:S02]  /*358b0*/  SHFL.UP P6, R14, R13, R12, R11 ;  /* 0x0400000c0d0e7389 */ /* 0x00006400000c000b */
[----:B01----:R-:W-:Y:S01]  /*358c0*/  ENDCOLLECTIVE ;  /* 0x000000000000791b */ /* 0x003fe20003800000 */
.L_x_3274:
        /* <DEDUP_REMOVED lines=8> */
.L_x_3275:
[----:B------:R-:W-:Y:S05]  /*35950*/  BRA `(.L_x_3276) ;  /* 0xffffffa000d87947 */ /* 0x000fea000383ffff */
.L_x_3070:
[----:B------:R-:W-:Y:S01]  /*35960*/  BSSY B0, `(.L_x_3277) ;  /* 0x0000006000007945 */ /* 0x000fe20003800000 */
[----:B------:R-:W-:Y:S01]  /*35970*/  PLOP3.LUT P6, PT, P6, PT, PT, 0x8, 0x0 ;  /* 0x000000000000781c */ /* 0x000fe200037ce170 */
[----:B------:R-:W-:-:S12]  /*35980*/  IMAD.MOV.U32 R15, RZ, RZ, -0x1 ;  /* 0xffffffffff0f7424 */ /* 0x000fd800078e00ff */
[----:B01----:R-:W-:Y:S05]  /*35990*/  WARPSYNC.COLLECTIVE R15, `(.L_x_3278) ;  /* 0x000000000f087348 */ /* 0x003fea0003c00000 */
[----:B------:R-:W-:Y:S01]  /*359a0*/  VOTE.ANY R14, PT, P6 ;  /* 0x00000000000e7806 */ /* 0x000fe200030e0100 */
[----:B01----:R-:W-:Y:S06]  /*359b0*/  ENDCOLLECTIVE ;  /* 0x000000000000791b */ /* 0x003fec0003800000 */
.L_x_3278:
[----:B------:R-:W-:Y:S05]  /*359c0*/  BSYNC B0 ;  /* 0x0000000000007941 */ /* 0x000fea0003800000 */
.L_x_3277:
        /* <DEDUP_REMOVED lines=9> */
.L_x_3279:
[----:B------:R-:W-:Y:S01]  /*35a60*/  IMAD.MOV.U32 R17, RZ, RZ, R14 ;  /* 0x000000ffff117224 */ /* 0x000fe200078e000e */
[----:B------:R-:W-:Y:S06]  /*35a70*/  BRA `(.L_x_3280) ;  /* 0xffffffa000c87947 */ /* 0x000fec000383ffff */
.L_x_3072:
[----:B------:R-:W-:Y:S01]  /*35a80*/  BSSY B0, `(.L_x_3281) ;  /* 0x0000007000007945 */ /* 0x000fe20003800000 */
[----:B------:R-:W-:Y:S02]  /*35a90*/  IMAD.MOV.U32 R13, RZ, RZ, R2 ;  /* 0x000000ffff0d7224 */ /* 0x000fe400078e0002 */
[----:B------:R-:W-:Y:S02]  /*35aa0*/  IMAD.MOV.U32 R11, RZ, RZ, 0x1f ;  /* 0x0000001fff0b7424 */ /* 0x000fe400078e00ff */
[----:B------:R-:W-:-:S07]  /*35ab0*/  IMAD.MOV.U32 R15, RZ, RZ, -0x1 ;  /* 0xffffffffff0f7424 */ /* 0x000fce00078e00ff */
[----:B0123--:R-:W-:Y:S05]  /*35ac0*/  WARPSYNC.COLLECTIVE R15, `(.L_x_3282) ;  /* 0x000000000f087348 */ /* 0x00ffea0003c00000 */
[----:B------:R4:W0:Y:S02]  /*35ad0*/  SHFL.IDX P6, R14, R13, R12, R11 ;  /* 0x0000000c0d0e7389 */ /* 0x00082400000c000b */
[----:B01234-:R-:W-:Y:S01]  /*35ae0*/  ENDCOLLECTIVE ;  /* 0x000000000000791b */ /* 0x01ffe20003800000 */
.L_x_3282:
[----:B------:R-:W-:Y:S05]  /*35af0*/  BSYNC B0 ;  /* 0x0000000000007941 */ /* 0x000fea0003800000 */
.L_x_3281:
[----:B------:R-:W-:Y:S05]  /*35b00*/  BRA `(.L_x_3071) ;  /* 0xffffffa000c07947 */ /* 0x000fea000383ffff */
.L_x_3076:
[----:B-1----:R1:W3:Y:S02]  /*35b10*/  SYNCS.PHASECHK.TRANS64.TRYWAIT P0, [R5+URZ+0x38820], R0 ;  /* 0x03882000050075a7 */ /* 0x0022e4000800017f */
[----:B---3--:R-:W-:Y:S05]  /*35b20*/  @!P0 NANOSLEEP.SYNCS 0x989680 ;  /* 0x009896800000895d */ /* 0x008fea0003900000 */
[----:B------:R-:W3:Y:S02]  /*35b30*/  @!P0 SYNCS.PHASECHK.TRANS64 P0, [R5+URZ+0x38820], R0 ;  /* 0x03882000050085a7 */ /* 0x000ee4000800007f */
[----:B---3--:R-:W-:Y:S05]  /*35b40*/  @!P0 BRA `(.L_x_3076) ;  /* 0xfffffffc00f08947 */ /* 0x008fea000383ffff */
[----:B------:R-:W-:Y:S05]  /*35b50*/  BRA `(.L_x_3283) ;  /* 0xffffffa800387947 */ /* 0x000fea000383ffff */
.L_x_3077:
        /* <DEDUP_REMOVED lines=11> */
.L_x_3285:
[----:B------:R-:W-:Y:S05]  /*35c10*/  BSYNC B0 ;  /* 0x0000000000007941 */ /* 0x000fea0003800000 */
.L_x_3284:
[----:B------:R-:W-:Y:S05]  /*35c20*/  BRA `(.L_x_3286) ;  /* 0xffffffa800207947 */ /* 0x000fea000383ffff */
.L_x_3078:
[----:B------:R-:W-:Y:S01]  /*35c30*/  BSSY B0, `(.L_x_3287) ;  /* 0x0000006000007945 */ /* 0x000fe20003800000 */
[----:B------:R-:W-:-:S07]  /*35c40*/  IMAD.MOV.U32 R15, RZ, RZ, -0x1 ;  /* 0xffffffffff0f7424 */ /* 0x000fce00078e00ff */
[----:B012---:R-:W-:Y:S05]  /*35c50*/  WARPSYNC.COLLECTIVE R15, `(.L_x_3288) ;  /* 0x000000000f0c7348 */ /* 0x007fea0003c00000 */
[----:B------:R-:W-:Y:S02]  /*35c60*/  ELECT P6, UR62, PT ;  /* 0x00000000003e782f */ /* 0x000fe400038c0000 */
[----:B------:R-:W-:Y:S01]  /*35c70*/  MOV R14, UR62 ;  /* 0x0000003e000e7c02 */ /* 0x000fe20008000f00 */
[----:B012---:R-:W-:Y:S10]  /*35c80*/  ENDCOLLECTIVE ;  /* 0x000000000000791b */ /* 0x007ff40003800000 */
.L_x_3288:
[----:B------:R-:W-:Y:S05]  /*35c90*/  BSYNC B0 ;  /* 0x0000000000007941 */ /* 0x000fea0003800000 */
.L_x_3287:
[----:B------:R-:W-:Y:S05]  /*35ca0*/  BRA `(.L_x_3289) ;  /* 0xffffffa800147947 */ /* 0x000fea000383ffff */
.L_x_3080:
[----:B-1----:R1:W3:Y:S02]  /*35cb0*/  SYNCS.PHASECHK.TRANS64.TRYWAIT P1, [R3+URZ+0x38840], R2 ;  /* 0x03884002030075a7 */ /* 0x0022e4000802017f */
[----:B---3--:R-:W-:Y:S05]  /*35cc0*/  @!P1 NANOSLEEP.SYNCS 0x989680 ;  /* 0x009896800000995d */ /* 0x008fea0003900000 */
[----:B------:R-:W3:Y:S02]  /*35cd0*/  @!P1 SYNCS.PHASECHK.TRANS64 P1, [R3+URZ+0x38840], R2 ;  /* 0x03884002030095a7 */ /* 0x000ee4000802007f */
[----:B---3--:R-:W-:Y:S05]  /*35ce0*/  @!P1 BRA `(.L_x_3080) ;  /* 0xfffffffc00f09947 */ /* 0x008fea000383ffff */
[----:B------:R-:W-:Y:S05]  /*35cf0*/  BRA `(.L_x_3290) ;  /* 0xffffffa8003c7947 */ /* 0x000fea000383ffff */
.L_x_3082:
[----:B---3--:R3:W4:Y:S02]  /*35d00*/  SYNCS.PHASECHK.TRANS64.TRYWAIT P1, [R27+URZ+0x38840], R0 ;  /* 0x038840001b0075a7 */ /* 0x008724000802017f */
[----:B----4-:R-:W-:Y:S05]  /*35d10*/  @!P1 NANOSLEEP.SYNCS 0x989680 ;  /* 0x009896800000995d */ /* 0x010fea0003900000 */
[----:B------:R-:W4:Y:S02]  /*35d20*/  @!P1 SYNCS.PHASECHK.TRANS64 P1, [R27+URZ+0x38840], R0 ;  /* 0x038840001b0095a7 */ /* 0x000f24000802007f */
[----:B----4-:R-:W-:Y:S05]  /*35d30*/  @!P1 BRA `(.L_x_3082) ;  /* 0xfffffffc00f09947 */ /* 0x010fea000383ffff */
[----:B------:R-:W-:Y:S05]  /*35d40*/  BRA `(.L_x_3291) ;  /* 0xffffffa800487947 */ /* 0x000fea000383ffff */
.L_x_3084:
[----:B----4-:R4:W0:Y:S02]  /*35d50*/  SYNCS.PHASECHK.TRANS64.TRYWAIT P1, [R3+URZ+0x38860], R2 ;  /* 0x03886002030075a7 */ /* 0x010824000802017f */
[----:B0-----:R-:W-:Y:S05]  /*35d60*/  @!P1 NANOSLEEP.SYNCS 0x989680 ;  /* 0x009896800000995d */ /* 0x001fea0003900000 */
[----:B------:R-:W0:Y:S02]  /*35d70*/  @!P1 SYNCS.PHASECHK.TRANS64 P1, [R3+URZ+0x38860], R2 ;  /* 0x03886002030095a7 */ /* 0x000e24000802007f */
[----:B0-----:R-:W-:Y:S05]  /*35d80*/  @!P1 BRA `(.L_x_3084) ;  /* 0xfffffffc00f09947 */ /* 0x001fea000383ffff */
[----:B------:R-:W-:Y:S05]  /*35d90*/  BRA `(.L_x_3292) ;  /* 0xffffffa800447947 */ /* 0x000fea000383ffff */
.L_x_3293:
        /* <DEDUP_REMOVED lines=14> */
.L_x_3302:


//--------------------- .nv.global.init           --------------------------
	.section	.nv.global.init,"aw",@progbits
.nv.global.init:
	.type		$str$23,@object
	.size		$str$23,($str$24 - $str$23)
$str$23:
        /*0000*/ 	.byte	0x28, 0x61, 0x64, 0x64, 0x72, 0x65, 0x73, 0x73, 0x20, 0x26, 0x20, 0x6d, 0x61, 0x73, 0x6b, 0x29
        /*0010*/ 	.byte	0x20, 0x3d, 0x3d, 0x20, 0x30, 0x00
	.type		$str$24,@object
	.size		$str$24,(__unnamed_9 - $str$24)
$str$24:
        /*0016*/ 	.byte	0x2f, 0x74, 0x6d, 0x70, 0x2f, 0x6f, 0x73, 0x73, 0x5f, 0x6b, 0x65, 0x72, 0x6e, 0x65, 0x6c, 0x73
        /*0026*/ 	.byte	0x5f, 0x73, 0x72, 0x63, 0x2f, 0x66, 0x6c, 0x61, 0x73, 0x68, 0x5f, 0x61, 0x74, 0x74, 0x65, 0x6e
        /*0036*/ 	.byte	0x74, 0x69, 0x6f, 0x6e, 0x2f, 0x63, 0x73, 0x72, 0x63, 0x2f, 0x63, 0x75, 0x74, 0x6c, 0x61, 0x73
        /*0046*/ 	.byte	0x73, 0x2f, 0x69, 0x6e, 0x63, 0x6c, 0x75, 0x64, 0x65, 0x2f, 0x63, 0x75, 0x74, 0x65, 0x2f, 0x70
        /*0056*/ 	.byte	0x6f, 0x69, 0x6e, 0x74, 0x65, 0x72, 0x5f, 0x66, 0x6c, 0x61, 0x67, 0x67, 0x65, 0x64, 0x2e, 0x68
        /*0066*/ 	.byte	0x70, 0x70, 0x00
	.type		__unnamed_9,@object
	.size		__unnamed_9,(__unnamed_5 - __unnamed_9)
__unnamed_9:
        /* <DEDUP_REMOVED lines=24> */
        /*01e9*/ 	.byte	0x00
	.type		__unnamed_5,@object
	.size		__unnamed_5,(__unnamed_4 - __unnamed_5)
__unnamed_5:
        /* <DEDUP_REMOVED lines=25> */
	.type		__unnamed_4,@object
	.size		__unnamed_4,(__unnamed_7 - __unnamed_4)
__unnamed_4:
        /* <DEDUP_REMOVED lines=25> */
	.type		__unnamed_7,@object
	.size		__unnamed_7,(__unnamed_8 - __unnamed_7)
__unnamed_7:
        /* <DEDUP_REMOVED lines=28> */
        /*06b2*/ 	.byte	0x3a, 0x43, 0x3c, 0x31, 0x36, 0x33, 0x38, 0x34, 0x3e, 0x3e, 0x3e, 0x3e, 0x3e, 0x5d, 0x00
	.type		__unnamed_8,@object
	.size		__unnamed_8,(__unnamed_3 - __unnamed_8)
__unnamed_8:
        /* <DEDUP_REMOVED lines=29> */
	.type		__unnamed_3,@object
	.size		__unnamed_3,(__unnamed_2 - __unnamed_3)
__unnamed_3:
        /* <DEDUP_REMOVED lines=29> */
	.type		__unnamed_2,@object
	.size		__unnamed_2,(__unnamed_6 - __unnamed_2)
__unnamed_2:
        /* <DEDUP_REMOVED lines=29> */
	.type		__unnamed_6,@object
	.size		__unnamed_6,(__unnamed_1 - __unnamed_6)
__unnamed_6:
        /* <DEDUP_REMOVED lines=30> */
	.type		__unnamed_1,@object
	.size		__unnamed_1,(.L_0 - __unnamed_1)
__unnamed_1:
        /* <DEDUP_REMOVED lines=29> */
        /*0fd1*/ 	.byte	0x5d, 0x00
.L_0:


//--------------------- .nv.shared._ZN7cutlass13device_kernelIN5flash11enable_sm90INS1_16FlashAttnFwdSm90INS1_25CollectiveMainloopFwdSm90ILi2EN4cute5tupleIJNS5_1CILi1EEES8_S8_EEENS6_IJNS7_ILi128EEENS7_ILi80EEENS7_ILi256EEEEEELi256ENS_10bfloat16_tEfNS_4arch4Sm90ELb0ELb0ELb1ELb0ELb1ELb0ELb0ELb1ELb1ELb1ELb0ELb0EEENS1_21CollectiveEpilogueFwdINS6_IJSA_SC_SB_EEES9_SE_SG_Li256ELb0ELb1ELb0ELb0EEENS1_29StaticPersistentTileSchedulerILb0EEEEEEEEEvNT_6ParamsE --------------------------
	.section	.nv.shared._ZN7cutlass13device_kernelIN5flash11enable_sm90INS1_16FlashAttnFwdSm90INS1_25CollectiveMainloopFwdSm90ILi2EN4cute5tupleIJNS5_1CILi1EEES8_S8_EEENS6_IJNS7_ILi128EEENS7_ILi80EEENS7_ILi256EEEEEELi256ENS_10bfloat16_tEfNS_4arch4Sm90ELb0ELb0ELb1ELb0ELb1ELb0ELb0ELb1ELb1ELb1ELb0ELb0EEENS1_21CollectiveEpilogueFwdINS6_IJSA_SC_SB_EEES9_SE_SG_Li256ELb0ELb1ELb0ELb0EEENS1_29StaticPersistentTileSchedulerILb0EEEEEEEEEvNT_6ParamsE,"aw",@nobits
	.sectionflags	@""
	.align	16
	.zero		1024


//--------------------- .nv.shared.reserved.0     --------------------------
	.section	.nv.shared.reserved.0,"aw",@nobits
	.weak		__nv_reservedSMEM_offset_0_alias
	.size		__nv_reservedSMEM_offset_0_alias, 0, 0
	.other		__nv_reservedSMEM_offset_0_alias,@"STO_CUDA_RESERVED_SHARED STV_DEFAULT"
__nv_reservedSMEM_offset_0_alias:
	.zero		0


//--------------------- .nv.global                --------------------------
	.section	.nv.global,"aw",@nobits
.nv.global:
	.type		_ZN80_INTERNAL_ed061a9e_44_flash_fwd_hdim256_bf16_paged_softcap_sm90_cu_8e232a79_33534cute1_E,@object
	.size		_ZN80_INTERNAL_ed061a9e_44_flash_fwd_hdim256_bf16_paged_softcap_sm90_cu_8e232a79_33534cute1_E,(_ZN80_INTERNAL_ed061a9e_44_flash_fwd_hdim256_bf16_paged_softcap_sm90_cu_8e232a79_33534cuda3std3__45__cpo6cbeginE - _ZN80_INTERNAL_ed061a9e_44_flash_fwd_hdim256_bf16_paged_softcap_sm90_cu_8e232a79_33534cute1_E)
_ZN80_INTERNAL_ed061a9e_44_flash_fwd_hdim256_bf16_paged_softcap_sm90_cu_8e232a79_33534cute1_E:
	.zero		1
	.type		_ZN80_INTERNAL_ed061a9e_44_flash_fwd_hdim256_bf16_paged_softcap_sm90_cu_8e232a79_33534cuda3std3__45__cpo6cbeginE,@object
	.size		_ZN80_INTERNAL_ed061a9e_44_flash_fwd_hdim256_bf16_paged_softcap_sm90_cu_8e232a79_33534cuda3std3__45__cpo6cbeginE,(_ZN80_INTERNAL_ed061a9e_44_flash_fwd_hdim256_bf16_paged_softcap_sm90_cu_8e232a79_33534cuda3std3__48in_placeE - _ZN80_INTERNAL_ed061a9e_44_flash_fwd_hdim256_bf16_paged_softcap_sm90_cu_8e232a79_33534cuda3std3__45__cpo6cbeginE)
_ZN80_INTERNAL_ed061a9e_44_flash_fwd_hdim256_bf16_paged_softcap_sm90_cu_8e232a79_33534cuda3std3__45__cpo6cbeginE:
	.zero		1
	.type		_ZN80_INTERNAL_ed061a9e_44_flash_fwd_hdim256_bf16_paged_softcap_sm90_cu_8e232a79_33534cuda3std3__48in_placeE,@object
	.size		_ZN80_INTERNAL_ed061a9e_44_flash_fwd_hdim256_bf16_paged_softcap_sm90_cu_8e232a79_33534cuda3std3__48in_placeE,(_ZN80_INTERNAL_ed061a9e_44_flash_fwd_hdim256_bf16_paged_softcap_sm90_cu_8e232a79_33534cuda3std6ranges3__45__cpo9iter_moveE - _ZN80_INTERNAL_ed061a9e_44_flash_fwd_hdim256_bf16_paged_softcap_sm90_cu_8e232a79_33534cuda3std3__48in_placeE)
_ZN80_INTERNAL_ed061a9e_44_flash_fwd_hdim256_bf16_paged_softcap_sm90_cu_8e232a79_33534cuda3std3__48in_placeE:
	.zero		1
	.type		_ZN80_INTERNAL_ed061a9e_44_flash_fwd_hdim256_bf16_paged_softcap_sm90_cu_8e232a79_33534cuda3std6ranges3__45__cpo9iter_moveE,@object
	.size		_ZN80_INTERNAL_ed061a9e_44_flash_fwd_hdim256_bf16_paged_softcap_sm90_cu_8e232a79_33534cuda3std6ranges3__45__cpo9iter_moveE,(_ZN80_INTERNAL_ed061a9e_44_flash_fwd_hdim256_bf16_paged_softcap_sm90_cu_8e232a79_33534cuda3std3__45__cpo5beginE - _ZN80_INTERNAL_ed061a9e_44_flash_fwd_hdim256_bf16_paged_softcap_sm90_cu_8e232a79_33534cuda3std6ranges3__45__cpo9iter_moveE)
_ZN80_INTERNAL_ed061a9e_44_flash_fwd_hdim256_bf16_paged_softcap_sm90_cu_8e232a79_33534cuda3std6ranges3__45__cpo9iter_moveE:
	.zero		1
	.type		_ZN80_INTERNAL_ed061a9e_44_flash_fwd_hdim256_bf16_paged_softcap_sm90_cu_8e232a79_33534cuda3std3__45__cpo5beginE,@object
	.size		_ZN80_INTERNAL_ed061a9e_44_flash_fwd_hdim256_bf16_paged_softcap_sm90_cu_8e232a79_33534cuda3std3__45__cpo5beginE,(_ZN80_INTERNAL_ed061a9e_44_flash_fwd_hdim256_bf16_paged_softcap_sm90_cu_8e232a79_33534cuda3std3__482_GLOBAL__N__ed061a9e_44_flash_fwd_hdim256_bf16_paged_softcap_sm90_cu_8e232a79_33536ignoreE - _ZN80_INTERNAL_ed061a9e_44_flash_fwd_hdim256_bf16_paged_softcap_sm90_cu_8e232a79_33534cuda3std3__45__cpo5beginE)
_ZN80_INTERNAL_ed061a9e_44_flash_fwd_hdim256_bf16_paged_softcap_sm90_cu_8e232a79_33534cuda3std3__45__cpo5beginE:
	.zero		1
	.type		_ZN80_INTERNAL_ed061a9e_44_flash_fwd_hdim256_bf16_paged_softcap_sm90_cu_8e232a79_33534cuda3std3__482_GLOBAL__N__ed061a9e_44_flash_fwd_hdim256_bf16_paged_softcap_sm90_cu_8e232a79_33536ignoreE,@object
	.size		_ZN80_INTERNAL_ed061a9e_44_flash_fwd_hdim256_bf16_paged_softcap_sm90_cu_8e232a79_33534cuda3std3__482_GLOBAL__N__ed061a9e_44_flash_fwd_hdim256_bf16_paged_softcap_sm90_cu_8e232a79_33536ignoreE,(_ZN80_INTERNAL_ed061a9e_44_flash_fwd_hdim256_bf16_paged_softcap_sm90_cu_8e232a79_33534cute7productE - _ZN80_INTERNAL_ed061a9e_44_flash_fwd_hdim256_bf16_paged_softcap_sm90_cu_8e232a79_33534cuda3std3__482_GLOBAL__N__ed061a9e_44_flash_fwd_hdim256_bf16_paged_softcap_sm90_cu_8e232a79_33536ignoreE)
_ZN80_INTERNAL_ed061a9e_44_flash_fwd_hdim256_bf16_paged_softcap_sm90_cu_8e232a79_33534cuda3std3__482_GLOBAL__N__ed061a9e_44_flash_fwd_hdim256_bf16_paged_softcap_sm90_cu_8e232a79_33536ignoreE:
	.zero		1
	.type		_ZN80_INTERNAL_ed061a9e_44_flash_fwd_hdim256_bf16_paged_softcap_sm90_cu_8e232a79_33534cute7productE,@object
	.size		_ZN80_INTERNAL_ed061a9e_44_flash_fwd_hdim256_bf16_paged_softcap_sm90_cu_8e232a79_33534cute7productE,(_ZN80_INTERNAL_ed061a9e_44_flash_fwd_hdim256_bf16_paged_softcap_sm90_cu_8e232a79_33534cuda3std3__45__cpo3endE - _ZN80_INTERNAL_ed061a9e_44_flash_fwd_hdim256_bf16_paged_softcap_sm90_cu_8e232a79_33534cute7productE)
_ZN80_INTERNAL_ed061a9e_44_flash_fwd_hdim256_bf16_paged_softcap_sm90_cu_8e232a79_33534cute7productE:
	.zero		1
	.type		_ZN80_INTERNAL_ed061a9e_44_flash_fwd_hdim256_bf16_paged_softcap_sm90_cu_8e232a79_33534cuda3std3__45__cpo3endE,@object
	.size		_ZN80_INTERNAL_ed061a9e_44_flash_fwd_hdim256_bf16_paged_softcap_sm90_cu_8e232a79_33534cuda3std3__45__cpo3endE,(_ZN80_INTERNAL_ed061a9e_44_flash_fwd_hdim256_bf16_paged_softcap_sm90_cu_8e232a79_33534cuda3std3__419piecewise_constructE - _ZN80_INTERNAL_ed061a9e_44_flash_fwd_hdim256_bf16_paged_softcap_sm90_cu_8e232a79_33534cuda3std3__45__cpo3endE)
_ZN80_INTERNAL_ed061a9e_44_flash_fwd_hdim256_bf16_paged_softcap_sm90_cu_8e232a79_33534cuda3std3__45__cpo3endE:
	.zero		1
	.type		_ZN80_INTERNAL_ed061a9e_44_flash_fwd_hdim256_bf16_paged_softcap_sm90_cu_8e232a79_33534cuda3std3__419piecewise_constructE,@object
	.size		_ZN80_INTERNAL_ed061a9e_44_flash_fwd_hdim256_bf16_paged_softcap_sm90_cu_8e232a79_33534cuda3std3__419piecewise_constructE,(_ZN80_INTERNAL_ed061a9e_44_flash_fwd_hdim256_bf16_paged_softcap_sm90_cu_8e232a79_33534cuda3std3__45__cpo4cendE - _ZN80_INTERNAL_ed061a9e_44_flash_fwd_hdim256_bf16_paged_softcap_sm90_cu_8e232a79_33534cuda3std3__419piecewise_constructE)
_ZN80_INTERNAL_ed061a9e_44_flash_fwd_hdim256_bf16_paged_softcap_sm90_cu_8e232a79_33534cuda3std3__419piecewise_constructE:
	.zero		1
	.type		_ZN80_INTERNAL_ed061a9e_44_flash_fwd_hdim256_bf16_paged_softcap_sm90_cu_8e232a79_33534cuda3std3__45__cpo4cendE,@object
	.size		_ZN80_INTERNAL_ed061a9e_44_flash_fwd_hdim256_bf16_paged_softcap_sm90_cu_8e232a79_33534cuda3std3__45__cpo4cendE,(_ZN80_INTERNAL_ed061a9e_44_flash_fwd_hdim256_bf16_paged_softcap_sm90_cu_8e232a79_33534cuda3std6ranges3__45__cpo4swapE - _ZN80_INTERNAL_ed061a9e_44_flash_fwd_hdim256_bf16_paged_softcap_sm90_cu_8e232a79_33534cuda3std3__45__cpo4cendE)
_ZN80_INTERNAL_ed061a9e_44_flash_fwd_hdim256_bf16_paged_softcap_sm90_cu_8e232a79_33534cuda3std3__45__cpo4cendE:
	.zero		1
	.type		_ZN80_INTERNAL_ed061a9e_44_flash_fwd_hdim256_bf16_paged_softcap_sm90_cu_8e232a79_33534cuda3std6ranges3__45__cpo4swapE,@object
	.size		_ZN80_INTERNAL_ed061a9e_44_flash_fwd_hdim256_bf16_paged_softcap_sm90_cu_8e232a79_33534cuda3std6ranges3__45__cpo4swapE,(.L_16 - _ZN80_INTERNAL_ed061a9e_44_flash_fwd_hdim256_bf16_paged_softcap_sm90_cu_8e232a79_33534cuda3std6ranges3__45__cpo4swapE)
_ZN80_INTERNAL_ed061a9e_44_flash_fwd_hdim256_bf16_paged_softcap_sm90_cu_8e232a79_33534cuda3std6ranges3__45__cpo4swapE:
	.zero		1
.L_16:


//--------------------- .nv.shared._ZN7cutlass13device_kernelIN5flash11enable_sm90INS1_16FlashAttnFwdSm90INS1_25CollectiveMainloopFwdSm90ILi2EN4cute5tupleIJNS5_1CILi1EEES8_S8_EEENS6_IJNS7_ILi128EEENS7_ILi80EEENS7_ILi256EEEEEELi256ENS_10bfloat16_tEfNS_4arch4Sm90ELb0ELb0ELb1ELb1ELb1ELb0ELb0ELb1ELb1ELb1ELb0ELb0EEENS1_21CollectiveEpilogueFwdINS6_IJSA_SC_SB_EEES9_SE_SG_Li256ELb1ELb1ELb0ELb0EEENS1_36VarlenDynamicPersistentTileSchedulerILi128ELi80ELi256ELi128ELb0ELb1ELb1ELb0ELb1ELb1EEEEEEEEEvNT_6ParamsE --------------------------
	.section	.nv.shared._ZN7cutlass13device_kernelIN5flash11enable_sm90INS1_16FlashAttnFwdSm90INS1_25CollectiveMainloopFwdSm90ILi2EN4cute5tupleIJNS5_1CILi1EEES8_S8_EEENS6_IJNS7_ILi128EEENS7_ILi80EEENS7_ILi256EEEEEELi256ENS_10bfloat16_tEfNS_4arch4Sm90ELb0ELb0ELb1ELb1ELb1ELb0ELb0ELb1ELb1ELb1ELb0ELb0EEENS1_21CollectiveEpilogueFwdINS6_IJSA_SC_SB_EEES9_SE_SG_Li256ELb1ELb1ELb0ELb0EEENS1_36VarlenDynamicPersistentTileSchedulerILi128ELi80ELi256ELi128ELb0ELb1ELb1ELb0ELb1ELb1EEEEEEEEEvNT_6ParamsE,"aw",@nobits
	.sectionflags	@""
	.align	16
	.zero		1024


//--------------------- .nv.shared._ZN7cutlass13device_kernelIN5flash11enable_sm90INS1_16FlashAttnFwdSm90INS1_25CollectiveMainloopFwdSm90ILi2EN4cute5tupleIJNS5_1CILi1EEES8_S8_EEENS6_IJNS7_ILi128EEENS7_ILi80EEENS7_ILi256EEEEEELi256ENS_10bfloat16_tEfNS_4arch4Sm90ELb0ELb0ELb1ELb1ELb1ELb1ELb0ELb1ELb1ELb1ELb0ELb0EEENS1_21CollectiveEpilogueFwdINS6_IJSA_SC_SB_EEES9_SE_SG_Li256ELb1ELb1ELb0ELb0EEENS1_36VarlenDynamicPersistentTileSchedulerILi128ELi80ELi256ELi128ELb0ELb1ELb1ELb0ELb1ELb1EEEEEEEEEvNT_6ParamsE --------------------------
	.section	.nv.shared._ZN7cutlass13device_kernelIN5flash11enable_sm90INS1_16FlashAttnFwdSm90INS1_25CollectiveMainloopFwdSm90ILi2EN4cute5tupleIJNS5_1CILi1EEES8_S8_EEENS6_IJNS7_ILi128EEENS7_ILi80EEENS7_ILi256EEEEEELi256ENS_10bfloat16_tEfNS_4arch4Sm90ELb0ELb0ELb1ELb1ELb1ELb1ELb0ELb1ELb1ELb1ELb0ELb0EEENS1_21CollectiveEpilogueFwdINS6_IJSA_SC_SB_EEES9_SE_SG_Li256ELb1ELb1ELb0ELb0EEENS1_36VarlenDynamicPersistentTileSchedulerILi128ELi80ELi256ELi128ELb0ELb1ELb1ELb0ELb1ELb1EEEEEEEEEvNT_6ParamsE,"aw",@nobits
	.sectionflags	@""
	.align	16
	.zero		1024


//--------------------- .nv.shared._ZN7cutlass13device_kernelIN5flash11enable_sm90INS1_16FlashAttnFwdSm90INS1_25CollectiveMainloopFwdSm90ILi2EN4cute5tupleIJNS5_1CILi1EEES8_S8_EEENS6_IJNS7_ILi128EEENS7_ILi64EEENS7_ILi256EEEEEELi256ENS_10bfloat16_tEfNS_4arch4Sm90ELb0ELb1ELb1ELb0ELb1ELb0ELb0ELb1ELb1ELb1ELb0ELb0EEENS1_21CollectiveEpilogueFwdINS6_IJSA_SC_SB_EEES9_SE_SG_Li256ELb0ELb1ELb0ELb0EEENS1_30DynamicPersistentTileSchedulerILi256ELi128ELb0ELb1ELb1EEEEEEEEEvNT_6ParamsE --------------------------
	.section	.nv.shared._ZN7cutlass13device_kernelIN5flash11enable_sm90INS1_16FlashAttnFwdSm90INS1_25CollectiveMainloopFwdSm90ILi2EN4cute5tupleIJNS5_1CILi1EEES8_S8_EEENS6_IJNS7_ILi128EEENS7_ILi64EEENS7_ILi256EEEEEELi256ENS_10bfloat16_tEfNS_4arch4Sm90ELb0ELb1ELb1ELb0ELb1ELb0ELb0ELb1ELb1ELb1ELb0ELb0EEENS1_21CollectiveEpilogueFwdINS6_IJSA_SC_SB_EEES9_SE_SG_Li256ELb0ELb1ELb0ELb0EEENS1_30DynamicPersistentTileSchedulerILi256ELi128ELb0ELb1ELb1EEEEEEEEEvNT_6ParamsE,"aw",@nobits
	.sectionflags	@""
	.align	16
	.zero		1024


//--------------------- .nv.shared._ZN7cutlass13device_kernelIN5flash11enable_sm90INS1_16FlashAttnFwdSm90INS1_25CollectiveMainloopFwdSm90ILi2EN4cute5tupleIJNS5_1CILi1EEES8_S8_EEENS6_IJNS7_ILi128EEENS7_ILi64EEENS7_ILi256EEEEEELi256ENS_10bfloat16_tEfNS_4arch4Sm90ELb0ELb1ELb1ELb1ELb1ELb0ELb0ELb1ELb1ELb1ELb0ELb0EEENS1_21CollectiveEpilogueFwdINS6_IJSA_SC_SB_EEES9_SE_SG_Li256ELb1ELb1ELb0ELb0EEENS1_36VarlenDynamicPersistentTileSchedulerILi128ELi64ELi256ELi128ELb0ELb1ELb1ELb1ELb0ELb1EEEEEEEEEvNT_6ParamsE --------------------------
	.section	.nv.shared._ZN7cutlass13device_kernelIN5flash11enable_sm90INS1_16FlashAttnFwdSm90INS1_25CollectiveMainloopFwdSm90ILi2EN4cute5tupleIJNS5_1CILi1EEES8_S8_EEENS6_IJNS7_ILi128EEENS7_ILi64EEENS7_ILi256EEEEEELi256ENS_10bfloat16_tEfNS_4arch4Sm90ELb0ELb1ELb1ELb1ELb1ELb0ELb0ELb1ELb1ELb1ELb0ELb0EEENS1_21CollectiveEpilogueFwdINS6_IJSA_SC_SB_EEES9_SE_SG_Li256ELb1ELb1ELb0ELb0EEENS1_36VarlenDynamicPersistentTileSchedulerILi128ELi64ELi256ELi128ELb0ELb1ELb1ELb1ELb0ELb1EEEEEEEEEvNT_6ParamsE,"aw",@nobits
	.sectionflags	@""
	.align	16
	.zero		1024


//--------------------- .nv.shared._ZN7cutlass13device_kernelIN5flash11enable_sm90INS1_16FlashAttnFwdSm90INS1_25CollectiveMainloopFwdSm90ILi2EN4cute5tupleIJNS5_1CILi1EEES8_S8_EEENS6_IJNS7_ILi128EEENS7_ILi64EEENS7_ILi256EEEEEELi256ENS_10bfloat16_tEfNS_4arch4Sm90ELb0ELb1ELb1ELb1ELb1ELb1ELb0ELb1ELb1ELb1ELb0ELb0EEENS1_21CollectiveEpilogueFwdINS6_IJSA_SC_SB_EEES9_SE_SG_Li256ELb1ELb1ELb0ELb0EEENS1_36VarlenDynamicPersistentTileSchedulerILi128ELi64ELi256ELi128ELb0ELb1ELb1ELb1ELb0ELb1EEEEEEEEEvNT_6ParamsE --------------------------
	.section	.nv.shared._ZN7cutlass13device_kernelIN5flash11enable_sm90INS1_16FlashAttnFwdSm90INS1_25CollectiveMainloopFwdSm90ILi2EN4cute5tupleIJNS5_1CILi1EEES8_S8_EEENS6_IJNS7_ILi128EEENS7_ILi64EEENS7_ILi256EEEEEELi256ENS_10bfloat16_tEfNS_4arch4Sm90ELb0ELb1ELb1ELb1ELb1ELb1ELb0ELb1ELb1ELb1ELb0ELb0EEENS1_21CollectiveEpilogueFwdINS6_IJSA_SC_SB_EEES9_SE_SG_Li256ELb1ELb1ELb0ELb0EEENS1_36VarlenDynamicPersistentTileSchedulerILi128ELi64ELi256ELi128ELb0ELb1ELb1ELb1ELb0ELb1EEEEEEEEEvNT_6ParamsE,"aw",@nobits
	.sectionflags	@""
	.align	16
	.zero		1024


//--------------------- .nv.shared._ZN7cutlass13device_kernelIN5flash11enable_sm90INS1_16FlashAttnFwdSm90INS1_25CollectiveMainloopFwdSm90ILi2EN4cute5tupleIJNS5_1CILi1EEES8_S8_EEENS6_IJNS7_ILi128EEENS7_ILi80EEENS7_ILi256EEEEEELi256ENS_10bfloat16_tEfNS_4arch4Sm90ELb1ELb0ELb1ELb0ELb1ELb0ELb0ELb1ELb1ELb1ELb0ELb0EEENS1_21CollectiveEpilogueFwdINS6_IJSA_SC_SB_EEES9_SE_SG_Li256ELb0ELb1ELb0ELb0EEENS1_30DynamicPersistentTileSchedulerILi256ELi128ELb0ELb1ELb1EEEEEEEEEvNT_6ParamsE --------------------------
	.section	.nv.shared._ZN7cutlass13device_kernelIN5flash11enable_sm90INS1_16FlashAttnFwdSm90INS1_25CollectiveMainloopFwdSm90ILi2EN4cute5tupleIJNS5_1CILi1EEES8_S8_EEENS6_IJNS7_ILi128EEENS7_ILi80EEENS7_ILi256EEEEEELi256ENS_10bfloat16_tEfNS_4arch4Sm90ELb1ELb0ELb1ELb0ELb1ELb0ELb0ELb1ELb1ELb1ELb0ELb0EEENS1_21CollectiveEpilogueFwdINS6_IJSA_SC_SB_EEES9_SE_SG_Li256ELb0ELb1ELb0ELb0EEENS1_30DynamicPersistentTileSchedulerILi256ELi128ELb0ELb1ELb1EEEEEEEEEvNT_6ParamsE,"aw",@nobits
	.sectionflags	@""
	.align	16
	.zero		1024


//--------------------- .nv.shared._ZN7cutlass13device_kernelIN5flash11enable_sm90INS1_16FlashAttnFwdSm90INS1_25CollectiveMainloopFwdSm90ILi2EN4cute5tupleIJNS5_1CILi1EEES8_S8_EEENS6_IJNS7_ILi128EEENS7_ILi80EEENS7_ILi256EEEEEELi256ENS_10bfloat16_tEfNS_4arch4Sm90ELb1ELb0ELb1ELb1ELb1ELb0ELb0ELb1ELb1ELb1ELb0ELb0EEENS1_21CollectiveEpilogueFwdINS6_IJSA_SC_SB_EEES9_SE_SG_Li256ELb1ELb1ELb0ELb0EEENS1_36VarlenDynamicPersistentTileSchedulerILi128ELi80ELi256ELi128ELb0ELb1ELb1ELb1ELb1ELb1EEEEEEEEEvNT_6ParamsE --------------------------
	.section	.nv.shared._ZN7cutlass13device_kernelIN5flash11enable_sm90INS1_16FlashAttnFwdSm90INS1_25CollectiveMainloopFwdSm90ILi2EN4cute5tupleIJNS5_1CILi1EEES8_S8_EEENS6_IJNS7_ILi128EEENS7_ILi80EEENS7_ILi256EEEEEELi256ENS_10bfloat16_tEfNS_4arch4Sm90ELb1ELb0ELb1ELb1ELb1ELb0ELb0ELb1ELb1ELb1ELb0ELb0EEENS1_21CollectiveEpilogueFwdINS6_IJSA_SC_SB_EEES9_SE_SG_Li256ELb1ELb1ELb0ELb0EEENS1_36VarlenDynamicPersistentTileSchedulerILi128ELi80ELi256ELi128ELb0ELb1ELb1ELb1ELb1ELb1EEEEEEEEEvNT_6ParamsE,"aw",@nobits
	.sectionflags	@""
	.align	16
	.zero		1024


//--------------------- .nv.shared._ZN7cutlass13device_kernelIN5flash11enable_sm90INS1_16FlashAttnFwdSm90INS1_25CollectiveMainloopFwdSm90ILi2EN4cute5tupleIJNS5_1CILi1EEES8_S8_EEENS6_IJNS7_ILi128EEENS7_ILi80EEENS7_ILi256EEEEEELi256ENS_10bfloat16_tEfNS_4arch4Sm90ELb1ELb0ELb1ELb1ELb1ELb1ELb0ELb1ELb1ELb1ELb0ELb0EEENS1_21CollectiveEpilogueFwdINS6_IJSA_SC_SB_EEES9_SE_SG_Li256ELb1ELb1ELb0ELb0EEENS1_36VarlenDynamicPersistentTileSchedulerILi128ELi80ELi256ELi128ELb0ELb1ELb1ELb1ELb1ELb1EEEEEEEEEvNT_6ParamsE --------------------------
	.section	.nv.shared._ZN7cutlass13device_kernelIN5flash11enable_sm90INS1_16FlashAttnFwdSm90INS1_25CollectiveMainloopFwdSm90ILi2EN4cute5tupleIJNS5_1CILi1EEES8_S8_EEENS6_IJNS7_ILi128EEENS7_ILi80EEENS7_ILi256EEEEEELi256ENS_10bfloat16_tEfNS_4arch4Sm90ELb1ELb0ELb1ELb1ELb1ELb1ELb0ELb1ELb1ELb1ELb0ELb0EEENS1_21CollectiveEpilogueFwdINS6_IJSA_SC_SB_EEES9_SE_SG_Li256ELb1ELb1ELb0ELb0EEENS1_36VarlenDynamicPersistentTileSchedulerILi128ELi80ELi256ELi128ELb0ELb1ELb1ELb1ELb1ELb1EEEEEEEEEvNT_6ParamsE,"aw",@nobits
	.sectionflags	@""
	.align	16
	.zero		1024


//--------------------- .nv.constant0._ZN7cutlass13device_kernelIN5flash11enable_sm90INS1_16FlashAttnFwdSm90INS1_25CollectiveMainloopFwdSm90ILi2EN4cute5tupleIJNS5_1CILi1EEES8_S8_EEENS6_IJNS7_ILi128EEENS7_ILi80EEENS7_ILi256EEEEEELi256ENS_10bfloat16_tEfNS_4arch4Sm90ELb0ELb0ELb1ELb0ELb1ELb0ELb0ELb1ELb1ELb1ELb0ELb0EEENS1_21CollectiveEpilogueFwdINS6_IJSA_SC_SB_EEES9_SE_SG_Li256ELb0ELb1ELb0ELb0EEENS1_29StaticPersistentTileSchedulerILb0EEEEEEEEEvNT_6ParamsE --------------------------
	.section	.nv.constant0._ZN7cutlass13device_kernelIN5flash11enable_sm90INS1_16FlashAttnFwdSm90INS1_25CollectiveMainloopFwdSm90ILi2EN4cute5tupleIJNS5_1CILi1EEES8_S8_EEENS6_IJNS7_ILi128EEENS7_ILi80EEENS7_ILi256EEEEEELi256ENS_10bfloat16_tEfNS_4arch4Sm90ELb0ELb0ELb1ELb0ELb1ELb0ELb0ELb1ELb1ELb1ELb0ELb0EEENS1_21CollectiveEpilogueFwdINS6_IJSA_SC_SB_EEES9_SE_SG_Li256ELb0ELb1ELb0ELb0EEENS1_29StaticPersistentTileSchedulerILb0EEEEEEEEEvNT_6ParamsE,"a",@progbits
	.sectionflags	@""
	.align	4
.nv.constant0._ZN7cutlass13device_kernelIN5flash11enable_sm90INS1_16FlashAttnFwdSm90INS1_25CollectiveMainloopFwdSm90ILi2EN4cute5tupleIJNS5_1CILi1EEES8_S8_EEENS6_IJNS7_ILi128EEENS7_ILi80EEENS7_ILi256EEEEEELi256ENS_10bfloat16_tEfNS_4arch4Sm90ELb0ELb0ELb1ELb0ELb1ELb0ELb0ELb1ELb1ELb1ELb0ELb0EEENS1_21CollectiveEpilogueFwdINS6_IJSA_SC_SB_EEES9_SE_SG_Li256ELb0ELb1ELb0ELb0EEENS1_29StaticPersistentTileSchedulerILb0EEEEEEEEEvNT_6ParamsE:
	.zero		3200


//--------------------- .nv.constant0._ZN7cutlass13device_kernelIN5flash11enable_sm90INS1_16FlashAttnFwdSm90INS1_25CollectiveMainloopFwdSm90ILi2EN4cute5tupleIJNS5_1CILi1EEES8_S8_EEENS6_IJNS7_ILi128EEENS7_ILi80EEENS7_ILi256EEEEEELi256ENS_10bfloat16_tEfNS_4arch4Sm90ELb0ELb0ELb1ELb1ELb1ELb0ELb0ELb1ELb1ELb1ELb0ELb0EEENS1_21CollectiveEpilogueFwdINS6_IJSA_SC_SB_EEES9_SE_SG_Li256ELb1ELb1ELb0ELb0EEENS1_36VarlenDynamicPersistentTileSchedulerILi128ELi80ELi256ELi128ELb0ELb1ELb1ELb0ELb1ELb1EEEEEEEEEvNT_6ParamsE --------------------------
	.section	.nv.constant0._ZN7cutlass13device_kernelIN5flash11enable_sm90INS1_16FlashAttnFwdSm90INS1_25CollectiveMainloopFwdSm90ILi2EN4cute5tupleIJNS5_1CILi1EEES8_S8_EEENS6_IJNS7_ILi128EEENS7_ILi80EEENS7_ILi256EEEEEELi256ENS_10bfloat16_tEfNS_4arch4Sm90ELb0ELb0ELb1ELb1ELb1ELb0ELb0ELb1ELb1ELb1ELb0ELb0EEENS1_21CollectiveEpilogueFwdINS6_IJSA_SC_SB_EEES9_SE_SG_Li256ELb1ELb1ELb0ELb0EEENS1_36VarlenDynamicPersistentTileSchedulerILi128ELi80ELi256ELi128ELb0ELb1ELb1ELb0ELb1ELb1EEEEEEEEEvNT_6ParamsE,"a",@progbits
	.sectionflags	@""
	.align	4
.nv.constant0._ZN7cutlass13device_kernelIN5flash11enable_sm90INS1_16FlashAttnFwdSm90INS1_25CollectiveMainloopFwdSm90ILi2EN4cute5tupleIJNS5_1CILi1EEES8_S8_EEENS6_IJNS7_ILi128EEENS7_ILi80EEENS7_ILi256EEEEEELi256ENS_10bfloat16_tEfNS_4arch4Sm90ELb0ELb0ELb1ELb1ELb1ELb0ELb0ELb1ELb1ELb1ELb0ELb0EEENS1_21CollectiveEpilogueFwdINS6_IJSA_SC_SB_EEES9_SE_SG_Li256ELb1ELb1ELb0ELb0EEENS1_36VarlenDynamicPersistentTileSchedulerILi128ELi80ELi256ELi128ELb0ELb1ELb1ELb0ELb1ELb1EEEEEEEEEvNT_6ParamsE:
	.zero		3328


//--------------------- .nv.constant0._ZN7cutlass13device_kernelIN5flash11enable_sm90INS1_16FlashAttnFwdSm90INS1_25CollectiveMainloopFwdSm90ILi2EN4cute5tupleIJNS5_1CILi1EEES8_S8_EEENS6_IJNS7_ILi128EEENS7_ILi80EEENS7_ILi256EEEEEELi256ENS_10bfloat16_tEfNS_4arch4Sm90ELb0ELb0ELb1ELb1ELb1ELb1ELb0ELb1ELb1ELb1ELb0ELb0EEENS1_21CollectiveEpilogueFwdINS6_IJSA_SC_SB_EEES9_SE_SG_Li256ELb1ELb1ELb0ELb0EEENS1_36VarlenDynamicPersistentTileSchedulerILi128ELi80ELi256ELi128ELb0ELb1ELb1ELb0ELb1ELb1EEEEEEEEEvNT_6ParamsE --------------------------
	.section	.nv.constant0._ZN7cutlass13device_kernelIN5flash11enable_sm90INS1_16FlashAttnFwdSm90INS1_25CollectiveMainloopFwdSm90ILi2EN4cute5tupleIJNS5_1CILi1EEES8_S8_EEENS6_IJNS7_ILi128EEENS7_ILi80EEENS7_ILi256EEEEEELi256ENS_10bfloat16_tEfNS_4arch4Sm90ELb0ELb0ELb1ELb1ELb1ELb1ELb0ELb1ELb1ELb1ELb0ELb0EEENS1_21CollectiveEpilogueFwdINS6_IJSA_SC_SB_EEES9_SE_SG_Li256ELb1ELb1ELb0ELb0EEENS1_36VarlenDynamicPersistentTileSchedulerILi128ELi80ELi256ELi128ELb0ELb1ELb1ELb0ELb1ELb1EEEEEEEEEvNT_6ParamsE,"a",@progbits
	.sectionflags	@""
	.align	4
.nv.constant0._ZN7cutlass13device_kernelIN5flash11enable_sm90INS1_16FlashAttnFwdSm90INS1_25CollectiveMainloopFwdSm90ILi2EN4cute5tupleIJNS5_1CILi1EEES8_S8_EEENS6_IJNS7_ILi128EEENS7_ILi80EEENS7_ILi256EEEEEELi256ENS_10bfloat16_tEfNS_4arch4Sm90ELb0ELb0ELb1ELb1ELb1ELb1ELb0ELb1ELb1ELb1ELb0ELb0EEENS1_21CollectiveEpilogueFwdINS6_IJSA_SC_SB_EEES9_SE_SG_Li256ELb1ELb1ELb0ELb0EEENS1_36VarlenDynamicPersistentTileSchedulerILi128ELi80ELi256ELi128ELb0ELb1ELb1ELb0ELb1ELb1EEEEEEEEEvNT_6ParamsE:
	.zero		3328


//--------------------- .nv.constant0._ZN7cutlass13device_kernelIN5flash11enable_sm90INS1_16FlashAttnFwdSm90INS1_25CollectiveMainloopFwdSm90ILi2EN4cute5tupleIJNS5_1CILi1EEES8_S8_EEENS6_IJNS7_ILi128EEENS7_ILi64EEENS7_ILi256EEEEEELi256ENS_10bfloat16_tEfNS_4arch4Sm90ELb0ELb1ELb1ELb0ELb1ELb0ELb0ELb1ELb1ELb1ELb0ELb0EEENS1_21CollectiveEpilogueFwdINS6_IJSA_SC_SB_EEES9_SE_SG_Li256ELb0ELb1ELb0ELb0EEENS1_30DynamicPersistentTileSchedulerILi256ELi128ELb0ELb1ELb1EEEEEEEEEvNT_6ParamsE --------------------------
	.section	.nv.constant0._ZN7cutlass13device_kernelIN5flash11enable_sm90INS1_16FlashAttnFwdSm90INS1_25CollectiveMainloopFwdSm90ILi2EN4cute5tupleIJNS5_1CILi1EEES8_S8_EEENS6_IJNS7_ILi128EEENS7_ILi64EEENS7_ILi256EEEEEELi256ENS_10bfloat16_tEfNS_4arch4Sm90ELb0ELb1ELb1ELb0ELb1ELb0ELb0ELb1ELb1ELb1ELb0ELb0EEENS1_21CollectiveEpilogueFwdINS6_IJSA_SC_SB_EEES9_SE_SG_Li256ELb0ELb1ELb0ELb0EEENS1_30DynamicPersistentTileSchedulerILi256ELi128ELb0ELb1ELb1EEEEEEEEEvNT_6ParamsE,"a",@progbits
	.sectionflags	@""
	.align	4
.nv.constant0._ZN7cutlass13device_kernelIN5flash11enable_sm90INS1_16FlashAttnFwdSm90INS1_25CollectiveMainloopFwdSm90ILi2EN4cute5tupleIJNS5_1CILi1EEES8_S8_EEENS6_IJNS7_ILi128EEENS7_ILi64EEENS7_ILi256EEEEEELi256ENS_10bfloat16_tEfNS_4arch4Sm90ELb0ELb1ELb1ELb0ELb1ELb0ELb0ELb1ELb1ELb1ELb0ELb0EEENS1_21CollectiveEpilogueFwdINS6_IJSA_SC_SB_EEES9_SE_SG_Li256ELb0ELb1ELb0ELb0EEENS1_30DynamicPersistentTileSchedulerILi256ELi128ELb0ELb1ELb1EEEEEEEEEvNT_6ParamsE:
	.zero		3328


//--------------------- .nv.constant0._ZN7cutlass13device_kernelIN5flash11enable_sm90INS1_16FlashAttnFwdSm90INS1_25CollectiveMainloopFwdSm90ILi2EN4cute5tupleIJNS5_1CILi1EEES8_S8_EEENS6_IJNS7_ILi128EEENS7_ILi64EEENS7_ILi256EEEEEELi256ENS_10bfloat16_tEfNS_4arch4Sm90ELb0ELb1ELb1ELb1ELb1ELb0ELb0ELb1ELb1ELb1ELb0ELb0EEENS1_21CollectiveEpilogueFwdINS6_IJSA_SC_SB_EEES9_SE_SG_Li256ELb1ELb1ELb0ELb0EEENS1_36VarlenDynamicPersistentTileSchedulerILi128ELi64ELi256ELi128ELb0ELb1ELb1ELb1ELb0ELb1EEEEEEEEEvNT_6ParamsE --------------------------
	.section	.nv.constant0._ZN7cutlass13device_kernelIN5flash11enable_sm90INS1_16FlashAttnFwdSm90INS1_25CollectiveMainloopFwdSm90ILi2EN4cute5tupleIJNS5_1CILi1EEES8_S8_EEENS6_IJNS7_ILi128EEENS7_ILi64EEENS7_ILi256EEEEEELi256ENS_10bfloat16_tEfNS_4arch4Sm90ELb0ELb1ELb1ELb1ELb1ELb0ELb0ELb1ELb1ELb1ELb0ELb0EEENS1_21CollectiveEpilogueFwdINS6_IJSA_SC_SB_EEES9_SE_SG_Li256ELb1ELb1ELb0ELb0EEENS1_36VarlenDynamicPersistentTileSchedulerILi128ELi64ELi256ELi128ELb0ELb1ELb1ELb1ELb0ELb1EEEEEEEEEvNT_6ParamsE,"a",@progbits
	.sectionflags	@""
	.align	4
.nv.constant0._ZN7cutlass13device_kernelIN5flash11enable_sm90INS1_16FlashAttnFwdSm90INS1_25CollectiveMainloopFwdSm90ILi2EN4cute5tupleIJNS5_1CILi1EEES8_S8_EEENS6_IJNS7_ILi128EEENS7_ILi64EEENS7_ILi256EEEEEELi256ENS_10bfloat16_tEfNS_4arch4Sm90ELb0ELb1ELb1ELb1ELb1ELb0ELb0ELb1ELb1ELb1ELb0ELb0EEENS1_21CollectiveEpilogueFwdINS6_IJSA_SC_SB_EEES9_SE_SG_Li256ELb1ELb1ELb0ELb0EEENS1_36VarlenDynamicPersistentTileSchedulerILi128ELi64ELi256ELi128ELb0ELb1ELb1ELb1ELb0ELb1EEEEEEEEEvNT_6ParamsE:
	.zero		3328


//--------------------- .nv.constant0._ZN7cutlass13device_kernelIN5flash11enable_sm90INS1_16FlashAttnFwdSm90INS1_25CollectiveMainloopFwdSm90ILi2EN4cute5tupleIJNS5_1CILi1EEES8_S8_EEENS6_IJNS7_ILi128EEENS7_ILi64EEENS7_ILi256EEEEEELi256ENS_10bfloat16_tEfNS_4arch4Sm90ELb0ELb1ELb1ELb1ELb1ELb1ELb0ELb1ELb1ELb1ELb0ELb0EEENS1_21CollectiveEpilogueFwdINS6_IJSA_SC_SB_EEES9_SE_SG_Li256ELb1ELb1ELb0ELb0EEENS1_36VarlenDynamicPersistentTileSchedulerILi128ELi64ELi256ELi128ELb0ELb1ELb1ELb1ELb0ELb1EEEEEEEEEvNT_6ParamsE --------------------------
	.section	.nv.constant0._ZN7cutlass13device_kernelIN5flash11enable_sm90INS1_16FlashAttnFwdSm90INS1_25CollectiveMainloopFwdSm90ILi2EN4cute5tupleIJNS5_1CILi1EEES8_S8_EEENS6_IJNS7_ILi128EEENS7_ILi64EEENS7_ILi256EEEEEELi256ENS_10bfloat16_tEfNS_4arch4Sm90ELb0ELb1ELb1ELb1ELb1ELb1ELb0ELb1ELb1ELb1ELb0ELb0EEENS1_21CollectiveEpilogueFwdINS6_IJSA_SC_SB_EEES9_SE_SG_Li256ELb1ELb1ELb0ELb0EEENS1_36VarlenDynamicPersistentTileSchedulerILi128ELi64ELi256ELi128ELb0ELb1ELb1ELb1ELb0ELb1EEEEEEEEEvNT_6ParamsE,"a",@progbits
	.sectionflags	@""
	.align	4
.nv.constant0._ZN7cutlass13device_kernelIN5flash11enable_sm90INS1_16FlashAttnFwdSm90INS1_25CollectiveMainloopFwdSm90ILi2EN4cute5tupleIJNS5_1CILi1EEES8_S8_EEENS6_IJNS7_ILi128EEENS7_ILi64EEENS7_ILi256EEEEEELi256ENS_10bfloat16_tEfNS_4arch4Sm90ELb0ELb1ELb1ELb1ELb1ELb1ELb0ELb1ELb1ELb1ELb0ELb0EEENS1_21CollectiveEpilogueFwdINS6_IJSA_SC_SB_EEES9_SE_SG_Li256ELb1ELb1ELb0ELb0EEENS1_36VarlenDynamicPersistentTileSchedulerILi128ELi64ELi256ELi128ELb0ELb1ELb1ELb1ELb0ELb1EEEEEEEEEvNT_6ParamsE:
	.zero		3328


//--------------------- .nv.constant0._ZN7cutlass13device_kernelIN5flash11enable_sm90INS1_16FlashAttnFwdSm90INS1_25CollectiveMainloopFwdSm90ILi2EN4cute5tupleIJNS5_1CILi1EEES8_S8_EEENS6_IJNS7_ILi128EEENS7_ILi80EEENS7_ILi256EEEEEELi256ENS_10bfloat16_tEfNS_4arch4Sm90ELb1ELb0ELb1ELb0ELb1ELb0ELb0ELb1ELb1ELb1ELb0ELb0EEENS1_21CollectiveEpilogueFwdINS6_IJSA_SC_SB_EEES9_SE_SG_Li256ELb0ELb1ELb0ELb0EEENS1_30DynamicPersistentTileSchedulerILi256ELi128ELb0ELb1ELb1EEEEEEEEEvNT_6ParamsE --------------------------
	.section	.nv.constant0._ZN7cutlass13device_kernelIN5flash11enable_sm90INS1_16FlashAttnFwdSm90INS1_25CollectiveMainloopFwdSm90ILi2EN4cute5tupleIJNS5_1CILi1EEES8_S8_EEENS6_IJNS7_ILi128EEENS7_ILi80EEENS7_ILi256EEEEEELi256ENS_10bfloat16_tEfNS_4arch4Sm90ELb1ELb0ELb1ELb0ELb1ELb0ELb0ELb1ELb1ELb1ELb0ELb0EEENS1_21CollectiveEpilogueFwdINS6_IJSA_SC_SB_EEES9_SE_SG_Li256ELb0ELb1ELb0ELb0EEENS1_30DynamicPersistentTileSchedulerILi256ELi128ELb0ELb1ELb1EEEEEEEEEvNT_6ParamsE,"a",@progbits
	.sectionflags	@""
	.align	4
.nv.constant0._ZN7cutlass13device_kernelIN5flash11enable_sm90INS1_16FlashAttnFwdSm90INS1_25CollectiveMainloopFwdSm90ILi2EN4cute5tupleIJNS5_1CILi1EEES8_S8_EEENS6_IJNS7_ILi128EEENS7_ILi80EEENS7_ILi256EEEEEELi256ENS_10bfloat16_tEfNS_4arch4Sm90ELb1ELb0ELb1ELb0ELb1ELb0ELb0ELb1ELb1ELb1ELb0ELb0EEENS1_21CollectiveEpilogueFwdINS6_IJSA_SC_SB_EEES9_SE_SG_Li256ELb0ELb1ELb0ELb0EEENS1_30DynamicPersistentTileSchedulerILi256ELi128ELb0ELb1ELb1EEEEEEEEEvNT_6ParamsE:
	.zero		3328


//--------------------- .nv.constant0._ZN7cutlass13device_kernelIN5flash11enable_sm90INS1_16FlashAttnFwdSm90INS1_25CollectiveMainloopFwdSm90ILi2EN4cute5tupleIJNS5_1CILi1EEES8_S8_EEENS6_IJNS7_ILi128EEENS7_ILi80EEENS7_ILi256EEEEEELi256ENS_10bfloat16_tEfNS_4arch4Sm90ELb1ELb0ELb1ELb1ELb1ELb0ELb0ELb1ELb1ELb1ELb0ELb0EEENS1_21CollectiveEpilogueFwdINS6_IJSA_SC_SB_EEES9_SE_SG_Li256ELb1ELb1ELb0ELb0EEENS1_36VarlenDynamicPersistentTileSchedulerILi128ELi80ELi256ELi128ELb0ELb1ELb1ELb1ELb1ELb1EEEEEEEEEvNT_6ParamsE --------------------------
	.section	.nv.constant0._ZN7cutlass13device_kernelIN5flash11enable_sm90INS1_16FlashAttnFwdSm90INS1_25CollectiveMainloopFwdSm90ILi2EN4cute5tupleIJNS5_1CILi1EEES8_S8_EEENS6_IJNS7_ILi128EEENS7_ILi80EEENS7_ILi256EEEEEELi256ENS_10bfloat16_tEfNS_4arch4Sm90ELb1ELb0ELb1ELb1ELb1ELb0ELb0ELb1ELb1ELb1ELb0ELb0EEENS1_21CollectiveEpilogueFwdINS6_IJSA_SC_SB_EEES9_SE_SG_Li256ELb1ELb1ELb0ELb0EEENS1_36VarlenDynamicPersistentTileSchedulerILi128ELi80ELi256ELi128ELb0ELb1ELb1ELb1ELb1ELb1EEEEEEEEEvNT_6ParamsE,"a",@progbits
	.sectionflags	@""
	.align	4
.nv.constant0._ZN7cutlass13device_kernelIN5flash11enable_sm90INS1_16FlashAttnFwdSm90INS1_25CollectiveMainloopFwdSm90ILi2EN4cute5tupleIJNS5_1CILi1EEES8_S8_EEENS6_IJNS7_ILi128EEENS7_ILi80EEENS7_ILi256EEEEEELi256ENS_10bfloat16_tEfNS_4arch4Sm90ELb1ELb0ELb1ELb1ELb1ELb0ELb0ELb1ELb1ELb1ELb0ELb0EEENS1_21CollectiveEpilogueFwdINS6_IJSA_SC_SB_EEES9_SE_SG_Li256ELb1ELb1ELb0ELb0EEENS1_36VarlenDynamicPersistentTileSchedulerILi128ELi80ELi256ELi128ELb0ELb1ELb1ELb1ELb1ELb1EEEEEEEEEvNT_6ParamsE:
	.zero		3328


//--------------------- .nv.constant0._ZN7cutlass13device_kernelIN5flash11enable_sm90INS1_16FlashAttnFwdSm90INS1_25CollectiveMainloopFwdSm90ILi2EN4cute5tupleIJNS5_1CILi1EEES8_S8_EEENS6_IJNS7_ILi128EEENS7_ILi80EEENS7_ILi256EEEEEELi256ENS_10bfloat16_tEfNS_4arch4Sm90ELb1ELb0ELb1ELb1ELb1ELb1ELb0ELb1ELb1ELb1ELb0ELb0EEENS1_21CollectiveEpilogueFwdINS6_IJSA_SC_SB_EEES9_SE_SG_Li256ELb1ELb1ELb0ELb0EEENS1_36VarlenDynamicPersistentTileSchedulerILi128ELi80ELi256ELi128ELb0ELb1ELb1ELb1ELb1ELb1EEEEEEEEEvNT_6ParamsE --------------------------
	.section	.nv.constant0._ZN7cutlass13device_kernelIN5flash11enable_sm90INS1_16FlashAttnFwdSm90INS1_25CollectiveMainloopFwdSm90ILi2EN4cute5tupleIJNS5_1CILi1EEES8_S8_EEENS6_IJNS7_ILi128EEENS7_ILi80EEENS7_ILi256EEEEEELi256ENS_10bfloat16_tEfNS_4arch4Sm90ELb1ELb0ELb1ELb1ELb1ELb1ELb0ELb1ELb1ELb1ELb0ELb0EEENS1_21CollectiveEpilogueFwdINS6_IJSA_SC_SB_EEES9_SE_SG_Li256ELb1ELb1ELb0ELb0EEENS1_36VarlenDynamicPersistentTileSchedulerILi128ELi80ELi256ELi128ELb0ELb1ELb1ELb1ELb1ELb1EEEEEEEEEvNT_6ParamsE,"a",@progbits
	.sectionflags	@""
	.align	4
.nv.constant0._ZN7cutlass13device_kernelIN5flash11enable_sm90INS1_16FlashAttnFwdSm90INS1_25CollectiveMainloopFwdSm90ILi2EN4cute5tupleIJNS5_1CILi1EEES8_S8_EEENS6_IJNS7_ILi128EEENS7_ILi80EEENS7_ILi256EEEEEELi256ENS_10bfloat16_tEfNS_4arch4Sm90ELb1ELb0ELb1ELb1ELb1ELb1ELb0ELb1ELb1ELb1ELb0ELb0EEENS1_21CollectiveEpilogueFwdINS6_IJSA_SC_SB_EEES9_SE_SG_Li256ELb1ELb1ELb0ELb0EEENS1_36VarlenDynamicPersistentTileSchedulerILi128ELi80ELi256ELi128ELb0ELb1ELb1ELb1ELb1ELb1EEEEEEEEEvNT_6ParamsE:
	.zero		3328


//--------------------- SYMBOLS --------------------------

	.type		.nv.reservedSmem.offset0,@object
	.size		.nv.reservedSmem.offset0,0x4
	.type		__assertfail,@function
